// Copyright (c) 2024, Jay Shah, Ganesh Bikshandi, Ying Zhang, Vijay Thakkar, Pradeep Ramani, Tri Dao.
// Splitting the different template instantiations to different files to speed up compilation.
// This file is auto-generated. See "generate_kernels.py"

#include "flash_fwd_launch_template.h"

#ifndef FLASHATTENTION_DISABLE_HDIM64
template void run_mha_fwd_<90, cutlass::bfloat16_t, 64, 64, true, true, true, true>(Flash_fwd_params &params, cudaStream_t stream);
#endif


// ===== COMPILED SASS (sm_90a) =====

	.target	sm_90a

	.elftype	@"ET_EXEC"


//--------------------- .note.nv.tkinfo           --------------------------
	.section	.note.nv.tkinfo,"",@"SHT_NOTE"
	.sectionflags	@"SHF_NOTE_NV_TKINFO"
	.tkinfo
        /*0018*/ 	.word	0x00000002
        /*0030*/ 	.string	""
        /*0030*/ 	.string	"ptxas"
        /*0030*/ 	.string	"Cuda compilation tools, release 13.0, V13.0.88"
        /*0030*/ 	.string	"Build cuda_13.0.r13.0/compiler.36424714_0"
        /*0030*/ 	.string	"-arch sm_90a -m 64 "



//--------------------- .note.nv.cuinfo           --------------------------
	.section	.note.nv.cuinfo,"",@"SHT_NOTE"
	.sectionflags	@"SHF_NOTE_NV_CUINFO"
        /*0018*/ 	.short	0x0002
        /*001a*/ 	.short	0x005a
        /*001c*/ 	.short	0x0082
	.zero		2


//--------------------- .nv.info                  --------------------------
	.section	.nv.info,"",@"SHT_CUDA_INFO"
	.align	4


	//----- nvinfo : EIATTR_REGCOUNT
	.align		4
        /*0000*/ 	.byte	0x04, 0x2f
        /*0002*/ 	.short	(.L_19 - .L_18)
	.align		4
.L_18:
        /*0004*/ 	.word	index@(_ZN7cutlass13device_kernelIN5flash11enable_sm90INS1_16FlashAttnFwdSm90INS1_25CollectiveMainloopFwdSm90ILi2EN4cute5tupleIJNS5_1CILi1EEES8_S8_EEENS6_IJNS7_ILi192EEENS7_ILi128EEENS7_ILi64EEEEEELi64ENS_10bfloat16_tEfNS_4arch4Sm90ELb1ELb0ELb1ELb1ELb1ELb1ELb0ELb1ELb1ELb1ELb1ELb0EEENS1_21CollectiveEpilogueFwdINS6_IJSA_SC_SB_EEES9_SE_SG_Li384ELb1ELb1ELb1ELb0EEENS1_36VarlenDynamicPersistentTileSchedulerILi192ELi128ELi384ELi128ELb1ELb1ELb1ELb1ELb1ELb1EEEEEEEEEvNT_6ParamsE)
        /*0008*/ 	.word	0x00000080


	//----- nvinfo : EIATTR_FRAME_SIZE
	.align		4
.L_19:
        /*000c*/ 	.byte	0x04, 0x11
        /*000e*/ 	.short	(.L_21 - .L_20)
	.align		4
.L_20:
        /*0010*/ 	.word	index@(_ZN7cutlass13device_kernelIN5flash11enable_sm90INS1_16FlashAttnFwdSm90INS1_25CollectiveMainloopFwdSm90ILi2EN4cute5tupleIJNS5_1CILi1EEES8_S8_EEENS6_IJNS7_ILi192EEENS7_ILi128EEENS7_ILi64EEEEEELi64ENS_10bfloat16_tEfNS_4arch4Sm90ELb1ELb0ELb1ELb1ELb1ELb1ELb0ELb1ELb1ELb1ELb1ELb0EEENS1_21CollectiveEpilogueFwdINS6_IJSA_SC_SB_EEES9_SE_SG_Li384ELb1ELb1ELb1ELb0EEENS1_36VarlenDynamicPersistentTileSchedulerILi192ELi128ELi384ELi128ELb1ELb1ELb1ELb1ELb1ELb1EEEEEEEEEvNT_6ParamsE)
        /*0014*/ 	.word	0x00000068


	//----- nvinfo : EIATTR_REGCOUNT
	.align		4
.L_21:
        /*0018*/ 	.byte	0x04, 0x2f
        /*001a*/ 	.short	(.L_23 - .L_22)
	.align		4
.L_22:
        /*001c*/ 	.word	index@(_ZN7cutlass13device_kernelIN5flash11enable_sm90INS1_16FlashAttnFwdSm90INS1_25CollectiveMainloopFwdSm90ILi2EN4cute5tupleIJNS5_1CILi1EEES8_S8_EEENS6_IJNS7_ILi192EEENS7_ILi128EEENS7_ILi64EEEEEELi64ENS_10bfloat16_tEfNS_4arch4Sm90ELb1ELb0ELb1ELb1ELb1ELb0ELb0ELb1ELb1ELb1ELb1ELb0EEENS1_21CollectiveEpilogueFwdINS6_IJSA_SC_SB_EEES9_SE_SG_Li384ELb1ELb1ELb1ELb0EEENS1_36VarlenDynamicPersistentTileSchedulerILi192ELi128ELi384ELi128ELb1ELb1ELb1ELb1ELb1ELb1EEEEEEEEEvNT_6ParamsE)
        /*0020*/ 	.word	0x00000080


	//----- nvinfo : EIATTR_FRAME_SIZE
	.align		4
.L_23:
        /*0024*/ 	.byte	0x04, 0x11
        /*0026*/ 	.short	(.L_25 - .L_24)
	.align		4
.L_24:
        /*0028*/ 	.word	index@(_ZN7cutlass13device_kernelIN5flash11enable_sm90INS1_16FlashAttnFwdSm90INS1_25CollectiveMainloopFwdSm90ILi2EN4cute5tupleIJNS5_1CILi1EEES8_S8_EEENS6_IJNS7_ILi192EEENS7_ILi128EEENS7_ILi64EEEEEELi64ENS_10bfloat16_tEfNS_4arch4Sm90ELb1ELb0ELb1ELb1ELb1ELb0ELb0ELb1ELb1ELb1ELb1ELb0EEENS1_21CollectiveEpilogueFwdINS6_IJSA_SC_SB_EEES9_SE_SG_Li384ELb1ELb1ELb1ELb0EEENS1_36VarlenDynamicPersistentTileSchedulerILi192ELi128ELi384ELi128ELb1ELb1ELb1ELb1ELb1ELb1EEEEEEEEEvNT_6ParamsE)
        /*002c*/ 	.word	0x00000040


	//----- nvinfo : EIATTR_REGCOUNT
	.align		4
.L_25:
        /*0030*/ 	.byte	0x04, 0x2f
        /*0032*/ 	.short	(.L_27 - .L_26)
	.align		4
.L_26:
        /*0034*/ 	.word	index@(_ZN7cutlass13device_kernelIN5flash11enable_sm90INS1_16FlashAttnFwdSm90INS1_25CollectiveMainloopFwdSm90ILi2EN4cute5tupleIJNS5_1CILi1EEES8_S8_EEENS6_IJNS7_ILi192EEENS7_ILi128EEENS7_ILi64EEEEEELi64ENS_10bfloat16_tEfNS_4arch4Sm90ELb1ELb0ELb1ELb0ELb1ELb0ELb0ELb1ELb1ELb1ELb1ELb0EEENS1_21CollectiveEpilogueFwdINS6_IJSA_SC_SB_EEES9_SE_SG_Li384ELb0ELb1ELb1ELb0EEENS1_19SingleTileSchedulerILb0ELb1ELb1ELi192EEEEEEEEEvNT_6ParamsE)
        /*0038*/ 	.word	0x00000080


	//----- nvinfo : EIATTR_FRAME_SIZE
	.align		4
.L_27:
        /*003c*/ 	.byte	0x04, 0x11
        /*003e*/ 	.short	(.L_29 - .L_28)
	.align		4
.L_28:
        /*0040*/ 	.word	index@(_ZN7cutlass13device_kernelIN5flash11enable_sm90INS1_16FlashAttnFwdSm90INS1_25CollectiveMainloopFwdSm90ILi2EN4cute5tupleIJNS5_1CILi1EEES8_S8_EEENS6_IJNS7_ILi192EEENS7_ILi128EEENS7_ILi64EEEEEELi64ENS_10bfloat16_tEfNS_4arch4Sm90ELb1ELb0ELb1ELb0ELb1ELb0ELb0ELb1ELb1ELb1ELb1ELb0EEENS1_21CollectiveEpilogueFwdINS6_IJSA_SC_SB_EEES9_SE_SG_Li384ELb0ELb1ELb1ELb0EEENS1_19SingleTileSchedulerILb0ELb1ELb1ELi192EEEEEEEEEvNT_6ParamsE)
        /*0044*/ 	.word	0x00000008


	//----- nvinfo : EIATTR_REGCOUNT
	.align		4
.L_29:
        /*0048*/ 	.byte	0x04, 0x2f
        /*004a*/ 	.short	(.L_31 - .L_30)
	.align		4
.L_30:
        /*004c*/ 	.word	index@(_ZN7cutlass13device_kernelIN5flash11enable_sm90INS1_16FlashAttnFwdSm90INS1_25CollectiveMainloopFwdSm90ILi2EN4cute5tupleIJNS5_1CILi1EEES8_S8_EEENS6_IJNS7_ILi192EEENS7_ILi128EEENS7_ILi64EEEEEELi64ENS_10bfloat16_tEfNS_4arch4Sm90ELb0ELb1ELb1ELb1ELb1ELb1ELb0ELb1ELb1ELb1ELb1ELb0EEENS1_21CollectiveEpilogueFwdINS6_IJSA_SC_SB_EEES9_SE_SG_Li384ELb1ELb1ELb1ELb0EEENS1_36VarlenDynamicPersistentTileSchedulerILi192ELi128ELi384ELi128ELb1ELb1ELb1ELb1ELb0ELb1EEEEEEEEEvNT_6ParamsE)
        /*0050*/ 	.word	0x00000080


	//----- nvinfo : EIATTR_FRAME_SIZE
	.align		4
.L_31:
        /*0054*/ 	.byte	0x04, 0x11
        /*0056*/ 	.short	(.L_33 - .L_32)
	.align		4
.L_32:
        /*0058*/ 	.word	index@(_ZN7cutlass13device_kernelIN5flash11enable_sm90INS1_16FlashAttnFwdSm90INS1_25CollectiveMainloopFwdSm90ILi2EN4cute5tupleIJNS5_1CILi1EEES8_S8_EEENS6_IJNS7_ILi192EEENS7_ILi128EEENS7_ILi64EEEEEELi64ENS_10bfloat16_tEfNS_4arch4Sm90ELb0ELb1ELb1ELb1ELb1ELb1ELb0ELb1ELb1ELb1ELb1ELb0EEENS1_21CollectiveEpilogueFwdINS6_IJSA_SC_SB_EEES9_SE_SG_Li384ELb1ELb1ELb1ELb0EEENS1_36VarlenDynamicPersistentTileSchedulerILi192ELi128ELi384ELi128ELb1ELb1ELb1ELb1ELb0ELb1EEEEEEEEEvNT_6ParamsE)
        /*005c*/ 	.word	0x00000068


	//----- nvinfo : EIATTR_REGCOUNT
	.align		4
.L_33:
        /*0060*/ 	.byte	0x04, 0x2f
        /*0062*/ 	.short	(.L_35 - .L_34)
	.align		4
.L_34:
        /*0064*/ 	.word	index@(_ZN7cutlass13device_kernelIN5flash11enable_sm90INS1_16FlashAttnFwdSm90INS1_25CollectiveMainloopFwdSm90ILi2EN4cute5tupleIJNS5_1CILi1EEES8_S8_EEENS6_IJNS7_ILi192EEENS7_ILi128EEENS7_ILi64EEEEEELi64ENS_10bfloat16_tEfNS_4arch4Sm90ELb0ELb1ELb1ELb1ELb1ELb0ELb0ELb1ELb1ELb1ELb1ELb0EEENS1_21CollectiveEpilogueFwdINS6_IJSA_SC_SB_EEES9_SE_SG_Li384ELb1ELb1ELb1ELb0EEENS1_36VarlenDynamicPersistentTileSchedulerILi192ELi128ELi384ELi128ELb1ELb1ELb1ELb1ELb0ELb1EEEEEEEEEvNT_6ParamsE)
        /*0068*/ 	.word	0x00000080


	//----- nvinfo : EIATTR_FRAME_SIZE
	.align		4
.L_35:
        /*006c*/ 	.byte	0x04, 0x11
        /*006e*/ 	.short	(.L_37 - .L_36)
	.align		4
.L_36:
        /*0070*/ 	.word	index@(_ZN7cutlass13device_kernelIN5flash11enable_sm90INS1_16FlashAttnFwdSm90INS1_25CollectiveMainloopFwdSm90ILi2EN4cute5tupleIJNS5_1CILi1EEES8_S8_EEENS6_IJNS7_ILi192EEENS7_ILi128EEENS7_ILi64EEEEEELi64ENS_10bfloat16_tEfNS_4arch4Sm90ELb0ELb1ELb1ELb1ELb1ELb0ELb0ELb1ELb1ELb1ELb1ELb0EEENS1_21CollectiveEpilogueFwdINS6_IJSA_SC_SB_EEES9_SE_SG_Li384ELb1ELb1ELb1ELb0EEENS1_36VarlenDynamicPersistentTileSchedulerILi192ELi128ELi384ELi128ELb1ELb1ELb1ELb1ELb0ELb1EEEEEEEEEvNT_6ParamsE)
        /*0074*/ 	.word	0x00000040


	//----- nvinfo : EIATTR_REGCOUNT
	.align		4
.L_37:
        /*0078*/ 	.byte	0x04, 0x2f
        /*007a*/ 	.short	(.L_39 - .L_38)
	.align		4
.L_38:
        /*007c*/ 	.word	index@(_ZN7cutlass13device_kernelIN5flash11enable_sm90INS1_16FlashAttnFwdSm90INS1_25CollectiveMainloopFwdSm90ILi2EN4cute5tupleIJNS5_1CILi1EEES8_S8_EEENS6_IJNS7_ILi192EEENS7_ILi128EEENS7_ILi64EEEEEELi64ENS_10bfloat16_tEfNS_4arch4Sm90ELb0ELb1ELb1ELb0ELb1ELb0ELb0ELb1ELb1ELb1ELb1ELb0EEENS1_21CollectiveEpilogueFwdINS6_IJSA_SC_SB_EEES9_SE_SG_Li384ELb0ELb1ELb1ELb0EEENS1_19SingleTileSchedulerILb0ELb1ELb1ELi192EEEEEEEEEvNT_6ParamsE)
        /*0080*/ 	.word	0x00000080


	//----- nvinfo : EIATTR_FRAME_SIZE
	.align		4
.L_39:
        /*0084*/ 	.byte	0x04, 0x11
        /*0086*/ 	.short	(.L_41 - .L_40)
	.align		4
.L_40:
        /*0088*/ 	.word	index@(_ZN7cutlass13device_kernelIN5flash11enable_sm90INS1_16FlashAttnFwdSm90INS1_25CollectiveMainloopFwdSm90ILi2EN4cute5tupleIJNS5_1CILi1EEES8_S8_EEENS6_IJNS7_ILi192EEENS7_ILi128EEENS7_ILi64EEEEEELi64ENS_10bfloat16_tEfNS_4arch4Sm90ELb0ELb1ELb1ELb0ELb1ELb0ELb0ELb1ELb1ELb1ELb1ELb0EEENS1_21CollectiveEpilogueFwdINS6_IJSA_SC_SB_EEES9_SE_SG_Li384ELb0ELb1ELb1ELb0EEENS1_19SingleTileSchedulerILb0ELb1ELb1ELi192EEEEEEEEEvNT_6ParamsE)
        /*008c*/ 	.word	0x00000008


	//----- nvinfo : EIATTR_REGCOUNT
	.align		4
.L_41:
        /*0090*/ 	.byte	0x04, 0x2f
        /*0092*/ 	.short	(.L_43 - .L_42)
	.align		4
.L_42:
        /*0094*/ 	.word	index@(_ZN7cutlass13device_kernelIN5flash11enable_sm90INS1_16FlashAttnFwdSm90INS1_25CollectiveMainloopFwdSm90ILi2EN4cute5tupleIJNS5_1CILi1EEES8_S8_EEENS6_IJNS7_ILi192EEENS7_ILi128EEENS7_ILi64EEEEEELi64ENS_10bfloat16_tEfNS_4arch4Sm90ELb0ELb0ELb1ELb1ELb1ELb1ELb0ELb1ELb1ELb1ELb1ELb0EEENS1_21CollectiveEpilogueFwdINS6_IJSA_SC_SB_EEES9_SE_SG_Li384ELb1ELb1ELb1ELb0EEENS1_36VarlenDynamicPersistentTileSchedulerILi192ELi128ELi384ELi128ELb1ELb1ELb1ELb0ELb1ELb1EEEEEEEEEvNT_6ParamsE)
        /*0098*/ 	.word	0x00000080


	//----- nvinfo : EIATTR_FRAME_SIZE
	.align		4
.L_43:
        /*009c*/ 	.byte	0x04, 0x11
        /*009e*/ 	.short	(.L_45 - .L_44)
	.align		4
.L_44:
        /*00a0*/ 	.word	index@(_ZN7cutlass13device_kernelIN5flash11enable_sm90INS1_16FlashAttnFwdSm90INS1_25CollectiveMainloopFwdSm90ILi2EN4cute5tupleIJNS5_1CILi1EEES8_S8_EEENS6_IJNS7_ILi192EEENS7_ILi128EEENS7_ILi64EEEEEELi64ENS_10bfloat16_tEfNS_4arch4Sm90ELb0ELb0ELb1ELb1ELb1ELb1ELb0ELb1ELb1ELb1ELb1ELb0EEENS1_21CollectiveEpilogueFwdINS6_IJSA_SC_SB_EEES9_SE_SG_Li384ELb1ELb1ELb1ELb0EEENS1_36VarlenDynamicPersistentTileSchedulerILi192ELi128ELi384ELi128ELb1ELb1ELb1ELb0ELb1ELb1EEEEEEEEEvNT_6ParamsE)
        /*00a4*/ 	.word	0x00000068


	//----- nvinfo : EIATTR_REGCOUNT
	.align		4
.L_45:
        /*00a8*/ 	.byte	0x04, 0x2f
        /*00aa*/ 	.short	(.L_47 - .L_46)
	.align		4
.L_46:
        /*00ac*/ 	.word	index@(_ZN7cutlass13device_kernelIN5flash11enable_sm90INS1_16FlashAttnFwdSm90INS1_25CollectiveMainloopFwdSm90ILi2EN4cute5tupleIJNS5_1CILi1EEES8_S8_EEENS6_IJNS7_ILi192EEENS7_ILi128EEENS7_ILi64EEEEEELi64ENS_10bfloat16_tEfNS_4arch4Sm90ELb0ELb0ELb1ELb1ELb1ELb0ELb0ELb1ELb1ELb1ELb1ELb0EEENS1_21CollectiveEpilogueFwdINS6_IJSA_SC_SB_EEES9_SE_SG_Li384ELb1ELb1ELb1ELb0EEENS1_36VarlenDynamicPersistentTileSchedulerILi192ELi128ELi384ELi128ELb1ELb1ELb1ELb0ELb1ELb1EEEEEEEEEvNT_6ParamsE)
        /*00b0*/ 	.word	0x00000080


	//----- nvinfo : EIATTR_FRAME_SIZE
	.align		4
.L_47:
        /*00b4*/ 	.byte	0x04, 0x11
        /*00b6*/ 	.short	(.L_49 - .L_48)
	.align		4
.L_48:
        /*00b8*/ 	.word	index@(_ZN7cutlass13device_kernelIN5flash11enable_sm90INS1_16FlashAttnFwdSm90INS1_25CollectiveMainloopFwdSm90ILi2EN4cute5tupleIJNS5_1CILi1EEES8_S8_EEENS6_IJNS7_ILi192EEENS7_ILi128EEENS7_ILi64EEEEEELi64ENS_10bfloat16_tEfNS_4arch4Sm90ELb0ELb0ELb1ELb1ELb1ELb0ELb0ELb1ELb1ELb1ELb1ELb0EEENS1_21CollectiveEpilogueFwdINS6_IJSA_SC_SB_EEES9_SE_SG_Li384ELb1ELb1ELb1ELb0EEENS1_36VarlenDynamicPersistentTileSchedulerILi192ELi128ELi384ELi128ELb1ELb1ELb1ELb0ELb1ELb1EEEEEEEEEvNT_6ParamsE)
        /*00bc*/ 	.word	0x00000050


	//----- nvinfo : EIATTR_REGCOUNT
	.align		4
.L_49:
        /*00c0*/ 	.byte	0x04, 0x2f
        /*00c2*/ 	.short	(.L_51 - .L_50)
	.align		4
.L_50:
        /*00c4*/ 	.word	index@(_ZN7cutlass13device_kernelIN5flash11enable_sm90INS1_16FlashAttnFwdSm90INS1_25CollectiveMainloopFwdSm90ILi2EN4cute5tupleIJNS5_1CILi1EEES8_S8_EEENS6_IJNS7_ILi192EEENS7_ILi128EEENS7_ILi64EEEEEELi64ENS_10bfloat16_tEfNS_4arch4Sm90ELb0ELb0ELb1ELb0ELb1ELb0ELb0ELb1ELb1ELb1ELb1ELb0EEENS1_21CollectiveEpilogueFwdINS6_IJSA_SC_SB_EEES9_SE_SG_Li384ELb0ELb1ELb1ELb0EEENS1_19SingleTileSchedulerILb0ELb1ELb1ELi192EEEEEEEEEvNT_6ParamsE)
        /*00c8*/ 	.word	0x00000080


	//----- nvinfo : EIATTR_FRAME_SIZE
	.align		4
.L_51:
        /*00cc*/ 	.byte	0x04, 0x11
        /*00ce*/ 	.short	(.L_53 - .L_52)
	.align		4
.L_52:
        /*00d0*/ 	.word	index@(_ZN7cutlass13device_kernelIN5flash11enable_sm90INS1_16FlashAttnFwdSm90INS1_25CollectiveMainloopFwdSm90ILi2EN4cute5tupleIJNS5_1CILi1EEES8_S8_EEENS6_IJNS7_ILi192EEENS7_ILi128EEENS7_ILi64EEEEEELi64ENS_10bfloat16_tEfNS_4arch4Sm90ELb0ELb0ELb1ELb0ELb1ELb0ELb0ELb1ELb1ELb1ELb1ELb0EEENS1_21CollectiveEpilogueFwdINS6_IJSA_SC_SB_EEES9_SE_SG_Li384ELb0ELb1ELb1ELb0EEENS1_19SingleTileSchedulerILb0ELb1ELb1ELi192EEEEEEEEEvNT_6ParamsE)
        /*00d4*/ 	.word	0x00000008


	//----- nvinfo : EIATTR_MIN_STACK_SIZE
	.align		4
.L_53:
        /*00d8*/ 	.byte	0x04, 0x12
        /*00da*/ 	.short	(.L_55 - .L_54)
	.align		4
.L_54:
        /*00dc*/ 	.word	index@(_ZN7cutlass13device_kernelIN5flash11enable_sm90INS1_16FlashAttnFwdSm90INS1_25CollectiveMainloopFwdSm90ILi2EN4cute5tupleIJNS5_1CILi1EEES8_S8_EEENS6_IJNS7_ILi192EEENS7_ILi128EEENS7_ILi64EEEEEELi64ENS_10bfloat16_tEfNS_4arch4Sm90ELb0ELb0ELb1ELb0ELb1ELb0ELb0ELb1ELb1ELb1ELb1ELb0EEENS1_21CollectiveEpilogueFwdINS6_IJSA_SC_SB_EEES9_SE_SG_Li384ELb0ELb1ELb1ELb0EEENS1_19SingleTileSchedulerILb0ELb1ELb1ELi192EEEEEEEEEvNT_6ParamsE)
        /*00e0*/ 	.word	0x00000008


	//----- nvinfo : EIATTR_MIN_STACK_SIZE
	.align		4
.L_55:
        /*00e4*/ 	.byte	0x04, 0x12
        /*00e6*/ 	.short	(.L_57 - .L_56)
	.align		4
.L_56:
        /*00e8*/ 	.word	index@(_ZN7cutlass13device_kernelIN5flash11enable_sm90INS1_16FlashAttnFwdSm90INS1_25CollectiveMainloopFwdSm90ILi2EN4cute5tupleIJNS5_1CILi1EEES8_S8_EEENS6_IJNS7_ILi192EEENS7_ILi128EEENS7_ILi64EEEEEELi64ENS_10bfloat16_tEfNS_4arch4Sm90ELb0ELb0ELb1ELb1ELb1ELb0ELb0ELb1ELb1ELb1ELb1ELb0EEENS1_21CollectiveEpilogueFwdINS6_IJSA_SC_SB_EEES9_SE_SG_Li384ELb1ELb1ELb1ELb0EEENS1_36VarlenDynamicPersistentTileSchedulerILi192ELi128ELi384ELi128ELb1ELb1ELb1ELb0ELb1ELb1EEEEEEEEEvNT_6ParamsE)
        /*00ec*/ 	.word	0x00000050


	//----- nvinfo : EIATTR_MIN_STACK_SIZE
	.align		4
.L_57:
        /*00f0*/ 	.byte	0x04, 0x12
        /*00f2*/ 	.short	(.L_59 - .L_58)
	.align		4
.L_58:
        /*00f4*/ 	.word	index@(_ZN7cutlass13device_kernelIN5flash11enable_sm90INS1_16FlashAttnFwdSm90INS1_25CollectiveMainloopFwdSm90ILi2EN4cute5tupleIJNS5_1CILi1EEES8_S8_EEENS6_IJNS7_ILi192EEENS7_ILi128EEENS7_ILi64EEEEEELi64ENS_10bfloat16_tEfNS_4arch4Sm90ELb0ELb0ELb1ELb1ELb1ELb1ELb0ELb1ELb1ELb1ELb1ELb0EEENS1_21CollectiveEpilogueFwdINS6_IJSA_SC_SB_EEES9_SE_SG_Li384ELb1ELb1ELb1ELb0EEENS1_36VarlenDynamicPersistentTileSchedulerILi192ELi128ELi384ELi128ELb1ELb1ELb1ELb0ELb1ELb1EEEEEEEEEvNT_6ParamsE)
        /*00f8*/ 	.word	0x00000068


	//----- nvinfo : EIATTR_MIN_STACK_SIZE
	.align		4
.L_59:
        /*00fc*/ 	.byte	0x04, 0x12
        /*00fe*/ 	.short	(.L_61 - .L_60)
	.align		4
.L_60:
        /*0100*/ 	.word	index@(_ZN7cutlass13device_kernelIN5flash11enable_sm90INS1_16FlashAttnFwdSm90INS1_25CollectiveMainloopFwdSm90ILi2EN4cute5tupleIJNS5_1CILi1EEES8_S8_EEENS6_IJNS7_ILi192EEENS7_ILi128EEENS7_ILi64EEEEEELi64ENS_10bfloat16_tEfNS_4arch4Sm90ELb0ELb1ELb1ELb0ELb1ELb0ELb0ELb1ELb1ELb1ELb1ELb0EEENS1_21CollectiveEpilogueFwdINS6_IJSA_SC_SB_EEES9_SE_SG_Li384ELb0ELb1ELb1ELb0EEENS1_19SingleTileSchedulerILb0ELb1ELb1ELi192EEEEEEEEEvNT_6ParamsE)
        /*0104*/ 	.word	0x00000008


	//----- nvinfo : EIATTR_MIN_STACK_SIZE
	.align		4
.L_61:
        /*0108*/ 	.byte	0x04, 0x12
        /*010a*/ 	.short	(.L_63 - .L_62)
	.align		4
.L_62:
        /*010c*/ 	.word	index@(_ZN7cutlass13device_kernelIN5flash11enable_sm90INS1_16FlashAttnFwdSm90INS1_25CollectiveMainloopFwdSm90ILi2EN4cute5tupleIJNS5_1CILi1EEES8_S8_EEENS6_IJNS7_ILi192EEENS7_ILi128EEENS7_ILi64EEEEEELi64ENS_10bfloat16_tEfNS_4arch4Sm90ELb0ELb1ELb1ELb1ELb1ELb0ELb0ELb1ELb1ELb1ELb1ELb0EEENS1_21CollectiveEpilogueFwdINS6_IJSA_SC_SB_EEES9_SE_SG_Li384ELb1ELb1ELb1ELb0EEENS1_36VarlenDynamicPersistentTileSchedulerILi192ELi128ELi384ELi128ELb1ELb1ELb1ELb1ELb0ELb1EEEEEEEEEvNT_6ParamsE)
        /*0110*/ 	.word	0x00000040


	//----- nvinfo : EIATTR_MIN_STACK_SIZE
	.align		4
.L_63:
        /*0114*/ 	.byte	0x04, 0x12
        /*0116*/ 	.short	(.L_65 - .L_64)
	.align		4
.L_64:
        /*0118*/ 	.word	index@(_ZN7cutlass13device_kernelIN5flash11enable_sm90INS1_16FlashAttnFwdSm90INS1_25CollectiveMainloopFwdSm90ILi2EN4cute5tupleIJNS5_1CILi1EEES8_S8_EEENS6_IJNS7_ILi192EEENS7_ILi128EEENS7_ILi64EEEEEELi64ENS_10bfloat16_tEfNS_4arch4Sm90ELb0ELb1ELb1ELb1ELb1ELb1ELb0ELb1ELb1ELb1ELb1ELb0EEENS1_21CollectiveEpilogueFwdINS6_IJSA_SC_SB_EEES9_SE_SG_Li384ELb1ELb1ELb1ELb0EEENS1_36VarlenDynamicPersistentTileSchedulerILi192ELi128ELi384ELi128ELb1ELb1ELb1ELb1ELb0ELb1EEEEEEEEEvNT_6ParamsE)
        /*011c*/ 	.word	0x00000068


	//----- nvinfo : EIATTR_MIN_STACK_SIZE
	.align		4
.L_65:
        /*0120*/ 	.byte	0x04, 0x12
        /*0122*/ 	.short	(.L_67 - .L_66)
	.align		4
.L_66:
        /*0124*/ 	.word	index@(_ZN7cutlass13device_kernelIN5flash11enable_sm90INS1_16FlashAttnFwdSm90INS1_25CollectiveMainloopFwdSm90ILi2EN4cute5tupleIJNS5_1CILi1EEES8_S8_EEENS6_IJNS7_ILi192EEENS7_ILi128EEENS7_ILi64EEEEEELi64ENS_10bfloat16_tEfNS_4arch4Sm90ELb1ELb0ELb1ELb0ELb1ELb0ELb0ELb1ELb1ELb1ELb1ELb0EEENS1_21CollectiveEpilogueFwdINS6_IJSA_SC_SB_EEES9_SE_SG_Li384ELb0ELb1ELb1ELb0EEENS1_19SingleTileSchedulerILb0ELb1ELb1ELi192EEEEEEEEEvNT_6ParamsE)
        /*0128*/ 	.word	0x00000008


	//----- nvinfo : EIATTR_MIN_STACK_SIZE
	.align		4
.L_67:
        /*012c*/ 	.byte	0x04, 0x12
        /*012e*/ 	.short	(.L_69 - .L_68)
	.align		4
.L_68:
        /*0130*/ 	.word	index@(_ZN7cutlass13device_kernelIN5flash11enable_sm90INS1_16FlashAttnFwdSm90INS1_25CollectiveMainloopFwdSm90ILi2EN4cute5tupleIJNS5_1CILi1EEES8_S8_EEENS6_IJNS7_ILi192EEENS7_ILi128EEENS7_ILi64EEEEEELi64ENS_10bfloat16_tEfNS_4arch4Sm90ELb1ELb0ELb1ELb1ELb1ELb0ELb0ELb1ELb1ELb1ELb1ELb0EEENS1_21CollectiveEpilogueFwdINS6_IJSA_SC_SB_EEES9_SE_SG_Li384ELb1ELb1ELb1ELb0EEENS1_36VarlenDynamicPersistentTileSchedulerILi192ELi128ELi384ELi128ELb1ELb1ELb1ELb1ELb1ELb1EEEEEEEEEvNT_6ParamsE)
        /*0134*/ 	.word	0x00000040


	//----- nvinfo : EIATTR_MIN_STACK_SIZE
	.align		4
.L_69:
        /*0138*/ 	.byte	0x04, 0x12
        /*013a*/ 	.short	(.L_71 - .L_70)
	.align		4
.L_70:
        /*013c*/ 	.word	index@(_ZN7cutlass13device_kernelIN5flash11enable_sm90INS1_16FlashAttnFwdSm90INS1_25CollectiveMainloopFwdSm90ILi2EN4cute5tupleIJNS5_1CILi1EEES8_S8_EEENS6_IJNS7_ILi192EEENS7_ILi128EEENS7_ILi64EEEEEELi64ENS_10bfloat16_tEfNS_4arch4Sm90ELb1ELb0ELb1ELb1ELb1ELb1ELb0ELb1ELb1ELb1ELb1ELb0EEENS1_21CollectiveEpilogueFwdINS6_IJSA_SC_SB_EEES9_SE_SG_Li384ELb1ELb1ELb1ELb0EEENS1_36VarlenDynamicPersistentTileSchedulerILi192ELi128ELi384ELi128ELb1ELb1ELb1ELb1ELb1ELb1EEEEEEEEEvNT_6ParamsE)
        /*0140*/ 	.word	0x00000068
.L_71:


//--------------------- .nv.compat                --------------------------
	.section	.nv.compat,"",@"SHT_CUDA_COMPAT_INFO"
	.align	4
        /*0000*/ 	.byte	0x02, 0x09, 0x01, 0x00, 0x02, 0x02, 0x04, 0x00, 0x02, 0x05, 0x05, 0x00, 0x03, 0x07, 0x01, 0x01
        /*0010*/ 	.byte	0x02, 0x03, 0x01, 0x00, 0x02, 0x06, 0x01, 0x00, 0x04, 0x0b, 0x08, 0x00, 0x00, 0x00, 0x00, 0x00
        /*0020*/ 	.byte	0x00, 0x00, 0x00, 0x00


//--------------------- .nv.info._ZN7cutlass13device_kernelIN5flash11enable_sm90INS1_16FlashAttnFwdSm90INS1_25CollectiveMainloopFwdSm90ILi2EN4cute5tupleIJNS5_1CILi1EEES8_S8_EEENS6_IJNS7_ILi192EEENS7_ILi128EEENS7_ILi64EEEEEELi64ENS_10bfloat16_tEfNS_4arch4Sm90ELb0ELb0ELb1ELb0ELb1ELb0ELb0ELb1ELb1ELb1ELb1ELb0EEENS1_21CollectiveEpilogueFwdINS6_IJSA_SC_SB_EEES9_SE_SG_Li384ELb0ELb1ELb1ELb0EEENS1_19SingleTileSchedulerILb0ELb1ELb1ELi192EEEEEEEEEvNT_6ParamsE --------------------------
	.section	.nv.info._ZN7cutlass13device_kernelIN5flash11enable_sm90INS1_16FlashAttnFwdSm90INS1_25CollectiveMainloopFwdSm90ILi2EN4cute5tupleIJNS5_1CILi1EEES8_S8_EEENS6_IJNS7_ILi192EEENS7_ILi128EEENS7_ILi64EEEEEELi64ENS_10bfloat16_tEfNS_4arch4Sm90ELb0ELb0ELb1ELb0ELb1ELb0ELb0ELb1ELb1ELb1ELb1ELb0EEENS1_21CollectiveEpilogueFwdINS6_IJSA_SC_SB_EEES9_SE_SG_Li384ELb0ELb1ELb1ELb0EEENS1_19SingleTileSchedulerILb0ELb1ELb1ELi192EEEEEEEEEvNT_6ParamsE,"",@"SHT_CUDA_INFO"
	.sectionflags	@""
	.align	4


	//----- nvinfo : EIATTR_CUDA_API_VERSION
	.align		4
        /*0000*/ 	.byte	0x04, 0x37
        /*0002*/ 	.short	(.L_73 - .L_72)
.L_72:
        /*0004*/ 	.word	0x00000082


	//----- nvinfo : EIATTR_KPARAM_INFO
	.align		4
.L_73:
        /*0008*/ 	.byte	0x04, 0x17
        /*000a*/ 	.short	(.L_75 - .L_74)
.L_74:
        /*000c*/ 	.word	0x00000000
        /*0010*/ 	.short	0x0000
        /*0012*/ 	.short	0x0070
        /*0014*/ 	.byte	0x00, 0xf0, 0x01, 0x28


	//----- nvinfo : EIATTR_SPARSE_MMA_MASK
	.align		4
.L_75:
        /*0018*/ 	.byte	0x03, 0x50
        /*001a*/ 	.short	0x0000


	//----- nvinfo : EIATTR_MAXREG_COUNT
	.align		4
        /*001c*/ 	.byte	0x03, 0x1b
        /*001e*/ 	.short	0x0080


	//----- nvinfo : EIATTR_NUM_BARRIERS
	.align		4
        /*0020*/ 	.byte	0x02, 0x4c
        /*0022*/ 	.byte	0x10
	.zero		1


	//----- nvinfo : EIATTR_EXTERNS
	.align		4
        /*0024*/ 	.byte	0x04, 0x0f
        /*0026*/ 	.short	(.L_77 - .L_76)


	//   ....[0]....
	.align		4
.L_76:
        /*0028*/ 	.word	index@(__assertfail)


	//----- nvinfo : EIATTR_ANNOTATIONS
	.align		4
.L_77:
        /*002c*/ 	.byte	0x04, 0x55
        /*002e*/ 	.short	(.L_79 - .L_78)


	//   ....[0]....
.L_78:
        /*0030*/ 	.word	0x00000001
        /*0034*/ 	.byte	0xb0, 0x85, 0x00, 0x00, 0x01, 0x00, 0x00, 0x00, 0x10, 0x9e, 0x00, 0x00


	//----- nvinfo : EIATTR_MERCURY_ISA_VERSION
	.align		4
.L_79:
        /*0040*/ 	.byte	0x03, 0x5f
        /*0042*/ 	.short	0x0101


	//----- nvinfo : EIATTR_INT_WARP_WIDE_INSTR_OFFSETS
	.align		4
        /*0044*/ 	.byte	0x04, 0x31
        /*0046*/ 	.short	(.L_81 - .L_80)


	//   ....[0]....
.L_80:
        /*0048*/ 	.word	0x000000c0


	//   ....[1]....
        /*004c*/ 	.word	0x000000d0


	//   ....[2]....
        /*0050*/ 	.word	0x00000170


	//----- nvinfo : EIATTR_COOP_GROUP_MASK_REGIDS
	.align		4
.L_81:
        /*0054*/ 	.byte	0x04, 0x29
        /*0056*/ 	.short	(.L_83 - .L_82)


	//   ....[0]....
.L_82:
        /*0058*/ 	.word	0xffffffff


	//   ....[1]....
        /*005c*/ 	.word	0xffffffff


	//   ....[2]....
        /*0060*/ 	.word	0xffffffff


	//   ....[3]....
        /*0064*/ 	.word	0xffffffff


	//   ....[4]....
        /*0068*/ 	.word	0xffffffff


	//   ....[5]....
        /*006c*/ 	.word	0xffffffff


	//   ....[6]....
        /*0070*/ 	.word	0xffffffff


	//   ....[7]....
        /*0074*/ 	.word	0xffffffff


	//   ....[8]....
        /*0078*/ 	.word	0xffffffff


	//   ....[9]....
        /*007c*/ 	.word	0xffffffff


	//   ....[10]....
        /*0080*/ 	.word	0xffffffff


	//   ....[11]....
        /*0084*/ 	.word	0xffffffff


	//   ....[12]....
        /*0088*/ 	.word	0xffffffff


	//   ....[13]....
        /*008c*/ 	.word	0xffffffff


	//   ....[14]....
        /*0090*/ 	.word	0xffffffff


	//   ....[15]....
        /*0094*/ 	.word	0xffffffff


	//   ....[16]....
        /*0098*/ 	.word	0xffffffff


	//   ....[17]....
        /*009c*/ 	.word	0xffffffff


	//   ....[18]....
        /*00a0*/ 	.word	0xffffffff


	//   ....[19]....
        /*00a4*/ 	.word	0xffffffff


	//   ....[20]....
        /*00a8*/ 	.word	0xffffffff


	//   ....[21]....
        /*00ac*/ 	.word	0xffffffff


	//   ....[22]....
        /*00b0*/ 	.word	0xffffffff


	//   ....[23]....
        /*00b4*/ 	.word	0xffffffff


	//   ....[24]....
        /*00b8*/ 	.word	0xffffffff


	//   ....[25]....
        /*00bc*/ 	.word	0xffffffff


	//   ....[26]....
        /*00c0*/ 	.word	0xffffffff


	//   ....[27]....
        /*00c4*/ 	.word	0xffffffff


	//   ....[28]....
        /*00c8*/ 	.word	0xffffffff


	//   ....[29]....
        /*00cc*/ 	.word	0xffffffff


	//   ....[30]....
        /*00d0*/ 	.word	0xffffffff


	//   ....[31]....
        /*00d4*/ 	.word	0xffffffff


	//   ....[32]....
        /*00d8*/ 	.word	0xffffffff


	//   ....[33]....
        /*00dc*/ 	.word	0xffffffff


	//   ....[34]....
        /*00e0*/ 	.word	0xffffffff


	//   ....[35]....
        /*00e4*/ 	.word	0xffffffff


	//   ....[36]....
        /*00e8*/ 	.word	0xffffffff


	//   ....[37]....
        /*00ec*/ 	.word	0xffffffff


	//   ....[38]....
        /*00f0*/ 	.word	0xffffffff


	//   ....[39]....
        /*00f4*/ 	.word	0xffffffff


	//   ....[40]....
        /*00f8*/ 	.word	0xffffffff


	//   ....[41]....
        /*00fc*/ 	.word	0xffffffff


	//   ....[42]....
        /*0100*/ 	.word	0xffffffff


	//   ....[43]....
        /*0104*/ 	.word	0xffffffff


	//   ....[44]....
        /*0108*/ 	.word	0xffffffff


	//   ....[45]....
        /*010c*/ 	.word	0xffffffff


	//   ....[46]....
        /*0110*/ 	.word	0xffffffff


	//   ....[47]....
        /*0114*/ 	.word	0xffffffff


	//   ....[48]....
        /*0118*/ 	.word	0xffffffff


	//   ....[49]....
        /*011c*/ 	.word	0xffffffff


	//   ....[50]....
        /*0120*/ 	.word	0xffffffff


	//   ....[51]....
        /*0124*/ 	.word	0xffffffff


	//   ....[52]....
        /*0128*/ 	.word	0xffffffff


	//   ....[53]....
        /*012c*/ 	.word	0xffffffff


	//   ....[54]....
        /*0130*/ 	.word	0xffffffff


	//   ....[55]....
        /*0134*/ 	.word	0xffffffff


	//   ....[56]....
        /*0138*/ 	.word	0xffffffff


	//   ....[57]....
        /*013c*/ 	.word	0xffffffff


	//   ....[58]....
        /*0140*/ 	.word	0xffffffff


	//   ....[59]....
        /*0144*/ 	.word	0xffffffff


	//   ....[60]....
        /*0148*/ 	.word	0xffffffff


	//   ....[61]....
        /*014c*/ 	.word	0xffffffff


	//   ....[62]....
        /*0150*/ 	.word	0xffffffff


	//   ....[63]....
        /*0154*/ 	.word	0xffffffff


	//   ....[64]....
        /*0158*/ 	.word	0xffffffff


	//   ....[65]....
        /*015c*/ 	.word	0xffffffff


	//   ....[66]....
        /*0160*/ 	.word	0xffffffff


	//   ....[67]....
        /*0164*/ 	.word	0xffffffff


	//   ....[68]....
        /*0168*/ 	.word	0xffffffff


	//   ....[69]....
        /*016c*/ 	.word	0xffffffff


	//   ....[70]....
        /*0170*/ 	.word	0xffffffff


	//   ....[71]....
        /*0174*/ 	.word	0xffffffff


	//   ....[72]....
        /*0178*/ 	.word	0xffffffff


	//   ....[73]....
        /*017c*/ 	.word	0xffffffff


	//   ....[74]....
        /*0180*/ 	.word	0xffffffff


	//   ....[75]....
        /*0184*/ 	.word	0xffffffff


	//   ....[76]....
        /*0188*/ 	.word	0xffffffff


	//   ....[77]....
        /*018c*/ 	.word	0xffffffff


	//   ....[78]....
        /*0190*/ 	.word	0xffffffff


	//   ....[79]....
        /*0194*/ 	.word	0xffffffff


	//   ....[80]....
        /*0198*/ 	.word	0xffffffff


	//   ....[81]....
        /*019c*/ 	.word	0xffffffff


	//   ....[82]....
        /*01a0*/ 	.word	0xffffffff


	//   ....[83]....
        /*01a4*/ 	.word	0xffffffff


	//   ....[84]....
        /*01a8*/ 	.word	0xffffffff


	//   ....[85]....
        /*01ac*/ 	.word	0xffffffff


	//   ....[86]....
        /*01b0*/ 	.word	0xffffffff


	//   ....[87]....
        /*01b4*/ 	.word	0xffffffff


	//   ....[88]....
        /*01b8*/ 	.word	0xffffffff


	//   ....[89]....
        /*01bc*/ 	.word	0xffffffff


	//   ....[90]....
        /*01c0*/ 	.word	0xffffffff


	//   ....[91]....
        /*01c4*/ 	.word	0xffffffff


	//   ....[92]....
        /*01c8*/ 	.word	0xffffffff


	//   ....[93]....
        /*01cc*/ 	.word	0xffffffff


	//   ....[94]....
        /*01d0*/ 	.word	0xffffffff


	//   ....[95]....
        /*01d4*/ 	.word	0xffffffff


	//   ....[96]....
        /*01d8*/ 	.word	0xffffffff


	//   ....[97]....
        /*01dc*/ 	.word	0xffffffff


	//   ....[98]....
        /*01e0*/ 	.word	0xffffffff


	//   ....[99]....
        /*01e4*/ 	.word	0xffffffff


	//   ....[100]....
        /*01e8*/ 	.word	0xffffffff


	//   ....[101]....
        /*01ec*/ 	.word	0xffffffff


	//   ....[102]....
        /*01f0*/ 	.word	0xffffffff


	//   ....[103]....
        /*01f4*/ 	.word	0xffffffff


	//   ....[104]....
        /*01f8*/ 	.word	0xffffffff


	//   ....[105]....
        /*01fc*/ 	.word	0xffffffff


	//   ....[106]....
        /*0200*/ 	.word	0xffffffff


	//   ....[107]....
        /*0204*/ 	.word	0xffffffff


	//   ....[108]....
        /*0208*/ 	.word	0xffffffff


	//   ....[109]....
        /*020c*/ 	.word	0xffffffff


	//   ....[110]....
        /*0210*/ 	.word	0xffffffff


	//   ....[111]....
        /*0214*/ 	.word	0xffffffff


	//   ....[112]....
        /*0218*/ 	.word	0xffffffff


	//   ....[113]....
        /*021c*/ 	.word	0xffffffff


	//   ....[114]....
        /*0220*/ 	.word	0xffffffff


	//   ....[115]....
        /*0224*/ 	.word	0xffffffff


	//   ....[116]....
        /*0228*/ 	.word	0xffffffff


	//   ....[117]....
        /*022c*/ 	.word	0x0500000f


	//   ....[118]....
        /*0230*/ 	.word	0x0500000f


	//   ....[119]....
        /*0234*/ 	.word	0x0500000f


	//   ....[120]....
        /*0238*/ 	.word	0x0500000f


	//   ....[121]....
        /*023c*/ 	.word	0x0500000f


	//   ....[122]....
        /*0240*/ 	.word	0x0500000f


	//   ....[123]....
        /*0244*/ 	.word	0x0500000f


	//   ....[124]....
        /*0248*/ 	.word	0x0500000f


	//   ....[125]....
        /*024c*/ 	.word	0x0500000f


	//   ....[126]....
        /*0250*/ 	.word	0x0500000f


	//   ....[127]....
        /*0254*/ 	.word	0x0500000f


	//   ....[128]....
        /*0258*/ 	.word	0x0500000f


	//   ....[129]....
        /*025c*/ 	.word	0x0500000f


	//   ....[130]....
        /*0260*/ 	.word	0x0500000f


	//   ....[131]....
        /*0264*/ 	.word	0x0500000f


	//   ....[132]....
        /*0268*/ 	.word	0x0500000f


	//   ....[133]....
        /*026c*/ 	.word	0x0500000f


	//   ....[134]....
        /*0270*/ 	.word	0x0500000f


	//   ....[135]....
        /*0274*/ 	.word	0x0500000f


	//   ....[136]....
        /*0278*/ 	.word	0x0500000f


	//   ....[137]....
        /*027c*/ 	.word	0x0500000f


	//   ....[138]....
        /*0280*/ 	.word	0x0500000f


	//   ....[139]....
        /*0284*/ 	.word	0x0500000f


	//   ....[140]....
        /*0288*/ 	.word	0x0500000f


	//   ....[141]....
        /*028c*/ 	.word	0x0500000f


	//   ....[142]....
        /*0290*/ 	.word	0x0500000f


	//   ....[143]....
        /*0294*/ 	.word	0x0500000f


	//   ....[144]....
        /*0298*/ 	.word	0x0500000f


	//   ....[145]....
        /*029c*/ 	.word	0x0500000f


	//   ....[146]....
        /*02a0*/ 	.word	0x0500000f


	//   ....[147]....
        /*02a4*/ 	.word	0x0500000f


	//   ....[148]....
        /*02a8*/ 	.word	0x0500000f


	//   ....[149]....
        /*02ac*/ 	.word	0x0500000f


	//   ....[150]....
        /*02b0*/ 	.word	0x0500000f


	//   ....[151]....
        /*02b4*/ 	.word	0x0500000f


	//   ....[152]....
        /*02b8*/ 	.word	0x0500000f


	//   ....[153]....
        /*02bc*/ 	.word	0x0500000f


	//   ....[154]....
        /*02c0*/ 	.word	0x0500000f


	//   ....[155]....
        /*02c4*/ 	.word	0x0500000f


	//   ....[156]....
        /*02c8*/ 	.word	0x0500000f


	//   ....[157]....
        /*02cc*/ 	.word	0x0500000f


	//   ....[158]....
        /*02d0*/ 	.word	0x0500000f


	//   ....[159]....
        /*02d4*/ 	.word	0x0500000f


	//   ....[160]....
        /*02d8*/ 	.word	0x0500000f


	//   ....[161]....
        /*02dc*/ 	.word	0x0500000f


	//   ....[162]....
        /*02e0*/ 	.word	0x0500000f


	//   ....[163]....
        /*02e4*/ 	.word	0x0500000f


	//   ....[164]....
        /*02e8*/ 	.word	0x0500000f


	//   ....[165]....
        /*02ec*/ 	.word	0x0500000f


	//   ....[166]....
        /*02f0*/ 	.word	0x0500000f


	//   ....[167]....
        /*02f4*/ 	.word	0x0500000f


	//   ....[168]....
        /*02f8*/ 	.word	0x0500000f


	//   ....[169]....
        /*02fc*/ 	.word	0x0500000f


	//   ....[170]....
        /*0300*/ 	.word	0x0500000f


	//   ....[171]....
        /*0304*/ 	.word	0x0500000f


	//   ....[172]....
        /*0308*/ 	.word	0x0500000f


	//   ....[173]....
        /*030c*/ 	.word	0x0500000f


	//   ....[174]....
        /*0310*/ 	.word	0x0500000f


	//   ....[175]....
        /*0314*/ 	.word	0x0500000f


	//   ....[176]....
        /*0318*/ 	.word	0x0500000f


	//   ....[177]....
        /*031c*/ 	.word	0x0500000f


	//   ....[178]....
        /*0320*/ 	.word	0x0500000f


	//   ....[179]....
        /*0324*/ 	.word	0x0500000f


	//   ....[180]....
        /*0328*/ 	.word	0x0500000f


	//   ....[181]....
        /*032c*/ 	.word	0x0500000f


	//   ....[182]....
        /*0330*/ 	.word	0x0500000f


	//   ....[183]....
        /*0334*/ 	.word	0x0500000f


	//   ....[184]....
        /*0338*/ 	.word	0x0500000f


	//   ....[185]....
        /*033c*/ 	.word	0x0500000f


	//   ....[186]....
        /*0340*/ 	.word	0x0500000f


	//   ....[187]....
        /*0344*/ 	.word	0x0500000f


	//   ....[188]....
        /*0348*/ 	.word	0x0500000f


	//   ....[189]....
        /*034c*/ 	.word	0x0500000f


	//   ....[190]....
        /*0350*/ 	.word	0x0500000f


	//   ....[191]....
        /*0354*/ 	.word	0x0500000f


	//   ....[192]....
        /*0358*/ 	.word	0x0500000f


	//   ....[193]....
        /*035c*/ 	.word	0x0500000f


	//   ....[194]....
        /*0360*/ 	.word	0x0500000f


	//   ....[195]....
        /*0364*/ 	.word	0x0500000f


	//   ....[196]....
        /*0368*/ 	.word	0x0500000f


	//   ....[197]....
        /*036c*/ 	.word	0x0500000f


	//   ....[198]....
        /*0370*/ 	.word	0x0500000f


	//   ....[199]....
        /*0374*/ 	.word	0x0500000f


	//   ....[200]....
        /*0378*/ 	.word	0x0500000f


	//   ....[201]....
        /*037c*/ 	.word	0x0500000f


	//   ....[202]....
        /*0380*/ 	.word	0x0500000f


	//   ....[203]....
        /*0384*/ 	.word	0x0500000f


	//   ....[204]....
        /*0388*/ 	.word	0x0500000f


	//   ....[205]....
        /*038c*/ 	.word	0x0500000f


	//   ....[206]....
        /*0390*/ 	.word	0x0500000f


	//----- nvinfo : EIATTR_COOP_GROUP_INSTR_OFFSETS
	.align		4
.L_83:
        /*0394*/ 	.byte	0x04, 0x28
        /*0396*/ 	.short	(.L_85 - .L_84)


	//   ....[0]....
.L_84:
        /*0398*/ 	.word	0x00000080


	//   ....[1]....
        /*039c*/ 	.word	0x00000090


	//   ....[2]....
        /*03a0*/ 	.word	0x000002d0


	//   ....[3]....
        /*03a4*/ 	.word	0x00000430


	//   ....[4]....
        /*03a8*/ 	.word	0x00000550


	//   ....[5]....
        /*03ac*/ 	.word	0x000006b0


	//   ....[6]....
        /*03b0*/ 	.word	0x00000f50


	//   ....[7]....
        /*03b4*/ 	.word	0x00002640


	//   ....[8]....
        /*03b8*/ 	.word	0x00002690


	//   ....[9]....
        /*03bc*/ 	.word	0x00002c80


	//   ....[10]....
        /*03c0*/ 	.word	0x00002ce0


	//   ....[11]....
        /*03c4*/ 	.word	0x00004d20


	//   ....[12]....
        /*03c8*/ 	.word	0x00004d50


	//   ....[13]....
        /*03cc*/ 	.word	0x00004d80


	//   ....[14]....
        /*03d0*/ 	.word	0x00004d90


	//   ....[15]....
        /*03d4*/ 	.word	0x00006040


	//   ....[16]....
        /*03d8*/ 	.word	0x00006070


	//   ....[17]....
        /*03dc*/ 	.word	0x00006140


	//   ....[18]....
        /*03e0*/ 	.word	0x00006150


	//   ....[19]....
        /*03e4*/ 	.word	0x00006ee0


	//   ....[20]....
        /*03e8*/ 	.word	0x00006f20


	//   ....[21]....
        /*03ec*/ 	.word	0x00006f60


	//   ....[22]....
        /*03f0*/ 	.word	0x00006fa0


	//   ....[23]....
        /*03f4*/ 	.word	0x00006fc0


	//   ....[24]....
        /*03f8*/ 	.word	0x00006fe0


	//   ....[25]....
        /*03fc*/ 	.word	0x00007320


	//   ....[26]....
        /*0400*/ 	.word	0x00007330


	//   ....[27]....
        /*0404*/ 	.word	0x00007a50


	//   ....[28]....
        /*0408*/ 	.word	0x00008b20


	//   ....[29]....
        /*040c*/ 	.word	0x00008b40


	//   ....[30]....
        /*0410*/ 	.word	0x00008b50


	//   ....[31]....
        /*0414*/ 	.word	0x00008b60


	//   ....[32]....
        /*0418*/ 	.word	0x00008b70


	//   ....[33]....
        /*041c*/ 	.word	0x00008bc0


	//   ....[34]....
        /*0420*/ 	.word	0x00008bf0


	//   ....[35]....
        /*0424*/ 	.word	0x00008c20


	//   ....[36]....
        /*0428*/ 	.word	0x00008c40


	//   ....[37]....
        /*042c*/ 	.word	0x00008ca0


	//   ....[38]....
        /*0430*/ 	.word	0x00008cf0


	//   ....[39]....
        /*0434*/ 	.word	0x00008d20


	//   ....[40]....
        /*0438*/ 	.word	0x00008d50


	//   ....[41]....
        /*043c*/ 	.word	0x00008d80


	//   ....[42]....
        /*0440*/ 	.word	0x00008db0


	//   ....[43]....
        /*0444*/ 	.word	0x00008dd0


	//   ....[44]....
        /*0448*/ 	.word	0x00009570


	//   ....[45]....
        /*044c*/ 	.word	0x00009580


	//   ....[46]....
        /*0450*/ 	.word	0x00009590


	//   ....[47]....
        /*0454*/ 	.word	0x000095d0


	//   ....[48]....
        /*0458*/ 	.word	0x00009620


	//   ....[49]....
        /*045c*/ 	.word	0x00009670


	//   ....[50]....
        /*0460*/ 	.word	0x000096d0


	//   ....[51]....
        /*0464*/ 	.word	0x00009700


	//   ....[52]....
        /*0468*/ 	.word	0x00009730


	//   ....[53]....
        /*046c*/ 	.word	0x000097a0


	//   ....[54]....
        /*0470*/ 	.word	0x000097e0


	//   ....[55]....
        /*0474*/ 	.word	0x00009800


	//   ....[56]....
        /*0478*/ 	.word	0x00009830


	//   ....[57]....
        /*047c*/ 	.word	0x000098a0


	//   ....[58]....
        /*0480*/ 	.word	0x000098b0


	//   ....[59]....
        /*0484*/ 	.word	0x000098e0


	//   ....[60]....
        /*0488*/ 	.word	0x00009930


	//   ....[61]....
        /*048c*/ 	.word	0x000099a0


	//   ....[62]....
        /*0490*/ 	.word	0x000099e0


	//   ....[63]....
        /*0494*/ 	.word	0x00009a00


	//   ....[64]....
        /*0498*/ 	.word	0x00009a30


	//   ....[65]....
        /*049c*/ 	.word	0x00009a40


	//   ....[66]....
        /*04a0*/ 	.word	0x00009a80


	//   ....[67]....
        /*04a4*/ 	.word	0x00009b00


	//   ....[68]....
        /*04a8*/ 	.word	0x0000a210


	//   ....[69]....
        /*04ac*/ 	.word	0x0000a240


	//   ....[70]....
        /*04b0*/ 	.word	0x0000a250


	//   ....[71]....
        /*04b4*/ 	.word	0x0000a290


	//   ....[72]....
        /*04b8*/ 	.word	0x0000a2a0


	//   ....[73]....
        /*04bc*/ 	.word	0x0000a2e0


	//   ....[74]....
        /*04c0*/ 	.word	0x0000a2f0


	//   ....[75]....
        /*04c4*/ 	.word	0x0000a330


	//   ....[76]....
        /*04c8*/ 	.word	0x0000a340


	//   ....[77]....
        /*04cc*/ 	.word	0x0000a380


	//   ....[78]....
        /*04d0*/ 	.word	0x0000a390


	//   ....[79]....
        /*04d4*/ 	.word	0x0000a3d0


	//   ....[80]....
        /*04d8*/ 	.word	0x0000a3e0


	//   ....[81]....
        /*04dc*/ 	.word	0x0000a420


	//   ....[82]....
        /*04e0*/ 	.word	0x0000a430


	//   ....[83]....
        /*04e4*/ 	.word	0x0000a440


	//   ....[84]....
        /*04e8*/ 	.word	0x0000a6a0


	//   ....[85]....
        /*04ec*/ 	.word	0x0000a6d0


	//   ....[86]....
        /*04f0*/ 	.word	0x0000a6e0


	//   ....[87]....
        /*04f4*/ 	.word	0x0000a6f0


	//   ....[88]....
        /*04f8*/ 	.word	0x0000a700


	//   ....[89]....
        /*04fc*/ 	.word	0x0000a710


	//   ....[90]....
        /*0500*/ 	.word	0x0000a730


	//   ....[91]....
        /*0504*/ 	.word	0x0000a780


	//   ....[92]....
        /*0508*/ 	.word	0x0000a7a0


	//   ....[93]....
        /*050c*/ 	.word	0x0000a7e0


	//   ....[94]....
        /*0510*/ 	.word	0x0000a800


	//   ....[95]....
        /*0514*/ 	.word	0x0000a840


	//   ....[96]....
        /*0518*/ 	.word	0x0000a860


	//   ....[97]....
        /*051c*/ 	.word	0x0000a8a0


	//   ....[98]....
        /*0520*/ 	.word	0x0000a8c0


	//   ....[99]....
        /*0524*/ 	.word	0x0000a8f0


	//   ....[100]....
        /*0528*/ 	.word	0x0000ae00


	//   ....[101]....
        /*052c*/ 	.word	0x0000ae30


	//   ....[102]....
        /*0530*/ 	.word	0x0000ae60


	//   ....[103]....
        /*0534*/ 	.word	0x0000ae80


	//   ....[104]....
        /*0538*/ 	.word	0x0000ae90


	//   ....[105]....
        /*053c*/ 	.word	0x0000aea0


	//   ....[106]....
        /*0540*/ 	.word	0x0000aec0


	//   ....[107]....
        /*0544*/ 	.word	0x0000aee0


	//   ....[108]....
        /*0548*/ 	.word	0x0000af00


	//   ....[109]....
        /*054c*/ 	.word	0x0000af20


	//   ....[110]....
        /*0550*/ 	.word	0x0000af40


	//   ....[111]....
        /*0554*/ 	.word	0x0000af60


	//   ....[112]....
        /*0558*/ 	.word	0x0000af90


	//   ....[113]....
        /*055c*/ 	.word	0x0000afb0


	//   ....[114]....
        /*0560*/ 	.word	0x0000b010


	//   ....[115]....
        /*0564*/ 	.word	0x0000b040


	//   ....[116]....
        /*0568*/ 	.word	0x0000b350


	//   ....[117]....
        /*056c*/ 	.word	0x0000b7f0


	//   ....[118]....
        /*0570*/ 	.word	0x0000b8e0


	//   ....[119]....
        /*0574*/ 	.word	0x0000b980


	//   ....[120]....
        /*0578*/ 	.word	0x0000ba00


	//   ....[121]....
        /*057c*/ 	.word	0x0000bac0


	//   ....[122]....
        /*0580*/ 	.word	0x0000bb20


	//   ....[123]....
        /*0584*/ 	.word	0x0000bbc0


	//   ....[124]....
        /*0588*/ 	.word	0x0000bc20


	//   ....[125]....
        /*058c*/ 	.word	0x0000bd10


	//   ....[126]....
        /*0590*/ 	.word	0x0000bd80


	//   ....[127]....
        /*0594*/ 	.word	0x0000be20


	//   ....[128]....
        /*0598*/ 	.word	0x0000be80


	//   ....[129]....
        /*059c*/ 	.word	0x0000bf50


	//   ....[130]....
        /*05a0*/ 	.word	0x0000bfb0


	//   ....[131]....
        /*05a4*/ 	.word	0x0000c060


	//   ....[132]....
        /*05a8*/ 	.word	0x0000c0c0


	//   ....[133]....
        /*05ac*/ 	.word	0x0000c180


	//   ....[134]....
        /*05b0*/ 	.word	0x0000c210


	//   ....[135]....
        /*05b4*/ 	.word	0x0000c260


	//   ....[136]....
        /*05b8*/ 	.word	0x0000c330


	//   ....[137]....
        /*05bc*/ 	.word	0x0000c3f0


	//   ....[138]....
        /*05c0*/ 	.word	0x0000c450


	//   ....[139]....
        /*05c4*/ 	.word	0x0000c510


	//   ....[140]....
        /*05c8*/ 	.word	0x0000c580


	//   ....[141]....
        /*05cc*/ 	.word	0x0000c660


	//   ....[142]....
        /*05d0*/ 	.word	0x0000c6c0


	//   ....[143]....
        /*05d4*/ 	.word	0x0000c780


	//   ....[144]....
        /*05d8*/ 	.word	0x0000c7f0


	//   ....[145]....
        /*05dc*/ 	.word	0x0000c8d0


	//   ....[146]....
        /*05e0*/ 	.word	0x0000c930


	//   ....[147]....
        /*05e4*/ 	.word	0x0000c9f0


	//   ....[148]....
        /*05e8*/ 	.word	0x0000ca60


	//   ....[149]....
        /*05ec*/ 	.word	0x0000cb20


	//   ....[150]....
        /*05f0*/ 	.word	0x0000cba0


	//   ....[151]....
        /*05f4*/ 	.word	0x0000cc60


	//   ....[152]....
        /*05f8*/ 	.word	0x0000ccc0


	//   ....[153]....
        /*05fc*/ 	.word	0x0000cd90


	//   ....[154]....
        /*0600*/ 	.word	0x0000cdf0


	//   ....[155]....
        /*0604*/ 	.word	0x0000ceb0


	//   ....[156]....
        /*0608*/ 	.word	0x0000cf30


	//   ....[157]....
        /*060c*/ 	.word	0x0000cfe0


	//   ....[158]....
        /*0610*/ 	.word	0x0000d120


	//   ....[159]....
        /*0614*/ 	.word	0x0000d1c0


	//   ....[160]....
        /*0618*/ 	.word	0x0000d260


	//   ....[161]....
        /*061c*/ 	.word	0x0000d2f0


	//   ....[162]....
        /*0620*/ 	.word	0x0000d390


	//   ....[163]....
        /*0624*/ 	.word	0x0000d420


	//   ....[164]....
        /*0628*/ 	.word	0x0000d4c0


	//   ....[165]....
        /*062c*/ 	.word	0x0000d550


	//   ....[166]....
        /*0630*/ 	.word	0x0000d5f0


	//   ....[167]....
        /*0634*/ 	.word	0x0000d680


	//   ....[168]....
        /*0638*/ 	.word	0x0000d720


	//   ....[169]....
        /*063c*/ 	.word	0x0000d7b0


	//   ....[170]....
        /*0640*/ 	.word	0x0000d850


	//   ....[171]....
        /*0644*/ 	.word	0x0000d8e0


	//   ....[172]....
        /*0648*/ 	.word	0x0000d980


	//   ....[173]....
        /*064c*/ 	.word	0x0000da10


	//   ....[174]....
        /*0650*/ 	.word	0x0000daf0


	//   ....[175]....
        /*0654*/ 	.word	0x0000dba0


	//   ....[176]....
        /*0658*/ 	.word	0x0000dc00


	//   ....[177]....
        /*065c*/ 	.word	0x0000dcb0


	//   ....[178]....
        /*0660*/ 	.word	0x0000dd40


	//   ....[179]....
        /*0664*/ 	.word	0x0000dde0


	//   ....[180]....
        /*0668*/ 	.word	0x0000de60


	//   ....[181]....
        /*066c*/ 	.word	0x0000df00


	//   ....[182]....
        /*0670*/ 	.word	0x0000df90


	//   ....[183]....
        /*0674*/ 	.word	0x0000e030


	//   ....[184]....
        /*0678*/ 	.word	0x0000e0b0


	//   ....[185]....
        /*067c*/ 	.word	0x0000e150


	//   ....[186]....
        /*0680*/ 	.word	0x0000e1e0


	//   ....[187]....
        /*0684*/ 	.word	0x0000e280


	//   ....[188]....
        /*0688*/ 	.word	0x0000e300


	//   ....[189]....
        /*068c*/ 	.word	0x0000e390


	//   ....[190]....
        /*0690*/ 	.word	0x0000e470


	//   ....[191]....
        /*0694*/ 	.word	0x0000e530


	//   ....[192]....
        /*0698*/ 	.word	0x0000e590


	//   ....[193]....
        /*069c*/ 	.word	0x0000e640


	//   ....[194]....
        /*06a0*/ 	.word	0x0000e6a0


	//   ....[195]....
        /*06a4*/ 	.word	0x0000e760


	//   ....[196]....
        /*06a8*/ 	.word	0x0000e7c0


	//   ....[197]....
        /*06ac*/ 	.word	0x0000e880


	//   ....[198]....
        /*06b0*/ 	.word	0x0000e8e0


	//   ....[199]....
        /*06b4*/ 	.word	0x0000e9a0


	//   ....[200]....
        /*06b8*/ 	.word	0x0000ea00


	//   ....[201]....
        /*06bc*/ 	.word	0x0000eac0


	//   ....[202]....
        /*06c0*/ 	.word	0x0000eb20


	//   ....[203]....
        /*06c4*/ 	.word	0x0000ebe0


	//   ....[204]....
        /*06c8*/ 	.word	0x0000ec40


	//   ....[205]....
        /*06cc*/ 	.word	0x0000ecf0


	//   ....[206]....
        /*06d0*/ 	.word	0x0000ee00


	//----- nvinfo : EIATTR_REG_RECONFIG
	.align		4
.L_85:
        /*06d4*/ 	.byte	0x01, 0x54
	.zero		2


	//----- nvinfo : EIATTR_SYSCALL_OFFSETS
	.align		4
        /*06d8*/ 	.byte	0x04, 0x46
        /*06da*/ 	.short	(.L_87 - .L_86)


	//   ....[0]....
.L_86:
        /*06dc*/ 	.word	0x00001110


	//   ....[1]....
        /*06e0*/ 	.word	0x00008180


	//   ....[2]....
        /*06e4*/ 	.word	0x000082c0


	//   ....[3]....
        /*06e8*/ 	.word	0x000083b0


	//   ....[4]....
        /*06ec*/ 	.word	0x00009130


	//----- nvinfo : EIATTR_MBARRIER_INSTR_OFFSETS
	.align		4
.L_87:
        /*06f0*/ 	.byte	0x04, 0x39
        /*06f2*/ 	.short	(.L_89 - .L_88)


	//   ....[0]....
.L_88:
        /*06f4*/ 	.word	0x00000180
        /*06f8*/ 	.word	0x000000ff
        /*06fc*/ 	.word	0x00016800
        /*0700*/ 	.short	0x0100
        /*0702*/ 	.byte	0x08
	.zero		1


	//   ....[1]....
        /*0704*/ 	.word	0x00000190
        /*0708*/ 	.word	0x000000ff
        /*070c*/ 	.word	0x00016820
        /*0710*/ 	.short	0x0100
        /*0712*/ 	.byte	0x08
	.zero		1


	//   ....[2]....
        /*0714*/ 	.word	0x00000280
        /*0718*/ 	.word	0x000000ff
        /*071c*/ 	.word	0x00016830
        /*0720*/ 	.short	0x0100
        /*0722*/ 	.byte	0x08
	.zero		1


	//   ....[3]....
        /*0724*/ 	.word	0x00000290
        /*0728*/ 	.word	0x000000ff
        /*072c*/ 	.word	0x00016840
        /*0730*/ 	.short	0x0100
        /*0732*/ 	.byte	0x08
	.zero		1


	//   ....[4]....
        /*0734*/ 	.word	0x000002a0
        /*0738*/ 	.word	0x000000ff
        /*073c*/ 	.word	0x00016838
        /*0740*/ 	.short	0x0100
        /*0742*/ 	.byte	0x08
	.zero		1


	//   ....[5]....
        /*0744*/ 	.word	0x000002b0
        /*0748*/ 	.word	0x000000ff
        /*074c*/ 	.word	0x00016848
        /*0750*/ 	.short	0x0100
        /*0752*/ 	.byte	0x08
	.zero		1


	//   ....[6]....
        /*0754*/ 	.word	0x000003e0
        /*0758*/ 	.word	0x000000ff
        /*075c*/ 	.word	0x00016850
        /*0760*/ 	.short	0x0100
        /*0762*/ 	.byte	0x08
	.zero		1


	//   ....[7]....
        /*0764*/ 	.word	0x000003f0
        /*0768*/ 	.word	0x000000ff
        /*076c*/ 	.word	0x00016860
        /*0770*/ 	.short	0x0100
        /*0772*/ 	.byte	0x08
	.zero		1


	//   ....[8]....
        /*0774*/ 	.word	0x00000400
        /*0778*/ 	.word	0x000000ff
        /*077c*/ 	.word	0x00016858
        /*0780*/ 	.short	0x0100
        /*0782*/ 	.byte	0x08
	.zero		1


	//   ....[9]....
        /*0784*/ 	.word	0x00000410
        /*0788*/ 	.word	0x000000ff
        /*078c*/ 	.word	0x00016868
        /*0790*/ 	.short	0x0100
        /*0792*/ 	.byte	0x08
	.zero		1


	//   ....[10]....
        /*0794*/ 	.word	0x00000500
        /*0798*/ 	.word	0x000000ff
        /*079c*/ 	.word	0x00016870
        /*07a0*/ 	.short	0x0100
        /*07a2*/ 	.byte	0x06
	.zero		1


	//   ....[11]....
        /*07a4*/ 	.word	0x00000510
        /*07a8*/ 	.word	0x000000ff
        /*07ac*/ 	.word	0x00016880
        /*07b0*/ 	.short	0x0100
        /*07b2*/ 	.byte	0x06
	.zero		1


	//   ....[12]....
        /*07b4*/ 	.word	0x00000520
        /*07b8*/ 	.word	0x000000ff
        /*07bc*/ 	.word	0x00016878
        /*07c0*/ 	.short	0x0100
        /*07c2*/ 	.byte	0x06
	.zero		1


	//   ....[13]....
        /*07c4*/ 	.word	0x00000530
        /*07c8*/ 	.word	0x000000ff
        /*07cc*/ 	.word	0x00016888
        /*07d0*/ 	.short	0x0100
        /*07d2*/ 	.byte	0x06
	.zero		1


	//   ....[14]....
        /*07d4*/ 	.word	0x00000660
        /*07d8*/ 	.word	0x000000ff
        /*07dc*/ 	.word	0x00016890
        /*07e0*/ 	.short	0x0100
        /*07e2*/ 	.byte	0x08
	.zero		1


	//   ....[15]....
        /*07e4*/ 	.word	0x00000670
        /*07e8*/ 	.word	0x000000ff
        /*07ec*/ 	.word	0x000168a0
        /*07f0*/ 	.short	0x0100
        /*07f2*/ 	.byte	0x08
	.zero		1


	//   ....[16]....
        /*07f4*/ 	.word	0x00000680
        /*07f8*/ 	.word	0x000000ff
        /*07fc*/ 	.word	0x00016898
        /*0800*/ 	.short	0x0100
        /*0802*/ 	.byte	0x08
	.zero		1


	//   ....[17]....
        /*0804*/ 	.word	0x00000690
        /*0808*/ 	.word	0x000000ff
        /*080c*/ 	.word	0x000168a8
        /*0810*/ 	.short	0x0100
        /*0812*/ 	.byte	0x08
	.zero		1


	//   ....[18]....
        /*0814*/ 	.word	0x000007d0
        /*0818*/ 	.word	0x000000ff
        /*081c*/ 	.word	0x000168b0
        /*0820*/ 	.short	0x0100
        /*0822*/ 	.byte	0x08
	.zero		1


	//   ....[19]....
        /*0824*/ 	.word	0x000007e0
        /*0828*/ 	.word	0x000000ff
        /*082c*/ 	.word	0x000168c0
        /*0830*/ 	.short	0x0100
        /*0832*/ 	.byte	0x08
	.zero		1


	//   ....[20]....
        /*0834*/ 	.word	0x000007f0
        /*0838*/ 	.word	0x000000ff
        /*083c*/ 	.word	0x000168b8
        /*0840*/ 	.short	0x0100
        /*0842*/ 	.byte	0x08
	.zero		1


	//   ....[21]....
        /*0844*/ 	.word	0x00000800
        /*0848*/ 	.word	0x000000ff
        /*084c*/ 	.word	0x000168c8
        /*0850*/ 	.short	0x0100
        /*0852*/ 	.byte	0x08
	.zero		1


	//   ....[22]....
        /*0854*/ 	.word	0x00001130
        /*0858*/ 	.word	0x000000ff
        /*085c*/ 	.word	0x00016800
        /*0860*/ 	.short	0x010a
        /*0862*/ 	.byte	0x28
	.zero		1


	//   ....[23]....
        /*0864*/ 	.word	0x000011a0
        /*0868*/ 	.word	0x000000ff
        /*086c*/ 	.word	0x00016830
        /*0870*/ 	.short	0x010a
        /*0872*/ 	.byte	0x28
	.zero		1


	//   ....[24]....
        /*0874*/ 	.word	0x00001200
        /*0878*/ 	.word	0x000000ff
        /*087c*/ 	.word	0x00016830
        /*0880*/ 	.short	0x010a
        /*0882*/ 	.byte	0x28
	.zero		1


	//   ....[25]....
        /*0884*/ 	.word	0x00001d00
        /*0888*/ 	.word	0x000000ff
        /*088c*/ 	.word	0x00000000
        /*0890*/ 	.short	0x0101
        /*0892*/ 	.byte	0x04
	.zero		1


	//   ....[26]....
        /*0894*/ 	.word	0x00003ad0
        /*0898*/ 	.word	0x000000ff
        /*089c*/ 	.word	0x00016830
        /*08a0*/ 	.short	0x010a
        /*08a2*/ 	.byte	0x0a
	.zero		1


	//   ....[27]....
        /*08a4*/ 	.word	0x00003b10
        /*08a8*/ 	.word	0x000000ff
        /*08ac*/ 	.word	0x00016830
        /*08b0*/ 	.short	0x010a
        /*08b2*/ 	.byte	0x0a
	.zero		1


	//   ....[28]....
        /*08b4*/ 	.word	0x00003d50
        /*08b8*/ 	.word	0x000000ff
        /*08bc*/ 	.word	0x00016850
        /*08c0*/ 	.short	0x010a
        /*08c2*/ 	.byte	0x0a
	.zero		1


	//   ....[29]....
        /*08c4*/ 	.word	0x00003d90
        /*08c8*/ 	.word	0x000000ff
        /*08cc*/ 	.word	0x00016850
        /*08d0*/ 	.short	0x010a
        /*08d2*/ 	.byte	0x0a
	.zero		1


	//   ....[30]....
        /*08d4*/ 	.word	0x000046c0
        /*08d8*/ 	.word	0x000000ff
        /*08dc*/ 	.word	0x00000000
        /*08e0*/ 	.short	0x0101
        /*08e2*/ 	.byte	0x06
	.zero		1


	//   ....[31]....
        /*08e4*/ 	.word	0x00005b80
        /*08e8*/ 	.word	0x000000ff
        /*08ec*/ 	.word	0x00000000
        /*08f0*/ 	.short	0x0101
        /*08f2*/ 	.byte	0x05
	.zero		1


	//   ....[32]....
        /*08f4*/ 	.word	0x00005fa0
        /*08f8*/ 	.word	0x000000ff
        /*08fc*/ 	.word	0x00016850
        /*0900*/ 	.short	0x010a
        /*0902*/ 	.byte	0x05
	.zero		1


	//   ....[33]....
        /*0904*/ 	.word	0x00005fe0
        /*0908*/ 	.word	0x000000ff
        /*090c*/ 	.word	0x00016850
        /*0910*/ 	.short	0x010a
        /*0912*/ 	.byte	0x05
	.zero		1


	//   ....[34]....
        /*0914*/ 	.word	0x000065b0
        /*0918*/ 	.word	0x000000ff
        /*091c*/ 	.word	0x00000000
        /*0920*/ 	.short	0x0101
        /*0922*/ 	.byte	0x04
	.zero		1


	//   ....[35]....
        /*0924*/ 	.word	0x00006fd0
        /*0928*/ 	.word	0x000000ff
        /*092c*/ 	.word	0x00000000
        /*0930*/ 	.short	0x0101
        /*0932*/ 	.byte	0x04
	.zero		1


	//   ....[36]....
        /*0934*/ 	.word	0x00008820
        /*0938*/ 	.word	0x000000ff
        /*093c*/ 	.word	0x00016840
        /*0940*/ 	.short	0x010a
        /*0942*/ 	.byte	0x2d
	.zero		1


	//   ....[37]....
        /*0944*/ 	.word	0x00008ed0
        /*0948*/ 	.word	0x000000ff
        /*094c*/ 	.word	0x00016830
        /*0950*/ 	.short	0x0107
        /*0952*/ 	.byte	0x2d
	.zero		1


	//   ....[38]....
        /*0954*/ 	.word	0x00008f60
        /*0958*/ 	.word	0x000000ff
        /*095c*/ 	.word	0x00016830
        /*0960*/ 	.short	0x0101
        /*0962*/ 	.byte	0x2d
	.zero		1


	//   ....[39]....
        /*0964*/ 	.word	0x00009bf0
        /*0968*/ 	.word	0x000000ff
        /*096c*/ 	.word	0x00016800
        /*0970*/ 	.short	0x0107
        /*0972*/ 	.byte	0x2d
	.zero		1


	//   ....[40]....
        /*0974*/ 	.word	0x00009c30
        /*0978*/ 	.word	0x000000ff
        /*097c*/ 	.word	0x00016800
        /*0980*/ 	.short	0x0101
        /*0982*/ 	.byte	0x2d
	.zero		1


	//   ....[41]....
        /*0984*/ 	.word	0x00009c40
        /*0988*/ 	.word	0x000000ff
        /*098c*/ 	.word	0x00016820
        /*0990*/ 	.short	0x010a
        /*0992*/ 	.byte	0x2d
	.zero		1


	//   ....[42]....
        /*0994*/ 	.word	0x0000a020
        /*0998*/ 	.word	0x00000007
        /*099c*/ 	.word	0x00016840
        /*09a0*/ 	.short	0x010a
        /*09a2*/ 	.byte	0x3f
	.zero		1


	//   ....[43]....
        /*09a4*/ 	.word	0x0000a500
        /*09a8*/ 	.word	0x00000007
        /*09ac*/ 	.word	0x00016830
        /*09b0*/ 	.short	0x0107
        /*09b2*/ 	.byte	0x3f
	.zero		1


	//   ....[44]....
        /*09b4*/ 	.word	0x0000a5d0
        /*09b8*/ 	.word	0x00000007
        /*09bc*/ 	.word	0x00016830
        /*09c0*/ 	.short	0x0101
        /*09c2*/ 	.byte	0x3f
	.zero		1


	//   ....[45]....
        /*09c4*/ 	.word	0x0000a630
        /*09c8*/ 	.word	0x00000007
        /*09cc*/ 	.word	0x00016860
        /*09d0*/ 	.short	0x010a
        /*09d2*/ 	.byte	0x3f
	.zero		1


	//   ....[46]....
        /*09d4*/ 	.word	0x0000aa20
        /*09d8*/ 	.word	0x00000007
        /*09dc*/ 	.word	0x00016850
        /*09e0*/ 	.short	0x0107
        /*09e2*/ 	.byte	0x3f
	.zero		1


	//   ....[47]....
        /*09e4*/ 	.word	0x0000abb0
        /*09e8*/ 	.word	0x00000007
        /*09ec*/ 	.word	0x00016850
        /*09f0*/ 	.short	0x0101
        /*09f2*/ 	.byte	0x3f
	.zero		1


	//   ....[48]....
        /*09f4*/ 	.word	0x0000ad50
        /*09f8*/ 	.word	0x00000000
        /*09fc*/ 	.word	0x00016860
        /*0a00*/ 	.short	0x010a
        /*0a02*/ 	.byte	0x3f
	.zero		1


	//   ....[49]....
        /*0a04*/ 	.word	0x0000b170
        /*0a08*/ 	.word	0x00000000
        /*0a0c*/ 	.word	0x00016850
        /*0a10*/ 	.short	0x0107
        /*0a12*/ 	.byte	0x3f
	.zero		1


	//   ....[50]....
        /*0a14*/ 	.word	0x0000b250
        /*0a18*/ 	.word	0x00000000
        /*0a1c*/ 	.word	0x00016850
        /*0a20*/ 	.short	0x0101
        /*0a22*/ 	.byte	0x3f
	.zero		1


	//   ....[51]....
        /*0a24*/ 	.word	0x0000b2e0
        /*0a28*/ 	.word	0x00000007
        /*0a2c*/ 	.word	0x00016820
        /*0a30*/ 	.short	0x010a
        /*0a32*/ 	.byte	0x3f
	.zero		1


	//   ....[52]....
        /*0a34*/ 	.word	0x0000b440
        /*0a38*/ 	.word	0x00000005
        /*0a3c*/ 	.word	0x00016840
        /*0a40*/ 	.short	0x010a
        /*0a42*/ 	.byte	0x3f
	.zero		1


	//   ....[53]....
        /*0a44*/ 	.word	0x0000b4e0
        /*0a48*/ 	.word	0x00000003
        /*0a4c*/ 	.word	0x00016840
        /*0a50*/ 	.short	0x010a
        /*0a52*/ 	.byte	0x3f
	.zero		1


	//   ....[54]....
        /*0a54*/ 	.word	0x0000b520
        /*0a58*/ 	.word	0x00000005
        /*0a5c*/ 	.word	0x00016860
        /*0a60*/ 	.short	0x010a
        /*0a62*/ 	.byte	0x3f
	.zero		1


	//   ....[55]....
        /*0a64*/ 	.word	0x0000b560
        /*0a68*/ 	.word	0x00000003
        /*0a6c*/ 	.word	0x00016860
        /*0a70*/ 	.short	0x010a
        /*0a72*/ 	.byte	0x3f
	.zero		1


	//   ....[56]....
        /*0a74*/ 	.word	0x0000b5d0
        /*0a78*/ 	.word	0x00000003
        /*0a7c*/ 	.word	0x00016800
        /*0a80*/ 	.short	0x010a
        /*0a82*/ 	.byte	0x3f
	.zero		1


	//   ....[57]....
        /*0a84*/ 	.word	0x0000b630
        /*0a88*/ 	.word	0x00000003
        /*0a8c*/ 	.word	0x00016830
        /*0a90*/ 	.short	0x010a
        /*0a92*/ 	.byte	0x3f
	.zero		1


	//   ....[58]....
        /*0a94*/ 	.word	0x0000b690
        /*0a98*/ 	.word	0x00000009
        /*0a9c*/ 	.word	0x00016830
        /*0aa0*/ 	.short	0x010a
        /*0aa2*/ 	.byte	0x3f
	.zero		1


	//   ....[59]....
        /*0aa4*/ 	.word	0x0000b6f0
        /*0aa8*/ 	.word	0x00000009
        /*0aac*/ 	.word	0x00016850
        /*0ab0*/ 	.short	0x010a
        /*0ab2*/ 	.byte	0x3f
	.zero		1


	//   ....[60]....
        /*0ab4*/ 	.word	0x0000b750
        /*0ab8*/ 	.word	0x00000003
        /*0abc*/ 	.word	0x00016850
        /*0ac0*/ 	.short	0x010a
        /*0ac2*/ 	.byte	0x3f
	.zero		1


	//   ....[61]....
        /*0ac4*/ 	.word	0x0000b830
        /*0ac8*/ 	.word	0x00000002
        /*0acc*/ 	.word	0x00016840
        /*0ad0*/ 	.short	0x010a
        /*0ad2*/ 	.byte	0x3f
	.zero		1


	//   ....[62]....
        /*0ad4*/ 	.word	0x0000d020
        /*0ad8*/ 	.word	0x00000003
        /*0adc*/ 	.word	0x00016820
        /*0ae0*/ 	.short	0x010a
        /*0ae2*/ 	.byte	0x3f
	.zero		1


	//   ....[63]....
        /*0ae4*/ 	.word	0x0000d070
        /*0ae8*/ 	.word	0x00000007
        /*0aec*/ 	.word	0x00016840
        /*0af0*/ 	.short	0x010a
        /*0af2*/ 	.byte	0x3f
	.zero		1


	//   ....[64]....
        /*0af4*/ 	.word	0x0000da40
        /*0af8*/ 	.word	0x00000007
        /*0afc*/ 	.word	0x00016860
        /*0b00*/ 	.short	0x010a
        /*0b02*/ 	.byte	0x3f
	.zero		1


	//   ....[65]....
        /*0b04*/ 	.word	0x0000e3c0
        /*0b08*/ 	.word	0x00000000
        /*0b0c*/ 	.word	0x00016860
        /*0b10*/ 	.short	0x010a
        /*0b12*/ 	.byte	0x3f
	.zero		1


	//   ....[66]....
        /*0b14*/ 	.word	0x0000ed20
        /*0b18*/ 	.word	0x00000007
        /*0b1c*/ 	.word	0x00016820
        /*0b20*/ 	.short	0x010a
        /*0b22*/ 	.byte	0x3f
	.zero		1


	//   ....[67]....
        /*0b24*/ 	.word	0x0000eec0
        /*0b28*/ 	.word	0x00000005
        /*0b2c*/ 	.word	0x00016840
        /*0b30*/ 	.short	0x010a
        /*0b32*/ 	.byte	0x3f
	.zero		1


	//   ....[68]....
        /*0b34*/ 	.word	0x0000ef10
        /*0b38*/ 	.word	0x00000003
        /*0b3c*/ 	.word	0x00016840
        /*0b40*/ 	.short	0x010a
        /*0b42*/ 	.byte	0x3f
	.zero		1


	//   ....[69]....
        /*0b44*/ 	.word	0x0000ef60
        /*0b48*/ 	.word	0x00000005
        /*0b4c*/ 	.word	0x00016860
        /*0b50*/ 	.short	0x010a
        /*0b52*/ 	.byte	0x3f
	.zero		1


	//----- nvinfo : EIATTR_NUM_MBARRIERS
	.align		4
.L_89:
        /*0b54*/ 	.byte	0x03, 0x38
        /*0b56*/ 	.short	0x0016


	//----- nvinfo : EIATTR_EXIT_INSTR_OFFSETS
	.align		4
        /*0b58*/ 	.byte	0x04, 0x1c
        /*0b5a*/ 	.short	(.L_91 - .L_90)


	//   ....[0]....
.L_90:
        /*0b5c*/ 	.word	0x0000b5b0


	//----- nvinfo : EIATTR_MAX_THREADS
	.align		4
.L_91:
        /*0b60*/ 	.byte	0x04, 0x05
        /*0b62*/ 	.short	(.L_93 - .L_92)
.L_92:
        /*0b64*/ 	.word	0x00000200
        /*0b68*/ 	.word	0x00000001
        /*0b6c*/ 	.word	0x00000001


	//----- nvinfo : EIATTR_CRS_STACK_SIZE
	.align		4
.L_93:
        /*0b70*/ 	.byte	0x04, 0x1e
        /*0b72*/ 	.short	(.L_95 - .L_94)
.L_94:
        /*0b74*/ 	.word	0x00000000


	//----- nvinfo : EIATTR_CBANK_PARAM_SIZE
	.align		4
.L_95:
        /*0b78*/ 	.byte	0x03, 0x19
        /*0b7a*/ 	.short	0x0a70


	//----- nvinfo : EIATTR_PARAM_CBANK
	.align		4
        /*0b7c*/ 	.byte	0x04, 0x0a
        /*0b7e*/ 	.short	(.L_97 - .L_96)
	.align		4
.L_96:
        /*0b80*/ 	.word	index@(.nv.constant0._ZN7cutlass13device_kernelIN5flash11enable_sm90INS1_16FlashAttnFwdSm90INS1_25CollectiveMainloopFwdSm90ILi2EN4cute5tupleIJNS5_1CILi1EEES8_S8_EEENS6_IJNS7_ILi192EEENS7_ILi128EEENS7_ILi64EEEEEELi64ENS_10bfloat16_tEfNS_4arch4Sm90ELb0ELb0ELb1ELb0ELb1ELb0ELb0ELb1ELb1ELb1ELb1ELb0EEENS1_21CollectiveEpilogueFwdINS6_IJSA_SC_SB_EEES9_SE_SG_Li384ELb0ELb1ELb1ELb0EEENS1_19SingleTileSchedulerILb0ELb1ELb1ELi192EEEEEEEEEvNT_6ParamsE)
        /*0b84*/ 	.short	0x0210
        /*0b86*/ 	.short	0x0a70


	//----- nvinfo : EIATTR_SW_WAR
	.align		4
.L_97:
        /*0b88*/ 	.byte	0x04, 0x36
        /*0b8a*/ 	.short	(.L_99 - .L_98)
.L_98:
        /*0b8c*/ 	.word	0x00000008
.L_99:


//--------------------- .nv.info._ZN7cutlass13device_kernelIN5flash11enable_sm90INS1_16FlashAttnFwdSm90INS1_25CollectiveMainloopFwdSm90ILi2EN4cute5tupleIJNS5_1CILi1EEES8_S8_EEENS6_IJNS7_ILi192EEENS7_ILi128EEENS7_ILi64EEEEEELi64ENS_10bfloat16_tEfNS_4arch4Sm90ELb0ELb0ELb1ELb1ELb1ELb0ELb0ELb1ELb1ELb1ELb1ELb0EEENS1_21CollectiveEpilogueFwdINS6_IJSA_SC_SB_EEES9_SE_SG_Li384ELb1ELb1ELb1ELb0EEENS1_36VarlenDynamicPersistentTileSchedulerILi192ELi128ELi384ELi128ELb1ELb1ELb1ELb0ELb1ELb1EEEEEEEEEvNT_6ParamsE --------------------------
	.section	.nv.info._ZN7cutlass13device_kernelIN5flash11enable_sm90INS1_16FlashAttnFwdSm90INS1_25CollectiveMainloopFwdSm90ILi2EN4cute5tupleIJNS5_1CILi1EEES8_S8_EEENS6_IJNS7_ILi192EEENS7_ILi128EEENS7_ILi64EEEEEELi64ENS_10bfloat16_tEfNS_4arch4Sm90ELb0ELb0ELb1ELb1ELb1ELb0ELb0ELb1ELb1ELb1ELb1ELb0EEENS1_21CollectiveEpilogueFwdINS6_IJSA_SC_SB_EEES9_SE_SG_Li384ELb1ELb1ELb1ELb0EEENS1_36VarlenDynamicPersistentTileSchedulerILi192ELi128ELi384ELi128ELb1ELb1ELb1ELb0ELb1ELb1EEEEEEEEEvNT_6ParamsE,"",@"SHT_CUDA_INFO"
	.sectionflags	@""
	.align	4


	//----- nvinfo : EIATTR_CUDA_API_VERSION
	.align		4
        /*0000*/ 	.byte	0x04, 0x37
        /*0002*/ 	.short	(.L_101 - .L_100)
.L_100:
        /*0004*/ 	.word	0x00000082


	//----- nvinfo : EIATTR_KPARAM_INFO
	.align		4
.L_101:
        /*0008*/ 	.byte	0x04, 0x17
        /*000a*/ 	.short	(.L_103 - .L_102)
.L_102:
        /*000c*/ 	.word	0x00000000
        /*0010*/ 	.short	0x0000
        /*0012*/ 	.short	0x0070
        /*0014*/ 	.byte	0x00, 0xf0, 0x01, 0x2a


	//----- nvinfo : EIATTR_SPARSE_MMA_MASK
	.align		4
.L_103:
        /*0018*/ 	.byte	0x03, 0x50
        /*001a*/ 	.short	0x0000


	//----- nvinfo : EIATTR_MAXREG_COUNT
	.align		4
        /*001c*/ 	.byte	0x03, 0x1b
        /*001e*/ 	.short	0x0080


	//----- nvinfo : EIATTR_NUM_BARRIERS
	.align		4
        /*0020*/ 	.byte	0x02, 0x4c
        /*0022*/ 	.byte	0x10
	.zero		1


	//----- nvinfo : EIATTR_EXTERNS
	.align		4
        /*0024*/ 	.byte	0x04, 0x0f
        /*0026*/ 	.short	(.L_105 - .L_104)


	//   ....[0]....
	.align		4
.L_104:
        /*0028*/ 	.word	index@(__assertfail)


	//----- nvinfo : EIATTR_ANNOTATIONS
	.align		4
.L_105:
        /*002c*/ 	.byte	0x04, 0x55
        /*002e*/ 	.short	(.L_107 - .L_106)


	//   ....[0]....
.L_106:
        /*0030*/ 	.word	0x00000001
        /*0034*/ 	.byte	0x60, 0x08, 0x00, 0x00, 0x01, 0x00, 0x00, 0x00, 0xb0, 0x09, 0x00, 0x00, 0x01, 0x00, 0x00, 0x00
        /* <DEDUP_REMOVED lines=44> */
        /*0304*/ 	.byte	0xb0, 0xec, 0x00, 0x00


	//----- nvinfo : EIATTR_MERCURY_ISA_VERSION
	.align		4
.L_107:
        /*0308*/ 	.byte	0x03, 0x5f
        /*030a*/ 	.short	0x0101


	//----- nvinfo : EIATTR_UNUSED_LOAD_BYTE_OFFSET
	.align		4
        /*030c*/ 	.byte	0x04, 0x44
        /*030e*/ 	.short	(.L_109 - .L_108)


	//   ....[0]....
.L_108:
        /*0310*/ 	.word	0x00000960
        /*0314*/ 	.word	0x0000fff0


	//   ....[1]....
        /*0318*/ 	.word	0x00006e90
        /*031c*/ 	.word	0x0000fff0


	//----- nvinfo : EIATTR_INT_WARP_WIDE_INSTR_OFFSETS
	.align		4
.L_109:
        /*0320*/ 	.byte	0x04, 0x31
        /*0322*/ 	.short	(.L_111 - .L_110)


	//   ....[0]....
.L_110:
        /*0324*/ 	.word	0x000000c0


	//   ....[1]....
        /*0328*/ 	.word	0x000000d0


	//   ....[2]....
        /*032c*/ 	.word	0x00000170


	//   ....[3]....
        /*0330*/ 	.word	0x0000a630


	//   ....[4]....
        /*0334*/ 	.word	0x0000a6c0


	//   ....[5]....
        /*0338*/ 	.word	0x0000d7e0


	//   ....[6]....
        /*033c*/ 	.word	0x0000d870


	//----- nvinfo : EIATTR_COOP_GROUP_MASK_REGIDS
	.align		4
.L_111:
        /*0340*/ 	.byte	0x04, 0x29
        /*0342*/ 	.short	(.L_113 - .L_112)


	//   ....[0]....
.L_112:
        /*0344*/ 	.word	0xffffffff


	//   ....[1]....
        /*0348*/ 	.word	0xffffffff


	//   ....[2]....
        /*034c*/ 	.word	0xffffffff


	//   ....[3]....
        /*0350*/ 	.word	0xffffffff


	//   ....[4]....
        /*0354*/ 	.word	0xffffffff


	//   ....[5]....
        /*0358*/ 	.word	0xffffffff


	//   ....[6]....
        /*035c*/ 	.word	0xffffffff


	//   ....[7]....
        /*0360*/ 	.word	0xffffffff


	//   ....[8]....
        /*0364*/ 	.word	0xffffffff


	//   ....[9]....
        /*0368*/ 	.word	0xffffffff


	//   ....[10]....
        /*036c*/ 	.word	0xffffffff


	//   ....[11]....
        /*0370*/ 	.word	0xffffffff


	//   ....[12]....
        /*0374*/ 	.word	0xffffffff


	//   ....[13]....
        /*0378*/ 	.word	0xffffffff


	//   ....[14]....
        /*037c*/ 	.word	0xffffffff


	//   ....[15]....
        /*0380*/ 	.word	0xffffffff


	//   ....[16]....
        /*0384*/ 	.word	0xffffffff


	//   ....[17]....
        /*0388*/ 	.word	0xffffffff


	//   ....[18]....
        /*038c*/ 	.word	0xffffffff


	//   ....[19]....
        /*0390*/ 	.word	0xffffffff


	//   ....[20]....
        /*0394*/ 	.word	0xffffffff


	//   ....[21]....
        /*0398*/ 	.word	0xffffffff


	//   ....[22]....
        /*039c*/ 	.word	0xffffffff


	//   ....[23]....
        /*03a0*/ 	.word	0xffffffff


	//   ....[24]....
        /*03a4*/ 	.word	0xffffffff


	//   ....[25]....
        /*03a8*/ 	.word	0xffffffff


	//   ....[26]....
        /*03ac*/ 	.word	0xffffffff


	//   ....[27]....
        /*03b0*/ 	.word	0xffffffff


	//   ....[28]....
        /*03b4*/ 	.word	0xffffffff


	//   ....[29]....
        /*03b8*/ 	.word	0xffffffff


	//   ....[30]....
        /*03bc*/ 	.word	0xffffffff


	//   ....[31]....
        /*03c0*/ 	.word	0xffffffff


	//   ....[32]....
        /*03c4*/ 	.word	0xffffffff


	//   ....[33]....
        /*03c8*/ 	.word	0xffffffff


	//   ....[34]....
        /*03cc*/ 	.word	0xffffffff


	//   ....[35]....
        /*03d0*/ 	.word	0xffffffff


	//   ....[36]....
        /*03d4*/ 	.word	0xffffffff


	//   ....[37]....
        /*03d8*/ 	.word	0xffffffff


	//   ....[38]....
        /*03dc*/ 	.word	0xffffffff


	//   ....[39]....
        /*03e0*/ 	.word	0xffffffff


	//   ....[40]....
        /*03e4*/ 	.word	0xffffffff


	//   ....[41]....
        /*03e8*/ 	.word	0xffffffff


	//   ....[42]....
        /*03ec*/ 	.word	0xffffffff


	//   ....[43]....
        /*03f0*/ 	.word	0xffffffff


	//   ....[44]....
        /*03f4*/ 	.word	0xffffffff


	//   ....[45]....
        /*03f8*/ 	.word	0xffffffff


	//   ....[46]....
        /*03fc*/ 	.word	0xffffffff


	//   ....[47]....
        /*0400*/ 	.word	0xffffffff


	//   ....[48]....
        /*0404*/ 	.word	0xffffffff


	//   ....[49]....
        /*0408*/ 	.word	0xffffffff


	//   ....[50]....
        /*040c*/ 	.word	0xffffffff


	//   ....[51]....
        /*0410*/ 	.word	0xffffffff


	//   ....[52]....
        /*0414*/ 	.word	0xffffffff


	//   ....[53]....
        /*0418*/ 	.word	0xffffffff


	//   ....[54]....
        /*041c*/ 	.word	0xffffffff


	//   ....[55]....
        /*0420*/ 	.word	0xffffffff


	//   ....[56]....
        /*0424*/ 	.word	0xffffffff


	//   ....[57]....
        /*0428*/ 	.word	0xffffffff


	//   ....[58]....
        /*042c*/ 	.word	0xffffffff


	//   ....[59]....
        /*0430*/ 	.word	0xffffffff


	//   ....[60]....
        /*0434*/ 	.word	0xffffffff


	//   ....[61]....
        /*0438*/ 	.word	0xffffffff


	//   ....[62]....
        /*043c*/ 	.word	0xffffffff


	//   ....[63]....
        /*0440*/ 	.word	0xffffffff


	//   ....[64]....
        /*0444*/ 	.word	0xffffffff


	//   ....[65]....
        /*0448*/ 	.word	0xffffffff


	//   ....[66]....
        /*044c*/ 	.word	0xffffffff


	//   ....[67]....
        /*0450*/ 	.word	0xffffffff


	//   ....[68]....
        /*0454*/ 	.word	0xffffffff


	//   ....[69]....
        /*0458*/ 	.word	0xffffffff


	//   ....[70]....
        /*045c*/ 	.word	0xffffffff


	//   ....[71]....
        /*0460*/ 	.word	0xffffffff


	//   ....[72]....
        /*0464*/ 	.word	0xffffffff


	//   ....[73]....
        /*0468*/ 	.word	0xffffffff


	//   ....[74]....
        /*046c*/ 	.word	0xffffffff


	//   ....[75]....
        /*0470*/ 	.word	0xffffffff


	//   ....[76]....
        /*0474*/ 	.word	0xffffffff


	//   ....[77]....
        /*0478*/ 	.word	0xffffffff


	//   ....[78]....
        /*047c*/ 	.word	0xffffffff


	//   ....[79]....
        /*0480*/ 	.word	0xffffffff


	//   ....[80]....
        /*0484*/ 	.word	0xffffffff


	//   ....[81]....
        /*0488*/ 	.word	0xffffffff


	//   ....[82]....
        /*048c*/ 	.word	0xffffffff


	//   ....[83]....
        /*0490*/ 	.word	0xffffffff


	//   ....[84]....
        /*0494*/ 	.word	0xffffffff


	//   ....[85]....
        /*0498*/ 	.word	0xffffffff


	//   ....[86]....
        /*049c*/ 	.word	0xffffffff


	//   ....[87]....
        /*04a0*/ 	.word	0xffffffff


	//   ....[88]....
        /*04a4*/ 	.word	0xffffffff


	//   ....[89]....
        /*04a8*/ 	.word	0xffffffff


	//   ....[90]....
        /*04ac*/ 	.word	0xffffffff


	//   ....[91]....
        /*04b0*/ 	.word	0xffffffff


	//   ....[92]....
        /*04b4*/ 	.word	0xffffffff


	//   ....[93]....
        /*04b8*/ 	.word	0xffffffff


	//   ....[94]....
        /*04bc*/ 	.word	0xffffffff


	//   ....[95]....
        /*04c0*/ 	.word	0xffffffff


	//   ....[96]....
        /*04c4*/ 	.word	0xffffffff


	//   ....[97]....
        /*04c8*/ 	.word	0xffffffff


	//   ....[98]....
        /*04cc*/ 	.word	0xffffffff


	//   ....[99]....
        /*04d0*/ 	.word	0xffffffff


	//   ....[100]....
        /*04d4*/ 	.word	0xffffffff


	//   ....[101]....
        /*04d8*/ 	.word	0xffffffff


	//   ....[102]....
        /*04dc*/ 	.word	0xffffffff


	//   ....[103]....
        /*04e0*/ 	.word	0xffffffff


	//   ....[104]....
        /*04e4*/ 	.word	0xffffffff


	//   ....[105]....
        /*04e8*/ 	.word	0xffffffff


	//   ....[106]....
        /*04ec*/ 	.word	0xffffffff


	//   ....[107]....
        /*04f0*/ 	.word	0xffffffff


	//   ....[108]....
        /*04f4*/ 	.word	0xffffffff


	//   ....[109]....
        /*04f8*/ 	.word	0xffffffff


	//   ....[110]....
        /*04fc*/ 	.word	0xffffffff


	//   ....[111]....
        /*0500*/ 	.word	0xffffffff


	//   ....[112]....
        /*0504*/ 	.word	0xffffffff


	//   ....[113]....
        /*0508*/ 	.word	0xffffffff


	//   ....[114]....
        /*050c*/ 	.word	0xffffffff


	//   ....[115]....
        /*0510*/ 	.word	0xffffffff


	//   ....[116]....
        /*0514*/ 	.word	0xffffffff


	//   ....[117]....
        /*0518*/ 	.word	0xffffffff


	//   ....[118]....
        /*051c*/ 	.word	0xffffffff


	//   ....[119]....
        /*0520*/ 	.word	0xffffffff


	//   ....[120]....
        /*0524*/ 	.word	0xffffffff


	//   ....[121]....
        /*0528*/ 	.word	0xffffffff


	//   ....[122]....
        /*052c*/ 	.word	0xffffffff


	//   ....[123]....
        /*0530*/ 	.word	0xffffffff


	//   ....[124]....
        /*0534*/ 	.word	0xffffffff


	//   ....[125]....
        /*0538*/ 	.word	0xffffffff


	//   ....[126]....
        /*053c*/ 	.word	0xffffffff


	//   ....[127]....
        /*0540*/ 	.word	0xffffffff


	//   ....[128]....
        /*0544*/ 	.word	0xffffffff


	//   ....[129]....
        /*0548*/ 	.word	0xffffffff


	//   ....[130]....
        /*054c*/ 	.word	0xffffffff


	//   ....[131]....
        /*0550*/ 	.word	0xffffffff


	//   ....[132]....
        /*0554*/ 	.word	0xffffffff


	//   ....[133]....
        /*0558*/ 	.word	0xffffffff


	//   ....[134]....
        /*055c*/ 	.word	0xffffffff


	//   ....[135]....
        /*0560*/ 	.word	0xffffffff


	//   ....[136]....
        /*0564*/ 	.word	0xffffffff


	//   ....[137]....
        /*0568*/ 	.word	0xffffffff


	//   ....[138]....
        /*056c*/ 	.word	0xffffffff


	//   ....[139]....
        /*0570*/ 	.word	0xffffffff


	//   ....[140]....
        /*0574*/ 	.word	0xffffffff


	//   ....[141]....
        /*0578*/ 	.word	0xffffffff


	//   ....[142]....
        /*057c*/ 	.word	0xffffffff


	//   ....[143]....
        /*0580*/ 	.word	0xffffffff


	//   ....[144]....
        /*0584*/ 	.word	0xffffffff


	//   ....[145]....
        /*0588*/ 	.word	0xffffffff


	//   ....[146]....
        /*058c*/ 	.word	0xffffffff


	//   ....[147]....
        /*0590*/ 	.word	0xffffffff


	//   ....[148]....
        /*0594*/ 	.word	0xffffffff


	//   ....[149]....
        /*0598*/ 	.word	0xffffffff


	//   ....[150]....
        /*059c*/ 	.word	0xffffffff


	//   ....[151]....
        /*05a0*/ 	.word	0xffffffff


	//   ....[152]....
        /*05a4*/ 	.word	0xffffffff


	//   ....[153]....
        /*05a8*/ 	.word	0xffffffff


	//   ....[154]....
        /*05ac*/ 	.word	0xffffffff


	//   ....[155]....
        /*05b0*/ 	.word	0xffffffff


	//   ....[156]....
        /*05b4*/ 	.word	0xffffffff


	//   ....[157]....
        /*05b8*/ 	.word	0xffffffff


	//   ....[158]....
        /*05bc*/ 	.word	0xffffffff


	//   ....[159]....
        /*05c0*/ 	.word	0xffffffff


	//   ....[160]....
        /*05c4*/ 	.word	0xffffffff


	//   ....[161]....
        /*05c8*/ 	.word	0xffffffff


	//   ....[162]....
        /*05cc*/ 	.word	0xffffffff


	//   ....[163]....
        /*05d0*/ 	.word	0xffffffff


	//   ....[164]....
        /*05d4*/ 	.word	0xffffffff


	//   ....[165]....
        /*05d8*/ 	.word	0xffffffff


	//   ....[166]....
        /*05dc*/ 	.word	0xffffffff


	//   ....[167]....
        /*05e0*/ 	.word	0x0500000f


	//   ....[168]....
        /*05e4*/ 	.word	0x0500000f


	//   ....[169]....
        /*05e8*/ 	.word	0x0500000f


	//   ....[170]....
        /*05ec*/ 	.word	0x0500000f


	//   ....[171]....
        /*05f0*/ 	.word	0x0500000f


	//   ....[172]....
        /*05f4*/ 	.word	0x0500000f


	//   ....[173]....
        /*05f8*/ 	.word	0x0500000f


	//   ....[174]....
        /*05fc*/ 	.word	0x0500000f


	//   ....[175]....
        /*0600*/ 	.word	0x0500000f


	//   ....[176]....
        /*0604*/ 	.word	0x0500000f


	//   ....[177]....
        /*0608*/ 	.word	0x0500000f


	//   ....[178]....
        /*060c*/ 	.word	0x0500000f


	//   ....[179]....
        /*0610*/ 	.word	0x0500000f


	//   ....[180]....
        /*0614*/ 	.word	0x0500000f


	//   ....[181]....
        /*0618*/ 	.word	0x0500000f


	//   ....[182]....
        /*061c*/ 	.word	0x0500000f


	//   ....[183]....
        /*0620*/ 	.word	0x0500000f


	//   ....[184]....
        /*0624*/ 	.word	0x0500000f


	//   ....[185]....
        /*0628*/ 	.word	0x0500000f


	//   ....[186]....
        /*062c*/ 	.word	0x0500000f


	//   ....[187]....
        /*0630*/ 	.word	0x0500000f


	//   ....[188]....
        /*0634*/ 	.word	0x0500000f


	//   ....[189]....
        /*0638*/ 	.word	0x0500000f


	//   ....[190]....
        /*063c*/ 	.word	0x0500000f


	//   ....[191]....
        /*0640*/ 	.word	0x0500000f


	//   ....[192]....
        /*0644*/ 	.word	0x0500000f


	//   ....[193]....
        /*0648*/ 	.word	0x0500000f


	//   ....[194]....
        /*064c*/ 	.word	0x0500000f


	//   ....[195]....
        /*0650*/ 	.word	0x0500000f


	//   ....[196]....
        /*0654*/ 	.word	0x0500000f


	//   ....[197]....
        /*0658*/ 	.word	0x0500000f


	//   ....[198]....
        /*065c*/ 	.word	0x0500000f


	//   ....[199]....
        /*0660*/ 	.word	0x0500000f


	//   ....[200]....
        /*0664*/ 	.word	0x0500000f


	//   ....[201]....
        /*0668*/ 	.word	0x0500000f


	//   ....[202]....
        /*066c*/ 	.word	0x0500000f


	//   ....[203]....
        /*0670*/ 	.word	0x0500000f


	//   ....[204]....
        /*0674*/ 	.word	0x0500000f


	//   ....[205]....
        /*0678*/ 	.word	0x0500000f


	//   ....[206]....
        /*067c*/ 	.word	0x0500000f


	//   ....[207]....
        /*0680*/ 	.word	0x0500000f


	//   ....[208]....
        /*0684*/ 	.word	0x0500000f


	//   ....[209]....
        /*0688*/ 	.word	0x0500000f


	//   ....[210]....
        /*068c*/ 	.word	0x0500000f


	//   ....[211]....
        /*0690*/ 	.word	0x0500000f


	//   ....[212]....
        /*0694*/ 	.word	0x0500000f


	//   ....[213]....
        /*0698*/ 	.word	0x0500000f


	//   ....[214]....
        /*069c*/ 	.word	0x0500000f


	//   ....[215]....
        /*06a0*/ 	.word	0x0500000f


	//   ....[216]....
        /*06a4*/ 	.word	0x0500000f


	//   ....[217]....
        /*06a8*/ 	.word	0x0500000f


	//   ....[218]....
        /*06ac*/ 	.word	0x0500000f


	//   ....[219]....
        /*06b0*/ 	.word	0x0500000f


	//   ....[220]....
        /*06b4*/ 	.word	0x0500000f


	//   ....[221]....
        /*06b8*/ 	.word	0x0500000f


	//   ....[222]....
        /*06bc*/ 	.word	0x0500000f


	//   ....[223]....
        /*06c0*/ 	.word	0x0500000f


	//   ....[224]....
        /*06c4*/ 	.word	0x0500000f


	//   ....[225]....
        /*06c8*/ 	.word	0x0500000f


	//   ....[226]....
        /*06cc*/ 	.word	0x0500000f


	//   ....[227]....
        /*06d0*/ 	.word	0x0500000f


	//   ....[228]....
        /*06d4*/ 	.word	0x0500000f


	//   ....[229]....
        /*06d8*/ 	.word	0x0500000f


	//   ....[230]....
        /*06dc*/ 	.word	0x0500000f


	//   ....[231]....
        /*06e0*/ 	.word	0x0500000f


	//   ....[232]....
        /*06e4*/ 	.word	0x0500000f


	//   ....[233]....
        /*06e8*/ 	.word	0x0500000f


	//   ....[234]....
        /*06ec*/ 	.word	0x0500000f


	//   ....[235]....
        /*06f0*/ 	.word	0x0500000f


	//   ....[236]....
        /*06f4*/ 	.word	0x0500000f


	//   ....[237]....
        /*06f8*/ 	.word	0x0500000f


	//   ....[238]....
        /*06fc*/ 	.word	0x0500000f


	//   ....[239]....
        /*0700*/ 	.word	0x0500000f


	//   ....[240]....
        /*0704*/ 	.word	0x0500000f


	//   ....[241]....
        /*0708*/ 	.word	0x0500000f


	//   ....[242]....
        /*070c*/ 	.word	0x0500000f


	//   ....[243]....
        /*0710*/ 	.word	0x0500000f


	//   ....[244]....
        /*0714*/ 	.word	0x0500000f


	//   ....[245]....
        /*0718*/ 	.word	0x0500000f


	//   ....[246]....
        /*071c*/ 	.word	0x0500000f


	//   ....[247]....
        /*0720*/ 	.word	0x0500000f


	//   ....[248]....
        /*0724*/ 	.word	0x0500000f


	//   ....[249]....
        /*0728*/ 	.word	0x0500000f


	//   ....[250]....
        /*072c*/ 	.word	0x0500000f


	//   ....[251]....
        /*0730*/ 	.word	0x0500000f


	//   ....[252]....
        /*0734*/ 	.word	0x0500000f


	//   ....[253]....
        /*0738*/ 	.word	0x0500000f


	//   ....[254]....
        /*073c*/ 	.word	0x0500000f


	//   ....[255]....
        /*0740*/ 	.word	0x0500000f


	//   ....[0]....
        /*0744*/ 	.word	0x0500000f


	//   ....[1]....
        /*0748*/ 	.word	0x0500000f


	//   ....[2]....
        /*074c*/ 	.word	0x0500000f


	//   ....[3]....
        /*0750*/ 	.word	0x0500000f


	//   ....[4]....
        /*0754*/ 	.word	0x0500000f


	//   ....[5]....
        /*0758*/ 	.word	0x0500000f


	//   ....[6]....
        /*075c*/ 	.word	0x0500000f


	//   ....[7]....
        /*0760*/ 	.word	0x0500000f


	//   ....[8]....
        /*0764*/ 	.word	0x0500000f


	//   ....[9]....
        /*0768*/ 	.word	0x0500000f


	//   ....[10]....
        /*076c*/ 	.word	0x0500000f


	//   ....[11]....
        /*0770*/ 	.word	0x0500000f


	//   ....[12]....
        /*0774*/ 	.word	0x0500000f


	//   ....[13]....
        /*0778*/ 	.word	0x0500000f


	//   ....[14]....
        /*077c*/ 	.word	0x0500000f


	//   ....[15]....
        /*0780*/ 	.word	0x0500000f


	//   ....[16]....
        /*0784*/ 	.word	0x0500000f


	//   ....[17]....
        /*0788*/ 	.word	0x0500000f


	//   ....[18]....
        /*078c*/ 	.word	0x0500000f


	//----- nvinfo : EIATTR_COOP_GROUP_INSTR_OFFSETS
	.align		4
.L_113:
        /*0790*/ 	.byte	0x04, 0x28
        /*0792*/ 	.short	(.L_115 - .L_114)


	//   ....[0]....
.L_114:
        /*0794*/ 	.word	0x00000080


	//   ....[1]....
        /*0798*/ 	.word	0x000000b0


	//   ....[2]....
        /*079c*/ 	.word	0x000002d0


	//   ....[3]....
        /*07a0*/ 	.word	0x00000430


	//   ....[4]....
        /*07a4*/ 	.word	0x00000550


	//   ....[5]....
        /*07a8*/ 	.word	0x000006b0


	//   ....[6]....
        /*07ac*/ 	.word	0x00001590


	//   ....[7]....
        /*07b0*/ 	.word	0x00002c30


	//   ....[8]....
        /*07b4*/ 	.word	0x00002cf0


	//   ....[9]....
        /*07b8*/ 	.word	0x00003060


	//   ....[10]....
        /*07bc*/ 	.word	0x000031d0


	//   ....[11]....
        /*07c0*/ 	.word	0x000053c0


	//   ....[12]....
        /*07c4*/ 	.word	0x000053f0


	//   ....[13]....
        /*07c8*/ 	.word	0x00005420


	//   ....[14]....
        /*07cc*/ 	.word	0x00005440


	//   ....[15]....
        /*07d0*/ 	.word	0x000066e0


	//   ....[16]....
        /*07d4*/ 	.word	0x00006710


	//   ....[17]....
        /*07d8*/ 	.word	0x000067d0


	//   ....[18]....
        /*07dc*/ 	.word	0x000067e0


	//   ....[19]....
        /*07e0*/ 	.word	0x000076b0


	//   ....[20]....
        /*07e4*/ 	.word	0x000076c0


	//   ....[21]....
        /*07e8*/ 	.word	0x000076d0


	//   ....[22]....
        /*07ec*/ 	.word	0x00007710


	//   ....[23]....
        /*07f0*/ 	.word	0x00007cc0


	//   ....[24]....
        /*07f4*/ 	.word	0x00007d00


	//   ....[25]....
        /*07f8*/ 	.word	0x00007d20


	//   ....[26]....
        /*07fc*/ 	.word	0x00007d60


	//   ....[27]....
        /*0800*/ 	.word	0x00007d80


	//   ....[28]....
        /*0804*/ 	.word	0x00007da0


	//   ....[29]....
        /*0808*/ 	.word	0x00007dc0


	//   ....[30]....
        /*080c*/ 	.word	0x00007e30


	//   ....[31]....
        /*0810*/ 	.word	0x000081b0


	//   ....[32]....
        /*0814*/ 	.word	0x000081e0


	//   ....[33]....
        /*0818*/ 	.word	0x00008460


	//   ....[34]....
        /*081c*/ 	.word	0x00008470


	//   ....[35]....
        /*0820*/ 	.word	0x00008ee0


	//   ....[36]....
        /*0824*/ 	.word	0x00008f10


	//   ....[37]....
        /*0828*/ 	.word	0x00008f50


	//   ....[38]....
        /*082c*/ 	.word	0x00008f80


	//   ....[39]....
        /*0830*/ 	.word	0x00008f90


	//   ....[40]....
        /*0834*/ 	.word	0x00008fa0


	//   ....[41]....
        /*0838*/ 	.word	0x00008fb0


	//   ....[42]....
        /*083c*/ 	.word	0x00008fd0


	//   ....[43]....
        /*0840*/ 	.word	0x00009120


	//   ....[44]....
        /*0844*/ 	.word	0x00009350


	//   ....[45]....
        /*0848*/ 	.word	0x00009380


	//   ....[46]....
        /*084c*/ 	.word	0x000093b0


	//   ....[47]....
        /*0850*/ 	.word	0x000093e0


	//   ....[48]....
        /*0854*/ 	.word	0x00009410


	//   ....[49]....
        /*0858*/ 	.word	0x00009440


	//   ....[50]....
        /*085c*/ 	.word	0x000095b0


	//   ....[51]....
        /*0860*/ 	.word	0x000095e0


	//   ....[52]....
        /*0864*/ 	.word	0x00009610


	//   ....[53]....
        /*0868*/ 	.word	0x00009640


	//   ....[54]....
        /*086c*/ 	.word	0x00009670


	//   ....[55]....
        /*0870*/ 	.word	0x000096a0


	//   ....[56]....
        /*0874*/ 	.word	0x00009730


	//   ....[57]....
        /*0878*/ 	.word	0x00009760


	//   ....[58]....
        /*087c*/ 	.word	0x00009770


	//   ....[59]....
        /*0880*/ 	.word	0x00009810


	//   ....[60]....
        /*0884*/ 	.word	0x0000b1e0


	//   ....[61]....
        /*0888*/ 	.word	0x0000b200


	//   ....[62]....
        /*088c*/ 	.word	0x0000b290


	//   ....[63]....
        /*0890*/ 	.word	0x0000b2b0


	//   ....[64]....
        /*0894*/ 	.word	0x0000b330


	//   ....[65]....
        /*0898*/ 	.word	0x0000b350


	//   ....[66]....
        /*089c*/ 	.word	0x0000b3d0


	//   ....[67]....
        /*08a0*/ 	.word	0x0000b3f0


	//   ....[68]....
        /*08a4*/ 	.word	0x0000b470


	//   ....[69]....
        /*08a8*/ 	.word	0x0000b490


	//   ....[70]....
        /*08ac*/ 	.word	0x0000b510


	//   ....[71]....
        /*08b0*/ 	.word	0x0000b530


	//   ....[72]....
        /*08b4*/ 	.word	0x0000b5b0


	//   ....[73]....
        /*08b8*/ 	.word	0x0000b5d0


	//   ....[74]....
        /*08bc*/ 	.word	0x0000b5e0


	//   ....[75]....
        /*08c0*/ 	.word	0x0000b5f0


	//   ....[76]....
        /*08c4*/ 	.word	0x0000bec0


	//   ....[77]....
        /*08c8*/ 	.word	0x0000bef0


	//   ....[78]....
        /*08cc*/ 	.word	0x0000bf90


	//   ....[79]....
        /*08d0*/ 	.word	0x0000bfb0


	//   ....[80]....
        /*08d4*/ 	.word	0x0000c030


	//   ....[81]....
        /*08d8*/ 	.word	0x0000c050


	//   ....[82]....
        /*08dc*/ 	.word	0x0000c0d0


	//   ....[83]....
        /*08e0*/ 	.word	0x0000c0f0


	//   ....[84]....
        /*08e4*/ 	.word	0x0000c170


	//   ....[85]....
        /*08e8*/ 	.word	0x0000c190


	//   ....[86]....
        /*08ec*/ 	.word	0x0000c210


	//   ....[87]....
        /*08f0*/ 	.word	0x0000c230


	//   ....[88]....
        /*08f4*/ 	.word	0x0000c2b0


	//   ....[89]....
        /*08f8*/ 	.word	0x0000c2d0


	//   ....[90]....
        /*08fc*/ 	.word	0x0000c2e0


	//   ....[91]....
        /*0900*/ 	.word	0x0000c350


	//   ....[92]....
        /*0904*/ 	.word	0x0000c3a0


	//   ....[93]....
        /*0908*/ 	.word	0x0000c3d0


	//   ....[94]....
        /*090c*/ 	.word	0x0000c460


	//   ....[95]....
        /*0910*/ 	.word	0x0000c470


	//   ....[96]....
        /*0914*/ 	.word	0x0000c4e0


	//   ....[97]....
        /*0918*/ 	.word	0x0000c4f0


	//   ....[98]....
        /*091c*/ 	.word	0x0000c530


	//   ....[99]....
        /*0920*/ 	.word	0x0000c550


	//   ....[100]....
        /*0924*/ 	.word	0x0000cca0


	//   ....[101]....
        /*0928*/ 	.word	0x0000ccd0


	//   ....[102]....
        /*092c*/ 	.word	0x0000cd20


	//   ....[103]....
        /*0930*/ 	.word	0x0000cd30


	//   ....[104]....
        /*0934*/ 	.word	0x0000cd70


	//   ....[105]....
        /*0938*/ 	.word	0x0000cd80


	//   ....[106]....
        /*093c*/ 	.word	0x0000cdc0


	//   ....[107]....
        /*0940*/ 	.word	0x0000cdd0


	//   ....[108]....
        /*0944*/ 	.word	0x0000ce10


	//   ....[109]....
        /*0948*/ 	.word	0x0000ce20


	//   ....[110]....
        /*094c*/ 	.word	0x0000ce60


	//   ....[111]....
        /*0950*/ 	.word	0x0000ce70


	//   ....[112]....
        /*0954*/ 	.word	0x0000ceb0


	//   ....[113]....
        /*0958*/ 	.word	0x0000cec0


	//   ....[114]....
        /*095c*/ 	.word	0x0000ced0


	//   ....[115]....
        /*0960*/ 	.word	0x0000cf10


	//   ....[116]....
        /*0964*/ 	.word	0x0000d1c0


	//   ....[117]....
        /*0968*/ 	.word	0x0000d1f0


	//   ....[118]....
        /*096c*/ 	.word	0x0000d250


	//   ....[119]....
        /*0970*/ 	.word	0x0000d260


	//   ....[120]....
        /*0974*/ 	.word	0x0000d2b0


	//   ....[121]....
        /*0978*/ 	.word	0x0000d2c0


	//   ....[122]....
        /*097c*/ 	.word	0x0000d310


	//   ....[123]....
        /*0980*/ 	.word	0x0000d320


	//   ....[124]....
        /*0984*/ 	.word	0x0000d370


	//   ....[125]....
        /*0988*/ 	.word	0x0000d380


	//   ....[126]....
        /*098c*/ 	.word	0x0000d3d0


	//   ....[127]....
        /*0990*/ 	.word	0x0000d3e0


	//   ....[128]....
        /*0994*/ 	.word	0x0000d430


	//   ....[129]....
        /*0998*/ 	.word	0x0000d440


	//   ....[130]....
        /*099c*/ 	.word	0x0000d450


	//   ....[131]....
        /*09a0*/ 	.word	0x0000d490


	//   ....[132]....
        /*09a4*/ 	.word	0x0000da40


	//   ....[133]....
        /*09a8*/ 	.word	0x0000da80


	//   ....[134]....
        /*09ac*/ 	.word	0x0000daa0


	//   ....[135]....
        /*09b0*/ 	.word	0x0000dae0


	//   ....[136]....
        /*09b4*/ 	.word	0x0000db00


	//   ....[137]....
        /*09b8*/ 	.word	0x0000db40


	//   ....[138]....
        /*09bc*/ 	.word	0x0000db60


	//   ....[139]....
        /*09c0*/ 	.word	0x0000dba0


	//   ....[140]....
        /*09c4*/ 	.word	0x0000dbc0


	//   ....[141]....
        /*09c8*/ 	.word	0x0000dc00


	//   ....[142]....
        /*09cc*/ 	.word	0x0000dc20


	//   ....[143]....
        /*09d0*/ 	.word	0x0000dc60


	//   ....[144]....
        /*09d4*/ 	.word	0x0000dc80


	//   ....[145]....
        /*09d8*/ 	.word	0x0000dcc0


	//   ....[146]....
        /*09dc*/ 	.word	0x0000dce0


	//   ....[147]....
        /*09e0*/ 	.word	0x0000dcf0


	//   ....[148]....
        /*09e4*/ 	.word	0x0000e0a0


	//   ....[149]....
        /*09e8*/ 	.word	0x0000e0d0


	//   ....[150]....
        /*09ec*/ 	.word	0x0000e140


	//   ....[151]....
        /*09f0*/ 	.word	0x0000e170


	//   ....[152]....
        /*09f4*/ 	.word	0x0000e1a0


	//   ....[153]....
        /*09f8*/ 	.word	0x0000e1d0


	//   ....[154]....
        /*09fc*/ 	.word	0x0000e200


	//   ....[155]....
        /*0a00*/ 	.word	0x0000e230


	//   ....[156]....
        /*0a04*/ 	.word	0x0000e3d0


	//   ....[157]....
        /*0a08*/ 	.word	0x0000e400


	//   ....[158]....
        /*0a0c*/ 	.word	0x0000e430


	//   ....[159]....
        /*0a10*/ 	.word	0x0000e460


	//   ....[160]....
        /*0a14*/ 	.word	0x0000e490


	//   ....[161]....
        /*0a18*/ 	.word	0x0000e4c0


	//   ....[162]....
        /*0a1c*/ 	.word	0x0000e580


	//   ....[163]....
        /*0a20*/ 	.word	0x0000e5a0


	//   ....[164]....
        /*0a24*/ 	.word	0x0000e5b0


	//   ....[165]....
        /*0a28*/ 	.word	0x0000e610


	//   ....[166]....
        /*0a2c*/ 	.word	0x0000ec30


	//   ....[167]....
        /*0a30*/ 	.word	0x0000f110


	//   ....[168]....
        /*0a34*/ 	.word	0x0000f200


	//   ....[169]....
        /*0a38*/ 	.word	0x0000f2a0


	//   ....[170]....
        /*0a3c*/ 	.word	0x0000f300


	//   ....[171]....
        /*0a40*/ 	.word	0x0000f3f0


	//   ....[172]....
        /*0a44*/ 	.word	0x0000f460


	//   ....[173]....
        /*0a48*/ 	.word	0x0000f550


	//   ....[174]....
        /*0a4c*/ 	.word	0x0000f5c0


	//   ....[175]....
        /*0a50*/ 	.word	0x0000f6b0


	//   ....[176]....
        /*0a54*/ 	.word	0x0000f720


	//   ....[177]....
        /*0a58*/ 	.word	0x0000f810


	//   ....[178]....
        /*0a5c*/ 	.word	0x0000f880


	//   ....[179]....
        /*0a60*/ 	.word	0x0000f970


	//   ....[180]....
        /*0a64*/ 	.word	0x0000f9e0


	//   ....[181]....
        /*0a68*/ 	.word	0x0000fad0


	//   ....[182]....
        /*0a6c*/ 	.word	0x0000fb40


	//   ....[183]....
        /*0a70*/ 	.word	0x0000fc20


	//   ....[184]....
        /*0a74*/ 	.word	0x0000fcd0


	//   ....[185]....
        /*0a78*/ 	.word	0x0000fd40


	//   ....[186]....
        /*0a7c*/ 	.word	0x0000fda0


	//   ....[187]....
        /*0a80*/ 	.word	0x0000fe90


	//   ....[188]....
        /*0a84*/ 	.word	0x0000fef0


	//   ....[189]....
        /*0a88*/ 	.word	0x0000fff0


	//   ....[190]....
        /*0a8c*/ 	.word	0x00010050


	//   ....[191]....
        /*0a90*/ 	.word	0x00010150


	//   ....[192]....
        /*0a94*/ 	.word	0x000101b0


	//   ....[193]....
        /*0a98*/ 	.word	0x000102b0


	//   ....[194]....
        /*0a9c*/ 	.word	0x00010310


	//   ....[195]....
        /*0aa0*/ 	.word	0x00010410


	//   ....[196]....
        /*0aa4*/ 	.word	0x00010470


	//   ....[197]....
        /*0aa8*/ 	.word	0x00010570


	//   ....[198]....
        /*0aac*/ 	.word	0x000105d0


	//   ....[199]....
        /*0ab0*/ 	.word	0x00010680


	//   ....[200]....
        /*0ab4*/ 	.word	0x00010740


	//   ....[201]....
        /*0ab8*/ 	.word	0x00010800


	//   ....[202]....
        /*0abc*/ 	.word	0x00010860


	//   ....[203]....
        /*0ac0*/ 	.word	0x00010960


	//   ....[204]....
        /*0ac4*/ 	.word	0x000109c0


	//   ....[205]....
        /*0ac8*/ 	.word	0x00010a90


	//   ....[206]....
        /*0acc*/ 	.word	0x00010af0


	//   ....[207]....
        /*0ad0*/ 	.word	0x00010bb0


	//   ....[208]....
        /*0ad4*/ 	.word	0x00010cf0


	//   ....[209]....
        /*0ad8*/ 	.word	0x00010da0


	//   ....[210]....
        /*0adc*/ 	.word	0x00010e00


	//   ....[211]....
        /*0ae0*/ 	.word	0x00010eb0


	//   ....[212]....
        /*0ae4*/ 	.word	0x00010f10


	//   ....[213]....
        /*0ae8*/ 	.word	0x00010fc0


	//   ....[214]....
        /*0aec*/ 	.word	0x00011020


	//   ....[215]....
        /*0af0*/ 	.word	0x000110d0


	//   ....[216]....
        /*0af4*/ 	.word	0x00011130


	//   ....[217]....
        /*0af8*/ 	.word	0x000111e0


	//   ....[218]....
        /*0afc*/ 	.word	0x00011240


	//   ....[219]....
        /*0b00*/ 	.word	0x000112f0


	//   ....[220]....
        /*0b04*/ 	.word	0x00011350


	//   ....[221]....
        /*0b08*/ 	.word	0x00011400


	//   ....[222]....
        /*0b0c*/ 	.word	0x00011460


	//   ....[223]....
        /*0b10*/ 	.word	0x00011510


	//   ....[224]....
        /*0b14*/ 	.word	0x00011600


	//   ....[225]....
        /*0b18*/ 	.word	0x000116b0


	//   ....[226]....
        /*0b1c*/ 	.word	0x00011710


	//   ....[227]....
        /*0b20*/ 	.word	0x000117d0


	//   ....[228]....
        /*0b24*/ 	.word	0x00011830


	//   ....[229]....
        /*0b28*/ 	.word	0x000118f0


	//   ....[230]....
        /*0b2c*/ 	.word	0x00011950


	//   ....[231]....
        /*0b30*/ 	.word	0x00011a10


	//   ....[232]....
        /*0b34*/ 	.word	0x00011a70


	//   ....[233]....
        /*0b38*/ 	.word	0x00011b30


	//   ....[234]....
        /*0b3c*/ 	.word	0x00011b90


	//   ....[235]....
        /*0b40*/ 	.word	0x00011c50


	//   ....[236]....
        /*0b44*/ 	.word	0x00011cb0


	//   ....[237]....
        /*0b48*/ 	.word	0x00011d70


	//   ....[238]....
        /*0b4c*/ 	.word	0x00011dd0


	//   ....[239]....
        /*0b50*/ 	.word	0x00011e80


	//   ....[240]....
        /*0b54*/ 	.word	0x00011f70


	//   ....[241]....
        /*0b58*/ 	.word	0x00012020


	//   ....[242]....
        /*0b5c*/ 	.word	0x00012090


	//   ....[243]....
        /*0b60*/ 	.word	0x00012140


	//   ....[244]....
        /*0b64*/ 	.word	0x000121a0


	//   ....[245]....
        /*0b68*/ 	.word	0x00012250


	//   ....[246]....
        /*0b6c*/ 	.word	0x000122b0


	//   ....[247]....
        /*0b70*/ 	.word	0x00012360


	//   ....[248]....
        /*0b74*/ 	.word	0x000123c0


	//   ....[249]....
        /*0b78*/ 	.word	0x00012470


	//   ....[250]....
        /*0b7c*/ 	.word	0x000124d0


	//   ....[251]....
        /*0b80*/ 	.word	0x00012580


	//   ....[252]....
        /*0b84*/ 	.word	0x000125e0


	//   ....[253]....
        /*0b88*/ 	.word	0x00012690


	//   ....[254]....
        /*0b8c*/ 	.word	0x000126f0


	//   ....[255]....
        /*0b90*/ 	.word	0x00012790


	//   ....[0]....
        /*0b94*/ 	.word	0x00012820


	//   ....[1]....
        /*0b98*/ 	.word	0x000128c0


	//   ....[2]....
        /*0b9c*/ 	.word	0x00012a40


	//   ....[3]....
        /*0ba0*/ 	.word	0x00012ab0


	//   ....[4]....
        /*0ba4*/ 	.word	0x00012b20


	//   ....[5]....
        /*0ba8*/ 	.word	0x00012b90


	//   ....[6]....
        /*0bac*/ 	.word	0x00012c00


	//   ....[7]....
        /*0bb0*/ 	.word	0x00012c80


	//   ....[8]....
        /*0bb4*/ 	.word	0x00012d00


	//   ....[9]....
        /*0bb8*/ 	.word	0x00012d90


	//   ....[10]....
        /*0bbc*/ 	.word	0x00012e00


	//   ....[11]....
        /*0bc0*/ 	.word	0x00012e70


	//   ....[12]....
        /*0bc4*/ 	.word	0x00012ee0


	//   ....[13]....
        /*0bc8*/ 	.word	0x00012f60


	//   ....[14]....
        /*0bcc*/ 	.word	0x00012fd0


	//   ....[15]....
        /*0bd0*/ 	.word	0x00013070


	//   ....[16]....
        /*0bd4*/ 	.word	0x000130c0


	//   ....[17]....
        /*0bd8*/ 	.word	0x00013150


	//   ....[18]....
        /*0bdc*/ 	.word	0x00013280


	//----- nvinfo : EIATTR_REG_RECONFIG
	.align		4
.L_115:
        /*0be0*/ 	.byte	0x01, 0x54
	.zero		2


	//----- nvinfo : EIATTR_SYSCALL_OFFSETS
	.align		4
        /*0be4*/ 	.byte	0x04, 0x46
        /*0be6*/ 	.short	(.L_117 - .L_116)


	//   ....[0]....
.L_116:
        /*0be8*/ 	.word	0x00001740


	//   ....[1]....
        /*0bec*/ 	.word	0x0000a820


	//   ....[2]....
        /*0bf0*/ 	.word	0x0000a970


	//   ....[3]....
        /*0bf4*/ 	.word	0x0000aa60


	//   ....[4]....
        /*0bf8*/ 	.word	0x0000ba00


	//----- nvinfo : EIATTR_MBARRIER_INSTR_OFFSETS
	.align		4
.L_117:
        /*0bfc*/ 	.byte	0x04, 0x39
        /*0bfe*/ 	.short	(.L_119 - .L_118)


	//   ....[0]....
.L_118:
        /*0c00*/ 	.word	0x00000180
        /*0c04*/ 	.word	0x000000ff
        /*0c08*/ 	.word	0x00016800
        /*0c0c*/ 	.short	0x0100
        /*0c0e*/ 	.byte	0x08
	.zero		1


	//   ....[1]....
        /*0c10*/ 	.word	0x00000190
        /*0c14*/ 	.word	0x000000ff
        /*0c18*/ 	.word	0x00016820
        /*0c1c*/ 	.short	0x0100
        /*0c1e*/ 	.byte	0x08
	.zero		1


	//   ....[2]....
        /*0c20*/ 	.word	0x00000280
        /*0c24*/ 	.word	0x000000ff
        /*0c28*/ 	.word	0x00016830
        /*0c2c*/ 	.short	0x0100
        /*0c2e*/ 	.byte	0x08
	.zero		1


	//   ....[3]....
        /*0c30*/ 	.word	0x00000290
        /*0c34*/ 	.word	0x000000ff
        /*0c38*/ 	.word	0x00016840
        /*0c3c*/ 	.short	0x0100
        /*0c3e*/ 	.byte	0x08
	.zero		1


	//   ....[4]....
        /*0c40*/ 	.word	0x000002a0
        /*0c44*/ 	.word	0x000000ff
        /*0c48*/ 	.word	0x00016838
        /*0c4c*/ 	.short	0x0100
        /*0c4e*/ 	.byte	0x08
	.zero		1


	//   ....[5]....
        /*0c50*/ 	.word	0x000002b0
        /*0c54*/ 	.word	0x000000ff
        /*0c58*/ 	.word	0x00016848
        /*0c5c*/ 	.short	0x0100
        /*0c5e*/ 	.byte	0x08
	.zero		1


	//   ....[6]....
        /*0c60*/ 	.word	0x000003e0
        /*0c64*/ 	.word	0x000000ff
        /*0c68*/ 	.word	0x00016850
        /*0c6c*/ 	.short	0x0100
        /*0c6e*/ 	.byte	0x08
	.zero		1


	//   ....[7]....
        /*0c70*/ 	.word	0x000003f0
        /*0c74*/ 	.word	0x000000ff
        /*0c78*/ 	.word	0x00016860
        /*0c7c*/ 	.short	0x0100
        /*0c7e*/ 	.byte	0x08
	.zero		1


	//   ....[8]....
        /*0c80*/ 	.word	0x00000400
        /*0c84*/ 	.word	0x000000ff
        /*0c88*/ 	.word	0x00016858
        /*0c8c*/ 	.short	0x0100
        /*0c8e*/ 	.byte	0x08
	.zero		1


	//   ....[9]....
        /*0c90*/ 	.word	0x00000410
        /*0c94*/ 	.word	0x000000ff
        /*0c98*/ 	.word	0x00016868
        /*0c9c*/ 	.short	0x0100
        /*0c9e*/ 	.byte	0x08
	.zero		1


	//   ....[10]....
        /*0ca0*/ 	.word	0x00000500
        /*0ca4*/ 	.word	0x000000ff
        /*0ca8*/ 	.word	0x00016870
        /*0cac*/ 	.short	0x0100
        /*0cae*/ 	.byte	0x06
	.zero		1


	//   ....[11]....
        /*0cb0*/ 	.word	0x00000510
        /*0cb4*/ 	.word	0x000000ff
        /*0cb8*/ 	.word	0x00016880
        /*0cbc*/ 	.short	0x0100
        /*0cbe*/ 	.byte	0x06
	.zero		1


	//   ....[12]....
        /*0cc0*/ 	.word	0x00000520
        /*0cc4*/ 	.word	0x000000ff
        /*0cc8*/ 	.word	0x00016878
        /*0ccc*/ 	.short	0x0100
        /*0cce*/ 	.byte	0x06
	.zero		1


	//   ....[13]....
        /*0cd0*/ 	.word	0x00000530
        /*0cd4*/ 	.word	0x000000ff
        /*0cd8*/ 	.word	0x00016888
        /*0cdc*/ 	.short	0x0100
        /*0cde*/ 	.byte	0x06
	.zero		1


	//   ....[14]....
        /*0ce0*/ 	.word	0x00000660
        /*0ce4*/ 	.word	0x000000ff
        /*0ce8*/ 	.word	0x00016890
        /*0cec*/ 	.short	0x0100
        /*0cee*/ 	.byte	0x08
	.zero		1


	//   ....[15]....
        /*0cf0*/ 	.word	0x00000670
        /*0cf4*/ 	.word	0x000000ff
        /*0cf8*/ 	.word	0x000168a0
        /*0cfc*/ 	.short	0x0100
        /*0cfe*/ 	.byte	0x08
	.zero		1


	//   ....[16]....
        /*0d00*/ 	.word	0x00000680
        /*0d04*/ 	.word	0x000000ff
        /*0d08*/ 	.word	0x00016898
        /*0d0c*/ 	.short	0x0100
        /*0d0e*/ 	.byte	0x08
	.zero		1


	//   ....[17]....
        /*0d10*/ 	.word	0x00000690
        /*0d14*/ 	.word	0x000000ff
        /*0d18*/ 	.word	0x000168a8
        /*0d1c*/ 	.short	0x0100
        /*0d1e*/ 	.byte	0x08
	.zero		1


	//   ....[18]....
        /*0d20*/ 	.word	0x000007c0
        /*0d24*/ 	.word	0x000000ff
        /*0d28*/ 	.word	0x000168b0
        /*0d2c*/ 	.short	0x0100
        /*0d2e*/ 	.byte	0x08
	.zero		1


	//   ....[19]....
        /*0d30*/ 	.word	0x000007d0
        /*0d34*/ 	.word	0x000000ff
        /*0d38*/ 	.word	0x000168c0
        /*0d3c*/ 	.short	0x0100
        /*0d3e*/ 	.byte	0x08
	.zero		1


	//   ....[20]....
        /*0d40*/ 	.word	0x000007e0
        /*0d44*/ 	.word	0x000000ff
        /*0d48*/ 	.word	0x000168b8
        /*0d4c*/ 	.short	0x0100
        /*0d4e*/ 	.byte	0x08
	.zero		1


	//   ....[21]....
        /*0d50*/ 	.word	0x000007f0
        /*0d54*/ 	.word	0x000000ff
        /*0d58*/ 	.word	0x000168c8
        /*0d5c*/ 	.short	0x0100
        /*0d5e*/ 	.byte	0x08
	.zero		1


	//   ....[22]....
        /*0d60*/ 	.word	0x000017b0
        /*0d64*/ 	.word	0x000000ff
        /*0d68*/ 	.word	0x00016800
        /*0d6c*/ 	.short	0x010a
        /*0d6e*/ 	.byte	0x2b
	.zero		1


	//   ....[23]....
        /*0d70*/ 	.word	0x00001830
        /*0d74*/ 	.word	0x00000000
        /*0d78*/ 	.word	0x00016830
        /*0d7c*/ 	.short	0x010a
        /*0d7e*/ 	.byte	0x3f
	.zero		1


	//   ....[24]....
        /*0d80*/ 	.word	0x00001880
        /*0d84*/ 	.word	0x00000000
        /*0d88*/ 	.word	0x00016830
        /*0d8c*/ 	.short	0x010a
        /*0d8e*/ 	.byte	0x3f
	.zero		1


	//   ....[25]....
        /*0d90*/ 	.word	0x00002d10
        /*0d94*/ 	.word	0x000000ff
        /*0d98*/ 	.word	0x00000000
        /*0d9c*/ 	.short	0x0101
        /*0d9e*/ 	.byte	0x06
	.zero		1


	//   ....[26]....
        /*0da0*/ 	.word	0x000040a0
        /*0da4*/ 	.word	0x000000ff
        /*0da8*/ 	.word	0x00016830
        /*0dac*/ 	.short	0x010a
        /*0dae*/ 	.byte	0x0a
	.zero		1


	//   ....[27]....
        /*0db0*/ 	.word	0x000040e0
        /*0db4*/ 	.word	0x000000ff
        /*0db8*/ 	.word	0x00016830
        /*0dbc*/ 	.short	0x010a
        /*0dbe*/ 	.byte	0x0a
	.zero		1


	//   ....[28]....
        /*0dc0*/ 	.word	0x00004360
        /*0dc4*/ 	.word	0x000000ff
        /*0dc8*/ 	.word	0x00016850
        /*0dcc*/ 	.short	0x010a
        /*0dce*/ 	.byte	0x0a
	.zero		1


	//   ....[29]....
        /*0dd0*/ 	.word	0x000043a0
        /*0dd4*/ 	.word	0x000000ff
        /*0dd8*/ 	.word	0x00016850
        /*0ddc*/ 	.short	0x010a
        /*0dde*/ 	.byte	0x0a
	.zero		1


	//   ....[30]....
        /*0de0*/ 	.word	0x00004cb0
        /*0de4*/ 	.word	0x000000ff
        /*0de8*/ 	.word	0x00000000
        /*0dec*/ 	.short	0x0101
        /*0dee*/ 	.byte	0x07
	.zero		1


	//   ....[31]....
        /*0df0*/ 	.word	0x00006220
        /*0df4*/ 	.word	0x000000ff
        /*0df8*/ 	.word	0x00000000
        /*0dfc*/ 	.short	0x0101
        /*0dfe*/ 	.byte	0x06
	.zero		1


	//   ....[32]....
        /*0e00*/ 	.word	0x00006650
        /*0e04*/ 	.word	0x000000ff
        /*0e08*/ 	.word	0x00016850
        /*0e0c*/ 	.short	0x010a
        /*0e0e*/ 	.byte	0x05
	.zero		1


	//   ....[33]....
        /*0e10*/ 	.word	0x00006690
        /*0e14*/ 	.word	0x000000ff
        /*0e18*/ 	.word	0x00016850
        /*0e1c*/ 	.short	0x010a
        /*0e1e*/ 	.byte	0x05
	.zero		1


	//   ....[34]....
        /*0e20*/ 	.word	0x00006c60
        /*0e24*/ 	.word	0x000000ff
        /*0e28*/ 	.word	0x00000000
        /*0e2c*/ 	.short	0x0101
        /*0e2e*/ 	.byte	0x04
	.zero		1


	//   ....[35]....
        /*0e30*/ 	.word	0x00007d90
        /*0e34*/ 	.word	0x00000000
        /*0e38*/ 	.word	0x00000000
        /*0e3c*/ 	.short	0x0101
        /*0e3e*/ 	.byte	0x3f
	.zero		1


	//   ....[36]....
        /*0e40*/ 	.word	0x000081d0
        /*0e44*/ 	.word	0x00000010
        /*0e48*/ 	.word	0x00000000
        /*0e4c*/ 	.short	0x0101
        /*0e4e*/ 	.byte	0x3f
	.zero		1


	//   ....[37]....
        /*0e50*/ 	.word	0x0000af60
        /*0e54*/ 	.word	0x00000003
        /*0e58*/ 	.word	0x00016840
        /*0e5c*/ 	.short	0x010a
        /*0e5e*/ 	.byte	0x3f
	.zero		1


	//   ....[38]....
        /*0e60*/ 	.word	0x0000b6f0
        /*0e64*/ 	.word	0x00000003
        /*0e68*/ 	.word	0x00016830
        /*0e6c*/ 	.short	0x0107
        /*0e6e*/ 	.byte	0x3f
	.zero		1


	//   ....[39]....
        /*0e70*/ 	.word	0x0000b7c0
        /*0e74*/ 	.word	0x00000003
        /*0e78*/ 	.word	0x00016830
        /*0e7c*/ 	.short	0x0101
        /*0e7e*/ 	.byte	0x3f
	.zero		1


	//   ....[40]....
        /*0e80*/ 	.word	0x0000c5f0
        /*0e84*/ 	.word	0x00000016
        /*0e88*/ 	.word	0x00016800
        /*0e8c*/ 	.short	0x0107
        /*0e8e*/ 	.byte	0x3f
	.zero		1


	//   ....[41]....
        /*0e90*/ 	.word	0x0000c6e0
        /*0e94*/ 	.word	0x00000016
        /*0e98*/ 	.word	0x00016800
        /*0e9c*/ 	.short	0x0101
        /*0e9e*/ 	.byte	0x3f
	.zero		1


	//   ....[42]....
        /*0ea0*/ 	.word	0x0000c700
        /*0ea4*/ 	.word	0x00000016
        /*0ea8*/ 	.word	0x00016820
        /*0eac*/ 	.short	0x010a
        /*0eae*/ 	.byte	0x3f
	.zero		1


	//   ....[43]....
        /*0eb0*/ 	.word	0x0000cab0
        /*0eb4*/ 	.word	0x00000005
        /*0eb8*/ 	.word	0x00016840
        /*0ebc*/ 	.short	0x010a
        /*0ebe*/ 	.byte	0x3f
	.zero		1


	//   ....[44]....
        /*0ec0*/ 	.word	0x0000cf90
        /*0ec4*/ 	.word	0x00000005
        /*0ec8*/ 	.word	0x00016830
        /*0ecc*/ 	.short	0x0107
        /*0ece*/ 	.byte	0x3f
	.zero		1


	//   ....[45]....
        /*0ed0*/ 	.word	0x0000d050
        /*0ed4*/ 	.word	0x00000005
        /*0ed8*/ 	.word	0x00016830
        /*0edc*/ 	.short	0x0101
        /*0ede*/ 	.byte	0x3f
	.zero		1


	//   ....[46]....
        /*0ee0*/ 	.word	0x0000d0b0
        /*0ee4*/ 	.word	0x00000005
        /*0ee8*/ 	.word	0x00016860
        /*0eec*/ 	.short	0x010a
        /*0eee*/ 	.byte	0x3f
	.zero		1


	//   ....[47]....
        /*0ef0*/ 	.word	0x0000d580
        /*0ef4*/ 	.word	0x00000005
        /*0ef8*/ 	.word	0x00016850
        /*0efc*/ 	.short	0x0107
        /*0efe*/ 	.byte	0x3f
	.zero		1


	//   ....[48]....
        /*0f00*/ 	.word	0x0000d700
        /*0f04*/ 	.word	0x00000005
        /*0f08*/ 	.word	0x00016850
        /*0f0c*/ 	.short	0x0101
        /*0f0e*/ 	.byte	0x3f
	.zero		1


	//   ....[49]....
        /*0f10*/ 	.word	0x0000d920
        /*0f14*/ 	.word	0x00000000
        /*0f18*/ 	.word	0x00016860
        /*0f1c*/ 	.short	0x010a
        /*0f1e*/ 	.byte	0x3f
	.zero		1


	//   ....[50]....
        /*0f20*/ 	.word	0x0000dda0
        /*0f24*/ 	.word	0x00000000
        /*0f28*/ 	.word	0x00016850
        /*0f2c*/ 	.short	0x0107
        /*0f2e*/ 	.byte	0x3f
	.zero		1


	//   ....[51]....
        /*0f30*/ 	.word	0x0000de70
        /*0f34*/ 	.word	0x00000000
        /*0f38*/ 	.word	0x00016850
        /*0f3c*/ 	.short	0x0101
        /*0f3e*/ 	.byte	0x3f
	.zero		1


	//   ....[52]....
        /*0f40*/ 	.word	0x0000ebb0
        /*0f44*/ 	.word	0x00000005
        /*0f48*/ 	.word	0x00016820
        /*0f4c*/ 	.short	0x010a
        /*0f4e*/ 	.byte	0x3f
	.zero		1


	//   ....[53]....
        /*0f50*/ 	.word	0x0000ed30
        /*0f54*/ 	.word	0x00000003
        /*0f58*/ 	.word	0x00016840
        /*0f5c*/ 	.short	0x010a
        /*0f5e*/ 	.byte	0x3f
	.zero		1


	//   ....[54]....
        /*0f60*/ 	.word	0x0000edd0
        /*0f64*/ 	.word	0x00000019
        /*0f68*/ 	.word	0x00016840
        /*0f6c*/ 	.short	0x010a
        /*0f6e*/ 	.byte	0x3f
	.zero		1


	//   ....[55]....
        /*0f70*/ 	.word	0x0000ee10
        /*0f74*/ 	.word	0x00000003
        /*0f78*/ 	.word	0x00016860
        /*0f7c*/ 	.short	0x010a
        /*0f7e*/ 	.byte	0x3f
	.zero		1


	//   ....[56]....
        /*0f80*/ 	.word	0x0000ee50
        /*0f84*/ 	.word	0x00000019
        /*0f88*/ 	.word	0x00016860
        /*0f8c*/ 	.short	0x010a
        /*0f8e*/ 	.byte	0x3f
	.zero		1


	//   ....[57]....
        /*0f90*/ 	.word	0x0000eec0
        /*0f94*/ 	.word	0x00000003
        /*0f98*/ 	.word	0x00016800
        /*0f9c*/ 	.short	0x010a
        /*0f9e*/ 	.byte	0x3f
	.zero		1


	//   ....[58]....
        /*0fa0*/ 	.word	0x0000ef10
        /*0fa4*/ 	.word	0x00000000
        /*0fa8*/ 	.word	0x00016830
        /*0fac*/ 	.short	0x010a
        /*0fae*/ 	.byte	0x3f
	.zero		1


	//   ....[59]....
        /*0fb0*/ 	.word	0x0000ef70
        /*0fb4*/ 	.word	0x00000008
        /*0fb8*/ 	.word	0x00016830
        /*0fbc*/ 	.short	0x010a
        /*0fbe*/ 	.byte	0x3f
	.zero		1


	//   ....[60]....
        /*0fc0*/ 	.word	0x0000efd0
        /*0fc4*/ 	.word	0x00000008
        /*0fc8*/ 	.word	0x00016850
        /*0fcc*/ 	.short	0x010a
        /*0fce*/ 	.byte	0x3f
	.zero		1


	//   ....[61]....
        /*0fd0*/ 	.word	0x0000f030
        /*0fd4*/ 	.word	0x00000005
        /*0fd8*/ 	.word	0x00016850
        /*0fdc*/ 	.short	0x010a
        /*0fde*/ 	.byte	0x3f
	.zero		1


	//   ....[62]....
        /*0fe0*/ 	.word	0x0000f150
        /*0fe4*/ 	.word	0x00000003
        /*0fe8*/ 	.word	0x00016840
        /*0fec*/ 	.short	0x010a
        /*0fee*/ 	.byte	0x3f
	.zero		1


	//   ....[63]....
        /*0ff0*/ 	.word	0x00010bf0
        /*0ff4*/ 	.word	0x00000016
        /*0ff8*/ 	.word	0x00016820
        /*0ffc*/ 	.short	0x010a
        /*0ffe*/ 	.byte	0x3f
	.zero		1


	//   ....[64]....
        /*1000*/ 	.word	0x00010c40
        /*1004*/ 	.word	0x00000005
        /*1008*/ 	.word	0x00016840
        /*100c*/ 	.short	0x010a
        /*100e*/ 	.byte	0x3f
	.zero		1


	//   ....[65]....
        /*1010*/ 	.word	0x00011550
        /*1014*/ 	.word	0x00000005
        /*1018*/ 	.word	0x00016860
        /*101c*/ 	.short	0x010a
        /*101e*/ 	.byte	0x3f
	.zero		1


	//   ....[66]....
        /*1020*/ 	.word	0x00011ec0
        /*1024*/ 	.word	0x00000000
        /*1028*/ 	.word	0x00016860
        /*102c*/ 	.short	0x010a
        /*102e*/ 	.byte	0x3f
	.zero		1


	//   ....[67]....
        /*1030*/ 	.word	0x000131a0
        /*1034*/ 	.word	0x00000005
        /*1038*/ 	.word	0x00016820
        /*103c*/ 	.short	0x010a
        /*103e*/ 	.byte	0x3f
	.zero		1


	//   ....[68]....
        /*1040*/ 	.word	0x00013340
        /*1044*/ 	.word	0x00000003
        /*1048*/ 	.word	0x00016840
        /*104c*/ 	.short	0x010a
        /*104e*/ 	.byte	0x3f
	.zero		1


	//   ....[69]....
        /*1050*/ 	.word	0x00013390
        /*1054*/ 	.word	0x00000019
        /*1058*/ 	.word	0x00016840
        /*105c*/ 	.short	0x010a
        /*105e*/ 	.byte	0x3f
	.zero		1


	//   ....[70]....
        /*1060*/ 	.word	0x000133e0
        /*1064*/ 	.word	0x00000003
        /*1068*/ 	.word	0x00016860
        /*106c*/ 	.short	0x010a
        /*106e*/ 	.byte	0x3f
	.zero		1


	//----- nvinfo : EIATTR_NUM_MBARRIERS
	.align		4
.L_119:
        /*1070*/ 	.byte	0x03, 0x38
        /*1072*/ 	.short	0x0016


	//----- nvinfo : EIATTR_EXIT_INSTR_OFFSETS
	.align		4
        /*1074*/ 	.byte	0x04, 0x1c
        /*1076*/ 	.short	(.L_121 - .L_120)


	//   ....[0]....
.L_120:
        /*1078*/ 	.word	0x000009a0


	//   ....[1]....
        /*107c*/ 	.word	0x000090d0


	//   ....[2]....
        /*1080*/ 	.word	0x0000eea0


	//----- nvinfo : EIATTR_MAX_THREADS
	.align		4
.L_121:
        /*1084*/ 	.byte	0x04, 0x05
        /*1086*/ 	.short	(.L_123 - .L_122)
.L_122:
        /*1088*/ 	.word	0x00000200
        /*108c*/ 	.word	0x00000001
        /*1090*/ 	.word	0x00000001


	//----- nvinfo : EIATTR_CRS_STACK_SIZE
	.align		4
.L_123:
        /*1094*/ 	.byte	0x04, 0x1e
        /*1096*/ 	.short	(.L_125 - .L_124)
.L_124:
        /*1098*/ 	.word	0x00000000


	//----- nvinfo : EIATTR_CBANK_PARAM_SIZE
	.align		4
.L_125:
        /*109c*/ 	.byte	0x03, 0x19
        /*109e*/ 	.short	0x0af0


	//----- nvinfo : EIATTR_PARAM_CBANK
	.align		4
        /*10a0*/ 	.byte	0x04, 0x0a
        /*10a2*/ 	.short	(.L_127 - .L_126)
	.align		4
.L_126:
        /*10a4*/ 	.word	index@(.nv.constant0._ZN7cutlass13device_kernelIN5flash11enable_sm90INS1_16FlashAttnFwdSm90INS1_25CollectiveMainloopFwdSm90ILi2EN4cute5tupleIJNS5_1CILi1EEES8_S8_EEENS6_IJNS7_ILi192EEENS7_ILi128EEENS7_ILi64EEEEEELi64ENS_10bfloat16_tEfNS_4arch4Sm90ELb0ELb0ELb1ELb1ELb1ELb0ELb0ELb1ELb1ELb1ELb1ELb0EEENS1_21CollectiveEpilogueFwdINS6_IJSA_SC_SB_EEES9_SE_SG_Li384ELb1ELb1ELb1ELb0EEENS1_36VarlenDynamicPersistentTileSchedulerILi192ELi128ELi384ELi128ELb1ELb1ELb1ELb0ELb1ELb1EEEEEEEEEvNT_6ParamsE)
        /*10a8*/ 	.short	0x0210
        /*10aa*/ 	.short	0x0af0


	//----- nvinfo : EIATTR_SW_WAR
	.align		4
.L_127:
        /*10ac*/ 	.byte	0x04, 0x36
        /*10ae*/ 	.short	(.L_129 - .L_128)
.L_128:
        /*10b0*/ 	.word	0x00000008
.L_129:


//--------------------- .nv.info._ZN7cutlass13device_kernelIN5flash11enable_sm90INS1_16FlashAttnFwdSm90INS1_25CollectiveMainloopFwdSm90ILi2EN4cute5tupleIJNS5_1CILi1EEES8_S8_EEENS6_IJNS7_ILi192EEENS7_ILi128EEENS7_ILi64EEEEEELi64ENS_10bfloat16_tEfNS_4arch4Sm90ELb0ELb0ELb1ELb1ELb1ELb1ELb0ELb1ELb1ELb1ELb1ELb0EEENS1_21CollectiveEpilogueFwdINS6_IJSA_SC_SB_EEES9_SE_SG_Li384ELb1ELb1ELb1ELb0EEENS1_36VarlenDynamicPersistentTileSchedulerILi192ELi128ELi384ELi128ELb1ELb1ELb1ELb0ELb1ELb1EEEEEEEEEvNT_6ParamsE --------------------------
	.section	.nv.info._ZN7cutlass13device_kernelIN5flash11enable_sm90INS1_16FlashAttnFwdSm90INS1_25CollectiveMainloopFwdSm90ILi2EN4cute5tupleIJNS5_1CILi1EEES8_S8_EEENS6_IJNS7_ILi192EEENS7_ILi128EEENS7_ILi64EEEEEELi64ENS_10bfloat16_tEfNS_4arch4Sm90ELb0ELb0ELb1ELb1ELb1ELb1ELb0ELb1ELb1ELb1ELb1ELb0EEENS1_21CollectiveEpilogueFwdINS6_IJSA_SC_SB_EEES9_SE_SG_Li384ELb1ELb1ELb1ELb0EEENS1_36VarlenDynamicPersistentTileSchedulerILi192ELi128ELi384ELi128ELb1ELb1ELb1ELb0ELb1ELb1EEEEEEEEEvNT_6ParamsE,"",@"SHT_CUDA_INFO"
	.sectionflags	@""
	.align	4


	//----- nvinfo : EIATTR_CUDA_API_VERSION
	.align		4
        /*0000*/ 	.byte	0x04, 0x37
        /*0002*/ 	.short	(.L_131 - .L_130)
.L_130:
        /*0004*/ 	.word	0x00000082


	//----- nvinfo : EIATTR_KPARAM_INFO
	.align		4
.L_131:
        /*0008*/ 	.byte	0x04, 0x17
        /*000a*/ 	.short	(.L_133 - .L_132)
.L_132:
        /*000c*/ 	.word	0x00000000
        /*0010*/ 	.short	0x0000
        /*0012*/ 	.short	0x0070
        /*0014*/ 	.byte	0x00, 0xf0, 0x01, 0x2a


	//----- nvinfo : EIATTR_SPARSE_MMA_MASK
	.align		4
.L_133:
        /*0018*/ 	.byte	0x03, 0x50
        /*001a*/ 	.short	0x0000


	//----- nvinfo : EIATTR_MAXREG_COUNT
	.align		4
        /*001c*/ 	.byte	0x03, 0x1b
        /*001e*/ 	.short	0x0080


	//----- nvinfo : EIATTR_NUM_BARRIERS
	.align		4
        /*0020*/ 	.byte	0x02, 0x4c
        /*0022*/ 	.byte	0x10
	.zero		1


	//----- nvinfo : EIATTR_EXTERNS
	.align		4
        /*0024*/ 	.byte	0x04, 0x0f
        /*0026*/ 	.short	(.L_135 - .L_134)


	//   ....[0]....
	.align		4
.L_134:
        /*0028*/ 	.word	index@(__assertfail)


	//----- nvinfo : EIATTR_ANNOTATIONS
	.align		4
.L_135:
        /*002c*/ 	.byte	0x04, 0x55
        /*002e*/ 	.short	(.L_137 - .L_136)


	//   ....[0]....
.L_136:
        /* <DEDUP_REMOVED lines=69> */


	//----- nvinfo : EIATTR_MERCURY_ISA_VERSION
	.align		4
.L_137:
        /*0468*/ 	.byte	0x03, 0x5f
        /*046a*/ 	.short	0x0101


	//----- nvinfo : EIATTR_UNUSED_LOAD_BYTE_OFFSET
	.align		4
        /*046c*/ 	.byte	0x04, 0x44
        /*046e*/ 	.short	(.L_139 - .L_138)


	//   ....[0]....
.L_138:
        /*0470*/ 	.word	0x00000a80
        /*0474*/ 	.word	0x0000fff0


	//   ....[1]....
        /*0478*/ 	.word	0x0000e2a0
        /*047c*/ 	.word	0x0000fff0


	//----- nvinfo : EIATTR_INT_WARP_WIDE_INSTR_OFFSETS
	.align		4
.L_139:
        /*0480*/ 	.byte	0x04, 0x31
        /*0482*/ 	.short	(.L_141 - .L_140)


	//   ....[0]....
.L_140:
        /*0484*/ 	.word	0x00000130


	//   ....[1]....
        /*0488*/ 	.word	0x00000170


	//   ....[2]....
        /*048c*/ 	.word	0x000001e0


	//   ....[3]....
        /*0490*/ 	.word	0x00012ce0


	//   ....[4]....
        /*0494*/ 	.word	0x00012d70


	//   ....[5]....
        /*0498*/ 	.word	0x00015f20


	//   ....[6]....
        /*049c*/ 	.word	0x00015fb0


	//----- nvinfo : EIATTR_COOP_GROUP_MASK_REGIDS
	.align		4
.L_141:
        /*04a0*/ 	.byte	0x04, 0x29
        /*04a2*/ 	.short	(.L_143 - .L_142)


	//   ....[0]....
.L_142:
        /*04a4*/ 	.word	0xffffffff


	//   ....[1]....
        /*04a8*/ 	.word	0xffffffff


	//   ....[2]....
        /*04ac*/ 	.word	0xffffffff


	//   ....[3]....
        /*04b0*/ 	.word	0xffffffff


	//   ....[4]....
        /*04b4*/ 	.word	0xffffffff


	//   ....[5]....
        /*04b8*/ 	.word	0xffffffff


	//   ....[6]....
        /*04bc*/ 	.word	0xffffffff


	//   ....[7]....
        /*04c0*/ 	.word	0xffffffff


	//   ....[8]....
        /*04c4*/ 	.word	0xffffffff


	//   ....[9]....
        /*04c8*/ 	.word	0xffffffff


	//   ....[10]....
        /*04cc*/ 	.word	0xffffffff


	//   ....[11]....
        /*04d0*/ 	.word	0xffffffff


	//   ....[12]....
        /*04d4*/ 	.word	0xffffffff


	//   ....[13]....
        /*04d8*/ 	.word	0xffffffff


	//   ....[14]....
        /*04dc*/ 	.word	0xffffffff


	//   ....[15]....
        /*04e0*/ 	.word	0xffffffff


	//   ....[16]....
        /*04e4*/ 	.word	0xffffffff


	//   ....[17]....
        /*04e8*/ 	.word	0xffffffff


	//   ....[18]....
        /*04ec*/ 	.word	0xffffffff


	//   ....[19]....
        /*04f0*/ 	.word	0xffffffff


	//   ....[20]....
        /*04f4*/ 	.word	0xffffffff


	//   ....[21]....
        /*04f8*/ 	.word	0xffffffff


	//   ....[22]....
        /*04fc*/ 	.word	0xffffffff


	//   ....[23]....
        /*0500*/ 	.word	0xffffffff


	//   ....[24]....
        /*0504*/ 	.word	0xffffffff


	//   ....[25]....
        /*0508*/ 	.word	0xffffffff


	//   ....[26]....
        /*050c*/ 	.word	0xffffffff


	//   ....[27]....
        /*0510*/ 	.word	0xffffffff


	//   ....[28]....
        /*0514*/ 	.word	0xffffffff


	//   ....[29]....
        /*0518*/ 	.word	0xffffffff


	//   ....[30]....
        /*051c*/ 	.word	0xffffffff


	//   ....[31]....
        /*0520*/ 	.word	0xffffffff


	//   ....[32]....
        /*0524*/ 	.word	0xffffffff


	//   ....[33]....
        /*0528*/ 	.word	0xffffffff


	//   ....[34]....
        /*052c*/ 	.word	0xffffffff


	//   ....[35]....
        /*0530*/ 	.word	0xffffffff


	//   ....[36]....
        /*0534*/ 	.word	0xffffffff


	//   ....[37]....
        /*0538*/ 	.word	0xffffffff


	//   ....[38]....
        /*053c*/ 	.word	0xffffffff


	//   ....[39]....
        /*0540*/ 	.word	0xffffffff


	//   ....[40]....
        /*0544*/ 	.word	0xffffffff


	//   ....[41]....
        /*0548*/ 	.word	0xffffffff


	//   ....[42]....
        /*054c*/ 	.word	0xffffffff


	//   ....[43]....
        /*0550*/ 	.word	0xffffffff


	//   ....[44]....
        /*0554*/ 	.word	0xffffffff


	//   ....[45]....
        /*0558*/ 	.word	0xffffffff


	//   ....[46]....
        /*055c*/ 	.word	0xffffffff


	//   ....[47]....
        /*0560*/ 	.word	0xffffffff


	//   ....[48]....
        /*0564*/ 	.word	0xffffffff


	//   ....[49]....
        /*0568*/ 	.word	0xffffffff


	//   ....[50]....
        /*056c*/ 	.word	0xffffffff


	//   ....[51]....
        /*0570*/ 	.word	0xffffffff


	//   ....[52]....
        /*0574*/ 	.word	0xffffffff


	//   ....[53]....
        /*0578*/ 	.word	0xffffffff


	//   ....[54]....
        /*057c*/ 	.word	0xffffffff


	//   ....[55]....
        /*0580*/ 	.word	0xffffffff


	//   ....[56]....
        /*0584*/ 	.word	0xffffffff


	//   ....[57]....
        /*0588*/ 	.word	0xffffffff


	//   ....[58]....
        /*058c*/ 	.word	0xffffffff


	//   ....[59]....
        /*0590*/ 	.word	0xffffffff


	//   ....[60]....
        /*0594*/ 	.word	0xffffffff


	//   ....[61]....
        /*0598*/ 	.word	0xffffffff


	//   ....[62]....
        /*059c*/ 	.word	0xffffffff


	//   ....[63]....
        /*05a0*/ 	.word	0xffffffff


	//   ....[64]....
        /*05a4*/ 	.word	0xffffffff


	//   ....[65]....
        /*05a8*/ 	.word	0xffffffff


	//   ....[66]....
        /*05ac*/ 	.word	0xffffffff


	//   ....[67]....
        /*05b0*/ 	.word	0xffffffff


	//   ....[68]....
        /*05b4*/ 	.word	0xffffffff


	//   ....[69]....
        /*05b8*/ 	.word	0xffffffff


	//   ....[70]....
        /*05bc*/ 	.word	0xffffffff


	//   ....[71]....
        /*05c0*/ 	.word	0xffffffff


	//   ....[72]....
        /*05c4*/ 	.word	0xffffffff


	//   ....[73]....
        /*05c8*/ 	.word	0xffffffff


	//   ....[74]....
        /*05cc*/ 	.word	0xffffffff


	//   ....[75]....
        /*05d0*/ 	.word	0xffffffff


	//   ....[76]....
        /*05d4*/ 	.word	0xffffffff


	//   ....[77]....
        /*05d8*/ 	.word	0xffffffff


	//   ....[78]....
        /*05dc*/ 	.word	0xffffffff


	//   ....[79]....
        /*05e0*/ 	.word	0xffffffff


	//   ....[80]....
        /*05e4*/ 	.word	0xffffffff


	//   ....[81]....
        /*05e8*/ 	.word	0xffffffff


	//   ....[82]....
        /*05ec*/ 	.word	0xffffffff


	//   ....[83]....
        /*05f0*/ 	.word	0xffffffff


	//   ....[84]....
        /*05f4*/ 	.word	0xffffffff


	//   ....[85]....
        /*05f8*/ 	.word	0xffffffff


	//   ....[86]....
        /*05fc*/ 	.word	0xffffffff


	//   ....[87]....
        /*0600*/ 	.word	0xffffffff


	//   ....[88]....
        /*0604*/ 	.word	0xffffffff


	//   ....[89]....
        /*0608*/ 	.word	0xffffffff


	//   ....[90]....
        /*060c*/ 	.word	0xffffffff


	//   ....[91]....
        /*0610*/ 	.word	0xffffffff


	//   ....[92]....
        /*0614*/ 	.word	0xffffffff


	//   ....[93]....
        /*0618*/ 	.word	0xffffffff


	//   ....[94]....
        /*061c*/ 	.word	0xffffffff


	//   ....[95]....
        /*0620*/ 	.word	0xffffffff


	//   ....[96]....
        /*0624*/ 	.word	0xffffffff


	//   ....[97]....
        /*0628*/ 	.word	0xffffffff


	//   ....[98]....
        /*062c*/ 	.word	0xffffffff


	//   ....[99]....
        /*0630*/ 	.word	0xffffffff


	//   ....[100]....
        /*0634*/ 	.word	0xffffffff


	//   ....[101]....
        /*0638*/ 	.word	0xffffffff


	//   ....[102]....
        /*063c*/ 	.word	0xffffffff


	//   ....[103]....
        /*0640*/ 	.word	0xffffffff


	//   ....[104]....
        /*0644*/ 	.word	0xffffffff


	//   ....[105]....
        /*0648*/ 	.word	0xffffffff


	//   ....[106]....
        /*064c*/ 	.word	0xffffffff


	//   ....[107]....
        /*0650*/ 	.word	0xffffffff


	//   ....[108]....
        /*0654*/ 	.word	0xffffffff


	//   ....[109]....
        /*0658*/ 	.word	0xffffffff


	//   ....[110]....
        /*065c*/ 	.word	0xffffffff


	//   ....[111]....
        /*0660*/ 	.word	0xffffffff


	//   ....[112]....
        /*0664*/ 	.word	0xffffffff


	//   ....[113]....
        /*0668*/ 	.word	0xffffffff


	//   ....[114]....
        /*066c*/ 	.word	0xffffffff


	//   ....[115]....
        /*0670*/ 	.word	0xffffffff


	//   ....[116]....
        /*0674*/ 	.word	0xffffffff


	//   ....[117]....
        /*0678*/ 	.word	0xffffffff


	//   ....[118]....
        /*067c*/ 	.word	0xffffffff


	//   ....[119]....
        /*0680*/ 	.word	0xffffffff


	//   ....[120]....
        /*0684*/ 	.word	0xffffffff


	//   ....[121]....
        /*0688*/ 	.word	0xffffffff


	//   ....[122]....
        /*068c*/ 	.word	0xffffffff


	//   ....[123]....
        /*0690*/ 	.word	0xffffffff


	//   ....[124]....
        /*0694*/ 	.word	0xffffffff


	//   ....[125]....
        /*0698*/ 	.word	0xffffffff


	//   ....[126]....
        /*069c*/ 	.word	0xffffffff


	//   ....[127]....
        /*06a0*/ 	.word	0xffffffff


	//   ....[128]....
        /*06a4*/ 	.word	0xffffffff


	//   ....[129]....
        /*06a8*/ 	.word	0xffffffff


	//   ....[130]....
        /*06ac*/ 	.word	0xffffffff


	//   ....[131]....
        /*06b0*/ 	.word	0xffffffff


	//   ....[132]....
        /*06b4*/ 	.word	0xffffffff


	//   ....[133]....
        /*06b8*/ 	.word	0xffffffff


	//   ....[134]....
        /*06bc*/ 	.word	0xffffffff


	//   ....[135]....
        /*06c0*/ 	.word	0xffffffff


	//   ....[136]....
        /*06c4*/ 	.word	0xffffffff


	//   ....[137]....
        /*06c8*/ 	.word	0xffffffff


	//   ....[138]....
        /*06cc*/ 	.word	0xffffffff


	//   ....[139]....
        /*06d0*/ 	.word	0xffffffff


	//   ....[140]....
        /*06d4*/ 	.word	0xffffffff


	//   ....[141]....
        /*06d8*/ 	.word	0xffffffff


	//   ....[142]....
        /*06dc*/ 	.word	0xffffffff


	//   ....[143]....
        /*06e0*/ 	.word	0xffffffff


	//   ....[144]....
        /*06e4*/ 	.word	0xffffffff


	//   ....[145]....
        /*06e8*/ 	.word	0xffffffff


	//   ....[146]....
        /*06ec*/ 	.word	0xffffffff


	//   ....[147]....
        /*06f0*/ 	.word	0xffffffff


	//   ....[148]....
        /*06f4*/ 	.word	0xffffffff


	//   ....[149]....
        /*06f8*/ 	.word	0xffffffff


	//   ....[150]....
        /*06fc*/ 	.word	0xffffffff


	//   ....[151]....
        /*0700*/ 	.word	0xffffffff


	//   ....[152]....
        /*0704*/ 	.word	0xffffffff


	//   ....[153]....
        /*0708*/ 	.word	0xffffffff


	//   ....[154]....
        /*070c*/ 	.word	0xffffffff


	//   ....[155]....
        /*0710*/ 	.word	0xffffffff


	//   ....[156]....
        /*0714*/ 	.word	0xffffffff


	//   ....[157]....
        /*0718*/ 	.word	0xffffffff


	//   ....[158]....
        /*071c*/ 	.word	0xffffffff


	//   ....[159]....
        /*0720*/ 	.word	0xffffffff


	//   ....[160]....
        /*0724*/ 	.word	0xffffffff


	//   ....[161]....
        /*0728*/ 	.word	0xffffffff


	//   ....[162]....
        /*072c*/ 	.word	0xffffffff


	//   ....[163]....
        /*0730*/ 	.word	0xffffffff


	//   ....[164]....
        /*0734*/ 	.word	0xffffffff


	//   ....[165]....
        /*0738*/ 	.word	0xffffffff


	//   ....[166]....
        /*073c*/ 	.word	0xffffffff


	//   ....[167]....
        /*0740*/ 	.word	0xffffffff


	//   ....[168]....
        /*0744*/ 	.word	0xffffffff


	//   ....[169]....
        /*0748*/ 	.word	0xffffffff


	//   ....[170]....
        /*074c*/ 	.word	0xffffffff


	//   ....[171]....
        /*0750*/ 	.word	0xffffffff


	//   ....[172]....
        /*0754*/ 	.word	0xffffffff


	//   ....[173]....
        /*0758*/ 	.word	0xffffffff


	//   ....[174]....
        /*075c*/ 	.word	0xffffffff


	//   ....[175]....
        /*0760*/ 	.word	0xffffffff


	//   ....[176]....
        /*0764*/ 	.word	0xffffffff


	//   ....[177]....
        /*0768*/ 	.word	0xffffffff


	//   ....[178]....
        /*076c*/ 	.word	0xffffffff


	//   ....[179]....
        /*0770*/ 	.word	0xffffffff


	//   ....[180]....
        /*0774*/ 	.word	0xffffffff


	//   ....[181]....
        /*0778*/ 	.word	0xffffffff


	//   ....[182]....
        /*077c*/ 	.word	0xffffffff


	//   ....[183]....
        /*0780*/ 	.word	0xffffffff


	//   ....[184]....
        /*0784*/ 	.word	0xffffffff


	//   ....[185]....
        /*0788*/ 	.word	0xffffffff


	//   ....[186]....
        /*078c*/ 	.word	0xffffffff


	//   ....[187]....
        /*0790*/ 	.word	0xffffffff


	//   ....[188]....
        /*0794*/ 	.word	0xffffffff


	//   ....[189]....
        /*0798*/ 	.word	0xffffffff


	//   ....[190]....
        /*079c*/ 	.word	0xffffffff


	//   ....[191]....
        /*07a0*/ 	.word	0xffffffff


	//   ....[192]....
        /*07a4*/ 	.word	0xffffffff


	//   ....[193]....
        /*07a8*/ 	.word	0x0500000f


	//   ....[194]....
        /*07ac*/ 	.word	0x0500000f


	//   ....[195]....
        /*07b0*/ 	.word	0x0500000f


	//   ....[196]....
        /*07b4*/ 	.word	0x0500000f


	//   ....[197]....
        /*07b8*/ 	.word	0x0500000f


	//   ....[198]....
        /*07bc*/ 	.word	0x0500000f


	//   ....[199]....
        /*07c0*/ 	.word	0x0500000f


	//   ....[200]....
        /*07c4*/ 	.word	0x0500000f


	//   ....[201]....
        /*07c8*/ 	.word	0x0500000f


	//   ....[202]....
        /*07cc*/ 	.word	0x0500000f


	//   ....[203]....
        /*07d0*/ 	.word	0x0500000f


	//   ....[204]....
        /*07d4*/ 	.word	0x0500000f


	//   ....[205]....
        /*07d8*/ 	.word	0x0500000f


	//   ....[206]....
        /*07dc*/ 	.word	0x0500000f


	//   ....[207]....
        /*07e0*/ 	.word	0x0500000f


	//   ....[208]....
        /*07e4*/ 	.word	0x0500000f


	//   ....[209]....
        /*07e8*/ 	.word	0x0500000f


	//   ....[210]....
        /*07ec*/ 	.word	0x0500000f


	//   ....[211]....
        /*07f0*/ 	.word	0x0500000f


	//   ....[212]....
        /*07f4*/ 	.word	0x0500000f


	//   ....[213]....
        /*07f8*/ 	.word	0x0500000f


	//   ....[214]....
        /*07fc*/ 	.word	0x0500000f


	//   ....[215]....
        /*0800*/ 	.word	0x0500000f


	//   ....[216]....
        /*0804*/ 	.word	0x0500000f


	//   ....[217]....
        /*0808*/ 	.word	0x0500000f


	//   ....[218]....
        /*080c*/ 	.word	0x0500000f


	//   ....[219]....
        /*0810*/ 	.word	0x0500000f


	//   ....[220]....
        /*0814*/ 	.word	0x0500000f


	//   ....[221]....
        /*0818*/ 	.word	0x0500000f


	//   ....[222]....
        /*081c*/ 	.word	0x0500000f


	//   ....[223]....
        /*0820*/ 	.word	0x0500000f


	//   ....[224]....
        /*0824*/ 	.word	0x0500000f


	//   ....[225]....
        /*0828*/ 	.word	0x0500000f


	//   ....[226]....
        /*082c*/ 	.word	0x0500000f


	//   ....[227]....
        /*0830*/ 	.word	0x0500000f


	//   ....[228]....
        /*0834*/ 	.word	0x0500000f


	//   ....[229]....
        /*0838*/ 	.word	0x0500000f


	//   ....[230]....
        /*083c*/ 	.word	0x0500000f


	//   ....[231]....
        /*0840*/ 	.word	0x0500000f


	//   ....[232]....
        /*0844*/ 	.word	0x0500000f


	//   ....[233]....
        /*0848*/ 	.word	0x0500000f


	//   ....[234]....
        /*084c*/ 	.word	0x0500000f


	//   ....[235]....
        /*0850*/ 	.word	0x0500000f


	//   ....[236]....
        /*0854*/ 	.word	0x0500000f


	//   ....[237]....
        /*0858*/ 	.word	0x0500000f


	//   ....[238]....
        /*085c*/ 	.word	0x0500000f


	//   ....[239]....
        /*0860*/ 	.word	0x0500000f


	//   ....[240]....
        /*0864*/ 	.word	0x0500000f


	//   ....[241]....
        /*0868*/ 	.word	0x0500000f


	//   ....[242]....
        /*086c*/ 	.word	0x0500000f


	//   ....[243]....
        /*0870*/ 	.word	0x0500000f


	//   ....[244]....
        /*0874*/ 	.word	0x0500000f


	//   ....[245]....
        /*0878*/ 	.word	0x0500000f


	//   ....[246]....
        /*087c*/ 	.word	0x0500000f


	//   ....[247]....
        /*0880*/ 	.word	0x0500000f


	//   ....[248]....
        /*0884*/ 	.word	0x0500000f


	//   ....[249]....
        /*0888*/ 	.word	0x0500000f


	//   ....[250]....
        /*088c*/ 	.word	0x0500000f


	//   ....[251]....
        /*0890*/ 	.word	0x0500000f


	//   ....[252]....
        /*0894*/ 	.word	0x0500000f


	//   ....[253]....
        /*0898*/ 	.word	0x0500000f


	//   ....[254]....
        /*089c*/ 	.word	0x0500000f


	//   ....[255]....
        /*08a0*/ 	.word	0x0500000f


	//   ....[0]....
        /*08a4*/ 	.word	0x0500000f


	//   ....[1]....
        /*08a8*/ 	.word	0x0500000f


	//   ....[2]....
        /*08ac*/ 	.word	0x0500000f


	//   ....[3]....
        /*08b0*/ 	.word	0x0500000f


	//   ....[4]....
        /*08b4*/ 	.word	0x0500000f


	//   ....[5]....
        /*08b8*/ 	.word	0x0500000f


	//   ....[6]....
        /*08bc*/ 	.word	0x0500000f


	//   ....[7]....
        /*08c0*/ 	.word	0x0500000f


	//   ....[8]....
        /*08c4*/ 	.word	0x0500000f


	//   ....[9]....
        /*08c8*/ 	.word	0x0500000f


	//   ....[10]....
        /*08cc*/ 	.word	0x0500000f


	//   ....[11]....
        /*08d0*/ 	.word	0x0500000f


	//   ....[12]....
        /*08d4*/ 	.word	0x0500000f


	//   ....[13]....
        /*08d8*/ 	.word	0x0500000f


	//   ....[14]....
        /*08dc*/ 	.word	0x0500000f


	//   ....[15]....
        /*08e0*/ 	.word	0x0500000f


	//   ....[16]....
        /*08e4*/ 	.word	0x0500000f


	//   ....[17]....
        /*08e8*/ 	.word	0x0500000f


	//   ....[18]....
        /*08ec*/ 	.word	0x0500000f


	//   ....[19]....
        /*08f0*/ 	.word	0x0500000f


	//   ....[20]....
        /*08f4*/ 	.word	0x0500000f


	//   ....[21]....
        /*08f8*/ 	.word	0x0500000f


	//   ....[22]....
        /*08fc*/ 	.word	0x0500000f


	//   ....[23]....
        /*0900*/ 	.word	0x0500000f


	//   ....[24]....
        /*0904*/ 	.word	0x0500000f


	//   ....[25]....
        /*0908*/ 	.word	0x0500000f


	//   ....[26]....
        /*090c*/ 	.word	0x0500000f


	//   ....[27]....
        /*0910*/ 	.word	0x0500000f


	//   ....[28]....
        /*0914*/ 	.word	0x0500000f


	//   ....[29]....
        /*0918*/ 	.word	0x0500000f


	//   ....[30]....
        /*091c*/ 	.word	0x0500000f


	//   ....[31]....
        /*0920*/ 	.word	0x0500000f


	//   ....[32]....
        /*0924*/ 	.word	0x0500000f


	//   ....[33]....
        /*0928*/ 	.word	0x0500000f


	//   ....[34]....
        /*092c*/ 	.word	0x0500000f


	//   ....[35]....
        /*0930*/ 	.word	0x0500000f


	//   ....[36]....
        /*0934*/ 	.word	0x0500000f


	//   ....[37]....
        /*0938*/ 	.word	0x0500000f


	//   ....[38]....
        /*093c*/ 	.word	0x0500000f


	//   ....[39]....
        /*0940*/ 	.word	0x0500000f


	//   ....[40]....
        /*0944*/ 	.word	0x0500000f


	//   ....[41]....
        /*0948*/ 	.word	0x0500000f


	//   ....[42]....
        /*094c*/ 	.word	0x0500000f


	//   ....[43]....
        /*0950*/ 	.word	0x0500000f


	//   ....[44]....
        /*0954*/ 	.word	0x0500000f


	//   ....[45]....
        /*0958*/ 	.word	0x0500000f


	//   ....[46]....
        /*095c*/ 	.word	0x0500000f


	//   ....[47]....
        /*0960*/ 	.word	0x0500000f


	//   ....[48]....
        /*0964*/ 	.word	0x0500000f


	//   ....[49]....
        /*0968*/ 	.word	0x0500000f


	//   ....[50]....
        /*096c*/ 	.word	0x0500000f


	//   ....[51]....
        /*0970*/ 	.word	0x0500000f


	//   ....[52]....
        /*0974*/ 	.word	0x0500000f


	//   ....[53]....
        /*0978*/ 	.word	0x0500000f


	//   ....[54]....
        /*097c*/ 	.word	0x0500000f


	//   ....[55]....
        /*0980*/ 	.word	0x0500000f


	//   ....[56]....
        /*0984*/ 	.word	0x0500000f


	//   ....[57]....
        /*0988*/ 	.word	0x0500000f


	//   ....[58]....
        /*098c*/ 	.word	0x0500000f


	//   ....[59]....
        /*0990*/ 	.word	0x0500000f


	//   ....[60]....
        /*0994*/ 	.word	0x0500000f


	//   ....[61]....
        /*0998*/ 	.word	0x0500000f


	//   ....[62]....
        /*099c*/ 	.word	0x0500000f


	//   ....[63]....
        /*09a0*/ 	.word	0x0500000f


	//   ....[64]....
        /*09a4*/ 	.word	0x0500000f


	//   ....[65]....
        /*09a8*/ 	.word	0x0500000f


	//   ....[66]....
        /*09ac*/ 	.word	0x0500000f


	//   ....[67]....
        /*09b0*/ 	.word	0x0500000f


	//   ....[68]....
        /*09b4*/ 	.word	0x0500000f


	//   ....[69]....
        /*09b8*/ 	.word	0x0500000f


	//   ....[70]....
        /*09bc*/ 	.word	0x0500000f


	//   ....[71]....
        /*09c0*/ 	.word	0x0500000f


	//   ....[72]....
        /*09c4*/ 	.word	0x0500000f


	//   ....[73]....
        /*09c8*/ 	.word	0x0500000f


	//   ....[74]....
        /*09cc*/ 	.word	0x0500000f


	//   ....[75]....
        /*09d0*/ 	.word	0x0500000f


	//   ....[76]....
        /*09d4*/ 	.word	0x0500000f


	//   ....[77]....
        /*09d8*/ 	.word	0x0500000f


	//   ....[78]....
        /*09dc*/ 	.word	0x0500000f


	//   ....[79]....
        /*09e0*/ 	.word	0x0500000f


	//   ....[80]....
        /*09e4*/ 	.word	0x0500000f


	//   ....[81]....
        /*09e8*/ 	.word	0x0500000f


	//   ....[82]....
        /*09ec*/ 	.word	0x0500000f


	//   ....[83]....
        /*09f0*/ 	.word	0x0500000f


	//   ....[84]....
        /*09f4*/ 	.word	0x0500000f


	//   ....[85]....
        /*09f8*/ 	.word	0x0500000f


	//   ....[86]....
        /*09fc*/ 	.word	0x0500000f


	//----- nvinfo : EIATTR_COOP_GROUP_INSTR_OFFSETS
	.align		4
.L_143:
        /*0a00*/ 	.byte	0x04, 0x28
        /*0a02*/ 	.short	(.L_145 - .L_144)


	//   ....[0]....
.L_144:
        /*0a04*/ 	.word	0x00000070


	//   ....[1]....
        /*0a08*/ 	.word	0x00000140


	//   ....[2]....
        /*0a0c*/ 	.word	0x00000190


	//   ....[3]....
        /*0a10*/ 	.word	0x000003c0


	//   ....[4]....
        /*0a14*/ 	.word	0x00000520


	//   ....[5]....
        /*0a18*/ 	.word	0x00000640


	//   ....[6]....
        /*0a1c*/ 	.word	0x000007a0


	//   ....[7]....
        /*0a20*/ 	.word	0x00002db0


	//   ....[8]....
        /*0a24*/ 	.word	0x00002dc0


	//   ....[9]....
        /*0a28*/ 	.word	0x00003510


	//   ....[10]....
        /*0a2c*/ 	.word	0x00003520


	//   ....[11]....
        /*0a30*/ 	.word	0x00004240


	//   ....[12]....
        /*0a34*/ 	.word	0x00004250


	//   ....[13]....
        /*0a38*/ 	.word	0x00004a40


	//   ....[14]....
        /*0a3c*/ 	.word	0x00004a50


	//   ....[15]....
        /*0a40*/ 	.word	0x000054c0


	//   ....[16]....
        /*0a44*/ 	.word	0x000054d0


	//   ....[17]....
        /*0a48*/ 	.word	0x000055e0


	//   ....[18]....
        /*0a4c*/ 	.word	0x000055f0


	//   ....[19]....
        /*0a50*/ 	.word	0x00005960


	//   ....[20]....
        /*0a54*/ 	.word	0x00005980


	//   ....[21]....
        /*0a58*/ 	.word	0x00005a60


	//   ....[22]....
        /*0a5c*/ 	.word	0x00005a80


	//   ....[23]....
        /*0a60*/ 	.word	0x00006140


	//   ....[24]....
        /*0a64*/ 	.word	0x00006720


	//   ....[25]....
        /*0a68*/ 	.word	0x00006730


	//   ....[26]....
        /*0a6c*/ 	.word	0x00006740


	//   ....[27]....
        /*0a70*/ 	.word	0x00006750


	//   ....[28]....
        /*0a74*/ 	.word	0x000077a0


	//   ....[29]....
        /*0a78*/ 	.word	0x000077b0


	//   ....[30]....
        /*0a7c*/ 	.word	0x000077c0


	//   ....[31]....
        /*0a80*/ 	.word	0x000077d0


	//   ....[32]....
        /*0a84*/ 	.word	0x00009bd0


	//   ....[33]....
        /*0a88*/ 	.word	0x00009bf0


	//   ....[34]....
        /*0a8c*/ 	.word	0x0000a100


	//   ....[35]....
        /*0a90*/ 	.word	0x0000a120


	//   ....[36]....
        /*0a94*/ 	.word	0x0000c2c0


	//   ....[37]....
        /*0a98*/ 	.word	0x0000c320


	//   ....[38]....
        /*0a9c*/ 	.word	0x0000c700


	//   ....[39]....
        /*0aa0*/ 	.word	0x0000c720


	//   ....[40]....
        /*0aa4*/ 	.word	0x0000dca0


	//   ....[41]....
        /*0aa8*/ 	.word	0x0000dcb0


	//   ....[42]....
        /*0aac*/ 	.word	0x0000dd50


	//   ....[43]....
        /*0ab0*/ 	.word	0x0000dd60


	//   ....[44]....
        /*0ab4*/ 	.word	0x0000eb50


	//   ....[45]....
        /*0ab8*/ 	.word	0x0000eb70


	//   ....[46]....
        /*0abc*/ 	.word	0x0000eb80


	//   ....[47]....
        /*0ac0*/ 	.word	0x0000eb90


	//   ....[48]....
        /*0ac4*/ 	.word	0x0000f0f0


	//   ....[49]....
        /*0ac8*/ 	.word	0x0000f130


	//   ....[50]....
        /*0acc*/ 	.word	0x0000f160


	//   ....[51]....
        /*0ad0*/ 	.word	0x0000f190


	//   ....[52]....
        /*0ad4*/ 	.word	0x0000f1b0


	//   ....[53]....
        /*0ad8*/ 	.word	0x0000f1c0


	//   ....[54]....
        /*0adc*/ 	.word	0x0000f200


	//   ....[55]....
        /*0ae0*/ 	.word	0x0000f230


	//   ....[56]....
        /*0ae4*/ 	.word	0x0000f6e0


	//   ....[57]....
        /*0ae8*/ 	.word	0x0000f6f0


	//   ....[58]....
        /*0aec*/ 	.word	0x0000f970


	//   ....[59]....
        /*0af0*/ 	.word	0x0000f980


	//   ....[60]....
        /*0af4*/ 	.word	0x00010470


	//   ....[61]....
        /*0af8*/ 	.word	0x000104a0


	//   ....[62]....
        /*0afc*/ 	.word	0x000104c0


	//   ....[63]....
        /*0b00*/ 	.word	0x000104f0


	//   ....[64]....
        /*0b04*/ 	.word	0x00010520


	//   ....[65]....
        /*0b08*/ 	.word	0x00010530


	//   ....[66]....
        /*0b0c*/ 	.word	0x00010560


	//   ....[67]....
        /*0b10*/ 	.word	0x000105a0


	//   ....[68]....
        /*0b14*/ 	.word	0x000106f0


	//   ....[69]....
        /*0b18*/ 	.word	0x00010920


	//   ....[70]....
        /*0b1c*/ 	.word	0x00010950


	//   ....[71]....
        /*0b20*/ 	.word	0x00010980


	//   ....[72]....
        /*0b24*/ 	.word	0x000109b0


	//   ....[73]....
        /*0b28*/ 	.word	0x000109e0


	//   ....[74]....
        /*0b2c*/ 	.word	0x00010a10


	//   ....[75]....
        /*0b30*/ 	.word	0x00010ba0


	//   ....[76]....
        /*0b34*/ 	.word	0x00010bd0


	//   ....[77]....
        /*0b38*/ 	.word	0x00010c00


	//   ....[78]....
        /*0b3c*/ 	.word	0x00010c30


	//   ....[79]....
        /*0b40*/ 	.word	0x00010c60


	//   ....[80]....
        /*0b44*/ 	.word	0x00010c90


	//   ....[81]....
        /*0b48*/ 	.word	0x00010d20


	//   ....[82]....
        /*0b4c*/ 	.word	0x00010d50


	//   ....[83]....
        /*0b50*/ 	.word	0x00010d60


	//   ....[84]....
        /*0b54*/ 	.word	0x00010e00


	//   ....[85]....
        /*0b58*/ 	.word	0x00011d90


	//   ....[86]....
        /*0b5c*/ 	.word	0x00013870


	//   ....[87]....
        /*0b60*/ 	.word	0x00013890


	//   ....[88]....
        /*0b64*/ 	.word	0x00013920


	//   ....[89]....
        /*0b68*/ 	.word	0x00013940


	//   ....[90]....
        /*0b6c*/ 	.word	0x000139c0


	//   ....[91]....
        /*0b70*/ 	.word	0x000139e0


	//   ....[92]....
        /*0b74*/ 	.word	0x00013a60


	//   ....[93]....
        /*0b78*/ 	.word	0x00013a80


	//   ....[94]....
        /*0b7c*/ 	.word	0x00013b00


	//   ....[95]....
        /*0b80*/ 	.word	0x00013b20


	//   ....[96]....
        /*0b84*/ 	.word	0x00013ba0


	//   ....[97]....
        /*0b88*/ 	.word	0x00013bc0


	//   ....[98]....
        /*0b8c*/ 	.word	0x00013c40


	//   ....[99]....
        /*0b90*/ 	.word	0x00013c60


	//   ....[100]....
        /*0b94*/ 	.word	0x00013c70


	//   ....[101]....
        /*0b98*/ 	.word	0x00013c80


	//   ....[102]....
        /*0b9c*/ 	.word	0x000145a0


	//   ....[103]....
        /*0ba0*/ 	.word	0x000145d0


	//   ....[104]....
        /*0ba4*/ 	.word	0x000145f0


	//   ....[105]....
        /*0ba8*/ 	.word	0x00014670


	//   ....[106]....
        /*0bac*/ 	.word	0x00014690


	//   ....[107]....
        /*0bb0*/ 	.word	0x00014710


	//   ....[108]....
        /*0bb4*/ 	.word	0x00014730


	//   ....[109]....
        /*0bb8*/ 	.word	0x000147b0


	//   ....[110]....
        /*0bbc*/ 	.word	0x000147d0


	//   ....[111]....
        /*0bc0*/ 	.word	0x00014850


	//   ....[112]....
        /*0bc4*/ 	.word	0x00014870


	//   ....[113]....
        /*0bc8*/ 	.word	0x000148f0


	//   ....[114]....
        /*0bcc*/ 	.word	0x00014910


	//   ....[115]....
        /*0bd0*/ 	.word	0x00014990


	//   ....[116]....
        /*0bd4*/ 	.word	0x000149b0


	//   ....[117]....
        /*0bd8*/ 	.word	0x000149c0


	//   ....[118]....
        /*0bdc*/ 	.word	0x00014a30


	//   ....[119]....
        /*0be0*/ 	.word	0x00014a80


	//   ....[120]....
        /*0be4*/ 	.word	0x00014b10


	//   ....[121]....
        /*0be8*/ 	.word	0x00014b40


	//   ....[122]....
        /*0bec*/ 	.word	0x00014b50


	//   ....[123]....
        /*0bf0*/ 	.word	0x00014bc0


	//   ....[124]....
        /*0bf4*/ 	.word	0x00014bd0


	//   ....[125]....
        /*0bf8*/ 	.word	0x00014be0


	//   ....[126]....
        /*0bfc*/ 	.word	0x000153d0


	//   ....[127]....
        /*0c00*/ 	.word	0x000153f0


	//   ....[128]....
        /*0c04*/ 	.word	0x00015460


	//   ....[129]....
        /*0c08*/ 	.word	0x00015470


	//   ....[130]....
        /*0c0c*/ 	.word	0x000154b0


	//   ....[131]....
        /*0c10*/ 	.word	0x000154c0


	//   ....[132]....
        /*0c14*/ 	.word	0x00015500


	//   ....[133]....
        /*0c18*/ 	.word	0x00015510


	//   ....[134]....
        /*0c1c*/ 	.word	0x00015550


	//   ....[135]....
        /*0c20*/ 	.word	0x00015560


	//   ....[136]....
        /*0c24*/ 	.word	0x000155a0


	//   ....[137]....
        /*0c28*/ 	.word	0x000155b0


	//   ....[138]....
        /*0c2c*/ 	.word	0x000155f0


	//   ....[139]....
        /*0c30*/ 	.word	0x00015600


	//   ....[140]....
        /*0c34*/ 	.word	0x00015610


	//   ....[141]....
        /*0c38*/ 	.word	0x00015650


	//   ....[142]....
        /*0c3c*/ 	.word	0x00015900


	//   ....[143]....
        /*0c40*/ 	.word	0x00015930


	//   ....[144]....
        /*0c44*/ 	.word	0x00015990


	//   ....[145]....
        /*0c48*/ 	.word	0x000159a0


	//   ....[146]....
        /*0c4c*/ 	.word	0x000159f0


	//   ....[147]....
        /*0c50*/ 	.word	0x00015a00


	//   ....[148]....
        /*0c54*/ 	.word	0x00015a50


	//   ....[149]....
        /*0c58*/ 	.word	0x00015a60


	//   ....[150]....
        /*0c5c*/ 	.word	0x00015ab0


	//   ....[151]....
        /*0c60*/ 	.word	0x00015ac0


	//   ....[152]....
        /*0c64*/ 	.word	0x00015b10


	//   ....[153]....
        /*0c68*/ 	.word	0x00015b20


	//   ....[154]....
        /*0c6c*/ 	.word	0x00015b70


	//   ....[155]....
        /*0c70*/ 	.word	0x00015b80


	//   ....[156]....
        /*0c74*/ 	.word	0x00015b90


	//   ....[157]....
        /*0c78*/ 	.word	0x00015bd0


	//   ....[158]....
        /*0c7c*/ 	.word	0x000161a0


	//   ....[159]....
        /*0c80*/ 	.word	0x000161e0


	//   ....[160]....
        /*0c84*/ 	.word	0x00016200


	//   ....[161]....
        /*0c88*/ 	.word	0x00016240


	//   ....[162]....
        /*0c8c*/ 	.word	0x00016260


	//   ....[163]....
        /*0c90*/ 	.word	0x000162a0


	//   ....[164]....
        /*0c94*/ 	.word	0x000162c0


	//   ....[165]....
        /*0c98*/ 	.word	0x00016300


	//   ....[166]....
        /*0c9c*/ 	.word	0x00016320


	//   ....[167]....
        /*0ca0*/ 	.word	0x00016360


	//   ....[168]....
        /*0ca4*/ 	.word	0x00016380


	//   ....[169]....
        /*0ca8*/ 	.word	0x000163c0


	//   ....[170]....
        /*0cac*/ 	.word	0x000163e0


	//   ....[171]....
        /*0cb0*/ 	.word	0x00016420


	//   ....[172]....
        /*0cb4*/ 	.word	0x00016440


	//   ....[173]....
        /*0cb8*/ 	.word	0x00016450


	//   ....[174]....
        /*0cbc*/ 	.word	0x00016810


	//   ....[175]....
        /*0cc0*/ 	.word	0x00016840


	//   ....[176]....
        /*0cc4*/ 	.word	0x000168a0


	//   ....[177]....
        /*0cc8*/ 	.word	0x000168d0


	//   ....[178]....
        /*0ccc*/ 	.word	0x00016900


	//   ....[179]....
        /*0cd0*/ 	.word	0x00016930


	//   ....[180]....
        /*0cd4*/ 	.word	0x00016960


	//   ....[181]....
        /*0cd8*/ 	.word	0x00016990


	//   ....[182]....
        /*0cdc*/ 	.word	0x00016b30


	//   ....[183]....
        /*0ce0*/ 	.word	0x00016b60


	//   ....[184]....
        /*0ce4*/ 	.word	0x00016b90


	//   ....[185]....
        /*0ce8*/ 	.word	0x00016bc0


	//   ....[186]....
        /*0cec*/ 	.word	0x00016bf0


	//   ....[187]....
        /*0cf0*/ 	.word	0x00016c20


	//   ....[188]....
        /*0cf4*/ 	.word	0x00016ce0


	//   ....[189]....
        /*0cf8*/ 	.word	0x00016d00


	//   ....[190]....
        /*0cfc*/ 	.word	0x00016d10


	//   ....[191]....
        /*0d00*/ 	.word	0x00016d70


	//   ....[192]....
        /*0d04*/ 	.word	0x00017390


	//   ....[193]....
        /*0d08*/ 	.word	0x000176b0


	//   ....[194]....
        /*0d0c*/ 	.word	0x00017740


	//   ....[195]....
        /*0d10*/ 	.word	0x000177d0


	//   ....[196]....
        /*0d14*/ 	.word	0x00017860


	//   ....[197]....
        /*0d18*/ 	.word	0x00017940


	//   ....[198]....
        /*0d1c*/ 	.word	0x000179d0


	//   ....[199]....
        /*0d20*/ 	.word	0x00017a70


	//   ....[200]....
        /*0d24*/ 	.word	0x00017b00


	//   ....[201]....
        /*0d28*/ 	.word	0x00017bf0


	//   ....[202]....
        /*0d2c*/ 	.word	0x00017c80


	//   ....[203]....
        /*0d30*/ 	.word	0x00017d20


	//   ....[204]....
        /*0d34*/ 	.word	0x00017db0


	//   ....[205]....
        /*0d38*/ 	.word	0x00017ef0


	//   ....[206]....
        /*0d3c*/ 	.word	0x00017fa0


	//   ....[207]....
        /*0d40*/ 	.word	0x00018030


	//   ....[208]....
        /*0d44*/ 	.word	0x00018080


	//   ....[209]....
        /*0d48*/ 	.word	0x000180d0


	//   ....[210]....
        /*0d4c*/ 	.word	0x000181b0


	//   ....[211]....
        /*0d50*/ 	.word	0x00018240


	//   ....[212]....
        /*0d54*/ 	.word	0x00018290


	//   ....[213]....
        /*0d58*/ 	.word	0x000182e0


	//   ....[214]....
        /*0d5c*/ 	.word	0x00018500


	//   ....[215]....
        /*0d60*/ 	.word	0x00018560


	//   ....[216]....
        /*0d64*/ 	.word	0x00018620


	//   ....[217]....
        /*0d68*/ 	.word	0x00018690


	//   ....[218]....
        /*0d6c*/ 	.word	0x000186f0


	//   ....[219]....
        /*0d70*/ 	.word	0x000187a0


	//   ....[220]....
        /*0d74*/ 	.word	0x00018800


	//   ....[221]....
        /*0d78*/ 	.word	0x00018890


	//   ....[222]....
        /*0d7c*/ 	.word	0x00018910


	//   ....[223]....
        /*0d80*/ 	.word	0x00018960


	//   ....[224]....
        /*0d84*/ 	.word	0x000189f0


	//   ....[225]....
        /*0d88*/ 	.word	0x00018a80


	//   ....[226]....
        /*0d8c*/ 	.word	0x00018b20


	//   ....[227]....
        /*0d90*/ 	.word	0x00018bc0


	//   ....[228]....
        /*0d94*/ 	.word	0x00018c20


	//   ....[229]....
        /*0d98*/ 	.word	0x00018c90


	//   ....[230]....
        /*0d9c*/ 	.word	0x00018cf0


	//   ....[231]....
        /*0da0*/ 	.word	0x00018d60


	//   ....[232]....
        /*0da4*/ 	.word	0x00018e20


	//   ....[233]....
        /*0da8*/ 	.word	0x00018e80


	//   ....[234]....
        /*0dac*/ 	.word	0x00018f40


	//   ....[235]....
        /*0db0*/ 	.word	0x00019220


	//   ....[236]....
        /*0db4*/ 	.word	0x00019310


	//   ....[237]....
        /*0db8*/ 	.word	0x000193b0


	//   ....[238]....
        /*0dbc*/ 	.word	0x00019410


	//   ....[239]....
        /*0dc0*/ 	.word	0x00019500


	//   ....[240]....
        /*0dc4*/ 	.word	0x00019570


	//   ....[241]....
        /*0dc8*/ 	.word	0x00019660


	//   ....[242]....
        /*0dcc*/ 	.word	0x000196d0


	//   ....[243]....
        /*0dd0*/ 	.word	0x000197c0


	//   ....[244]....
        /*0dd4*/ 	.word	0x00019830


	//   ....[245]....
        /*0dd8*/ 	.word	0x00019920


	//   ....[246]....
        /*0ddc*/ 	.word	0x00019990


	//   ....[247]....
        /*0de0*/ 	.word	0x00019a80


	//   ....[248]....
        /*0de4*/ 	.word	0x00019af0


	//   ....[249]....
        /*0de8*/ 	.word	0x00019be0


	//   ....[250]....
        /*0dec*/ 	.word	0x00019c50


	//   ....[251]....
        /*0df0*/ 	.word	0x00019cf0


	//   ....[252]....
        /*0df4*/ 	.word	0x00019de0


	//   ....[253]....
        /*0df8*/ 	.word	0x00019e50


	//   ....[254]....
        /*0dfc*/ 	.word	0x00019eb0


	//   ....[255]....
        /*0e00*/ 	.word	0x00019fa0


	//   ....[0]....
        /*0e04*/ 	.word	0x0001a000


	//   ....[1]....
        /*0e08*/ 	.word	0x0001a100


	//   ....[2]....
        /*0e0c*/ 	.word	0x0001a160


	//   ....[3]....
        /*0e10*/ 	.word	0x0001a260


	//   ....[4]....
        /*0e14*/ 	.word	0x0001a2c0


	//   ....[5]....
        /*0e18*/ 	.word	0x0001a3c0


	//   ....[6]....
        /*0e1c*/ 	.word	0x0001a420


	//   ....[7]....
        /*0e20*/ 	.word	0x0001a520


	//   ....[8]....
        /*0e24*/ 	.word	0x0001a580


	//   ....[9]....
        /*0e28*/ 	.word	0x0001a680


	//   ....[10]....
        /*0e2c*/ 	.word	0x0001a6e0


	//   ....[11]....
        /*0e30*/ 	.word	0x0001a7e0


	//   ....[12]....
        /*0e34*/ 	.word	0x0001a840


	//   ....[13]....
        /*0e38*/ 	.word	0x0001a930


	//   ....[14]....
        /*0e3c*/ 	.word	0x0001a990


	//   ....[15]....
        /*0e40*/ 	.word	0x0001aa70


	//   ....[16]....
        /*0e44*/ 	.word	0x0001aad0


	//   ....[17]....
        /*0e48*/ 	.word	0x0001aba0


	//   ....[18]....
        /*0e4c*/ 	.word	0x0001ac00


	//   ....[19]....
        /*0e50*/ 	.word	0x0001acc0


	//   ....[20]....
        /*0e54*/ 	.word	0x0001ae00


	//   ....[21]....
        /*0e58*/ 	.word	0x0001aeb0


	//   ....[22]....
        /*0e5c*/ 	.word	0x0001af20


	//   ....[23]....
        /*0e60*/ 	.word	0x0001aff0


	//   ....[24]....
        /*0e64*/ 	.word	0x0001b050


	//   ....[25]....
        /*0e68*/ 	.word	0x0001b100


	//   ....[26]....
        /*0e6c*/ 	.word	0x0001b160


	//   ....[27]....
        /*0e70*/ 	.word	0x0001b210


	//   ....[28]....
        /*0e74*/ 	.word	0x0001b270


	//   ....[29]....
        /*0e78*/ 	.word	0x0001b320


	//   ....[30]....
        /*0e7c*/ 	.word	0x0001b380


	//   ....[31]....
        /*0e80*/ 	.word	0x0001b430


	//   ....[32]....
        /*0e84*/ 	.word	0x0001b490


	//   ....[33]....
        /*0e88*/ 	.word	0x0001b540


	//   ....[34]....
        /*0e8c*/ 	.word	0x0001b5a0


	//   ....[35]....
        /*0e90*/ 	.word	0x0001b650


	//   ....[36]....
        /*0e94*/ 	.word	0x0001b740


	//   ....[37]....
        /*0e98*/ 	.word	0x0001b7f0


	//   ....[38]....
        /*0e9c*/ 	.word	0x0001b850


	//   ....[39]....
        /*0ea0*/ 	.word	0x0001b910


	//   ....[40]....
        /*0ea4*/ 	.word	0x0001b970


	//   ....[41]....
        /*0ea8*/ 	.word	0x0001ba30


	//   ....[42]....
        /*0eac*/ 	.word	0x0001ba90


	//   ....[43]....
        /*0eb0*/ 	.word	0x0001bb50


	//   ....[44]....
        /*0eb4*/ 	.word	0x0001bbb0


	//   ....[45]....
        /*0eb8*/ 	.word	0x0001bc70


	//   ....[46]....
        /*0ebc*/ 	.word	0x0001bcd0


	//   ....[47]....
        /*0ec0*/ 	.word	0x0001bd90


	//   ....[48]....
        /*0ec4*/ 	.word	0x0001bdf0


	//   ....[49]....
        /*0ec8*/ 	.word	0x0001beb0


	//   ....[50]....
        /*0ecc*/ 	.word	0x0001bf10


	//   ....[51]....
        /*0ed0*/ 	.word	0x0001bfc0


	//   ....[52]....
        /*0ed4*/ 	.word	0x0001c0b0


	//   ....[53]....
        /*0ed8*/ 	.word	0x0001c170


	//   ....[54]....
        /*0edc*/ 	.word	0x0001c1d0


	//   ....[55]....
        /*0ee0*/ 	.word	0x0001c280


	//   ....[56]....
        /*0ee4*/ 	.word	0x0001c2e0


	//   ....[57]....
        /*0ee8*/ 	.word	0x0001c390


	//   ....[58]....
        /*0eec*/ 	.word	0x0001c3f0


	//   ....[59]....
        /*0ef0*/ 	.word	0x0001c4a0


	//   ....[60]....
        /*0ef4*/ 	.word	0x0001c500


	//   ....[61]....
        /*0ef8*/ 	.word	0x0001c5b0


	//   ....[62]....
        /*0efc*/ 	.word	0x0001c610


	//   ....[63]....
        /*0f00*/ 	.word	0x0001c6c0


	//   ....[64]....
        /*0f04*/ 	.word	0x0001c720


	//   ....[65]....
        /*0f08*/ 	.word	0x0001c7d0


	//   ....[66]....
        /*0f0c*/ 	.word	0x0001c830


	//   ....[67]....
        /*0f10*/ 	.word	0x0001c8d0


	//   ....[68]....
        /*0f14*/ 	.word	0x0001c960


	//   ....[69]....
        /*0f18*/ 	.word	0x0001ca00


	//   ....[70]....
        /*0f1c*/ 	.word	0x0001cb80


	//   ....[71]....
        /*0f20*/ 	.word	0x0001cbf0


	//   ....[72]....
        /*0f24*/ 	.word	0x0001cc60


	//   ....[73]....
        /*0f28*/ 	.word	0x0001ccd0


	//   ....[74]....
        /*0f2c*/ 	.word	0x0001cd40


	//   ....[75]....
        /*0f30*/ 	.word	0x0001cdc0


	//   ....[76]....
        /*0f34*/ 	.word	0x0001ce40


	//   ....[77]....
        /*0f38*/ 	.word	0x0001ced0


	//   ....[78]....
        /*0f3c*/ 	.word	0x0001cf40


	//   ....[79]....
        /*0f40*/ 	.word	0x0001cfb0


	//   ....[80]....
        /*0f44*/ 	.word	0x0001d020


	//   ....[81]....
        /*0f48*/ 	.word	0x0001d0a0


	//   ....[82]....
        /*0f4c*/ 	.word	0x0001d110


	//   ....[83]....
        /*0f50*/ 	.word	0x0001d1b0


	//   ....[84]....
        /*0f54*/ 	.word	0x0001d200


	//   ....[85]....
        /*0f58*/ 	.word	0x0001d290


	//   ....[86]....
        /*0f5c*/ 	.word	0x0001d3c0


	//----- nvinfo : EIATTR_REG_RECONFIG
	.align		4
.L_145:
        /*0f60*/ 	.byte	0x01, 0x54
	.zero		2


	//----- nvinfo : EIATTR_SYSCALL_OFFSETS
	.align		4
        /*0f64*/ 	.byte	0x04, 0x46
        /*0f66*/ 	.short	(.L_147 - .L_146)


	//   ....[0]....
.L_146:
        /*0f68*/ 	.word	0x00001ae0


	//   ....[1]....
        /*0f6c*/ 	.word	0x00001c30


	//   ....[2]....
        /*0f70*/ 	.word	0x00006310


	//   ....[3]....
        /*0f74*/ 	.word	0x00006690


	//   ....[4]....
        /*0f78*/ 	.word	0x00012ed0


	//   ....[5]....
        /*0f7c*/ 	.word	0x00013020


	//   ....[6]....
        /*0f80*/ 	.word	0x00013110


	//   ....[7]....
        /*0f84*/ 	.word	0x000140b0


	//----- nvinfo : EIATTR_MBARRIER_INSTR_OFFSETS
	.align		4
.L_147:
        /*0f88*/ 	.byte	0x04, 0x39
        /*0f8a*/ 	.short	(.L_149 - .L_148)


	//   ....[0]....
.L_148:
        /*0f8c*/ 	.word	0x00000270
        /*0f90*/ 	.word	0x000000ff
        /*0f94*/ 	.word	0x00016800
        /*0f98*/ 	.short	0x0100
        /*0f9a*/ 	.byte	0x08
	.zero		1


	//   ....[1]....
        /*0f9c*/ 	.word	0x00000280
        /*0fa0*/ 	.word	0x000000ff
        /*0fa4*/ 	.word	0x00016820
        /*0fa8*/ 	.short	0x0100
        /*0faa*/ 	.byte	0x08
	.zero		1


	//   ....[2]....
        /*0fac*/ 	.word	0x00000370
        /*0fb0*/ 	.word	0x000000ff
        /*0fb4*/ 	.word	0x00016830
        /*0fb8*/ 	.short	0x0100
        /*0fba*/ 	.byte	0x08
	.zero		1


	//   ....[3]....
        /*0fbc*/ 	.word	0x00000380
        /*0fc0*/ 	.word	0x000000ff
        /*0fc4*/ 	.word	0x00016840
        /*0fc8*/ 	.short	0x0100
        /*0fca*/ 	.byte	0x08
	.zero		1


	//   ....[4]....
        /*0fcc*/ 	.word	0x00000390
        /*0fd0*/ 	.word	0x000000ff
        /*0fd4*/ 	.word	0x00016838
        /*0fd8*/ 	.short	0x0100
        /*0fda*/ 	.byte	0x08
	.zero		1


	//   ....[5]....
        /*0fdc*/ 	.word	0x000003a0
        /*0fe0*/ 	.word	0x000000ff
        /*0fe4*/ 	.word	0x00016848
        /*0fe8*/ 	.short	0x0100
        /*0fea*/ 	.byte	0x08
	.zero		1


	//   ....[6]....
        /*0fec*/ 	.word	0x000004d0
        /*0ff0*/ 	.word	0x000000ff
        /*0ff4*/ 	.word	0x00016850
        /*0ff8*/ 	.short	0x0100
        /*0ffa*/ 	.byte	0x08
	.zero		1


	//   ....[7]....
        /*0ffc*/ 	.word	0x000004e0
        /*1000*/ 	.word	0x000000ff
        /*1004*/ 	.word	0x00016860
        /*1008*/ 	.short	0x0100
        /*100a*/ 	.byte	0x08
	.zero		1


	//   ....[8]....
        /*100c*/ 	.word	0x000004f0
        /*1010*/ 	.word	0x000000ff
        /*1014*/ 	.word	0x00016858
        /*1018*/ 	.short	0x0100
        /*101a*/ 	.byte	0x08
	.zero		1


	//   ....[9]....
        /*101c*/ 	.word	0x00000500
        /*1020*/ 	.word	0x000000ff
        /*1024*/ 	.word	0x00016868
        /*1028*/ 	.short	0x0100
        /*102a*/ 	.byte	0x08
	.zero		1


	//   ....[10]....
        /*102c*/ 	.word	0x000005f0
        /*1030*/ 	.word	0x000000ff
        /*1034*/ 	.word	0x00016870
        /*1038*/ 	.short	0x0100
        /*103a*/ 	.byte	0x06
	.zero		1


	//   ....[11]....
        /*103c*/ 	.word	0x00000600
        /*1040*/ 	.word	0x000000ff
        /*1044*/ 	.word	0x00016880
        /*1048*/ 	.short	0x0100
        /*104a*/ 	.byte	0x06
	.zero		1


	//   ....[12]....
        /*104c*/ 	.word	0x00000610
        /*1050*/ 	.word	0x000000ff
        /*1054*/ 	.word	0x00016878
        /*1058*/ 	.short	0x0100
        /*105a*/ 	.byte	0x06
	.zero		1


	//   ....[13]....
        /*105c*/ 	.word	0x00000620
        /*1060*/ 	.word	0x000000ff
        /*1064*/ 	.word	0x00016888
        /*1068*/ 	.short	0x0100
        /*106a*/ 	.byte	0x06
	.zero		1


	//   ....[14]....
        /*106c*/ 	.word	0x00000750
        /*1070*/ 	.word	0x000000ff
        /*1074*/ 	.word	0x00016890
        /*1078*/ 	.short	0x0100
        /*107a*/ 	.byte	0x08
	.zero		1


	//   ....[15]....
        /*107c*/ 	.word	0x00000760
        /*1080*/ 	.word	0x000000ff
        /*1084*/ 	.word	0x000168a0
        /*1088*/ 	.short	0x0100
        /*108a*/ 	.byte	0x08
	.zero		1


	//   ....[16]....
        /*108c*/ 	.word	0x00000770
        /*1090*/ 	.word	0x000000ff
        /*1094*/ 	.word	0x00016898
        /*1098*/ 	.short	0x0100
        /*109a*/ 	.byte	0x08
	.zero		1


	//   ....[17]....
        /*109c*/ 	.word	0x00000780
        /*10a0*/ 	.word	0x000000ff
        /*10a4*/ 	.word	0x000168a8
        /*10a8*/ 	.short	0x0100
        /*10aa*/ 	.byte	0x08
	.zero		1


	//   ....[18]....
        /*10ac*/ 	.word	0x000008b0
        /*10b0*/ 	.word	0x000000ff
        /*10b4*/ 	.word	0x000168b0
        /*10b8*/ 	.short	0x0100
        /*10ba*/ 	.byte	0x08
	.zero		1


	//   ....[19]....
        /*10bc*/ 	.word	0x000008c0
        /*10c0*/ 	.word	0x000000ff
        /*10c4*/ 	.word	0x000168c0
        /*10c8*/ 	.short	0x0100
        /*10ca*/ 	.byte	0x08
	.zero		1


	//   ....[20]....
        /*10cc*/ 	.word	0x000008d0
        /*10d0*/ 	.word	0x000000ff
        /*10d4*/ 	.word	0x000168b8
        /*10d8*/ 	.short	0x0100
        /*10da*/ 	.byte	0x08
	.zero		1


	//   ....[21]....
        /*10dc*/ 	.word	0x000008e0
        /*10e0*/ 	.word	0x000000ff
        /*10e4*/ 	.word	0x000168c8
        /*10e8*/ 	.short	0x0100
        /*10ea*/ 	.byte	0x08
	.zero		1


	//   ....[22]....
        /*10ec*/ 	.word	0x00002d60
        /*10f0*/ 	.word	0x00000046
        /*10f4*/ 	.word	0x00016890
        /*10f8*/ 	.short	0x010a
        /*10fa*/ 	.byte	0x3f
	.zero		1


	//   ....[23]....
        /*10fc*/ 	.word	0x000041e0
        /*1100*/ 	.word	0x00000046
        /*1104*/ 	.word	0x00016890
        /*1108*/ 	.short	0x010a
        /*110a*/ 	.byte	0x3f
	.zero		1


	//   ....[24]....
        /*110c*/ 	.word	0x00005320
        /*1110*/ 	.word	0x00000046
        /*1114*/ 	.word	0x00016890
        /*1118*/ 	.short	0x010a
        /*111a*/ 	.byte	0x3f
	.zero		1


	//   ....[25]....
        /*111c*/ 	.word	0x000057b0
        /*1120*/ 	.word	0x00000008
        /*1124*/ 	.word	0x00000000
        /*1128*/ 	.short	0x0101
        /*112a*/ 	.byte	0x3f
	.zero		1


	//   ....[26]....
        /*112c*/ 	.word	0x000057f0
        /*1130*/ 	.word	0x00000046
        /*1134*/ 	.word	0x000168b0
        /*1138*/ 	.short	0x010a
        /*113a*/ 	.byte	0x3f
	.zero		1


	//   ....[27]....
        /*113c*/ 	.word	0x00005c00
        /*1140*/ 	.word	0x00000046
        /*1144*/ 	.word	0x00000000
        /*1148*/ 	.short	0x0101
        /*114a*/ 	.byte	0x3f
	.zero		1


	//   ....[28]....
        /*114c*/ 	.word	0x000063b0
        /*1150*/ 	.word	0x00000012
        /*1154*/ 	.word	0x00016800
        /*1158*/ 	.short	0x010a
        /*115a*/ 	.byte	0x3f
	.zero		1


	//   ....[29]....
        /*115c*/ 	.word	0x00006400
        /*1160*/ 	.word	0x00000012
        /*1164*/ 	.word	0x00016800
        /*1168*/ 	.short	0x010a
        /*116a*/ 	.byte	0x3f
	.zero		1


	//   ....[30]....
        /*116c*/ 	.word	0x00006ab0
        /*1170*/ 	.word	0x00000012
        /*1174*/ 	.word	0x00016800
        /*1178*/ 	.short	0x010a
        /*117a*/ 	.byte	0x3f
	.zero		1


	//   ....[31]....
        /*117c*/ 	.word	0x00007ab0
        /*1180*/ 	.word	0x00000012
        /*1184*/ 	.word	0x00016800
        /*1188*/ 	.short	0x010a
        /*118a*/ 	.byte	0x3f
	.zero		1


	//   ....[32]....
        /*118c*/ 	.word	0x00008880
        /*1190*/ 	.word	0x00000000
        /*1194*/ 	.word	0x00016830
        /*1198*/ 	.short	0x010a
        /*119a*/ 	.byte	0x3f
	.zero		1


	//   ....[33]....
        /*119c*/ 	.word	0x00008930
        /*11a0*/ 	.word	0x00000000
        /*11a4*/ 	.word	0x00016830
        /*11a8*/ 	.short	0x010a
        /*11aa*/ 	.byte	0x3f
	.zero		1


	//   ....[34]....
        /*11ac*/ 	.word	0x0000a5e0
        /*11b0*/ 	.word	0x00000000
        /*11b4*/ 	.word	0x00000000
        /*11b8*/ 	.short	0x0101
        /*11ba*/ 	.byte	0x3f
	.zero		1


	//   ....[35]....
        /*11bc*/ 	.word	0x0000b200
        /*11c0*/ 	.word	0x00000005
        /*11c4*/ 	.word	0x00016830
        /*11c8*/ 	.short	0x010a
        /*11ca*/ 	.byte	0x3f
	.zero		1


	//   ....[36]....
        /*11cc*/ 	.word	0x0000b250
        /*11d0*/ 	.word	0x00000005
        /*11d4*/ 	.word	0x00016830
        /*11d8*/ 	.short	0x010a
        /*11da*/ 	.byte	0x3f
	.zero		1


	//   ....[37]....
        /*11dc*/ 	.word	0x0000b5a0
        /*11e0*/ 	.word	0x00000005
        /*11e4*/ 	.word	0x00016850
        /*11e8*/ 	.short	0x010a
        /*11ea*/ 	.byte	0x3f
	.zero		1


	//   ....[38]....
        /*11ec*/ 	.word	0x0000b5e0
        /*11f0*/ 	.word	0x00000005
        /*11f4*/ 	.word	0x00016850
        /*11f8*/ 	.short	0x010a
        /*11fa*/ 	.byte	0x3f
	.zero		1


	//   ....[39]....
        /*11fc*/ 	.word	0x0000bbb0
        /*1200*/ 	.word	0x0000001f
        /*1204*/ 	.word	0x00000000
        /*1208*/ 	.short	0x0101
        /*120a*/ 	.byte	0x3f
	.zero		1


	//   ....[40]....
        /*120c*/ 	.word	0x0000d5a0
        /*1210*/ 	.word	0x0000000b
        /*1214*/ 	.word	0x00000000
        /*1218*/ 	.short	0x0101
        /*121a*/ 	.byte	0x3f
	.zero		1


	//   ....[41]....
        /*121c*/ 	.word	0x0000d900
        /*1220*/ 	.word	0x0000000b
        /*1224*/ 	.word	0x00016850
        /*1228*/ 	.short	0x010a
        /*122a*/ 	.byte	0x3f
	.zero		1


	//   ....[42]....
        /*122c*/ 	.word	0x0000d970
        /*1230*/ 	.word	0x0000000b
        /*1234*/ 	.word	0x00016850
        /*1238*/ 	.short	0x010a
        /*123a*/ 	.byte	0x3f
	.zero		1


	//   ....[43]....
        /*123c*/ 	.word	0x0000dfa0
        /*1240*/ 	.word	0x00000004
        /*1244*/ 	.word	0x00000000
        /*1248*/ 	.short	0x0101
        /*124a*/ 	.byte	0x3f
	.zero		1


	//   ....[44]....
        /*124c*/ 	.word	0x0000f000
        /*1250*/ 	.word	0x00000000
        /*1254*/ 	.word	0x00000000
        /*1258*/ 	.short	0x0101
        /*125a*/ 	.byte	0x3f
	.zero		1


	//   ....[45]....
        /*125c*/ 	.word	0x0000f5a0
        /*1260*/ 	.word	0x00000008
        /*1264*/ 	.word	0x00000000
        /*1268*/ 	.short	0x0101
        /*126a*/ 	.byte	0x3f
	.zero		1


	//   ....[46]....
        /*126c*/ 	.word	0x00011e70
        /*1270*/ 	.word	0x00000010
        /*1274*/ 	.word	0x00016820
        /*1278*/ 	.short	0x010a
        /*127a*/ 	.byte	0x3f
	.zero		1


	//   ....[47]....
        /*127c*/ 	.word	0x00011f30
        /*1280*/ 	.word	0x00000006
        /*1284*/ 	.word	0x000168a0
        /*1288*/ 	.short	0x010a
        /*128a*/ 	.byte	0x3f
	.zero		1


	//   ....[48]....
        /*128c*/ 	.word	0x00012170
        /*1290*/ 	.word	0x00000006
        /*1294*/ 	.word	0x000168c0
        /*1298*/ 	.short	0x010a
        /*129a*/ 	.byte	0x3f
	.zero		1


	//   ....[49]....
        /*129c*/ 	.word	0x00012500
        /*12a0*/ 	.word	0x00000006
        /*12a4*/ 	.word	0x000168a0
        /*12a8*/ 	.short	0x010a
        /*12aa*/ 	.byte	0x3f
	.zero		1


	//   ....[50]....
        /*12ac*/ 	.word	0x00012720
        /*12b0*/ 	.word	0x00000006
        /*12b4*/ 	.word	0x000168c0
        /*12b8*/ 	.short	0x010a
        /*12ba*/ 	.byte	0x3f
	.zero		1


	//   ....[51]....
        /*12bc*/ 	.word	0x000135d0
        /*12c0*/ 	.word	0x00000003
        /*12c4*/ 	.word	0x00016840
        /*12c8*/ 	.short	0x010a
        /*12ca*/ 	.byte	0x3f
	.zero		1


	//   ....[52]....
        /*12cc*/ 	.word	0x00013d80
        /*12d0*/ 	.word	0x00000003
        /*12d4*/ 	.word	0x00016830
        /*12d8*/ 	.short	0x0107
        /*12da*/ 	.byte	0x3f
	.zero		1


	//   ....[53]....
        /*12dc*/ 	.word	0x00013e50
        /*12e0*/ 	.word	0x00000003
        /*12e4*/ 	.word	0x00016830
        /*12e8*/ 	.short	0x0101
        /*12ea*/ 	.byte	0x3f
	.zero		1


	//   ....[54]....
        /*12ec*/ 	.word	0x00014cc0
        /*12f0*/ 	.word	0x00000010
        /*12f4*/ 	.word	0x00016800
        /*12f8*/ 	.short	0x0107
        /*12fa*/ 	.byte	0x3f
	.zero		1


	//   ....[55]....
        /*12fc*/ 	.word	0x00014db0
        /*1300*/ 	.word	0x00000010
        /*1304*/ 	.word	0x00016800
        /*1308*/ 	.short	0x0101
        /*130a*/ 	.byte	0x3f
	.zero		1


	//   ....[56]....
        /*130c*/ 	.word	0x00014dd0
        /*1310*/ 	.word	0x00000010
        /*1314*/ 	.word	0x00016820
        /*1318*/ 	.short	0x010a
        /*131a*/ 	.byte	0x3f
	.zero		1


	//   ....[57]....
        /*131c*/ 	.word	0x000151a0
        /*1320*/ 	.word	0x00000005
        /*1324*/ 	.word	0x00016840
        /*1328*/ 	.short	0x010a
        /*132a*/ 	.byte	0x3f
	.zero		1


	//   ....[58]....
        /*132c*/ 	.word	0x000156d0
        /*1330*/ 	.word	0x00000005
        /*1334*/ 	.word	0x00016830
        /*1338*/ 	.short	0x0107
        /*133a*/ 	.byte	0x3f
	.zero		1


	//   ....[59]....
        /*133c*/ 	.word	0x00015790
        /*1340*/ 	.word	0x00000005
        /*1344*/ 	.word	0x00016830
        /*1348*/ 	.short	0x0101
        /*134a*/ 	.byte	0x3f
	.zero		1


	//   ....[60]....
        /*134c*/ 	.word	0x000157f0
        /*1350*/ 	.word	0x00000005
        /*1354*/ 	.word	0x00016860
        /*1358*/ 	.short	0x010a
        /*135a*/ 	.byte	0x3f
	.zero		1


	//   ....[61]....
        /*135c*/ 	.word	0x00015cc0
        /*1360*/ 	.word	0x00000005
        /*1364*/ 	.word	0x00016850
        /*1368*/ 	.short	0x0107
        /*136a*/ 	.byte	0x3f
	.zero		1


	//   ....[62]....
        /*136c*/ 	.word	0x00015e40
        /*1370*/ 	.word	0x00000005
        /*1374*/ 	.word	0x00016850
        /*1378*/ 	.short	0x0101
        /*137a*/ 	.byte	0x3f
	.zero		1


	//   ....[63]....
        /*137c*/ 	.word	0x00016060
        /*1380*/ 	.word	0x00000000
        /*1384*/ 	.word	0x00016860
        /*1388*/ 	.short	0x010a
        /*138a*/ 	.byte	0x3f
	.zero		1


	//   ....[64]....
        /*138c*/ 	.word	0x00016500
        /*1390*/ 	.word	0x00000000
        /*1394*/ 	.word	0x00016850
        /*1398*/ 	.short	0x0107
        /*139a*/ 	.byte	0x3f
	.zero		1


	//   ....[65]....
        /*139c*/ 	.word	0x000165d0
        /*13a0*/ 	.word	0x00000000
        /*13a4*/ 	.word	0x00016850
        /*13a8*/ 	.short	0x0101
        /*13aa*/ 	.byte	0x3f
	.zero		1


	//   ....[66]....
        /*13ac*/ 	.word	0x00017310
        /*13b0*/ 	.word	0x00000005
        /*13b4*/ 	.word	0x00016820
        /*13b8*/ 	.short	0x010a
        /*13ba*/ 	.byte	0x3f
	.zero		1


	//   ....[67]....
        /*13bc*/ 	.word	0x00017480
        /*13c0*/ 	.word	0x00000003
        /*13c4*/ 	.word	0x00016840
        /*13c8*/ 	.short	0x010a
        /*13ca*/ 	.byte	0x3f
	.zero		1


	//   ....[68]....
        /*13cc*/ 	.word	0x00017520
        /*13d0*/ 	.word	0x00000005
        /*13d4*/ 	.word	0x00016840
        /*13d8*/ 	.short	0x010a
        /*13da*/ 	.byte	0x3f
	.zero		1


	//   ....[69]....
        /*13dc*/ 	.word	0x00017560
        /*13e0*/ 	.word	0x00000003
        /*13e4*/ 	.word	0x00016860
        /*13e8*/ 	.short	0x010a
        /*13ea*/ 	.byte	0x3f
	.zero		1


	//   ....[70]....
        /*13ec*/ 	.word	0x000175a0
        /*13f0*/ 	.word	0x00000005
        /*13f4*/ 	.word	0x00016860
        /*13f8*/ 	.short	0x010a
        /*13fa*/ 	.byte	0x3f
	.zero		1


	//   ....[71]....
        /*13fc*/ 	.word	0x00017600
        /*1400*/ 	.word	0x00000046
        /*1404*/ 	.word	0x00016890
        /*1408*/ 	.short	0x010a
        /*140a*/ 	.byte	0x3f
	.zero		1


	//   ....[72]....
        /*140c*/ 	.word	0x00017890
        /*1410*/ 	.word	0x00000046
        /*1414*/ 	.word	0x00016890
        /*1418*/ 	.short	0x010a
        /*141a*/ 	.byte	0x3f
	.zero		1


	//   ....[73]....
        /*141c*/ 	.word	0x00017b40
        /*1420*/ 	.word	0x00000046
        /*1424*/ 	.word	0x00016890
        /*1428*/ 	.short	0x010a
        /*142a*/ 	.byte	0x3f
	.zero		1


	//   ....[74]....
        /*142c*/ 	.word	0x00017df0
        /*1430*/ 	.word	0x00000046
        /*1434*/ 	.word	0x000168b0
        /*1438*/ 	.short	0x010a
        /*143a*/ 	.byte	0x3f
	.zero		1


	//   ....[75]....
        /*143c*/ 	.word	0x00018100
        /*1440*/ 	.word	0x00000012
        /*1444*/ 	.word	0x00016800
        /*1448*/ 	.short	0x010a
        /*144a*/ 	.byte	0x3f
	.zero		1


	//   ....[76]....
        /*144c*/ 	.word	0x00018310
        /*1450*/ 	.word	0x00000012
        /*1454*/ 	.word	0x00016800
        /*1458*/ 	.short	0x010a
        /*145a*/ 	.byte	0x3f
	.zero		1


	//   ....[77]....
        /*145c*/ 	.word	0x00018360
        /*1460*/ 	.word	0x00000000
        /*1464*/ 	.word	0x00016830
        /*1468*/ 	.short	0x010a
        /*146a*/ 	.byte	0x3f
	.zero		1


	//   ....[78]....
        /*146c*/ 	.word	0x000183b0
        /*1470*/ 	.word	0x00000005
        /*1474*/ 	.word	0x00016830
        /*1478*/ 	.short	0x010a
        /*147a*/ 	.byte	0x3f
	.zero		1


	//   ....[79]....
        /*147c*/ 	.word	0x00018400
        /*1480*/ 	.word	0x00000005
        /*1484*/ 	.word	0x00016850
        /*1488*/ 	.short	0x010a
        /*148a*/ 	.byte	0x3f
	.zero		1


	//   ....[80]....
        /*148c*/ 	.word	0x00018450
        /*1490*/ 	.word	0x0000000b
        /*1494*/ 	.word	0x00016850
        /*1498*/ 	.short	0x010a
        /*149a*/ 	.byte	0x3f
	.zero		1


	//   ....[81]....
        /*149c*/ 	.word	0x00019000
        /*14a0*/ 	.word	0x00000010
        /*14a4*/ 	.word	0x00016820
        /*14a8*/ 	.short	0x010a
        /*14aa*/ 	.byte	0x3f
	.zero		1


	//   ....[82]....
        /*14ac*/ 	.word	0x00019050
        /*14b0*/ 	.word	0x00000006
        /*14b4*/ 	.word	0x000168a0
        /*14b8*/ 	.short	0x010a
        /*14ba*/ 	.byte	0x3f
	.zero		1


	//   ....[83]....
        /*14bc*/ 	.word	0x000190a0
        /*14c0*/ 	.word	0x00000006
        /*14c4*/ 	.word	0x000168c0
        /*14c8*/ 	.short	0x010a
        /*14ca*/ 	.byte	0x3f
	.zero		1


	//   ....[84]....
        /*14cc*/ 	.word	0x000190f0
        /*14d0*/ 	.word	0x00000006
        /*14d4*/ 	.word	0x000168a0
        /*14d8*/ 	.short	0x010a
        /*14da*/ 	.byte	0x3f
	.zero		1


	//   ....[85]....
        /*14dc*/ 	.word	0x00019140
        /*14e0*/ 	.word	0x00000006
        /*14e4*/ 	.word	0x000168c0
        /*14e8*/ 	.short	0x010a
        /*14ea*/ 	.byte	0x3f
	.zero		1


	//   ....[86]....
        /*14ec*/ 	.word	0x00019260
        /*14f0*/ 	.word	0x00000003
        /*14f4*/ 	.word	0x00016840
        /*14f8*/ 	.short	0x010a
        /*14fa*/ 	.byte	0x3f
	.zero		1


	//   ....[87]....
        /*14fc*/ 	.word	0x0001ad00
        /*1500*/ 	.word	0x00000010
        /*1504*/ 	.word	0x00016820
        /*1508*/ 	.short	0x010a
        /*150a*/ 	.byte	0x3f
	.zero		1


	//   ....[88]....
        /*150c*/ 	.word	0x0001ad50
        /*1510*/ 	.word	0x00000005
        /*1514*/ 	.word	0x00016840
        /*1518*/ 	.short	0x010a
        /*151a*/ 	.byte	0x3f
	.zero		1


	//   ....[89]....
        /*151c*/ 	.word	0x0001b690
        /*1520*/ 	.word	0x00000005
        /*1524*/ 	.word	0x00016860
        /*1528*/ 	.short	0x010a
        /*152a*/ 	.byte	0x3f
	.zero		1


	//   ....[90]....
        /*152c*/ 	.word	0x0001c000
        /*1530*/ 	.word	0x00000000
        /*1534*/ 	.word	0x00016860
        /*1538*/ 	.short	0x010a
        /*153a*/ 	.byte	0x3f
	.zero		1


	//   ....[91]....
        /*153c*/ 	.word	0x0001d2e0
        /*1540*/ 	.word	0x00000005
        /*1544*/ 	.word	0x00016820
        /*1548*/ 	.short	0x010a
        /*154a*/ 	.byte	0x3f
	.zero		1


	//   ....[92]....
        /*154c*/ 	.word	0x0001d480
        /*1550*/ 	.word	0x00000003
        /*1554*/ 	.word	0x00016840
        /*1558*/ 	.short	0x010a
        /*155a*/ 	.byte	0x3f
	.zero		1


	//   ....[93]....
        /*155c*/ 	.word	0x0001d4d0
        /*1560*/ 	.word	0x00000005
        /*1564*/ 	.word	0x00016840
        /*1568*/ 	.short	0x010a
        /*156a*/ 	.byte	0x3f
	.zero		1


	//   ....[94]....
        /*156c*/ 	.word	0x0001d520
        /*1570*/ 	.word	0x00000003
        /*1574*/ 	.word	0x00016860
        /*1578*/ 	.short	0x010a
        /*157a*/ 	.byte	0x3f
	.zero		1


	//----- nvinfo : EIATTR_NUM_MBARRIERS
	.align		4
.L_149:
        /*157c*/ 	.byte	0x03, 0x38
        /*157e*/ 	.short	0x0016


	//----- nvinfo : EIATTR_EXIT_INSTR_OFFSETS
	.align		4
        /*1580*/ 	.byte	0x04, 0x1c
        /*1582*/ 	.short	(.L_151 - .L_150)


	//   ....[0]....
.L_150:
        /*1584*/ 	.word	0x000175f0


	//----- nvinfo : EIATTR_MAX_THREADS
	.align		4
.L_151:
        /*1588*/ 	.byte	0x04, 0x05
        /*158a*/ 	.short	(.L_153 - .L_152)
.L_152:
        /*158c*/ 	.word	0x00000200
        /*1590*/ 	.word	0x00000001
        /*1594*/ 	.word	0x00000001


	//----- nvinfo : EIATTR_CRS_STACK_SIZE
	.align		4
.L_153:
        /*1598*/ 	.byte	0x04, 0x1e
        /*159a*/ 	.short	(.L_155 - .L_154)
.L_154:
        /*159c*/ 	.word	0x00000000


	//----- nvinfo : EIATTR_CBANK_PARAM_SIZE
	.align		4
.L_155:
        /*15a0*/ 	.byte	0x03, 0x19
        /*15a2*/ 	.short	0x0af0


	//----- nvinfo : EIATTR_PARAM_CBANK
	.align		4
        /*15a4*/ 	.byte	0x04, 0x0a
        /*15a6*/ 	.short	(.L_157 - .L_156)
	.align		4
.L_156:
        /*15a8*/ 	.word	index@(.nv.constant0._ZN7cutlass13device_kernelIN5flash11enable_sm90INS1_16FlashAttnFwdSm90INS1_25CollectiveMainloopFwdSm90ILi2EN4cute5tupleIJNS5_1CILi1EEES8_S8_EEENS6_IJNS7_ILi192EEENS7_ILi128EEENS7_ILi64EEEEEELi64ENS_10bfloat16_tEfNS_4arch4Sm90ELb0ELb0ELb1ELb1ELb1ELb1ELb0ELb1ELb1ELb1ELb1ELb0EEENS1_21CollectiveEpilogueFwdINS6_IJSA_SC_SB_EEES9_SE_SG_Li384ELb1ELb1ELb1ELb0EEENS1_36VarlenDynamicPersistentTileSchedulerILi192ELi128ELi384ELi128ELb1ELb1ELb1ELb0ELb1ELb1EEEEEEEEEvNT_6ParamsE)
        /*15ac*/ 	.short	0x0210
        /*15ae*/ 	.short	0x0af0


	//----- nvinfo : EIATTR_SW_WAR
	.align		4
.L_157:
        /*15b0*/ 	.byte	0x04, 0x36
        /*15b2*/ 	.short	(.L_159 - .L_158)
.L_158:
        /*15b4*/ 	.word	0x00000008
.L_159:


//--------------------- .nv.info._ZN7cutlass13device_kernelIN5flash11enable_sm90INS1_16FlashAttnFwdSm90INS1_25CollectiveMainloopFwdSm90ILi2EN4cute5tupleIJNS5_1CILi1EEES8_S8_EEENS6_IJNS7_ILi192EEENS7_ILi128EEENS7_ILi64EEEEEELi64ENS_10bfloat16_tEfNS_4arch4Sm90ELb0ELb1ELb1ELb0ELb1ELb0ELb0ELb1ELb1ELb1ELb1ELb0EEENS1_21CollectiveEpilogueFwdINS6_IJSA_SC_SB_EEES9_SE_SG_Li384ELb0ELb1ELb1ELb0EEENS1_19SingleTileSchedulerILb0ELb1ELb1ELi192EEEEEEEEEvNT_6ParamsE --------------------------
	.section	.nv.info._ZN7cutlass13device_kernelIN5flash11enable_sm90INS1_16FlashAttnFwdSm90INS1_25CollectiveMainloopFwdSm90ILi2EN4cute5tupleIJNS5_1CILi1EEES8_S8_EEENS6_IJNS7_ILi192EEENS7_ILi128EEENS7_ILi64EEEEEELi64ENS_10bfloat16_tEfNS_4arch4Sm90ELb0ELb1ELb1ELb0ELb1ELb0ELb0ELb1ELb1ELb1ELb1ELb0EEENS1_21CollectiveEpilogueFwdINS6_IJSA_SC_SB_EEES9_SE_SG_Li384ELb0ELb1ELb1ELb0EEENS1_19SingleTileSchedulerILb0ELb1ELb1ELi192EEEEEEEEEvNT_6ParamsE,"",@"SHT_CUDA_INFO"
	.sectionflags	@""
	.align	4


	//----- nvinfo : EIATTR_CUDA_API_VERSION
	.align		4
        /*0000*/ 	.byte	0x04, 0x37
        /*0002*/ 	.short	(.L_161 - .L_160)
.L_160:
        /*0004*/ 	.word	0x00000082


	//----- nvinfo : EIATTR_KPARAM_INFO
	.align		4
.L_161:
        /*0008*/ 	.byte	0x04, 0x17
        /*000a*/ 	.short	(.L_163 - .L_162)
.L_162:
        /*000c*/ 	.word	0x00000000
        /*0010*/ 	.short	0x0000
        /*0012*/ 	.short	0x0070
        /*0014*/ 	.byte	0x00, 0xf0, 0x01, 0x28


	//----- nvinfo : EIATTR_SPARSE_MMA_MASK
	.align		4
.L_163:
        /*0018*/ 	.byte	0x03, 0x50
        /*001a*/ 	.short	0x0000


	//----- nvinfo : EIATTR_MAXREG_COUNT
	.align		4
        /*001c*/ 	.byte	0x03, 0x1b
        /*001e*/ 	.short	0x0080


	//----- nvinfo : EIATTR_NUM_BARRIERS
	.align		4
        /*0020*/ 	.byte	0x02, 0x4c
        /*0022*/ 	.byte	0x10
	.zero		1


	//----- nvinfo : EIATTR_EXTERNS
	.align		4
        /*0024*/ 	.byte	0x04, 0x0f
        /*0026*/ 	.short	(.L_165 - .L_164)


	//   ....[0]....
	.align		4
.L_164:
        /*0028*/ 	.word	index@(__assertfail)


	//----- nvinfo : EIATTR_ANNOTATIONS
	.align		4
.L_165:
        /*002c*/ 	.byte	0x04, 0x55
        /*002e*/ 	.short	(.L_167 - .L_166)


	//   ....[0]....
.L_166:
        /*0030*/ 	.word	0x00000001
        /*0034*/ 	.byte	0x20, 0x11, 0x01, 0x00, 0x01, 0x00, 0x00, 0x00, 0xc0, 0x29, 0x01, 0x00


	//----- nvinfo : EIATTR_MERCURY_ISA_VERSION
	.align		4
.L_167:
        /*0040*/ 	.byte	0x03, 0x5f
        /*0042*/ 	.short	0x0101


	//----- nvinfo : EIATTR_INT_WARP_WIDE_INSTR_OFFSETS
	.align		4
        /*0044*/ 	.byte	0x04, 0x31
        /*0046*/ 	.short	(.L_169 - .L_168)


	//   ....[0]....
.L_168:
        /*0048*/ 	.word	0x000000c0


	//   ....[1]....
        /*004c*/ 	.word	0x000000d0


	//   ....[2]....
        /*0050*/ 	.word	0x00000170


	//----- nvinfo : EIATTR_COOP_GROUP_MASK_REGIDS
	.align		4
.L_169:
        /*0054*/ 	.byte	0x04, 0x29
        /*0056*/ 	.short	(.L_171 - .L_170)


	//   ....[0]....
.L_170:
        /*0058*/ 	.word	0xffffffff


	//   ....[1]....
        /*005c*/ 	.word	0xffffffff


	//   ....[2]....
        /*0060*/ 	.word	0xffffffff


	//   ....[3]....
        /*0064*/ 	.word	0xffffffff


	//   ....[4]....
        /*0068*/ 	.word	0xffffffff


	//   ....[5]....
        /*006c*/ 	.word	0xffffffff


	//   ....[6]....
        /*0070*/ 	.word	0xffffffff


	//   ....[7]....
        /*0074*/ 	.word	0xffffffff


	//   ....[8]....
        /*0078*/ 	.word	0xffffffff


	//   ....[9]....
        /*007c*/ 	.word	0xffffffff


	//   ....[10]....
        /*0080*/ 	.word	0xffffffff


	//   ....[11]....
        /*0084*/ 	.word	0xffffffff


	//   ....[12]....
        /*0088*/ 	.word	0xffffffff


	//   ....[13]....
        /*008c*/ 	.word	0xffffffff


	//   ....[14]....
        /*0090*/ 	.word	0xffffffff


	//   ....[15]....
        /*0094*/ 	.word	0xffffffff


	//   ....[16]....
        /*0098*/ 	.word	0xffffffff


	//   ....[17]....
        /*009c*/ 	.word	0xffffffff


	//   ....[18]....
        /*00a0*/ 	.word	0xffffffff


	//   ....[19]....
        /*00a4*/ 	.word	0xffffffff


	//   ....[20]....
        /*00a8*/ 	.word	0xffffffff


	//   ....[21]....
        /*00ac*/ 	.word	0xffffffff


	//   ....[22]....
        /*00b0*/ 	.word	0xffffffff


	//   ....[23]....
        /*00b4*/ 	.word	0xffffffff


	//   ....[24]....
        /*00b8*/ 	.word	0xffffffff


	//   ....[25]....
        /*00bc*/ 	.word	0xffffffff


	//   ....[26]....
        /*00c0*/ 	.word	0xffffffff


	//   ....[27]....
        /*00c4*/ 	.word	0xffffffff


	//   ....[28]....
        /*00c8*/ 	.word	0xffffffff


	//   ....[29]....
        /*00cc*/ 	.word	0xffffffff


	//   ....[30]....
        /*00d0*/ 	.word	0xffffffff


	//   ....[31]....
        /*00d4*/ 	.word	0xffffffff


	//   ....[32]....
        /*00d8*/ 	.word	0xffffffff


	//   ....[33]....
        /*00dc*/ 	.word	0xffffffff


	//   ....[34]....
        /*00e0*/ 	.word	0xffffffff


	//   ....[35]....
        /*00e4*/ 	.word	0xffffffff


	//   ....[36]....
        /*00e8*/ 	.word	0xffffffff


	//   ....[37]....
        /*00ec*/ 	.word	0xffffffff


	//   ....[38]....
        /*00f0*/ 	.word	0xffffffff


	//   ....[39]....
        /*00f4*/ 	.word	0xffffffff


	//   ....[40]....
        /*00f8*/ 	.word	0xffffffff


	//   ....[41]....
        /*00fc*/ 	.word	0xffffffff


	//   ....[42]....
        /*0100*/ 	.word	0xffffffff


	//   ....[43]....
        /*0104*/ 	.word	0xffffffff


	//   ....[44]....
        /*0108*/ 	.word	0xffffffff


	//   ....[45]....
        /*010c*/ 	.word	0xffffffff


	//   ....[46]....
        /*0110*/ 	.word	0xffffffff


	//   ....[47]....
        /*0114*/ 	.word	0xffffffff


	//   ....[48]....
        /*0118*/ 	.word	0xffffffff


	//   ....[49]....
        /*011c*/ 	.word	0xffffffff


	//   ....[50]....
        /*0120*/ 	.word	0xffffffff


	//   ....[51]....
        /*0124*/ 	.word	0xffffffff


	//   ....[52]....
        /*0128*/ 	.word	0xffffffff


	//   ....[53]....
        /*012c*/ 	.word	0xffffffff


	//   ....[54]....
        /*0130*/ 	.word	0xffffffff


	//   ....[55]....
        /*0134*/ 	.word	0xffffffff


	//   ....[56]....
        /*0138*/ 	.word	0xffffffff


	//   ....[57]....
        /*013c*/ 	.word	0xffffffff


	//   ....[58]....
        /*0140*/ 	.word	0xffffffff


	//   ....[59]....
        /*0144*/ 	.word	0xffffffff


	//   ....[60]....
        /*0148*/ 	.word	0xffffffff


	//   ....[61]....
        /*014c*/ 	.word	0xffffffff


	//   ....[62]....
        /*0150*/ 	.word	0xffffffff


	//   ....[63]....
        /*0154*/ 	.word	0xffffffff


	//   ....[64]....
        /*0158*/ 	.word	0xffffffff


	//   ....[65]....
        /*015c*/ 	.word	0xffffffff


	//   ....[66]....
        /*0160*/ 	.word	0xffffffff


	//   ....[67]....
        /*0164*/ 	.word	0xffffffff


	//   ....[68]....
        /*0168*/ 	.word	0xffffffff


	//   ....[69]....
        /*016c*/ 	.word	0xffffffff


	//   ....[70]....
        /*0170*/ 	.word	0xffffffff


	//   ....[71]....
        /*0174*/ 	.word	0xffffffff


	//   ....[72]....
        /*0178*/ 	.word	0xffffffff


	//   ....[73]....
        /*017c*/ 	.word	0xffffffff


	//   ....[74]....
        /*0180*/ 	.word	0xffffffff


	//   ....[75]....
        /*0184*/ 	.word	0xffffffff


	//   ....[76]....
        /*0188*/ 	.word	0xffffffff


	//   ....[77]....
        /*018c*/ 	.word	0xffffffff


	//   ....[78]....
        /*0190*/ 	.word	0xffffffff


	//   ....[79]....
        /*0194*/ 	.word	0xffffffff


	//   ....[80]....
        /*0198*/ 	.word	0xffffffff


	//   ....[81]....
        /*019c*/ 	.word	0xffffffff


	//   ....[82]....
        /*01a0*/ 	.word	0xffffffff


	//   ....[83]....
        /*01a4*/ 	.word	0xffffffff


	//   ....[84]....
        /*01a8*/ 	.word	0xffffffff


	//   ....[85]....
        /*01ac*/ 	.word	0xffffffff


	//   ....[86]....
        /*01b0*/ 	.word	0xffffffff


	//   ....[87]....
        /*01b4*/ 	.word	0xffffffff


	//   ....[88]....
        /*01b8*/ 	.word	0xffffffff


	//   ....[89]....
        /*01bc*/ 	.word	0xffffffff


	//   ....[90]....
        /*01c0*/ 	.word	0xffffffff


	//   ....[91]....
        /*01c4*/ 	.word	0xffffffff


	//   ....[92]....
        /*01c8*/ 	.word	0xffffffff


	//   ....[93]....
        /*01cc*/ 	.word	0xffffffff


	//   ....[94]....
        /*01d0*/ 	.word	0xffffffff


	//   ....[95]....
        /*01d4*/ 	.word	0xffffffff


	//   ....[96]....
        /*01d8*/ 	.word	0xffffffff


	//   ....[97]....
        /*01dc*/ 	.word	0xffffffff


	//   ....[98]....
        /*01e0*/ 	.word	0xffffffff


	//   ....[99]....
        /*01e4*/ 	.word	0xffffffff


	//   ....[100]....
        /*01e8*/ 	.word	0xffffffff


	//   ....[101]....
        /*01ec*/ 	.word	0xffffffff


	//   ....[102]....
        /*01f0*/ 	.word	0xffffffff


	//   ....[103]....
        /*01f4*/ 	.word	0xffffffff


	//   ....[104]....
        /*01f8*/ 	.word	0xffffffff


	//   ....[105]....
        /*01fc*/ 	.word	0xffffffff


	//   ....[106]....
        /*0200*/ 	.word	0xffffffff


	//   ....[107]....
        /*0204*/ 	.word	0xffffffff


	//   ....[108]....
        /*0208*/ 	.word	0xffffffff


	//   ....[109]....
        /*020c*/ 	.word	0xffffffff


	//   ....[110]....
        /*0210*/ 	.word	0xffffffff


	//   ....[111]....
        /*0214*/ 	.word	0xffffffff


	//   ....[112]....
        /*0218*/ 	.word	0xffffffff


	//   ....[113]....
        /*021c*/ 	.word	0xffffffff


	//   ....[114]....
        /*0220*/ 	.word	0xffffffff


	//   ....[115]....
        /*0224*/ 	.word	0xffffffff


	//   ....[116]....
        /*0228*/ 	.word	0xffffffff


	//   ....[117]....
        /*022c*/ 	.word	0xffffffff


	//   ....[118]....
        /*0230*/ 	.word	0xffffffff


	//   ....[119]....
        /*0234*/ 	.word	0xffffffff


	//   ....[120]....
        /*0238*/ 	.word	0xffffffff


	//   ....[121]....
        /*023c*/ 	.word	0xffffffff


	//   ....[122]....
        /*0240*/ 	.word	0xffffffff


	//   ....[123]....
        /*0244*/ 	.word	0xffffffff


	//   ....[124]....
        /*0248*/ 	.word	0xffffffff


	//   ....[125]....
        /*024c*/ 	.word	0xffffffff


	//   ....[126]....
        /*0250*/ 	.word	0xffffffff


	//   ....[127]....
        /*0254*/ 	.word	0xffffffff


	//   ....[128]....
        /*0258*/ 	.word	0xffffffff


	//   ....[129]....
        /*025c*/ 	.word	0xffffffff


	//   ....[130]....
        /*0260*/ 	.word	0xffffffff


	//   ....[131]....
        /*0264*/ 	.word	0x0500000f


	//   ....[132]....
        /*0268*/ 	.word	0x0500000f


	//   ....[133]....
        /*026c*/ 	.word	0x0500000f


	//   ....[134]....
        /*0270*/ 	.word	0x0500000f


	//   ....[135]....
        /*0274*/ 	.word	0x0500000f


	//   ....[136]....
        /*0278*/ 	.word	0x0500000f


	//   ....[137]....
        /*027c*/ 	.word	0x0500000f


	//   ....[138]....
        /*0280*/ 	.word	0x0500000f


	//   ....[139]....
        /*0284*/ 	.word	0x0500000f


	//   ....[140]....
        /*0288*/ 	.word	0x0500000f


	//   ....[141]....
        /*028c*/ 	.word	0x0500000f


	//   ....[142]....
        /*0290*/ 	.word	0x0500000f


	//   ....[143]....
        /*0294*/ 	.word	0x0500000f


	//   ....[144]....
        /*0298*/ 	.word	0x0500000f


	//   ....[145]....
        /*029c*/ 	.word	0x0500000f


	//   ....[146]....
        /*02a0*/ 	.word	0x0500000f


	//   ....[147]....
        /*02a4*/ 	.word	0x0500000f


	//   ....[148]....
        /*02a8*/ 	.word	0x0500000f


	//   ....[149]....
        /*02ac*/ 	.word	0x0500000f


	//   ....[150]....
        /*02b0*/ 	.word	0x0500000f


	//   ....[151]....
        /*02b4*/ 	.word	0x0500000f


	//   ....[152]....
        /*02b8*/ 	.word	0x0500000f


	//   ....[153]....
        /*02bc*/ 	.word	0x0500000f


	//   ....[154]....
        /*02c0*/ 	.word	0x0500000f


	//   ....[155]....
        /*02c4*/ 	.word	0x0500000f


	//   ....[156]....
        /*02c8*/ 	.word	0x0500000f


	//   ....[157]....
        /*02cc*/ 	.word	0x0500000f


	//   ....[158]....
        /*02d0*/ 	.word	0x0500000f


	//   ....[159]....
        /*02d4*/ 	.word	0x0500000f


	//   ....[160]....
        /*02d8*/ 	.word	0x0500000f


	//   ....[161]....
        /*02dc*/ 	.word	0x0500000f


	//   ....[162]....
        /*02e0*/ 	.word	0x0500000f


	//   ....[163]....
        /*02e4*/ 	.word	0x0500000f


	//   ....[164]....
        /*02e8*/ 	.word	0x0500000f


	//   ....[165]....
        /*02ec*/ 	.word	0x0500000f


	//   ....[166]....
        /*02f0*/ 	.word	0x0500000f


	//   ....[167]....
        /*02f4*/ 	.word	0x0500000f


	//   ....[168]....
        /*02f8*/ 	.word	0x0500000f


	//   ....[169]....
        /*02fc*/ 	.word	0x0500000f


	//   ....[170]....
        /*0300*/ 	.word	0x0500000f


	//   ....[171]....
        /*0304*/ 	.word	0x0500000f


	//   ....[172]....
        /*0308*/ 	.word	0x0500000f


	//   ....[173]....
        /*030c*/ 	.word	0x0500000f


	//   ....[174]....
        /*0310*/ 	.word	0x0500000f


	//   ....[175]....
        /*0314*/ 	.word	0x0500000f


	//   ....[176]....
        /*0318*/ 	.word	0x0500000f


	//   ....[177]....
        /*031c*/ 	.word	0x0500000f


	//   ....[178]....
        /*0320*/ 	.word	0x0500000f


	//   ....[179]....
        /*0324*/ 	.word	0x0500000f


	//   ....[180]....
        /*0328*/ 	.word	0x0500000f


	//   ....[181]....
        /*032c*/ 	.word	0x0500000f


	//   ....[182]....
        /*0330*/ 	.word	0x0500000f


	//   ....[183]....
        /*0334*/ 	.word	0x0500000f


	//   ....[184]....
        /*0338*/ 	.word	0x0500000f


	//   ....[185]....
        /*033c*/ 	.word	0x0500000f


	//   ....[186]....
        /*0340*/ 	.word	0x0500000f


	//   ....[187]....
        /*0344*/ 	.word	0x0500000f


	//   ....[188]....
        /*0348*/ 	.word	0x0500000f


	//   ....[189]....
        /*034c*/ 	.word	0x0500000f


	//   ....[190]....
        /*0350*/ 	.word	0x0500000f


	//   ....[191]....
        /*0354*/ 	.word	0x0500000f


	//   ....[192]....
        /*0358*/ 	.word	0x0500000f


	//   ....[193]....
        /*035c*/ 	.word	0x0500000f


	//   ....[194]....
        /*0360*/ 	.word	0x0500000f


	//   ....[195]....
        /*0364*/ 	.word	0x0500000f


	//   ....[196]....
        /*0368*/ 	.word	0x0500000f


	//   ....[197]....
        /*036c*/ 	.word	0x0500000f


	//   ....[198]....
        /*0370*/ 	.word	0x0500000f


	//   ....[199]....
        /*0374*/ 	.word	0x0500000f


	//   ....[200]....
        /*0378*/ 	.word	0x0500000f


	//   ....[201]....
        /*037c*/ 	.word	0x0500000f


	//   ....[202]....
        /*0380*/ 	.word	0x0500000f


	//   ....[203]....
        /*0384*/ 	.word	0x0500000f


	//   ....[204]....
        /*0388*/ 	.word	0x0500000f


	//   ....[205]....
        /*038c*/ 	.word	0x0500000f


	//   ....[206]....
        /*0390*/ 	.word	0x0500000f


	//   ....[207]....
        /*0394*/ 	.word	0x0500000f


	//   ....[208]....
        /*0398*/ 	.word	0x0500000f


	//   ....[209]....
        /*039c*/ 	.word	0x0500000f


	//   ....[210]....
        /*03a0*/ 	.word	0x0500000f


	//   ....[211]....
        /*03a4*/ 	.word	0x0500000f


	//   ....[212]....
        /*03a8*/ 	.word	0x0500000f


	//   ....[213]....
        /*03ac*/ 	.word	0x0500000f


	//   ....[214]....
        /*03b0*/ 	.word	0x0500000f


	//   ....[215]....
        /*03b4*/ 	.word	0x0500000f


	//   ....[216]....
        /*03b8*/ 	.word	0x0500000f


	//   ....[217]....
        /*03bc*/ 	.word	0x0500000f


	//   ....[218]....
        /*03c0*/ 	.word	0x0500000f


	//   ....[219]....
        /*03c4*/ 	.word	0x0500000f


	//   ....[220]....
        /*03c8*/ 	.word	0x0500000f


	//----- nvinfo : EIATTR_COOP_GROUP_INSTR_OFFSETS
	.align		4
.L_171:
        /*03cc*/ 	.byte	0x04, 0x28
        /*03ce*/ 	.short	(.L_173 - .L_172)


	//   ....[0]....
.L_172:
        /*03d0*/ 	.word	0x00000080


	//   ....[1]....
        /*03d4*/ 	.word	0x00000090


	//   ....[2]....
        /*03d8*/ 	.word	0x000002d0


	//   ....[3]....
        /*03dc*/ 	.word	0x00000430


	//   ....[4]....
        /*03e0*/ 	.word	0x00000550


	//   ....[5]....
        /*03e4*/ 	.word	0x000006b0


	//   ....[6]....
        /*03e8*/ 	.word	0x00001420


	//   ....[7]....
        /*03ec*/ 	.word	0x00001d50


	//   ....[8]....
        /*03f0*/ 	.word	0x00002ac0


	//   ....[9]....
        /*03f4*/ 	.word	0x00003a00


	//   ....[10]....
        /*03f8*/ 	.word	0x00003b10


	//   ....[11]....
        /*03fc*/ 	.word	0x00004390


	//   ....[12]....
        /*0400*/ 	.word	0x000043f0


	//   ....[13]....
        /*0404*/ 	.word	0x00005b00


	//   ....[14]....
        /*0408*/ 	.word	0x00006450


	//   ....[15]....
        /*040c*/ 	.word	0x00006fd0


	//   ....[16]....
        /*0410*/ 	.word	0x00006ff0


	//   ....[17]....
        /*0414*/ 	.word	0x00007a40


	//   ....[18]....
        /*0418*/ 	.word	0x00007aa0


	//   ....[19]....
        /*041c*/ 	.word	0x00009e50


	//   ....[20]....
        /*0420*/ 	.word	0x00009e90


	//   ....[21]....
        /*0424*/ 	.word	0x00009ec0


	//   ....[22]....
        /*0428*/ 	.word	0x00009ed0


	//   ....[23]....
        /*042c*/ 	.word	0x0000b950


	//   ....[24]....
        /*0430*/ 	.word	0x0000c290


	//   ....[25]....
        /*0434*/ 	.word	0x0000ce70


	//   ....[26]....
        /*0438*/ 	.word	0x0000cf10


	//   ....[27]....
        /*043c*/ 	.word	0x0000d810


	//   ....[28]....
        /*0440*/ 	.word	0x0000d890


	//   ....[29]....
        /*0444*/ 	.word	0x0000e780


	//   ....[30]....
        /*0448*/ 	.word	0x0000e7b0


	//   ....[31]....
        /*044c*/ 	.word	0x0000e870


	//   ....[32]....
        /*0450*/ 	.word	0x0000e880


	//   ....[33]....
        /*0454*/ 	.word	0x0000f5f0


	//   ....[34]....
        /*0458*/ 	.word	0x0000f630


	//   ....[35]....
        /*045c*/ 	.word	0x0000f670


	//   ....[36]....
        /*0460*/ 	.word	0x0000f690


	//   ....[37]....
        /*0464*/ 	.word	0x0000f6c0


	//   ....[38]....
        /*0468*/ 	.word	0x0000f6d0


	//   ....[39]....
        /*046c*/ 	.word	0x0000fa10


	//   ....[40]....
        /*0470*/ 	.word	0x0000fa20


	//   ....[41]....
        /*0474*/ 	.word	0x00010140


	//   ....[42]....
        /*0478*/ 	.word	0x00011690


	//   ....[43]....
        /*047c*/ 	.word	0x000116b0


	//   ....[44]....
        /*0480*/ 	.word	0x000116c0


	//   ....[45]....
        /*0484*/ 	.word	0x000116d0


	//   ....[46]....
        /*0488*/ 	.word	0x000116e0


	//   ....[47]....
        /*048c*/ 	.word	0x00011730


	//   ....[48]....
        /*0490*/ 	.word	0x00011790


	//   ....[49]....
        /*0494*/ 	.word	0x000117b0


	//   ....[50]....
        /*0498*/ 	.word	0x000117e0


	//   ....[51]....
        /*049c*/ 	.word	0x00011810


	//   ....[52]....
        /*04a0*/ 	.word	0x00011860


	//   ....[53]....
        /*04a4*/ 	.word	0x00011890


	//   ....[54]....
        /*04a8*/ 	.word	0x000118c0


	//   ....[55]....
        /*04ac*/ 	.word	0x000118f0


	//   ....[56]....
        /*04b0*/ 	.word	0x00011920


	//   ....[57]....
        /*04b4*/ 	.word	0x00011950


	//   ....[58]....
        /*04b8*/ 	.word	0x00012110


	//   ....[59]....
        /*04bc*/ 	.word	0x00012120


	//   ....[60]....
        /*04c0*/ 	.word	0x00012130


	//   ....[61]....
        /*04c4*/ 	.word	0x00012140


	//   ....[62]....
        /*04c8*/ 	.word	0x00012150


	//   ....[63]....
        /*04cc*/ 	.word	0x00012210


	//   ....[64]....
        /*04d0*/ 	.word	0x00012260


	//   ....[65]....
        /*04d4*/ 	.word	0x000122a0


	//   ....[66]....
        /*04d8*/ 	.word	0x000122f0


	//   ....[67]....
        /*04dc*/ 	.word	0x00012320


	//   ....[68]....
        /*04e0*/ 	.word	0x00012370


	//   ....[69]....
        /*04e4*/ 	.word	0x000123a0


	//   ....[70]....
        /*04e8*/ 	.word	0x000123f0


	//   ....[71]....
        /*04ec*/ 	.word	0x00012420


	//   ....[72]....
        /*04f0*/ 	.word	0x00012460


	//   ....[73]....
        /*04f4*/ 	.word	0x000124a0


	//   ....[74]....
        /*04f8*/ 	.word	0x000124e0


	//   ....[75]....
        /*04fc*/ 	.word	0x00012500


	//   ....[76]....
        /*0500*/ 	.word	0x00012530


	//   ....[77]....
        /*0504*/ 	.word	0x00012580


	//   ....[78]....
        /*0508*/ 	.word	0x000125a0


	//   ....[79]....
        /*050c*/ 	.word	0x000125e0


	//   ....[80]....
        /*0510*/ 	.word	0x00012600


	//   ....[81]....
        /*0514*/ 	.word	0x000126a0


	//   ....[82]....
        /*0518*/ 	.word	0x00012dc0


	//   ....[83]....
        /*051c*/ 	.word	0x00012df0


	//   ....[84]....
        /*0520*/ 	.word	0x00012e00


	//   ....[85]....
        /*0524*/ 	.word	0x00012e40


	//   ....[86]....
        /*0528*/ 	.word	0x00012e50


	//   ....[87]....
        /*052c*/ 	.word	0x00012e90


	//   ....[88]....
        /*0530*/ 	.word	0x00012ea0


	//   ....[89]....
        /*0534*/ 	.word	0x00012ee0


	//   ....[90]....
        /*0538*/ 	.word	0x00012ef0


	//   ....[91]....
        /*053c*/ 	.word	0x00012f30


	//   ....[92]....
        /*0540*/ 	.word	0x00012f40


	//   ....[93]....
        /*0544*/ 	.word	0x00012f80


	//   ....[94]....
        /*0548*/ 	.word	0x00012f90


	//   ....[95]....
        /*054c*/ 	.word	0x00012fd0


	//   ....[96]....
        /*0550*/ 	.word	0x00012fe0


	//   ....[97]....
        /*0554*/ 	.word	0x00012ff0


	//   ....[98]....
        /*0558*/ 	.word	0x00013250


	//   ....[99]....
        /*055c*/ 	.word	0x00013280


	//   ....[100]....
        /*0560*/ 	.word	0x00013290


	//   ....[101]....
        /*0564*/ 	.word	0x000132a0


	//   ....[102]....
        /*0568*/ 	.word	0x000132b0


	//   ....[103]....
        /*056c*/ 	.word	0x000132c0


	//   ....[104]....
        /*0570*/ 	.word	0x000132e0


	//   ....[105]....
        /*0574*/ 	.word	0x00013330


	//   ....[106]....
        /*0578*/ 	.word	0x00013350


	//   ....[107]....
        /*057c*/ 	.word	0x00013390


	//   ....[108]....
        /*0580*/ 	.word	0x000133b0


	//   ....[109]....
        /*0584*/ 	.word	0x000133f0


	//   ....[110]....
        /*0588*/ 	.word	0x00013410


	//   ....[111]....
        /*058c*/ 	.word	0x00013450


	//   ....[112]....
        /*0590*/ 	.word	0x00013470


	//   ....[113]....
        /*0594*/ 	.word	0x000134a0


	//   ....[114]....
        /*0598*/ 	.word	0x000139b0


	//   ....[115]....
        /*059c*/ 	.word	0x000139e0


	//   ....[116]....
        /*05a0*/ 	.word	0x00013a10


	//   ....[117]....
        /*05a4*/ 	.word	0x00013a30


	//   ....[118]....
        /*05a8*/ 	.word	0x00013a40


	//   ....[119]....
        /*05ac*/ 	.word	0x00013a50


	//   ....[120]....
        /*05b0*/ 	.word	0x00013a70


	//   ....[121]....
        /*05b4*/ 	.word	0x00013a90


	//   ....[122]....
        /*05b8*/ 	.word	0x00013ab0


	//   ....[123]....
        /*05bc*/ 	.word	0x00013ad0


	//   ....[124]....
        /*05c0*/ 	.word	0x00013af0


	//   ....[125]....
        /*05c4*/ 	.word	0x00013b10


	//   ....[126]....
        /*05c8*/ 	.word	0x00013b40


	//   ....[127]....
        /*05cc*/ 	.word	0x00013b60


	//   ....[128]....
        /*05d0*/ 	.word	0x00013bc0


	//   ....[129]....
        /*05d4*/ 	.word	0x00013bf0


	//   ....[130]....
        /*05d8*/ 	.word	0x00013f00


	//   ....[131]....
        /*05dc*/ 	.word	0x00014520


	//   ....[132]....
        /*05e0*/ 	.word	0x00014610


	//   ....[133]....
        /*05e4*/ 	.word	0x000146b0


	//   ....[134]....
        /*05e8*/ 	.word	0x00014740


	//   ....[135]....
        /*05ec*/ 	.word	0x00014800


	//   ....[136]....
        /*05f0*/ 	.word	0x00014860


	//   ....[137]....
        /*05f4*/ 	.word	0x00014900


	//   ....[138]....
        /*05f8*/ 	.word	0x00014960


	//   ....[139]....
        /*05fc*/ 	.word	0x00014a40


	//   ....[140]....
        /*0600*/ 	.word	0x00014ab0


	//   ....[141]....
        /*0604*/ 	.word	0x00014b50


	//   ....[142]....
        /*0608*/ 	.word	0x00014bb0


	//   ....[143]....
        /*060c*/ 	.word	0x00014c80


	//   ....[144]....
        /*0610*/ 	.word	0x00014cf0


	//   ....[145]....
        /*0614*/ 	.word	0x00014da0


	//   ....[146]....
        /*0618*/ 	.word	0x00014e00


	//   ....[147]....
        /*061c*/ 	.word	0x00014eb0


	//   ....[148]....
        /*0620*/ 	.word	0x00014f40


	//   ....[149]....
        /*0624*/ 	.word	0x00014fa0


	//   ....[150]....
        /*0628*/ 	.word	0x00015060


	//   ....[151]....
        /*062c*/ 	.word	0x00015110


	//   ....[152]....
        /*0630*/ 	.word	0x00015170


	//   ....[153]....
        /*0634*/ 	.word	0x00015250


	//   ....[154]....
        /*0638*/ 	.word	0x000152c0


	//   ....[155]....
        /*063c*/ 	.word	0x00015380


	//   ....[156]....
        /*0640*/ 	.word	0x000153e0


	//   ....[157]....
        /*0644*/ 	.word	0x000154c0


	//   ....[158]....
        /*0648*/ 	.word	0x00015530


	//   ....[159]....
        /*064c*/ 	.word	0x000155f0


	//   ....[160]....
        /*0650*/ 	.word	0x00015650


	//   ....[161]....
        /*0654*/ 	.word	0x00015720


	//   ....[162]....
        /*0658*/ 	.word	0x00015790


	//   ....[163]....
        /*065c*/ 	.word	0x00015850


	//   ....[164]....
        /*0660*/ 	.word	0x000158c0


	//   ....[165]....
        /*0664*/ 	.word	0x000159a0


	//   ....[166]....
        /*0668*/ 	.word	0x00015a00


	//   ....[167]....
        /*066c*/ 	.word	0x00015ad0


	//   ....[168]....
        /*0670*/ 	.word	0x00015b30


	//   ....[169]....
        /*0674*/ 	.word	0x00015be0


	//   ....[170]....
        /*0678*/ 	.word	0x00015c60


	//   ....[171]....
        /*067c*/ 	.word	0x00015d10


	//   ....[172]....
        /*0680*/ 	.word	0x00015e50


	//   ....[173]....
        /*0684*/ 	.word	0x00015ef0


	//   ....[174]....
        /*0688*/ 	.word	0x00015f90


	//   ....[175]....
        /*068c*/ 	.word	0x00016020


	//   ....[176]....
        /*0690*/ 	.word	0x000160c0


	//   ....[177]....
        /*0694*/ 	.word	0x00016150


	//   ....[178]....
        /*0698*/ 	.word	0x000161f0


	//   ....[179]....
        /*069c*/ 	.word	0x00016280


	//   ....[180]....
        /*06a0*/ 	.word	0x00016320


	//   ....[181]....
        /*06a4*/ 	.word	0x000163b0


	//   ....[182]....
        /*06a8*/ 	.word	0x00016450


	//   ....[183]....
        /*06ac*/ 	.word	0x000164e0


	//   ....[184]....
        /*06b0*/ 	.word	0x00016580


	//   ....[185]....
        /*06b4*/ 	.word	0x00016610


	//   ....[186]....
        /*06b8*/ 	.word	0x000166b0


	//   ....[187]....
        /*06bc*/ 	.word	0x00016740


	//   ....[188]....
        /*06c0*/ 	.word	0x00016820


	//   ....[189]....
        /*06c4*/ 	.word	0x000168d0


	//   ....[190]....
        /*06c8*/ 	.word	0x00016930


	//   ....[191]....
        /*06cc*/ 	.word	0x000169e0


	//   ....[192]....
        /*06d0*/ 	.word	0x00016a70


	//   ....[193]....
        /*06d4*/ 	.word	0x00016b10


	//   ....[194]....
        /*06d8*/ 	.word	0x00016b90


	//   ....[195]....
        /*06dc*/ 	.word	0x00016c30


	//   ....[196]....
        /*06e0*/ 	.word	0x00016cc0


	//   ....[197]....
        /*06e4*/ 	.word	0x00016d60


	//   ....[198]....
        /*06e8*/ 	.word	0x00016de0


	//   ....[199]....
        /*06ec*/ 	.word	0x00016e80


	//   ....[200]....
        /*06f0*/ 	.word	0x00016f10


	//   ....[201]....
        /*06f4*/ 	.word	0x00016fb0


	//   ....[202]....
        /*06f8*/ 	.word	0x00017030


	//   ....[203]....
        /*06fc*/ 	.word	0x000170c0


	//   ....[204]....
        /*0700*/ 	.word	0x000171a0


	//   ....[205]....
        /*0704*/ 	.word	0x00017260


	//   ....[206]....
        /*0708*/ 	.word	0x000172c0


	//   ....[207]....
        /*070c*/ 	.word	0x00017370


	//   ....[208]....
        /*0710*/ 	.word	0x000173d0


	//   ....[209]....
        /*0714*/ 	.word	0x00017490


	//   ....[210]....
        /*0718*/ 	.word	0x000174f0


	//   ....[211]....
        /*071c*/ 	.word	0x000175b0


	//   ....[212]....
        /*0720*/ 	.word	0x00017610


	//   ....[213]....
        /*0724*/ 	.word	0x000176d0


	//   ....[214]....
        /*0728*/ 	.word	0x00017730


	//   ....[215]....
        /*072c*/ 	.word	0x000177f0


	//   ....[216]....
        /*0730*/ 	.word	0x00017850


	//   ....[217]....
        /*0734*/ 	.word	0x00017910


	//   ....[218]....
        /*0738*/ 	.word	0x00017970


	//   ....[219]....
        /*073c*/ 	.word	0x00017a20


	//   ....[220]....
        /*0740*/ 	.word	0x00017b30


	//----- nvinfo : EIATTR_REG_RECONFIG
	.align		4
.L_173:
        /*0744*/ 	.byte	0x01, 0x54
	.zero		2


	//----- nvinfo : EIATTR_SYSCALL_OFFSETS
	.align		4
        /*0748*/ 	.byte	0x04, 0x46
        /*074a*/ 	.short	(.L_175 - .L_174)


	//   ....[0]....
.L_174:
        /*074c*/ 	.word	0x000015e0


	//   ....[1]....
        /*0750*/ 	.word	0x00010d00


	//   ....[2]....
        /*0754*/ 	.word	0x00010e40


	//   ....[3]....
        /*0758*/ 	.word	0x00010f30


	//   ....[4]....
        /*075c*/ 	.word	0x00011c90


	//----- nvinfo : EIATTR_MBARRIER_INSTR_OFFSETS
	.align		4
.L_175:
        /*0760*/ 	.byte	0x04, 0x39
        /*0762*/ 	.short	(.L_177 - .L_176)


	//   ....[0]....
.L_176:
        /*0764*/ 	.word	0x00000180
        /*0768*/ 	.word	0x000000ff
        /*076c*/ 	.word	0x00016800
        /*0770*/ 	.short	0x0100
        /*0772*/ 	.byte	0x08
	.zero		1


	//   ....[1]....
        /*0774*/ 	.word	0x00000190
        /*0778*/ 	.word	0x000000ff
        /*077c*/ 	.word	0x00016820
        /*0780*/ 	.short	0x0100
        /*0782*/ 	.byte	0x08
	.zero		1


	//   ....[2]....
        /*0784*/ 	.word	0x00000280
        /*0788*/ 	.word	0x000000ff
        /*078c*/ 	.word	0x00016830
        /*0790*/ 	.short	0x0100
        /*0792*/ 	.byte	0x08
	.zero		1


	//   ....[3]....
        /*0794*/ 	.word	0x00000290
        /*0798*/ 	.word	0x000000ff
        /*079c*/ 	.word	0x00016840
        /*07a0*/ 	.short	0x0100
        /*07a2*/ 	.byte	0x08
	.zero		1


	//   ....[4]....
        /*07a4*/ 	.word	0x000002a0
        /*07a8*/ 	.word	0x000000ff
        /*07ac*/ 	.word	0x00016838
        /*07b0*/ 	.short	0x0100
        /*07b2*/ 	.byte	0x08
	.zero		1


	//   ....[5]....
        /*07b4*/ 	.word	0x000002b0
        /*07b8*/ 	.word	0x000000ff
        /*07bc*/ 	.word	0x00016848
        /*07c0*/ 	.short	0x0100
        /*07c2*/ 	.byte	0x08
	.zero		1


	//   ....[6]....
        /*07c4*/ 	.word	0x000003e0
        /*07c8*/ 	.word	0x000000ff
        /*07cc*/ 	.word	0x00016850
        /*07d0*/ 	.short	0x0100
        /*07d2*/ 	.byte	0x08
	.zero		1


	//   ....[7]....
        /*07d4*/ 	.word	0x000003f0
        /*07d8*/ 	.word	0x000000ff
        /*07dc*/ 	.word	0x00016860
        /*07e0*/ 	.short	0x0100
        /*07e2*/ 	.byte	0x08
	.zero		1


	//   ....[8]....
        /*07e4*/ 	.word	0x00000400
        /*07e8*/ 	.word	0x000000ff
        /*07ec*/ 	.word	0x00016858
        /*07f0*/ 	.short	0x0100
        /*07f2*/ 	.byte	0x08
	.zero		1


	//   ....[9]....
        /*07f4*/ 	.word	0x00000410
        /*07f8*/ 	.word	0x000000ff
        /*07fc*/ 	.word	0x00016868
        /*0800*/ 	.short	0x0100
        /*0802*/ 	.byte	0x08
	.zero		1


	//   ....[10]....
        /*0804*/ 	.word	0x00000500
        /*0808*/ 	.word	0x000000ff
        /*080c*/ 	.word	0x00016870
        /*0810*/ 	.short	0x0100
        /*0812*/ 	.byte	0x06
	.zero		1


	//   ....[11]....
        /*0814*/ 	.word	0x00000510
        /*0818*/ 	.word	0x000000ff
        /*081c*/ 	.word	0x00016880
        /*0820*/ 	.short	0x0100
        /*0822*/ 	.byte	0x06
	.zero		1


	//   ....[12]....
        /*0824*/ 	.word	0x00000520
        /*0828*/ 	.word	0x000000ff
        /*082c*/ 	.word	0x00016878
        /*0830*/ 	.short	0x0100
        /*0832*/ 	.byte	0x06
	.zero		1


	//   ....[13]....
        /*0834*/ 	.word	0x00000530
        /*0838*/ 	.word	0x000000ff
        /*083c*/ 	.word	0x00016888
        /*0840*/ 	.short	0x0100
        /*0842*/ 	.byte	0x06
	.zero		1


	//   ....[14]....
        /*0844*/ 	.word	0x00000660
        /*0848*/ 	.word	0x000000ff
        /*084c*/ 	.word	0x00016890
        /*0850*/ 	.short	0x0100
        /*0852*/ 	.byte	0x08
	.zero		1


	//   ....[15]....
        /*0854*/ 	.word	0x00000670
        /*0858*/ 	.word	0x000000ff
        /*085c*/ 	.word	0x000168a0
        /*0860*/ 	.short	0x0100
        /*0862*/ 	.byte	0x08
	.zero		1


	//   ....[16]....
        /*0864*/ 	.word	0x00000680
        /*0868*/ 	.word	0x000000ff
        /*086c*/ 	.word	0x00016898
        /*0870*/ 	.short	0x0100
        /*0872*/ 	.byte	0x08
	.zero		1


	//   ....[17]....
        /*0874*/ 	.word	0x00000690
        /*0878*/ 	.word	0x000000ff
        /*087c*/ 	.word	0x000168a8
        /*0880*/ 	.short	0x0100
        /*0882*/ 	.byte	0x08
	.zero		1


	//   ....[18]....
        /*0884*/ 	.word	0x000007d0
        /*0888*/ 	.word	0x000000ff
        /*088c*/ 	.word	0x000168b0
        /*0890*/ 	.short	0x0100
        /*0892*/ 	.byte	0x08
	.zero		1


	//   ....[19]....
        /*0894*/ 	.word	0x000007e0
        /*0898*/ 	.word	0x000000ff
        /*089c*/ 	.word	0x000168c0
        /*08a0*/ 	.short	0x0100
        /*08a2*/ 	.byte	0x08
	.zero		1


	//   ....[20]....
        /*08a4*/ 	.word	0x000007f0
        /*08a8*/ 	.word	0x000000ff
        /*08ac*/ 	.word	0x000168b8
        /*08b0*/ 	.short	0x0100
        /*08b2*/ 	.byte	0x08
	.zero		1


	//   ....[21]....
        /*08b4*/ 	.word	0x00000800
        /*08b8*/ 	.word	0x000000ff
        /*08bc*/ 	.word	0x000168c8
        /*08c0*/ 	.short	0x0100
        /*08c2*/ 	.byte	0x08
	.zero		1


	//   ....[22]....
        /*08c4*/ 	.word	0x00001600
        /*08c8*/ 	.word	0x000000ff
        /*08cc*/ 	.word	0x00016800
        /*08d0*/ 	.short	0x010a
        /*08d2*/ 	.byte	0x2b
	.zero		1


	//   ....[23]....
        /*08d4*/ 	.word	0x00001670
        /*08d8*/ 	.word	0x000000ff
        /*08dc*/ 	.word	0x00016830
        /*08e0*/ 	.short	0x010a
        /*08e2*/ 	.byte	0x2b
	.zero		1


	//   ....[24]....
        /*08e4*/ 	.word	0x000016d0
        /*08e8*/ 	.word	0x000000ff
        /*08ec*/ 	.word	0x00016830
        /*08f0*/ 	.short	0x010a
        /*08f2*/ 	.byte	0x2b
	.zero		1


	//   ....[25]....
        /*08f4*/ 	.word	0x00002000
        /*08f8*/ 	.word	0x000000ff
        /*08fc*/ 	.word	0x00000000
        /*0900*/ 	.short	0x0101
        /*0902*/ 	.byte	0x04
	.zero		1


	//   ....[26]....
        /*0904*/ 	.word	0x00005340
        /*0908*/ 	.word	0x000000ff
        /*090c*/ 	.word	0x00016830
        /*0910*/ 	.short	0x010a
        /*0912*/ 	.byte	0x07
	.zero		1


	//   ....[27]....
        /*0914*/ 	.word	0x00005380
        /*0918*/ 	.word	0x000000ff
        /*091c*/ 	.word	0x00016830
        /*0920*/ 	.short	0x010a
        /*0922*/ 	.byte	0x07
	.zero		1


	//   ....[28]....
        /*0924*/ 	.word	0x000055b0
        /*0928*/ 	.word	0x000000ff
        /*092c*/ 	.word	0x00016850
        /*0930*/ 	.short	0x010a
        /*0932*/ 	.byte	0x0a
	.zero		1


	//   ....[29]....
        /*0934*/ 	.word	0x000055f0
        /*0938*/ 	.word	0x000000ff
        /*093c*/ 	.word	0x00016850
        /*0940*/ 	.short	0x010a
        /*0942*/ 	.byte	0x0a
	.zero		1


	//   ....[30]....
        /*0944*/ 	.word	0x00005eb0
        /*0948*/ 	.word	0x000000ff
        /*094c*/ 	.word	0x00000000
        /*0950*/ 	.short	0x0101
        /*0952*/ 	.byte	0x0a
	.zero		1


	//   ....[31]....
        /*0954*/ 	.word	0x000084c0
        /*0958*/ 	.word	0x000000ff
        /*095c*/ 	.word	0x00000000
        /*0960*/ 	.short	0x0101
        /*0962*/ 	.byte	0x0a
	.zero		1


	//   ....[32]....
        /*0964*/ 	.word	0x00008c40
        /*0968*/ 	.word	0x000000ff
        /*096c*/ 	.word	0x00016830
        /*0970*/ 	.short	0x010a
        /*0972*/ 	.byte	0x07
	.zero		1


	//   ....[33]....
        /*0974*/ 	.word	0x00008c80
        /*0978*/ 	.word	0x000000ff
        /*097c*/ 	.word	0x00016830
        /*0980*/ 	.short	0x010a
        /*0982*/ 	.byte	0x07
	.zero		1


	//   ....[34]....
        /*0984*/ 	.word	0x00008eb0
        /*0988*/ 	.word	0x000000ff
        /*098c*/ 	.word	0x00016850
        /*0990*/ 	.short	0x010a
        /*0992*/ 	.byte	0x0a
	.zero		1


	//   ....[35]....
        /*0994*/ 	.word	0x00008ef0
        /*0998*/ 	.word	0x000000ff
        /*099c*/ 	.word	0x00016850
        /*09a0*/ 	.short	0x010a
        /*09a2*/ 	.byte	0x0a
	.zero		1


	//   ....[36]....
        /*09a4*/ 	.word	0x000097c0
        /*09a8*/ 	.word	0x000000ff
        /*09ac*/ 	.word	0x00000000
        /*09b0*/ 	.short	0x0101
        /*09b2*/ 	.byte	0x0a
	.zero		1


	//   ....[37]....
        /*09b4*/ 	.word	0x0000acb0
        /*09b8*/ 	.word	0x000000ff
        /*09bc*/ 	.word	0x00000000
        /*09c0*/ 	.short	0x0101
        /*09c2*/ 	.byte	0x0a
	.zero		1


	//   ....[38]....
        /*09c4*/ 	.word	0x0000b200
        /*09c8*/ 	.word	0x000000ff
        /*09cc*/ 	.word	0x00016830
        /*09d0*/ 	.short	0x010a
        /*09d2*/ 	.byte	0x0a
	.zero		1


	//   ....[39]....
        /*09d4*/ 	.word	0x0000b240
        /*09d8*/ 	.word	0x000000ff
        /*09dc*/ 	.word	0x00016830
        /*09e0*/ 	.short	0x010a
        /*09e2*/ 	.byte	0x0a
	.zero		1


	//   ....[40]....
        /*09e4*/ 	.word	0x0000b430
        /*09e8*/ 	.word	0x000000ff
        /*09ec*/ 	.word	0x00016850
        /*09f0*/ 	.short	0x010a
        /*09f2*/ 	.byte	0x0a
	.zero		1


	//   ....[41]....
        /*09f4*/ 	.word	0x0000b470
        /*09f8*/ 	.word	0x000000ff
        /*09fc*/ 	.word	0x00016850
        /*0a00*/ 	.short	0x010a
        /*0a02*/ 	.byte	0x0a
	.zero		1


	//   ....[42]....
        /*0a04*/ 	.word	0x0000bcf0
        /*0a08*/ 	.word	0x000000ff
        /*0a0c*/ 	.word	0x00000000
        /*0a10*/ 	.short	0x0101
        /*0a12*/ 	.byte	0x0a
	.zero		1


	//   ....[43]....
        /*0a14*/ 	.word	0x0000e300
        /*0a18*/ 	.word	0x000000ff
        /*0a1c*/ 	.word	0x00000000
        /*0a20*/ 	.short	0x0101
        /*0a22*/ 	.byte	0x0a
	.zero		1


	//   ....[44]....
        /*0a24*/ 	.word	0x0000e700
        /*0a28*/ 	.word	0x000000ff
        /*0a2c*/ 	.word	0x00016850
        /*0a30*/ 	.short	0x010a
        /*0a32*/ 	.byte	0x08
	.zero		1


	//   ....[45]....
        /*0a34*/ 	.word	0x0000e740
        /*0a38*/ 	.word	0x000000ff
        /*0a3c*/ 	.word	0x00016850
        /*0a40*/ 	.short	0x010a
        /*0a42*/ 	.byte	0x08
	.zero		1


	//   ....[46]....
        /*0a44*/ 	.word	0x0000eca0
        /*0a48*/ 	.word	0x000000ff
        /*0a4c*/ 	.word	0x00000000
        /*0a50*/ 	.short	0x0101
        /*0a52*/ 	.byte	0x04
	.zero		1


	//   ....[47]....
        /*0a54*/ 	.word	0x0000f6b0
        /*0a58*/ 	.word	0x000000ff
        /*0a5c*/ 	.word	0x00000000
        /*0a60*/ 	.short	0x0101
        /*0a62*/ 	.byte	0x04
	.zero		1


	//   ....[48]....
        /*0a64*/ 	.word	0x00011390
        /*0a68*/ 	.word	0x000000ff
        /*0a6c*/ 	.word	0x00016840
        /*0a70*/ 	.short	0x010a
        /*0a72*/ 	.byte	0x30
	.zero		1


	//   ....[49]....
        /*0a74*/ 	.word	0x00011a40
        /*0a78*/ 	.word	0x000000ff
        /*0a7c*/ 	.word	0x00016830
        /*0a80*/ 	.short	0x0107
        /*0a82*/ 	.byte	0x30
	.zero		1


	//   ....[50]....
        /*0a84*/ 	.word	0x00011ad0
        /*0a88*/ 	.word	0x000000ff
        /*0a8c*/ 	.word	0x00016830
        /*0a90*/ 	.short	0x0101
        /*0a92*/ 	.byte	0x30
	.zero		1


	//   ....[51]....
        /*0a94*/ 	.word	0x00012790
        /*0a98*/ 	.word	0x000000ff
        /*0a9c*/ 	.word	0x00016800
        /*0aa0*/ 	.short	0x0107
        /*0aa2*/ 	.byte	0x30
	.zero		1


	//   ....[52]....
        /*0aa4*/ 	.word	0x000127d0
        /*0aa8*/ 	.word	0x000000ff
        /*0aac*/ 	.word	0x00016800
        /*0ab0*/ 	.short	0x0101
        /*0ab2*/ 	.byte	0x30
	.zero		1


	//   ....[53]....
        /*0ab4*/ 	.word	0x00012800
        /*0ab8*/ 	.word	0x000000ff
        /*0abc*/ 	.word	0x00016820
        /*0ac0*/ 	.short	0x010a
        /*0ac2*/ 	.byte	0x30
	.zero		1


	//   ....[54]....
        /*0ac4*/ 	.word	0x00012bd0
        /*0ac8*/ 	.word	0x00000007
        /*0acc*/ 	.word	0x00016840
        /*0ad0*/ 	.short	0x010a
        /*0ad2*/ 	.byte	0x3f
	.zero		1


	//   ....[55]....
        /*0ad4*/ 	.word	0x000130b0
        /*0ad8*/ 	.word	0x00000007
        /*0adc*/ 	.word	0x00016830
        /*0ae0*/ 	.short	0x0107
        /*0ae2*/ 	.byte	0x3f
	.zero		1


	//   ....[56]....
        /*0ae4*/ 	.word	0x00013180
        /*0ae8*/ 	.word	0x00000007
        /*0aec*/ 	.word	0x00016830
        /*0af0*/ 	.short	0x0101
        /*0af2*/ 	.byte	0x3f
	.zero		1


	//   ....[57]....
        /*0af4*/ 	.word	0x000131e0
        /*0af8*/ 	.word	0x00000007
        /*0afc*/ 	.word	0x00016860
        /*0b00*/ 	.short	0x010a
        /*0b02*/ 	.byte	0x3f
	.zero		1


	//   ....[58]....
        /*0b04*/ 	.word	0x000135d0
        /*0b08*/ 	.word	0x00000007
        /*0b0c*/ 	.word	0x00016850
        /*0b10*/ 	.short	0x0107
        /*0b12*/ 	.byte	0x3f
	.zero		1


	//   ....[59]....
        /*0b14*/ 	.word	0x00013740
        /*0b18*/ 	.word	0x00000007
        /*0b1c*/ 	.word	0x00016850
        /*0b20*/ 	.short	0x0101
        /*0b22*/ 	.byte	0x3f
	.zero		1


	//   ....[60]....
        /*0b24*/ 	.word	0x00013900
        /*0b28*/ 	.word	0x00000000
        /*0b2c*/ 	.word	0x00016860
        /*0b30*/ 	.short	0x010a
        /*0b32*/ 	.byte	0x3f
	.zero		1


	//   ....[61]....
        /*0b34*/ 	.word	0x00013d20
        /*0b38*/ 	.word	0x00000000
        /*0b3c*/ 	.word	0x00016850
        /*0b40*/ 	.short	0x0107
        /*0b42*/ 	.byte	0x3f
	.zero		1


	//   ....[62]....
        /*0b44*/ 	.word	0x00013e00
        /*0b48*/ 	.word	0x00000000
        /*0b4c*/ 	.word	0x00016850
        /*0b50*/ 	.short	0x0101
        /*0b52*/ 	.byte	0x3f
	.zero		1


	//   ....[63]....
        /*0b54*/ 	.word	0x00013e90
        /*0b58*/ 	.word	0x00000007
        /*0b5c*/ 	.word	0x00016820
        /*0b60*/ 	.short	0x010a
        /*0b62*/ 	.byte	0x3f
	.zero		1


	//   ....[64]....
        /*0b64*/ 	.word	0x00013ff0
        /*0b68*/ 	.word	0x00000005
        /*0b6c*/ 	.word	0x00016840
        /*0b70*/ 	.short	0x010a
        /*0b72*/ 	.byte	0x3f
	.zero		1


	//   ....[65]....
        /*0b74*/ 	.word	0x00014090
        /*0b78*/ 	.word	0x00000003
        /*0b7c*/ 	.word	0x00016840
        /*0b80*/ 	.short	0x010a
        /*0b82*/ 	.byte	0x3f
	.zero		1


	//   ....[66]....
        /*0b84*/ 	.word	0x000140d0
        /*0b88*/ 	.word	0x00000005
        /*0b8c*/ 	.word	0x00016860
        /*0b90*/ 	.short	0x010a
        /*0b92*/ 	.byte	0x3f
	.zero		1


	//   ....[67]....
        /*0b94*/ 	.word	0x00014110
        /*0b98*/ 	.word	0x00000003
        /*0b9c*/ 	.word	0x00016860
        /*0ba0*/ 	.short	0x010a
        /*0ba2*/ 	.byte	0x3f
	.zero		1


	//   ....[68]....
        /*0ba4*/ 	.word	0x00014180
        /*0ba8*/ 	.word	0x00000003
        /*0bac*/ 	.word	0x00016800
        /*0bb0*/ 	.short	0x010a
        /*0bb2*/ 	.byte	0x3f
	.zero		1


	//   ....[69]....
        /*0bb4*/ 	.word	0x000141e0
        /*0bb8*/ 	.word	0x00000003
        /*0bbc*/ 	.word	0x00016830
        /*0bc0*/ 	.short	0x010a
        /*0bc2*/ 	.byte	0x3f
	.zero		1


	//   ....[70]....
        /*0bc4*/ 	.word	0x00014240
        /*0bc8*/ 	.word	0x0000000b
        /*0bcc*/ 	.word	0x00016830
        /*0bd0*/ 	.short	0x010a
        /*0bd2*/ 	.byte	0x3f
	.zero		1


	//   ....[71]....
        /*0bd4*/ 	.word	0x000142a0
        /*0bd8*/ 	.word	0x0000000b
        /*0bdc*/ 	.word	0x00016850
        /*0be0*/ 	.short	0x010a
        /*0be2*/ 	.byte	0x3f
	.zero		1


	//   ....[72]....
        /*0be4*/ 	.word	0x00014300
        /*0be8*/ 	.word	0x0000000b
        /*0bec*/ 	.word	0x00016830
        /*0bf0*/ 	.short	0x010a
        /*0bf2*/ 	.byte	0x3f
	.zero		1


	//   ....[73]....
        /*0bf4*/ 	.word	0x00014360
        /*0bf8*/ 	.word	0x0000000b
        /*0bfc*/ 	.word	0x00016850
        /*0c00*/ 	.short	0x010a
        /*0c02*/ 	.byte	0x3f
	.zero		1


	//   ....[74]....
        /*0c04*/ 	.word	0x000143c0
        /*0c08*/ 	.word	0x0000000c
        /*0c0c*/ 	.word	0x00016830
        /*0c10*/ 	.short	0x010a
        /*0c12*/ 	.byte	0x3f
	.zero		1


	//   ....[75]....
        /*0c14*/ 	.word	0x00014420
        /*0c18*/ 	.word	0x0000000c
        /*0c1c*/ 	.word	0x00016850
        /*0c20*/ 	.short	0x010a
        /*0c22*/ 	.byte	0x3f
	.zero		1


	//   ....[76]....
        /*0c24*/ 	.word	0x00014480
        /*0c28*/ 	.word	0x00000005
        /*0c2c*/ 	.word	0x00016850
        /*0c30*/ 	.short	0x010a
        /*0c32*/ 	.byte	0x3f
	.zero		1


	//   ....[77]....
        /*0c34*/ 	.word	0x00014560
        /*0c38*/ 	.word	0x00000002
        /*0c3c*/ 	.word	0x00016840
        /*0c40*/ 	.short	0x010a
        /*0c42*/ 	.byte	0x3f
	.zero		1


	//   ....[78]....
        /*0c44*/ 	.word	0x00015d50
        /*0c48*/ 	.word	0x00000003
        /*0c4c*/ 	.word	0x00016820
        /*0c50*/ 	.short	0x010a
        /*0c52*/ 	.byte	0x3f
	.zero		1


	//   ....[79]....
        /*0c54*/ 	.word	0x00015da0
        /*0c58*/ 	.word	0x00000007
        /*0c5c*/ 	.word	0x00016840
        /*0c60*/ 	.short	0x010a
        /*0c62*/ 	.byte	0x3f
	.zero		1


	//   ....[80]....
        /*0c64*/ 	.word	0x00016770
        /*0c68*/ 	.word	0x00000007
        /*0c6c*/ 	.word	0x00016860
        /*0c70*/ 	.short	0x010a
        /*0c72*/ 	.byte	0x3f
	.zero		1


	//   ....[81]....
        /*0c74*/ 	.word	0x000170f0
        /*0c78*/ 	.word	0x00000000
        /*0c7c*/ 	.word	0x00016860
        /*0c80*/ 	.short	0x010a
        /*0c82*/ 	.byte	0x3f
	.zero		1


	//   ....[82]....
        /*0c84*/ 	.word	0x00017a50
        /*0c88*/ 	.word	0x00000007
        /*0c8c*/ 	.word	0x00016820
        /*0c90*/ 	.short	0x010a
        /*0c92*/ 	.byte	0x3f
	.zero		1


	//   ....[83]....
        /*0c94*/ 	.word	0x00017bf0
        /*0c98*/ 	.word	0x00000005
        /*0c9c*/ 	.word	0x00016840
        /*0ca0*/ 	.short	0x010a
        /*0ca2*/ 	.byte	0x3f
	.zero		1


	//   ....[84]....
        /*0ca4*/ 	.word	0x00017c40
        /*0ca8*/ 	.word	0x00000003
        /*0cac*/ 	.word	0x00016840
        /*0cb0*/ 	.short	0x010a
        /*0cb2*/ 	.byte	0x3f
	.zero		1


	//   ....[85]....
        /*0cb4*/ 	.word	0x00017c90
        /*0cb8*/ 	.word	0x00000005
        /*0cbc*/ 	.word	0x00016860
        /*0cc0*/ 	.short	0x010a
        /*0cc2*/ 	.byte	0x3f
	.zero		1


	//----- nvinfo : EIATTR_NUM_MBARRIERS
	.align		4
.L_177:
        /*0cc4*/ 	.byte	0x03, 0x38
        /*0cc6*/ 	.short	0x0016


	//----- nvinfo : EIATTR_EXIT_INSTR_OFFSETS
	.align		4
        /*0cc8*/ 	.byte	0x04, 0x1c
        /*0cca*/ 	.short	(.L_179 - .L_178)


	//   ....[0]....
.L_178:
        /*0ccc*/ 	.word	0x00014160


	//----- nvinfo : EIATTR_MAX_THREADS
	.align		4
.L_179:
        /*0cd0*/ 	.byte	0x04, 0x05
        /*0cd2*/ 	.short	(.L_181 - .L_180)
.L_180:
        /*0cd4*/ 	.word	0x00000200
        /*0cd8*/ 	.word	0x00000001
        /*0cdc*/ 	.word	0x00000001


	//----- nvinfo : EIATTR_CRS_STACK_SIZE
	.align		4
.L_181:
        /*0ce0*/ 	.byte	0x04, 0x1e
        /*0ce2*/ 	.short	(.L_183 - .L_182)
.L_182:
        /*0ce4*/ 	.word	0x00000000


	//----- nvinfo : EIATTR_CBANK_PARAM_SIZE
	.align		4
.L_183:
        /*0ce8*/ 	.byte	0x03, 0x19
        /*0cea*/ 	.short	0x0a70


	//----- nvinfo : EIATTR_PARAM_CBANK
	.align		4
        /*0cec*/ 	.byte	0x04, 0x0a
        /*0cee*/ 	.short	(.L_185 - .L_184)
	.align		4
.L_184:
        /*0cf0*/ 	.word	index@(.nv.constant0._ZN7cutlass13device_kernelIN5flash11enable_sm90INS1_16FlashAttnFwdSm90INS1_25CollectiveMainloopFwdSm90ILi2EN4cute5tupleIJNS5_1CILi1EEES8_S8_EEENS6_IJNS7_ILi192EEENS7_ILi128EEENS7_ILi64EEEEEELi64ENS_10bfloat16_tEfNS_4arch4Sm90ELb0ELb1ELb1ELb0ELb1ELb0ELb0ELb1ELb1ELb1ELb1ELb0EEENS1_21CollectiveEpilogueFwdINS6_IJSA_SC_SB_EEES9_SE_SG_Li384ELb0ELb1ELb1ELb0EEENS1_19SingleTileSchedulerILb0ELb1ELb1ELi192EEEEEEEEEvNT_6ParamsE)
        /*0cf4*/ 	.short	0x0210
        /*0cf6*/ 	.short	0x0a70


	//----- nvinfo : EIATTR_SW_WAR
	.align		4
.L_185:
        /*0cf8*/ 	.byte	0x04, 0x36
        /*0cfa*/ 	.short	(.L_187 - .L_186)
.L_186:
        /*0cfc*/ 	.word	0x00000008
.L_187:


//--------------------- .nv.info._ZN7cutlass13device_kernelIN5flash11enable_sm90INS1_16FlashAttnFwdSm90INS1_25CollectiveMainloopFwdSm90ILi2EN4cute5tupleIJNS5_1CILi1EEES8_S8_EEENS6_IJNS7_ILi192EEENS7_ILi128EEENS7_ILi64EEEEEELi64ENS_10bfloat16_tEfNS_4arch4Sm90ELb0ELb1ELb1ELb1ELb1ELb0ELb0ELb1ELb1ELb1ELb1ELb0EEENS1_21CollectiveEpilogueFwdINS6_IJSA_SC_SB_EEES9_SE_SG_Li384ELb1ELb1ELb1ELb0EEENS1_36VarlenDynamicPersistentTileSchedulerILi192ELi128ELi384ELi128ELb1ELb1ELb1ELb1ELb0ELb1EEEEEEEEEvNT_6ParamsE --------------------------
	.section	.nv.info._ZN7cutlass13device_kernelIN5flash11enable_sm90INS1_16FlashAttnFwdSm90INS1_25CollectiveMainloopFwdSm90ILi2EN4cute5tupleIJNS5_1CILi1EEES8_S8_EEENS6_IJNS7_ILi192EEENS7_ILi128EEENS7_ILi64EEEEEELi64ENS_10bfloat16_tEfNS_4arch4Sm90ELb0ELb1ELb1ELb1ELb1ELb0ELb0ELb1ELb1ELb1ELb1ELb0EEENS1_21CollectiveEpilogueFwdINS6_IJSA_SC_SB_EEES9_SE_SG_Li384ELb1ELb1ELb1ELb0EEENS1_36VarlenDynamicPersistentTileSchedulerILi192ELi128ELi384ELi128ELb1ELb1ELb1ELb1ELb0ELb1EEEEEEEEEvNT_6ParamsE,"",@"SHT_CUDA_INFO"
	.sectionflags	@""
	.align	4


	//----- nvinfo : EIATTR_CUDA_API_VERSION
	.align		4
        /*0000*/ 	.byte	0x04, 0x37
        /*0002*/ 	.short	(.L_189 - .L_188)
.L_188:
        /*0004*/ 	.word	0x00000082


	//----- nvinfo : EIATTR_KPARAM_INFO
	.align		4
.L_189:
        /*0008*/ 	.byte	0x04, 0x17
        /*000a*/ 	.short	(.L_191 - .L_190)
.L_190:
        /*000c*/ 	.word	0x00000000
        /*0010*/ 	.short	0x0000
        /*0012*/ 	.short	0x0070
        /*0014*/ 	.byte	0x00, 0xf0, 0x01, 0x2a


	//----- nvinfo : EIATTR_SPARSE_MMA_MASK
	.align		4
.L_191:
        /*0018*/ 	.byte	0x03, 0x50
        /*001a*/ 	.short	0x0000


	//----- nvinfo : EIATTR_MAXREG_COUNT
	.align		4
        /*001c*/ 	.byte	0x03, 0x1b
        /*001e*/ 	.short	0x0080


	//----- nvinfo : EIATTR_NUM_BARRIERS
	.align		4
        /*0020*/ 	.byte	0x02, 0x4c
        /*0022*/ 	.byte	0x10
	.zero		1


	//----- nvinfo : EIATTR_EXTERNS
	.align		4
        /*0024*/ 	.byte	0x04, 0x0f
        /*0026*/ 	.short	(.L_193 - .L_192)


	//   ....[0]....
	.align		4
.L_192:
        /*0028*/ 	.word	index@(__assertfail)


	//----- nvinfo : EIATTR_ANNOTATIONS
	.align		4
.L_193:
        /*002c*/ 	.byte	0x04, 0x55
        /*002e*/ 	.short	(.L_195 - .L_194)


	//   ....[0]....
.L_194:
        /* <DEDUP_REMOVED lines=22> */


	//----- nvinfo : EIATTR_MERCURY_ISA_VERSION
	.align		4
.L_195:
        /*0178*/ 	.byte	0x03, 0x5f
        /*017a*/ 	.short	0x0101


	//----- nvinfo : EIATTR_UNUSED_LOAD_BYTE_OFFSET
	.align		4
        /*017c*/ 	.byte	0x04, 0x44
        /*017e*/ 	.short	(.L_197 - .L_196)


	//   ....[0]....
.L_196:
        /*0180*/ 	.word	0x00000970
        /*0184*/ 	.word	0x0000fff0


	//   ....[1]....
        /*0188*/ 	.word	0x0000f550
        /*018c*/ 	.word	0x0000fff0


	//----- nvinfo : EIATTR_INT_WARP_WIDE_INSTR_OFFSETS
	.align		4
.L_197:
        /*0190*/ 	.byte	0x04, 0x31
        /*0192*/ 	.short	(.L_199 - .L_198)


	//   ....[0]....
.L_198:
        /*0194*/ 	.word	0x000000c0


	//   ....[1]....
        /*0198*/ 	.word	0x000000d0


	//   ....[2]....
        /*019c*/ 	.word	0x00000170


	//   ....[3]....
        /*01a0*/ 	.word	0x00013640


	//   ....[4]....
        /*01a4*/ 	.word	0x000136d0


	//   ....[5]....
        /*01a8*/ 	.word	0x00016760


	//   ....[6]....
        /*01ac*/ 	.word	0x000167f0


	//----- nvinfo : EIATTR_COOP_GROUP_MASK_REGIDS
	.align		4
.L_199:
        /*01b0*/ 	.byte	0x04, 0x29
        /*01b2*/ 	.short	(.L_201 - .L_200)


	//   ....[0]....
.L_200:
        /*01b4*/ 	.word	0xffffffff


	//   ....[1]....
        /*01b8*/ 	.word	0xffffffff


	//   ....[2]....
        /*01bc*/ 	.word	0xffffffff


	//   ....[3]....
        /*01c0*/ 	.word	0xffffffff


	//   ....[4]....
        /*01c4*/ 	.word	0xffffffff


	//   ....[5]....
        /*01c8*/ 	.word	0xffffffff


	//   ....[6]....
        /*01cc*/ 	.word	0xffffffff


	//   ....[7]....
        /*01d0*/ 	.word	0xffffffff


	//   ....[8]....
        /*01d4*/ 	.word	0xffffffff


	//   ....[9]....
        /*01d8*/ 	.word	0xffffffff


	//   ....[10]....
        /*01dc*/ 	.word	0xffffffff


	//   ....[11]....
        /*01e0*/ 	.word	0xffffffff


	//   ....[12]....
        /*01e4*/ 	.word	0xffffffff


	//   ....[13]....
        /*01e8*/ 	.word	0xffffffff


	//   ....[14]....
        /*01ec*/ 	.word	0xffffffff


	//   ....[15]....
        /*01f0*/ 	.word	0xffffffff


	//   ....[16]....
        /*01f4*/ 	.word	0xffffffff


	//   ....[17]....
        /*01f8*/ 	.word	0xffffffff


	//   ....[18]....
        /*01fc*/ 	.word	0xffffffff


	//   ....[19]....
        /*0200*/ 	.word	0xffffffff


	//   ....[20]....
        /*0204*/ 	.word	0xffffffff


	//   ....[21]....
        /*0208*/ 	.word	0xffffffff


	//   ....[22]....
        /*020c*/ 	.word	0xffffffff


	//   ....[23]....
        /*0210*/ 	.word	0xffffffff


	//   ....[24]....
        /*0214*/ 	.word	0xffffffff


	//   ....[25]....
        /*0218*/ 	.word	0xffffffff


	//   ....[26]....
        /*021c*/ 	.word	0xffffffff


	//   ....[27]....
        /*0220*/ 	.word	0xffffffff


	//   ....[28]....
        /*0224*/ 	.word	0xffffffff


	//   ....[29]....
        /*0228*/ 	.word	0xffffffff


	//   ....[30]....
        /*022c*/ 	.word	0xffffffff


	//   ....[31]....
        /*0230*/ 	.word	0xffffffff


	//   ....[32]....
        /*0234*/ 	.word	0xffffffff


	//   ....[33]....
        /*0238*/ 	.word	0xffffffff


	//   ....[34]....
        /*023c*/ 	.word	0xffffffff


	//   ....[35]....
        /*0240*/ 	.word	0xffffffff


	//   ....[36]....
        /*0244*/ 	.word	0xffffffff


	//   ....[37]....
        /*0248*/ 	.word	0xffffffff


	//   ....[38]....
        /*024c*/ 	.word	0xffffffff


	//   ....[39]....
        /*0250*/ 	.word	0xffffffff


	//   ....[40]....
        /*0254*/ 	.word	0xffffffff


	//   ....[41]....
        /*0258*/ 	.word	0xffffffff


	//   ....[42]....
        /*025c*/ 	.word	0xffffffff


	//   ....[43]....
        /*0260*/ 	.word	0xffffffff


	//   ....[44]....
        /*0264*/ 	.word	0xffffffff


	//   ....[45]....
        /*0268*/ 	.word	0xffffffff


	//   ....[46]....
        /*026c*/ 	.word	0xffffffff


	//   ....[47]....
        /*0270*/ 	.word	0xffffffff


	//   ....[48]....
        /*0274*/ 	.word	0xffffffff


	//   ....[49]....
        /*0278*/ 	.word	0xffffffff


	//   ....[50]....
        /*027c*/ 	.word	0xffffffff


	//   ....[51]....
        /*0280*/ 	.word	0xffffffff


	//   ....[52]....
        /*0284*/ 	.word	0xffffffff


	//   ....[53]....
        /*0288*/ 	.word	0xffffffff


	//   ....[54]....
        /*028c*/ 	.word	0xffffffff


	//   ....[55]....
        /*0290*/ 	.word	0xffffffff


	//   ....[56]....
        /*0294*/ 	.word	0xffffffff


	//   ....[57]....
        /*0298*/ 	.word	0xffffffff


	//   ....[58]....
        /*029c*/ 	.word	0xffffffff


	//   ....[59]....
        /*02a0*/ 	.word	0xffffffff


	//   ....[60]....
        /*02a4*/ 	.word	0xffffffff


	//   ....[61]....
        /*02a8*/ 	.word	0xffffffff


	//   ....[62]....
        /*02ac*/ 	.word	0xffffffff


	//   ....[63]....
        /*02b0*/ 	.word	0xffffffff


	//   ....[64]....
        /*02b4*/ 	.word	0xffffffff


	//   ....[65]....
        /*02b8*/ 	.word	0xffffffff


	//   ....[66]....
        /*02bc*/ 	.word	0xffffffff


	//   ....[67]....
        /*02c0*/ 	.word	0xffffffff


	//   ....[68]....
        /*02c4*/ 	.word	0xffffffff


	//   ....[69]....
        /*02c8*/ 	.word	0xffffffff


	//   ....[70]....
        /*02cc*/ 	.word	0xffffffff


	//   ....[71]....
        /*02d0*/ 	.word	0xffffffff


	//   ....[72]....
        /*02d4*/ 	.word	0xffffffff


	//   ....[73]....
        /*02d8*/ 	.word	0xffffffff


	//   ....[74]....
        /*02dc*/ 	.word	0xffffffff


	//   ....[75]....
        /*02e0*/ 	.word	0xffffffff


	//   ....[76]....
        /*02e4*/ 	.word	0xffffffff


	//   ....[77]....
        /*02e8*/ 	.word	0xffffffff


	//   ....[78]....
        /*02ec*/ 	.word	0xffffffff


	//   ....[79]....
        /*02f0*/ 	.word	0xffffffff


	//   ....[80]....
        /*02f4*/ 	.word	0xffffffff


	//   ....[81]....
        /*02f8*/ 	.word	0xffffffff


	//   ....[82]....
        /*02fc*/ 	.word	0xffffffff


	//   ....[83]....
        /*0300*/ 	.word	0xffffffff


	//   ....[84]....
        /*0304*/ 	.word	0xffffffff


	//   ....[85]....
        /*0308*/ 	.word	0xffffffff


	//   ....[86]....
        /*030c*/ 	.word	0xffffffff


	//   ....[87]....
        /*0310*/ 	.word	0xffffffff


	//   ....[88]....
        /*0314*/ 	.word	0xffffffff


	//   ....[89]....
        /*0318*/ 	.word	0xffffffff


	//   ....[90]....
        /*031c*/ 	.word	0xffffffff


	//   ....[91]....
        /*0320*/ 	.word	0xffffffff


	//   ....[92]....
        /*0324*/ 	.word	0xffffffff


	//   ....[93]....
        /*0328*/ 	.word	0xffffffff


	//   ....[94]....
        /*032c*/ 	.word	0xffffffff


	//   ....[95]....
        /*0330*/ 	.word	0xffffffff


	//   ....[96]....
        /*0334*/ 	.word	0xffffffff


	//   ....[97]....
        /*0338*/ 	.word	0xffffffff


	//   ....[98]....
        /*033c*/ 	.word	0xffffffff


	//   ....[99]....
        /*0340*/ 	.word	0xffffffff


	//   ....[100]....
        /*0344*/ 	.word	0xffffffff


	//   ....[101]....
        /*0348*/ 	.word	0xffffffff


	//   ....[102]....
        /*034c*/ 	.word	0xffffffff


	//   ....[103]....
        /*0350*/ 	.word	0xffffffff


	//   ....[104]....
        /*0354*/ 	.word	0xffffffff


	//   ....[105]....
        /*0358*/ 	.word	0xffffffff


	//   ....[106]....
        /*035c*/ 	.word	0xffffffff


	//   ....[107]....
        /*0360*/ 	.word	0xffffffff


	//   ....[108]....
        /*0364*/ 	.word	0xffffffff


	//   ....[109]....
        /*0368*/ 	.word	0xffffffff


	//   ....[110]....
        /*036c*/ 	.word	0xffffffff


	//   ....[111]....
        /*0370*/ 	.word	0xffffffff


	//   ....[112]....
        /*0374*/ 	.word	0xffffffff


	//   ....[113]....
        /*0378*/ 	.word	0xffffffff


	//   ....[114]....
        /*037c*/ 	.word	0xffffffff


	//   ....[115]....
        /*0380*/ 	.word	0xffffffff


	//   ....[116]....
        /*0384*/ 	.word	0xffffffff


	//   ....[117]....
        /*0388*/ 	.word	0xffffffff


	//   ....[118]....
        /*038c*/ 	.word	0xffffffff


	//   ....[119]....
        /*0390*/ 	.word	0xffffffff


	//   ....[120]....
        /*0394*/ 	.word	0xffffffff


	//   ....[121]....
        /*0398*/ 	.word	0xffffffff


	//   ....[122]....
        /*039c*/ 	.word	0xffffffff


	//   ....[123]....
        /*03a0*/ 	.word	0xffffffff


	//   ....[124]....
        /*03a4*/ 	.word	0xffffffff


	//   ....[125]....
        /*03a8*/ 	.word	0xffffffff


	//   ....[126]....
        /*03ac*/ 	.word	0xffffffff


	//   ....[127]....
        /*03b0*/ 	.word	0xffffffff


	//   ....[128]....
        /*03b4*/ 	.word	0xffffffff


	//   ....[129]....
        /*03b8*/ 	.word	0xffffffff


	//   ....[130]....
        /*03bc*/ 	.word	0xffffffff


	//   ....[131]....
        /*03c0*/ 	.word	0xffffffff


	//   ....[132]....
        /*03c4*/ 	.word	0xffffffff


	//   ....[133]....
        /*03c8*/ 	.word	0xffffffff


	//   ....[134]....
        /*03cc*/ 	.word	0xffffffff


	//   ....[135]....
        /*03d0*/ 	.word	0xffffffff


	//   ....[136]....
        /*03d4*/ 	.word	0xffffffff


	//   ....[137]....
        /*03d8*/ 	.word	0xffffffff


	//   ....[138]....
        /*03dc*/ 	.word	0xffffffff


	//   ....[139]....
        /*03e0*/ 	.word	0xffffffff


	//   ....[140]....
        /*03e4*/ 	.word	0xffffffff


	//   ....[141]....
        /*03e8*/ 	.word	0xffffffff


	//   ....[142]....
        /*03ec*/ 	.word	0xffffffff


	//   ....[143]....
        /*03f0*/ 	.word	0xffffffff


	//   ....[144]....
        /*03f4*/ 	.word	0xffffffff


	//   ....[145]....
        /*03f8*/ 	.word	0xffffffff


	//   ....[146]....
        /*03fc*/ 	.word	0xffffffff


	//   ....[147]....
        /*0400*/ 	.word	0xffffffff


	//   ....[148]....
        /*0404*/ 	.word	0xffffffff


	//   ....[149]....
        /*0408*/ 	.word	0xffffffff


	//   ....[150]....
        /*040c*/ 	.word	0xffffffff


	//   ....[151]....
        /*0410*/ 	.word	0xffffffff


	//   ....[152]....
        /*0414*/ 	.word	0xffffffff


	//   ....[153]....
        /*0418*/ 	.word	0xffffffff


	//   ....[154]....
        /*041c*/ 	.word	0xffffffff


	//   ....[155]....
        /*0420*/ 	.word	0xffffffff


	//   ....[156]....
        /*0424*/ 	.word	0xffffffff


	//   ....[157]....
        /*0428*/ 	.word	0xffffffff


	//   ....[158]....
        /*042c*/ 	.word	0xffffffff


	//   ....[159]....
        /*0430*/ 	.word	0xffffffff


	//   ....[160]....
        /*0434*/ 	.word	0xffffffff


	//   ....[161]....
        /*0438*/ 	.word	0xffffffff


	//   ....[162]....
        /*043c*/ 	.word	0xffffffff


	//   ....[163]....
        /*0440*/ 	.word	0xffffffff


	//   ....[164]....
        /*0444*/ 	.word	0xffffffff


	//   ....[165]....
        /*0448*/ 	.word	0xffffffff


	//   ....[166]....
        /*044c*/ 	.word	0xffffffff


	//   ....[167]....
        /*0450*/ 	.word	0xffffffff


	//   ....[168]....
        /*0454*/ 	.word	0xffffffff


	//   ....[169]....
        /*0458*/ 	.word	0xffffffff


	//   ....[170]....
        /*045c*/ 	.word	0xffffffff


	//   ....[171]....
        /*0460*/ 	.word	0xffffffff


	//   ....[172]....
        /*0464*/ 	.word	0xffffffff


	//   ....[173]....
        /*0468*/ 	.word	0xffffffff


	//   ....[174]....
        /*046c*/ 	.word	0xffffffff


	//   ....[175]....
        /*0470*/ 	.word	0xffffffff


	//   ....[176]....
        /*0474*/ 	.word	0xffffffff


	//   ....[177]....
        /*0478*/ 	.word	0xffffffff


	//   ....[178]....
        /*047c*/ 	.word	0xffffffff


	//   ....[179]....
        /*0480*/ 	.word	0xffffffff


	//   ....[180]....
        /*0484*/ 	.word	0xffffffff


	//   ....[181]....
        /*0488*/ 	.word	0x0500000f


	//   ....[182]....
        /*048c*/ 	.word	0x0500000f


	//   ....[183]....
        /*0490*/ 	.word	0x0500000f


	//   ....[184]....
        /*0494*/ 	.word	0x0500000f


	//   ....[185]....
        /*0498*/ 	.word	0x0500000f


	//   ....[186]....
        /*049c*/ 	.word	0x0500000f


	//   ....[187]....
        /*04a0*/ 	.word	0x0500000f


	//   ....[188]....
        /*04a4*/ 	.word	0x0500000f


	//   ....[189]....
        /*04a8*/ 	.word	0x0500000f


	//   ....[190]....
        /*04ac*/ 	.word	0x0500000f


	//   ....[191]....
        /*04b0*/ 	.word	0x0500000f


	//   ....[192]....
        /*04b4*/ 	.word	0x0500000f


	//   ....[193]....
        /*04b8*/ 	.word	0x0500000f


	//   ....[194]....
        /*04bc*/ 	.word	0x0500000f


	//   ....[195]....
        /*04c0*/ 	.word	0x0500000f


	//   ....[196]....
        /*04c4*/ 	.word	0x0500000f


	//   ....[197]....
        /*04c8*/ 	.word	0x0500000f


	//   ....[198]....
        /*04cc*/ 	.word	0x0500000f


	//   ....[199]....
        /*04d0*/ 	.word	0x0500000f


	//   ....[200]....
        /*04d4*/ 	.word	0x0500000f


	//   ....[201]....
        /*04d8*/ 	.word	0x0500000f


	//   ....[202]....
        /*04dc*/ 	.word	0x0500000f


	//   ....[203]....
        /*04e0*/ 	.word	0x0500000f


	//   ....[204]....
        /*04e4*/ 	.word	0x0500000f


	//   ....[205]....
        /*04e8*/ 	.word	0x0500000f


	//   ....[206]....
        /*04ec*/ 	.word	0x0500000f


	//   ....[207]....
        /*04f0*/ 	.word	0x0500000f


	//   ....[208]....
        /*04f4*/ 	.word	0x0500000f


	//   ....[209]....
        /*04f8*/ 	.word	0x0500000f


	//   ....[210]....
        /*04fc*/ 	.word	0x0500000f


	//   ....[211]....
        /*0500*/ 	.word	0x0500000f


	//   ....[212]....
        /*0504*/ 	.word	0x0500000f


	//   ....[213]....
        /*0508*/ 	.word	0x0500000f


	//   ....[214]....
        /*050c*/ 	.word	0x0500000f


	//   ....[215]....
        /*0510*/ 	.word	0x0500000f


	//   ....[216]....
        /*0514*/ 	.word	0x0500000f


	//   ....[217]....
        /*0518*/ 	.word	0x0500000f


	//   ....[218]....
        /*051c*/ 	.word	0x0500000f


	//   ....[219]....
        /*0520*/ 	.word	0x0500000f


	//   ....[220]....
        /*0524*/ 	.word	0x0500000f


	//   ....[221]....
        /*0528*/ 	.word	0x0500000f


	//   ....[222]....
        /*052c*/ 	.word	0x0500000f


	//   ....[223]....
        /*0530*/ 	.word	0x0500000f


	//   ....[224]....
        /*0534*/ 	.word	0x0500000f


	//   ....[225]....
        /*0538*/ 	.word	0x0500000f


	//   ....[226]....
        /*053c*/ 	.word	0x0500000f


	//   ....[227]....
        /*0540*/ 	.word	0x0500000f


	//   ....[228]....
        /*0544*/ 	.word	0x0500000f


	//   ....[229]....
        /*0548*/ 	.word	0x0500000f


	//   ....[230]....
        /*054c*/ 	.word	0x0500000f


	//   ....[231]....
        /*0550*/ 	.word	0x0500000f


	//   ....[232]....
        /*0554*/ 	.word	0x0500000f


	//   ....[233]....
        /*0558*/ 	.word	0x0500000f


	//   ....[234]....
        /*055c*/ 	.word	0x0500000f


	//   ....[235]....
        /*0560*/ 	.word	0x0500000f


	//   ....[236]....
        /*0564*/ 	.word	0x0500000f


	//   ....[237]....
        /*0568*/ 	.word	0x0500000f


	//   ....[238]....
        /*056c*/ 	.word	0x0500000f


	//   ....[239]....
        /*0570*/ 	.word	0x0500000f


	//   ....[240]....
        /*0574*/ 	.word	0x0500000f


	//   ....[241]....
        /*0578*/ 	.word	0x0500000f


	//   ....[242]....
        /*057c*/ 	.word	0x0500000f


	//   ....[243]....
        /*0580*/ 	.word	0x0500000f


	//   ....[244]....
        /*0584*/ 	.word	0x0500000f


	//   ....[245]....
        /*0588*/ 	.word	0x0500000f


	//   ....[246]....
        /*058c*/ 	.word	0x0500000f


	//   ....[247]....
        /*0590*/ 	.word	0x0500000f


	//   ....[248]....
        /*0594*/ 	.word	0x0500000f


	//   ....[249]....
        /*0598*/ 	.word	0x0500000f


	//   ....[250]....
        /*059c*/ 	.word	0x0500000f


	//   ....[251]....
        /*05a0*/ 	.word	0x0500000f


	//   ....[252]....
        /*05a4*/ 	.word	0x0500000f


	//   ....[253]....
        /*05a8*/ 	.word	0x0500000f


	//   ....[254]....
        /*05ac*/ 	.word	0x0500000f


	//   ....[255]....
        /*05b0*/ 	.word	0x0500000f


	//   ....[0]....
        /*05b4*/ 	.word	0x0500000f


	//   ....[1]....
        /*05b8*/ 	.word	0x0500000f


	//   ....[2]....
        /*05bc*/ 	.word	0x0500000f


	//   ....[3]....
        /*05c0*/ 	.word	0x0500000f


	//   ....[4]....
        /*05c4*/ 	.word	0x0500000f


	//   ....[5]....
        /*05c8*/ 	.word	0x0500000f


	//   ....[6]....
        /*05cc*/ 	.word	0x0500000f


	//   ....[7]....
        /*05d0*/ 	.word	0x0500000f


	//   ....[8]....
        /*05d4*/ 	.word	0x0500000f


	//   ....[9]....
        /*05d8*/ 	.word	0x0500000f


	//   ....[10]....
        /*05dc*/ 	.word	0x0500000f


	//   ....[11]....
        /*05e0*/ 	.word	0x0500000f


	//   ....[12]....
        /*05e4*/ 	.word	0x0500000f


	//   ....[13]....
        /*05e8*/ 	.word	0x0500000f


	//   ....[14]....
        /*05ec*/ 	.word	0x0500000f


	//   ....[15]....
        /*05f0*/ 	.word	0x0500000f


	//   ....[16]....
        /*05f4*/ 	.word	0x0500000f


	//   ....[17]....
        /*05f8*/ 	.word	0x0500000f


	//   ....[18]....
        /*05fc*/ 	.word	0x0500000f


	//   ....[19]....
        /*0600*/ 	.word	0x0500000f


	//   ....[20]....
        /*0604*/ 	.word	0x0500000f


	//   ....[21]....
        /*0608*/ 	.word	0x0500000f


	//   ....[22]....
        /*060c*/ 	.word	0x0500000f


	//   ....[23]....
        /*0610*/ 	.word	0x0500000f


	//   ....[24]....
        /*0614*/ 	.word	0x0500000f


	//   ....[25]....
        /*0618*/ 	.word	0x0500000f


	//   ....[26]....
        /*061c*/ 	.word	0x0500000f


	//   ....[27]....
        /*0620*/ 	.word	0x0500000f


	//   ....[28]....
        /*0624*/ 	.word	0x0500000f


	//   ....[29]....
        /*0628*/ 	.word	0x0500000f


	//   ....[30]....
        /*062c*/ 	.word	0x0500000f


	//   ....[31]....
        /*0630*/ 	.word	0x0500000f


	//   ....[32]....
        /*0634*/ 	.word	0x0500000f


	//----- nvinfo : EIATTR_COOP_GROUP_INSTR_OFFSETS
	.align		4
.L_201:
        /*0638*/ 	.byte	0x04, 0x28
        /*063a*/ 	.short	(.L_203 - .L_202)


	//   ....[0]....
.L_202:
        /*063c*/ 	.word	0x00000080


	//   ....[1]....
        /*0640*/ 	.word	0x00000090


	//   ....[2]....
        /*0644*/ 	.word	0x000002d0


	//   ....[3]....
        /*0648*/ 	.word	0x00000430


	//   ....[4]....
        /*064c*/ 	.word	0x00000550


	//   ....[5]....
        /*0650*/ 	.word	0x000006b0


	//   ....[6]....
        /*0654*/ 	.word	0x00001c80


	//   ....[7]....
        /*0658*/ 	.word	0x000023a0


	//   ....[8]....
        /*065c*/ 	.word	0x00003730


	//   ....[9]....
        /*0660*/ 	.word	0x00004150


	//   ....[10]....
        /*0664*/ 	.word	0x00004260


	//   ....[11]....
        /*0668*/ 	.word	0x00004a20


	//   ....[12]....
        /*066c*/ 	.word	0x00004a80


	//   ....[13]....
        /*0670*/ 	.word	0x000061a0


	//   ....[14]....
        /*0674*/ 	.word	0x00006ae0


	//   ....[15]....
        /*0678*/ 	.word	0x000076c0


	//   ....[16]....
        /*067c*/ 	.word	0x000077c0


	//   ....[17]....
        /*0680*/ 	.word	0x00008000


	//   ....[18]....
        /*0684*/ 	.word	0x00008080


	//   ....[19]....
        /*0688*/ 	.word	0x0000a4d0


	//   ....[20]....
        /*068c*/ 	.word	0x0000a4f0


	//   ....[21]....
        /*0690*/ 	.word	0x0000a520


	//   ....[22]....
        /*0694*/ 	.word	0x0000a530


	//   ....[23]....
        /*0698*/ 	.word	0x0000bfd0


	//   ....[24]....
        /*069c*/ 	.word	0x0000c910


	//   ....[25]....
        /*06a0*/ 	.word	0x0000d4f0


	//   ....[26]....
        /*06a4*/ 	.word	0x0000d5f0


	//   ....[27]....
        /*06a8*/ 	.word	0x0000de50


	//   ....[28]....
        /*06ac*/ 	.word	0x0000dec0


	//   ....[29]....
        /*06b0*/ 	.word	0x0000ee00


	//   ....[30]....
        /*06b4*/ 	.word	0x0000ee30


	//   ....[31]....
        /*06b8*/ 	.word	0x0000eed0


	//   ....[32]....
        /*06bc*/ 	.word	0x0000eef0


	//   ....[33]....
        /*06c0*/ 	.word	0x0000fdf0


	//   ....[34]....
        /*06c4*/ 	.word	0x0000fe00


	//   ....[35]....
        /*06c8*/ 	.word	0x0000fe10


	//   ....[36]....
        /*06cc*/ 	.word	0x0000fe50


	//   ....[37]....
        /*06d0*/ 	.word	0x00010470


	//   ....[38]....
        /*06d4*/ 	.word	0x000104b0


	//   ....[39]....
        /*06d8*/ 	.word	0x000104d0


	//   ....[40]....
        /*06dc*/ 	.word	0x00010510


	//   ....[41]....
        /*06e0*/ 	.word	0x00010530


	//   ....[42]....
        /*06e4*/ 	.word	0x00010540


	//   ....[43]....
        /*06e8*/ 	.word	0x00010560


	//   ....[44]....
        /*06ec*/ 	.word	0x00010580


	//   ....[45]....
        /*06f0*/ 	.word	0x00010990


	//   ....[46]....
        /*06f4*/ 	.word	0x000109c0


	//   ....[47]....
        /*06f8*/ 	.word	0x00010c00


	//   ....[48]....
        /*06fc*/ 	.word	0x00010c10


	//   ....[49]....
        /*0700*/ 	.word	0x00011760


	//   ....[50]....
        /*0704*/ 	.word	0x00011790


	//   ....[51]....
        /*0708*/ 	.word	0x000117d0


	//   ....[52]....
        /*070c*/ 	.word	0x00011800


	//   ....[53]....
        /*0710*/ 	.word	0x00011810


	//   ....[54]....
        /*0714*/ 	.word	0x00011820


	//   ....[55]....
        /*0718*/ 	.word	0x00011830


	//   ....[56]....
        /*071c*/ 	.word	0x00011850


	//   ....[57]....
        /*0720*/ 	.word	0x000119c0


	//   ....[58]....
        /*0724*/ 	.word	0x00011bc0


	//   ....[59]....
        /*0728*/ 	.word	0x00011bf0


	//   ....[60]....
        /*072c*/ 	.word	0x00011c20


	//   ....[61]....
        /*0730*/ 	.word	0x00011c50


	//   ....[62]....
        /*0734*/ 	.word	0x00011c80


	//   ....[63]....
        /*0738*/ 	.word	0x00011cb0


	//   ....[64]....
        /*073c*/ 	.word	0x00011e10


	//   ....[65]....
        /*0740*/ 	.word	0x00011e40


	//   ....[66]....
        /*0744*/ 	.word	0x00011e70


	//   ....[67]....
        /*0748*/ 	.word	0x00011ea0


	//   ....[68]....
        /*074c*/ 	.word	0x00011ed0


	//   ....[69]....
        /*0750*/ 	.word	0x00011f00


	//   ....[70]....
        /*0754*/ 	.word	0x00011f90


	//   ....[71]....
        /*0758*/ 	.word	0x00011fc0


	//   ....[72]....
        /*075c*/ 	.word	0x00011fd0


	//   ....[73]....
        /*0760*/ 	.word	0x00012010


	//   ....[74]....
        /*0764*/ 	.word	0x00014190


	//   ....[75]....
        /*0768*/ 	.word	0x000141b0


	//   ....[76]....
        /*076c*/ 	.word	0x00014240


	//   ....[77]....
        /*0770*/ 	.word	0x00014260


	//   ....[78]....
        /*0774*/ 	.word	0x000142e0


	//   ....[79]....
        /*0778*/ 	.word	0x00014300


	//   ....[80]....
        /*077c*/ 	.word	0x00014380


	//   ....[81]....
        /*0780*/ 	.word	0x000143a0


	//   ....[82]....
        /*0784*/ 	.word	0x00014420


	//   ....[83]....
        /*0788*/ 	.word	0x00014440


	//   ....[84]....
        /*078c*/ 	.word	0x000144c0


	//   ....[85]....
        /*0790*/ 	.word	0x000144e0


	//   ....[86]....
        /*0794*/ 	.word	0x00014560


	//   ....[87]....
        /*0798*/ 	.word	0x00014580


	//   ....[88]....
        /*079c*/ 	.word	0x00014590


	//   ....[89]....
        /*07a0*/ 	.word	0x000145a0


	//   ....[90]....
        /*07a4*/ 	.word	0x00014e50


	//   ....[91]....
        /*07a8*/ 	.word	0x00014e80


	//   ....[92]....
        /*07ac*/ 	.word	0x00014f20


	//   ....[93]....
        /*07b0*/ 	.word	0x00014f40


	//   ....[94]....
        /*07b4*/ 	.word	0x00014fc0


	//   ....[95]....
        /*07b8*/ 	.word	0x00014fe0


	//   ....[96]....
        /*07bc*/ 	.word	0x00015060


	//   ....[97]....
        /*07c0*/ 	.word	0x00015080


	//   ....[98]....
        /*07c4*/ 	.word	0x00015100


	//   ....[99]....
        /*07c8*/ 	.word	0x00015120


	//   ....[100]....
        /*07cc*/ 	.word	0x000151a0


	//   ....[101]....
        /*07d0*/ 	.word	0x000151c0


	//   ....[102]....
        /*07d4*/ 	.word	0x00015240


	//   ....[103]....
        /*07d8*/ 	.word	0x00015260


	//   ....[104]....
        /*07dc*/ 	.word	0x00015270


	//   ....[105]....
        /*07e0*/ 	.word	0x000152e0


	//   ....[106]....
        /*07e4*/ 	.word	0x00015330


	//   ....[107]....
        /*07e8*/ 	.word	0x00015360


	//   ....[108]....
        /*07ec*/ 	.word	0x000153f0


	//   ....[109]....
        /*07f0*/ 	.word	0x00015400


	//   ....[110]....
        /*07f4*/ 	.word	0x00015470


	//   ....[111]....
        /*07f8*/ 	.word	0x00015480


	//   ....[112]....
        /*07fc*/ 	.word	0x000154c0


	//   ....[113]....
        /*0800*/ 	.word	0x000154e0


	//   ....[114]....
        /*0804*/ 	.word	0x00015c20


	//   ....[115]....
        /*0808*/ 	.word	0x00015c50


	//   ....[116]....
        /*080c*/ 	.word	0x00015ca0


	//   ....[117]....
        /*0810*/ 	.word	0x00015cb0


	//   ....[118]....
        /*0814*/ 	.word	0x00015cf0


	//   ....[119]....
        /*0818*/ 	.word	0x00015d00


	//   ....[120]....
        /*081c*/ 	.word	0x00015d40


	//   ....[121]....
        /*0820*/ 	.word	0x00015d50


	//   ....[122]....
        /*0824*/ 	.word	0x00015d90


	//   ....[123]....
        /*0828*/ 	.word	0x00015da0


	//   ....[124]....
        /*082c*/ 	.word	0x00015de0


	//   ....[125]....
        /*0830*/ 	.word	0x00015df0


	//   ....[126]....
        /*0834*/ 	.word	0x00015e30


	//   ....[127]....
        /*0838*/ 	.word	0x00015e40


	//   ....[128]....
        /*083c*/ 	.word	0x00015e50


	//   ....[129]....
        /*0840*/ 	.word	0x00015e90


	//   ....[130]....
        /*0844*/ 	.word	0x00016150


	//   ....[131]....
        /*0848*/ 	.word	0x00016180


	//   ....[132]....
        /*084c*/ 	.word	0x000161e0


	//   ....[133]....
        /*0850*/ 	.word	0x000161f0


	//   ....[134]....
        /*0854*/ 	.word	0x00016240


	//   ....[135]....
        /*0858*/ 	.word	0x00016250


	//   ....[136]....
        /*085c*/ 	.word	0x000162a0


	//   ....[137]....
        /*0860*/ 	.word	0x000162b0


	//   ....[138]....
        /*0864*/ 	.word	0x00016300


	//   ....[139]....
        /*0868*/ 	.word	0x00016310


	//   ....[140]....
        /*086c*/ 	.word	0x00016360


	//   ....[141]....
        /*0870*/ 	.word	0x00016370


	//   ....[142]....
        /*0874*/ 	.word	0x000163c0


	//   ....[143]....
        /*0878*/ 	.word	0x000163d0


	//   ....[144]....
        /*087c*/ 	.word	0x000163e0


	//   ....[145]....
        /*0880*/ 	.word	0x00016420


	//   ....[146]....
        /*0884*/ 	.word	0x000169c0


	//   ....[147]....
        /*0888*/ 	.word	0x00016a00


	//   ....[148]....
        /*088c*/ 	.word	0x00016a10


	//   ....[149]....
        /*0890*/ 	.word	0x00016a20


	//   ....[150]....
        /*0894*/ 	.word	0x00016a30


	//   ....[151]....
        /*0898*/ 	.word	0x00016a40


	//   ....[152]....
        /*089c*/ 	.word	0x00016a60


	//   ....[153]....
        /*08a0*/ 	.word	0x00016ab0


	//   ....[154]....
        /*08a4*/ 	.word	0x00016ad0


	//   ....[155]....
        /*08a8*/ 	.word	0x00016b10


	//   ....[156]....
        /*08ac*/ 	.word	0x00016b30


	//   ....[157]....
        /*08b0*/ 	.word	0x00016b70


	//   ....[158]....
        /*08b4*/ 	.word	0x00016b90


	//   ....[159]....
        /*08b8*/ 	.word	0x00016be0


	//   ....[160]....
        /*08bc*/ 	.word	0x00016c10


	//   ....[161]....
        /*08c0*/ 	.word	0x00016c70


	//   ....[162]....
        /*08c4*/ 	.word	0x00017020


	//   ....[163]....
        /*08c8*/ 	.word	0x00017050


	//   ....[164]....
        /*08cc*/ 	.word	0x000170b0


	//   ....[165]....
        /*08d0*/ 	.word	0x000170e0


	//   ....[166]....
        /*08d4*/ 	.word	0x00017110


	//   ....[167]....
        /*08d8*/ 	.word	0x00017140


	//   ....[168]....
        /*08dc*/ 	.word	0x00017170


	//   ....[169]....
        /*08e0*/ 	.word	0x000171a0


	//   ....[170]....
        /*08e4*/ 	.word	0x00017340


	//   ....[171]....
        /*08e8*/ 	.word	0x00017370


	//   ....[172]....
        /*08ec*/ 	.word	0x000173a0


	//   ....[173]....
        /*08f0*/ 	.word	0x000173d0


	//   ....[174]....
        /*08f4*/ 	.word	0x00017400


	//   ....[175]....
        /*08f8*/ 	.word	0x00017430


	//   ....[176]....
        /*08fc*/ 	.word	0x000174f0


	//   ....[177]....
        /*0900*/ 	.word	0x00017510


	//   ....[178]....
        /*0904*/ 	.word	0x00017530


	//   ....[179]....
        /*0908*/ 	.word	0x00017590


	//   ....[180]....
        /*090c*/ 	.word	0x00017fb0


	//   ....[181]....
        /*0910*/ 	.word	0x00018610


	//   ....[182]....
        /*0914*/ 	.word	0x00018700


	//   ....[183]....
        /*0918*/ 	.word	0x000187a0


	//   ....[184]....
        /*091c*/ 	.word	0x00018800


	//   ....[185]....
        /*0920*/ 	.word	0x000188f0


	//   ....[186]....
        /*0924*/ 	.word	0x00018960


	//   ....[187]....
        /*0928*/ 	.word	0x00018a50


	//   ....[188]....
        /*092c*/ 	.word	0x00018ac0


	//   ....[189]....
        /*0930*/ 	.word	0x00018bb0


	//   ....[190]....
        /*0934*/ 	.word	0x00018c20


	//   ....[191]....
        /*0938*/ 	.word	0x00018d10


	//   ....[192]....
        /*093c*/ 	.word	0x00018d80


	//   ....[193]....
        /*0940*/ 	.word	0x00018e70


	//   ....[194]....
        /*0944*/ 	.word	0x00018ee0


	//   ....[195]....
        /*0948*/ 	.word	0x00018fd0


	//   ....[196]....
        /*094c*/ 	.word	0x00019040


	//   ....[197]....
        /*0950*/ 	.word	0x000190e0


	//   ....[198]....
        /*0954*/ 	.word	0x000191d0


	//   ....[199]....
        /*0958*/ 	.word	0x00019240


	//   ....[200]....
        /*095c*/ 	.word	0x000192a0


	//   ....[201]....
        /*0960*/ 	.word	0x00019390


	//   ....[202]....
        /*0964*/ 	.word	0x000193f0


	//   ....[203]....
        /*0968*/ 	.word	0x000194f0


	//   ....[204]....
        /*096c*/ 	.word	0x00019550


	//   ....[205]....
        /*0970*/ 	.word	0x00019650


	//   ....[206]....
        /*0974*/ 	.word	0x000196b0


	//   ....[207]....
        /*0978*/ 	.word	0x000197b0


	//   ....[208]....
        /*097c*/ 	.word	0x00019810


	//   ....[209]....
        /*0980*/ 	.word	0x00019910


	//   ....[210]....
        /*0984*/ 	.word	0x00019970


	//   ....[211]....
        /*0988*/ 	.word	0x00019a70


	//   ....[212]....
        /*098c*/ 	.word	0x00019ad0


	//   ....[213]....
        /*0990*/ 	.word	0x00019b80


	//   ....[214]....
        /*0994*/ 	.word	0x00019c40


	//   ....[215]....
        /*0998*/ 	.word	0x00019d00


	//   ....[216]....
        /*099c*/ 	.word	0x00019d60


	//   ....[217]....
        /*09a0*/ 	.word	0x00019e60


	//   ....[218]....
        /*09a4*/ 	.word	0x00019ec0


	//   ....[219]....
        /*09a8*/ 	.word	0x00019f90


	//   ....[220]....
        /*09ac*/ 	.word	0x00019ff0


	//   ....[221]....
        /*09b0*/ 	.word	0x0001a0b0


	//   ....[222]....
        /*09b4*/ 	.word	0x0001a1f0


	//   ....[223]....
        /*09b8*/ 	.word	0x0001a290


	//   ....[224]....
        /*09bc*/ 	.word	0x0001a300


	//   ....[225]....
        /*09c0*/ 	.word	0x0001a3b0


	//   ....[226]....
        /*09c4*/ 	.word	0x0001a410


	//   ....[227]....
        /*09c8*/ 	.word	0x0001a4c0


	//   ....[228]....
        /*09cc*/ 	.word	0x0001a520


	//   ....[229]....
        /*09d0*/ 	.word	0x0001a5d0


	//   ....[230]....
        /*09d4*/ 	.word	0x0001a630


	//   ....[231]....
        /*09d8*/ 	.word	0x0001a6e0


	//   ....[232]....
        /*09dc*/ 	.word	0x0001a740


	//   ....[233]....
        /*09e0*/ 	.word	0x0001a7f0


	//   ....[234]....
        /*09e4*/ 	.word	0x0001a850


	//   ....[235]....
        /*09e8*/ 	.word	0x0001a900


	//   ....[236]....
        /*09ec*/ 	.word	0x0001a960


	//   ....[237]....
        /*09f0*/ 	.word	0x0001aa10


	//   ....[238]....
        /*09f4*/ 	.word	0x0001ab00


	//   ....[239]....
        /*09f8*/ 	.word	0x0001abb0


	//   ....[240]....
        /*09fc*/ 	.word	0x0001ac10


	//   ....[241]....
        /*0a00*/ 	.word	0x0001acd0


	//   ....[242]....
        /*0a04*/ 	.word	0x0001ad30


	//   ....[243]....
        /*0a08*/ 	.word	0x0001adf0


	//   ....[244]....
        /*0a0c*/ 	.word	0x0001ae50


	//   ....[245]....
        /*0a10*/ 	.word	0x0001af10


	//   ....[246]....
        /*0a14*/ 	.word	0x0001af70


	//   ....[247]....
        /*0a18*/ 	.word	0x0001b030


	//   ....[248]....
        /*0a1c*/ 	.word	0x0001b090


	//   ....[249]....
        /*0a20*/ 	.word	0x0001b150


	//   ....[250]....
        /*0a24*/ 	.word	0x0001b1b0


	//   ....[251]....
        /*0a28*/ 	.word	0x0001b270


	//   ....[252]....
        /*0a2c*/ 	.word	0x0001b2d0


	//   ....[253]....
        /*0a30*/ 	.word	0x0001b380


	//   ....[254]....
        /*0a34*/ 	.word	0x0001b470


	//   ....[255]....
        /*0a38*/ 	.word	0x0001b520


	//   ....[0]....
        /*0a3c*/ 	.word	0x0001b590


	//   ....[1]....
        /*0a40*/ 	.word	0x0001b640


	//   ....[2]....
        /*0a44*/ 	.word	0x0001b6a0


	//   ....[3]....
        /*0a48*/ 	.word	0x0001b760


	//   ....[4]....
        /*0a4c*/ 	.word	0x0001b7c0


	//   ....[5]....
        /*0a50*/ 	.word	0x0001b880


	//   ....[6]....
        /*0a54*/ 	.word	0x0001b8e0


	//   ....[7]....
        /*0a58*/ 	.word	0x0001b9a0


	//   ....[8]....
        /*0a5c*/ 	.word	0x0001ba00


	//   ....[9]....
        /*0a60*/ 	.word	0x0001bac0


	//   ....[10]....
        /*0a64*/ 	.word	0x0001bb20


	//   ....[11]....
        /*0a68*/ 	.word	0x0001bbe0


	//   ....[12]....
        /*0a6c*/ 	.word	0x0001bc40


	//   ....[13]....
        /*0a70*/ 	.word	0x0001bce0


	//   ....[14]....
        /*0a74*/ 	.word	0x0001bd70


	//   ....[15]....
        /*0a78*/ 	.word	0x0001be10


	//   ....[16]....
        /*0a7c*/ 	.word	0x0001bf80


	//   ....[17]....
        /*0a80*/ 	.word	0x0001bff0


	//   ....[18]....
        /*0a84*/ 	.word	0x0001c060


	//   ....[19]....
        /*0a88*/ 	.word	0x0001c0d0


	//   ....[20]....
        /*0a8c*/ 	.word	0x0001c140


	//   ....[21]....
        /*0a90*/ 	.word	0x0001c1c0


	//   ....[22]....
        /*0a94*/ 	.word	0x0001c240


	//   ....[23]....
        /*0a98*/ 	.word	0x0001c2d0


	//   ....[24]....
        /*0a9c*/ 	.word	0x0001c340


	//   ....[25]....
        /*0aa0*/ 	.word	0x0001c3b0


	//   ....[26]....
        /*0aa4*/ 	.word	0x0001c420


	//   ....[27]....
        /*0aa8*/ 	.word	0x0001c4a0


	//   ....[28]....
        /*0aac*/ 	.word	0x0001c510


	//   ....[29]....
        /*0ab0*/ 	.word	0x0001c5c0


	//   ....[30]....
        /*0ab4*/ 	.word	0x0001c610


	//   ....[31]....
        /*0ab8*/ 	.word	0x0001c6a0


	//   ....[32]....
        /*0abc*/ 	.word	0x0001c7d0


	//----- nvinfo : EIATTR_REG_RECONFIG
	.align		4
.L_203:
        /*0ac0*/ 	.byte	0x01, 0x54
	.zero		2


	//----- nvinfo : EIATTR_SYSCALL_OFFSETS
	.align		4
        /*0ac4*/ 	.byte	0x04, 0x46
        /*0ac6*/ 	.short	(.L_205 - .L_204)


	//   ....[0]....
.L_204:
        /*0ac8*/ 	.word	0x00001e30


	//   ....[1]....
        /*0acc*/ 	.word	0x00013830


	//   ....[2]....
        /*0ad0*/ 	.word	0x00013980


	//   ....[3]....
        /*0ad4*/ 	.word	0x00013a70


	//   ....[4]....
        /*0ad8*/ 	.word	0x00014950


	//----- nvinfo : EIATTR_MBARRIER_INSTR_OFFSETS
	.align		4
.L_205:
        /*0adc*/ 	.byte	0x04, 0x39
        /*0ade*/ 	.short	(.L_207 - .L_206)


	//   ....[0]....
.L_206:
        /*0ae0*/ 	.word	0x00000180
        /*0ae4*/ 	.word	0x000000ff
        /*0ae8*/ 	.word	0x00016800
        /*0aec*/ 	.short	0x0100
        /*0aee*/ 	.byte	0x08
	.zero		1


	//   ....[1]....
        /*0af0*/ 	.word	0x00000190
        /*0af4*/ 	.word	0x000000ff
        /*0af8*/ 	.word	0x00016820
        /*0afc*/ 	.short	0x0100
        /*0afe*/ 	.byte	0x08
	.zero		1


	//   ....[2]....
        /*0b00*/ 	.word	0x00000280
        /*0b04*/ 	.word	0x000000ff
        /*0b08*/ 	.word	0x00016830
        /*0b0c*/ 	.short	0x0100
        /*0b0e*/ 	.byte	0x08
	.zero		1


	//   ....[3]....
        /*0b10*/ 	.word	0x00000290
        /*0b14*/ 	.word	0x000000ff
        /*0b18*/ 	.word	0x00016840
        /*0b1c*/ 	.short	0x0100
        /*0b1e*/ 	.byte	0x08
	.zero		1


	//   ....[4]....
        /*0b20*/ 	.word	0x000002a0
        /*0b24*/ 	.word	0x000000ff
        /*0b28*/ 	.word	0x00016838
        /*0b2c*/ 	.short	0x0100
        /*0b2e*/ 	.byte	0x08
	.zero		1


	//   ....[5]....
        /*0b30*/ 	.word	0x000002b0
        /*0b34*/ 	.word	0x000000ff
        /*0b38*/ 	.word	0x00016848
        /*0b3c*/ 	.short	0x0100
        /*0b3e*/ 	.byte	0x08
	.zero		1


	//   ....[6]....
        /*0b40*/ 	.word	0x000003e0
        /*0b44*/ 	.word	0x000000ff
        /*0b48*/ 	.word	0x00016850
        /*0b4c*/ 	.short	0x0100
        /*0b4e*/ 	.byte	0x08
	.zero		1


	//   ....[7]....
        /*0b50*/ 	.word	0x000003f0
        /*0b54*/ 	.word	0x000000ff
        /*0b58*/ 	.word	0x00016860
        /*0b5c*/ 	.short	0x0100
        /*0b5e*/ 	.byte	0x08
	.zero		1


	//   ....[8]....
        /*0b60*/ 	.word	0x00000400
        /*0b64*/ 	.word	0x000000ff
        /*0b68*/ 	.word	0x00016858
        /*0b6c*/ 	.short	0x0100
        /*0b6e*/ 	.byte	0x08
	.zero		1


	//   ....[9]....
        /*0b70*/ 	.word	0x00000410
        /*0b74*/ 	.word	0x000000ff
        /*0b78*/ 	.word	0x00016868
        /*0b7c*/ 	.short	0x0100
        /*0b7e*/ 	.byte	0x08
	.zero		1


	//   ....[10]....
        /*0b80*/ 	.word	0x00000500
        /*0b84*/ 	.word	0x000000ff
        /*0b88*/ 	.word	0x00016870
        /*0b8c*/ 	.short	0x0100
        /*0b8e*/ 	.byte	0x06
	.zero		1


	//   ....[11]....
        /*0b90*/ 	.word	0x00000510
        /*0b94*/ 	.word	0x000000ff
        /*0b98*/ 	.word	0x00016880
        /*0b9c*/ 	.short	0x0100
        /*0b9e*/ 	.byte	0x06
	.zero		1


	//   ....[12]....
        /*0ba0*/ 	.word	0x00000520
        /*0ba4*/ 	.word	0x000000ff
        /*0ba8*/ 	.word	0x00016878
        /*0bac*/ 	.short	0x0100
        /*0bae*/ 	.byte	0x06
	.zero		1


	//   ....[13]....
        /*0bb0*/ 	.word	0x00000530
        /*0bb4*/ 	.word	0x000000ff
        /*0bb8*/ 	.word	0x00016888
        /*0bbc*/ 	.short	0x0100
        /*0bbe*/ 	.byte	0x06
	.zero		1


	//   ....[14]....
        /*0bc0*/ 	.word	0x00000660
        /*0bc4*/ 	.word	0x000000ff
        /*0bc8*/ 	.word	0x00016890
        /*0bcc*/ 	.short	0x0100
        /*0bce*/ 	.byte	0x08
	.zero		1


	//   ....[15]....
        /*0bd0*/ 	.word	0x00000670
        /*0bd4*/ 	.word	0x000000ff
        /*0bd8*/ 	.word	0x000168a0
        /*0bdc*/ 	.short	0x0100
        /*0bde*/ 	.byte	0x08
	.zero		1


	//   ....[16]....
        /*0be0*/ 	.word	0x00000680
        /*0be4*/ 	.word	0x000000ff
        /*0be8*/ 	.word	0x00016898
        /*0bec*/ 	.short	0x0100
        /*0bee*/ 	.byte	0x08
	.zero		1


	//   ....[17]....
        /*0bf0*/ 	.word	0x00000690
        /*0bf4*/ 	.word	0x000000ff
        /*0bf8*/ 	.word	0x000168a8
        /*0bfc*/ 	.short	0x0100
        /*0bfe*/ 	.byte	0x08
	.zero		1


	//   ....[18]....
        /*0c00*/ 	.word	0x000007d0
        /*0c04*/ 	.word	0x000000ff
        /*0c08*/ 	.word	0x000168b0
        /*0c0c*/ 	.short	0x0100
        /*0c0e*/ 	.byte	0x08
	.zero		1


	//   ....[19]....
        /*0c10*/ 	.word	0x000007e0
        /*0c14*/ 	.word	0x000000ff
        /*0c18*/ 	.word	0x000168c0
        /*0c1c*/ 	.short	0x0100
        /*0c1e*/ 	.byte	0x08
	.zero		1


	//   ....[20]....
        /*0c20*/ 	.word	0x000007f0
        /*0c24*/ 	.word	0x000000ff
        /*0c28*/ 	.word	0x000168b8
        /*0c2c*/ 	.short	0x0100
        /*0c2e*/ 	.byte	0x08
	.zero		1


	//   ....[21]....
        /*0c30*/ 	.word	0x00000800
        /*0c34*/ 	.word	0x000000ff
        /*0c38*/ 	.word	0x000168c8
        /*0c3c*/ 	.short	0x0100
        /*0c3e*/ 	.byte	0x08
	.zero		1


	//   ....[22]....
        /*0c40*/ 	.word	0x00001eb0
        /*0c44*/ 	.word	0x000000ff
        /*0c48*/ 	.word	0x00016800
        /*0c4c*/ 	.short	0x010a
        /*0c4e*/ 	.byte	0x2d
	.zero		1


	//   ....[23]....
        /*0c50*/ 	.word	0x00001f30
        /*0c54*/ 	.word	0x0000005b
        /*0c58*/ 	.word	0x00016830
        /*0c5c*/ 	.short	0x010a
        /*0c5e*/ 	.byte	0x3f
	.zero		1


	//   ....[24]....
        /*0c60*/ 	.word	0x00001f70
        /*0c64*/ 	.word	0x0000005b
        /*0c68*/ 	.word	0x00016830
        /*0c6c*/ 	.short	0x010a
        /*0c6e*/ 	.byte	0x3f
	.zero		1


	//   ....[25]....
        /*0c70*/ 	.word	0x00002710
        /*0c74*/ 	.word	0x000000ff
        /*0c78*/ 	.word	0x00000000
        /*0c7c*/ 	.short	0x0101
        /*0c7e*/ 	.byte	0x06
	.zero		1


	//   ....[26]....
        /*0c80*/ 	.word	0x000059c0
        /*0c84*/ 	.word	0x000000ff
        /*0c88*/ 	.word	0x00016830
        /*0c8c*/ 	.short	0x010a
        /*0c8e*/ 	.byte	0x06
	.zero		1


	//   ....[27]....
        /*0c90*/ 	.word	0x00005a00
        /*0c94*/ 	.word	0x000000ff
        /*0c98*/ 	.word	0x00016830
        /*0c9c*/ 	.short	0x010a
        /*0c9e*/ 	.byte	0x06
	.zero		1


	//   ....[28]....
        /*0ca0*/ 	.word	0x00005c30
        /*0ca4*/ 	.word	0x000000ff
        /*0ca8*/ 	.word	0x00016850
        /*0cac*/ 	.short	0x010a
        /*0cae*/ 	.byte	0x06
	.zero		1


	//   ....[29]....
        /*0cb0*/ 	.word	0x00005c70
        /*0cb4*/ 	.word	0x000000ff
        /*0cb8*/ 	.word	0x00016850
        /*0cbc*/ 	.short	0x010a
        /*0cbe*/ 	.byte	0x06
	.zero		1


	//   ....[30]....
        /*0cc0*/ 	.word	0x000064f0
        /*0cc4*/ 	.word	0x000000ff
        /*0cc8*/ 	.word	0x00000000
        /*0ccc*/ 	.short	0x0101
        /*0cce*/ 	.byte	0x06
	.zero		1


	//   ....[31]....
        /*0cd0*/ 	.word	0x00008b40
        /*0cd4*/ 	.word	0x000000ff
        /*0cd8*/ 	.word	0x00000000
        /*0cdc*/ 	.short	0x0101
        /*0cde*/ 	.byte	0x06
	.zero		1


	//   ....[32]....
        /*0ce0*/ 	.word	0x00009290
        /*0ce4*/ 	.word	0x000000ff
        /*0ce8*/ 	.word	0x00016830
        /*0cec*/ 	.short	0x010a
        /*0cee*/ 	.byte	0x06
	.zero		1


	//   ....[33]....
        /*0cf0*/ 	.word	0x000092d0
        /*0cf4*/ 	.word	0x000000ff
        /*0cf8*/ 	.word	0x00016830
        /*0cfc*/ 	.short	0x010a
        /*0cfe*/ 	.byte	0x06
	.zero		1


	//   ....[34]....
        /*0d00*/ 	.word	0x00009500
        /*0d04*/ 	.word	0x000000ff
        /*0d08*/ 	.word	0x00016850
        /*0d0c*/ 	.short	0x010a
        /*0d0e*/ 	.byte	0x06
	.zero		1


	//   ....[35]....
        /*0d10*/ 	.word	0x00009540
        /*0d14*/ 	.word	0x000000ff
        /*0d18*/ 	.word	0x00016850
        /*0d1c*/ 	.short	0x010a
        /*0d1e*/ 	.byte	0x06
	.zero		1


	//   ....[36]....
        /*0d20*/ 	.word	0x00009d40
        /*0d24*/ 	.word	0x000000ff
        /*0d28*/ 	.word	0x00000000
        /*0d2c*/ 	.short	0x0101
        /*0d2e*/ 	.byte	0x06
	.zero		1


	//   ....[37]....
        /*0d30*/ 	.word	0x0000b310
        /*0d34*/ 	.word	0x000000ff
        /*0d38*/ 	.word	0x00000000
        /*0d3c*/ 	.short	0x0101
        /*0d3e*/ 	.byte	0x06
	.zero		1


	//   ....[38]....
        /*0d40*/ 	.word	0x0000b820
        /*0d44*/ 	.word	0x000000ff
        /*0d48*/ 	.word	0x00016830
        /*0d4c*/ 	.short	0x010a
        /*0d4e*/ 	.byte	0x06
	.zero		1


	//   ....[39]....
        /*0d50*/ 	.word	0x0000b860
        /*0d54*/ 	.word	0x000000ff
        /*0d58*/ 	.word	0x00016830
        /*0d5c*/ 	.short	0x010a
        /*0d5e*/ 	.byte	0x06
	.zero		1


	//   ....[40]....
        /*0d60*/ 	.word	0x0000ba60
        /*0d64*/ 	.word	0x000000ff
        /*0d68*/ 	.word	0x00016850
        /*0d6c*/ 	.short	0x010a
        /*0d6e*/ 	.byte	0x06
	.zero		1


	//   ....[41]....
        /*0d70*/ 	.word	0x0000baa0
        /*0d74*/ 	.word	0x000000ff
        /*0d78*/ 	.word	0x00016850
        /*0d7c*/ 	.short	0x010a
        /*0d7e*/ 	.byte	0x06
	.zero		1


	//   ....[42]....
        /*0d80*/ 	.word	0x0000c320
        /*0d84*/ 	.word	0x000000ff
        /*0d88*/ 	.word	0x00000000
        /*0d8c*/ 	.short	0x0101
        /*0d8e*/ 	.byte	0x06
	.zero		1


	//   ....[43]....
        /*0d90*/ 	.word	0x0000e970
        /*0d94*/ 	.word	0x000000ff
        /*0d98*/ 	.word	0x00000000
        /*0d9c*/ 	.short	0x0101
        /*0d9e*/ 	.byte	0x06
	.zero		1


	//   ....[44]....
        /*0da0*/ 	.word	0x0000ed70
        /*0da4*/ 	.word	0x000000ff
        /*0da8*/ 	.word	0x00016850
        /*0dac*/ 	.short	0x010a
        /*0dae*/ 	.byte	0x05
	.zero		1


	//   ....[45]....
        /*0db0*/ 	.word	0x0000edb0
        /*0db4*/ 	.word	0x000000ff
        /*0db8*/ 	.word	0x00016850
        /*0dbc*/ 	.short	0x010a
        /*0dbe*/ 	.byte	0x05
	.zero		1


	//   ....[46]....
        /*0dc0*/ 	.word	0x0000f330
        /*0dc4*/ 	.word	0x000000ff
        /*0dc8*/ 	.word	0x00000000
        /*0dcc*/ 	.short	0x0101
        /*0dce*/ 	.byte	0x04
	.zero		1


	//   ....[47]....
        /*0dd0*/ 	.word	0x00010320
        /*0dd4*/ 	.word	0x00000000
        /*0dd8*/ 	.word	0x00000000
        /*0ddc*/ 	.short	0x0101
        /*0dde*/ 	.byte	0x3f
	.zero		1


	//   ....[48]....
        /*0de0*/ 	.word	0x000109b0
        /*0de4*/ 	.word	0x00000006
        /*0de8*/ 	.word	0x00000000
        /*0dec*/ 	.short	0x0101
        /*0dee*/ 	.byte	0x3f
	.zero		1


	//   ....[49]....
        /*0df0*/ 	.word	0x00013f30
        /*0df4*/ 	.word	0x00000005
        /*0df8*/ 	.word	0x00016840
        /*0dfc*/ 	.short	0x010a
        /*0dfe*/ 	.byte	0x3f
	.zero		1


	//   ....[50]....
        /*0e00*/ 	.word	0x000146a0
        /*0e04*/ 	.word	0x00000005
        /*0e08*/ 	.word	0x00016830
        /*0e0c*/ 	.short	0x0107
        /*0e0e*/ 	.byte	0x3f
	.zero		1


	//   ....[51]....
        /*0e10*/ 	.word	0x00014770
        /*0e14*/ 	.word	0x00000005
        /*0e18*/ 	.word	0x00016830
        /*0e1c*/ 	.short	0x0101
        /*0e1e*/ 	.byte	0x3f
	.zero		1


	//   ....[52]....
        /*0e20*/ 	.word	0x00015580
        /*0e24*/ 	.word	0x00000016
        /*0e28*/ 	.word	0x00016800
        /*0e2c*/ 	.short	0x0107
        /*0e2e*/ 	.byte	0x3f
	.zero		1


	//   ....[53]....
        /*0e30*/ 	.word	0x00015680
        /*0e34*/ 	.word	0x00000016
        /*0e38*/ 	.word	0x00016800
        /*0e3c*/ 	.short	0x0101
        /*0e3e*/ 	.byte	0x3f
	.zero		1


	//   ....[54]....
        /*0e40*/ 	.word	0x000156b0
        /*0e44*/ 	.word	0x00000016
        /*0e48*/ 	.word	0x00016820
        /*0e4c*/ 	.short	0x010a
        /*0e4e*/ 	.byte	0x3f
	.zero		1


	//   ....[55]....
        /*0e50*/ 	.word	0x00015a40
        /*0e54*/ 	.word	0x00000005
        /*0e58*/ 	.word	0x00016840
        /*0e5c*/ 	.short	0x010a
        /*0e5e*/ 	.byte	0x3f
	.zero		1


	//   ....[56]....
        /*0e60*/ 	.word	0x00015f10
        /*0e64*/ 	.word	0x00000005
        /*0e68*/ 	.word	0x00016830
        /*0e6c*/ 	.short	0x0107
        /*0e6e*/ 	.byte	0x3f
	.zero		1


	//   ....[57]....
        /*0e70*/ 	.word	0x00015fd0
        /*0e74*/ 	.word	0x00000005
        /*0e78*/ 	.word	0x00016830
        /*0e7c*/ 	.short	0x0101
        /*0e7e*/ 	.byte	0x3f
	.zero		1


	//   ....[58]....
        /*0e80*/ 	.word	0x00016030
        /*0e84*/ 	.word	0x00000005
        /*0e88*/ 	.word	0x00016860
        /*0e8c*/ 	.short	0x010a
        /*0e8e*/ 	.byte	0x3f
	.zero		1


	//   ....[59]....
        /*0e90*/ 	.word	0x00016510
        /*0e94*/ 	.word	0x00000005
        /*0e98*/ 	.word	0x00016850
        /*0e9c*/ 	.short	0x0107
        /*0e9e*/ 	.byte	0x3f
	.zero		1


	//   ....[60]....
        /*0ea0*/ 	.word	0x00016680
        /*0ea4*/ 	.word	0x00000005
        /*0ea8*/ 	.word	0x00016850
        /*0eac*/ 	.short	0x0101
        /*0eae*/ 	.byte	0x3f
	.zero		1


	//   ....[61]....
        /*0eb0*/ 	.word	0x000168a0
        /*0eb4*/ 	.word	0x00000000
        /*0eb8*/ 	.word	0x00016860
        /*0ebc*/ 	.short	0x010a
        /*0ebe*/ 	.byte	0x3f
	.zero		1


	//   ....[62]....
        /*0ec0*/ 	.word	0x00016d20
        /*0ec4*/ 	.word	0x00000000
        /*0ec8*/ 	.word	0x00016850
        /*0ecc*/ 	.short	0x0107
        /*0ece*/ 	.byte	0x3f
	.zero		1


	//   ....[63]....
        /*0ed0*/ 	.word	0x00016de0
        /*0ed4*/ 	.word	0x00000000
        /*0ed8*/ 	.word	0x00016850
        /*0edc*/ 	.short	0x0101
        /*0ede*/ 	.byte	0x3f
	.zero		1


	//   ....[64]....
        /*0ee0*/ 	.word	0x00017f30
        /*0ee4*/ 	.word	0x00000004
        /*0ee8*/ 	.word	0x00016820
        /*0eec*/ 	.short	0x010a
        /*0eee*/ 	.byte	0x3f
	.zero		1


	//   ....[65]....
        /*0ef0*/ 	.word	0x000180b0
        /*0ef4*/ 	.word	0x00000005
        /*0ef8*/ 	.word	0x00016840
        /*0efc*/ 	.short	0x010a
        /*0efe*/ 	.byte	0x3f
	.zero		1


	//   ....[66]....
        /*0f00*/ 	.word	0x00018150
        /*0f04*/ 	.word	0x00000019
        /*0f08*/ 	.word	0x00016840
        /*0f0c*/ 	.short	0x010a
        /*0f0e*/ 	.byte	0x3f
	.zero		1


	//   ....[67]....
        /*0f10*/ 	.word	0x00018190
        /*0f14*/ 	.word	0x00000005
        /*0f18*/ 	.word	0x00016860
        /*0f1c*/ 	.short	0x010a
        /*0f1e*/ 	.byte	0x3f
	.zero		1


	//   ....[68]....
        /*0f20*/ 	.word	0x000181d0
        /*0f24*/ 	.word	0x00000019
        /*0f28*/ 	.word	0x00016860
        /*0f2c*/ 	.short	0x010a
        /*0f2e*/ 	.byte	0x3f
	.zero		1


	//   ....[69]....
        /*0f30*/ 	.word	0x00018240
        /*0f34*/ 	.word	0x00000003
        /*0f38*/ 	.word	0x00016800
        /*0f3c*/ 	.short	0x010a
        /*0f3e*/ 	.byte	0x3f
	.zero		1


	//   ....[70]....
        /*0f40*/ 	.word	0x00018290
        /*0f44*/ 	.word	0x0000005b
        /*0f48*/ 	.word	0x00016830
        /*0f4c*/ 	.short	0x010a
        /*0f4e*/ 	.byte	0x3f
	.zero		1


	//   ....[71]....
        /*0f50*/ 	.word	0x000182f0
        /*0f54*/ 	.word	0x00000007
        /*0f58*/ 	.word	0x00016830
        /*0f5c*/ 	.short	0x010a
        /*0f5e*/ 	.byte	0x3f
	.zero		1


	//   ....[72]....
        /*0f60*/ 	.word	0x00018350
        /*0f64*/ 	.word	0x00000007
        /*0f68*/ 	.word	0x00016850
        /*0f6c*/ 	.short	0x010a
        /*0f6e*/ 	.byte	0x3f
	.zero		1


	//   ....[73]....
        /*0f70*/ 	.word	0x000183b0
        /*0f74*/ 	.word	0x00000007
        /*0f78*/ 	.word	0x00016830
        /*0f7c*/ 	.short	0x010a
        /*0f7e*/ 	.byte	0x3f
	.zero		1


	//   ....[74]....
        /*0f80*/ 	.word	0x00018410
        /*0f84*/ 	.word	0x00000007
        /*0f88*/ 	.word	0x00016850
        /*0f8c*/ 	.short	0x010a
        /*0f8e*/ 	.byte	0x3f
	.zero		1


	//   ....[75]....
        /*0f90*/ 	.word	0x00018470
        /*0f94*/ 	.word	0x00000007
        /*0f98*/ 	.word	0x00016830
        /*0f9c*/ 	.short	0x010a
        /*0f9e*/ 	.byte	0x3f
	.zero		1


	//   ....[76]....
        /*0fa0*/ 	.word	0x000184d0
        /*0fa4*/ 	.word	0x00000007
        /*0fa8*/ 	.word	0x00016850
        /*0fac*/ 	.short	0x010a
        /*0fae*/ 	.byte	0x3f
	.zero		1


	//   ....[77]....
        /*0fb0*/ 	.word	0x00018530
        /*0fb4*/ 	.word	0x00000004
        /*0fb8*/ 	.word	0x00016850
        /*0fbc*/ 	.short	0x010a
        /*0fbe*/ 	.byte	0x3f
	.zero		1


	//   ....[78]....
        /*0fc0*/ 	.word	0x00018650
        /*0fc4*/ 	.word	0x00000005
        /*0fc8*/ 	.word	0x00016840
        /*0fcc*/ 	.short	0x010a
        /*0fce*/ 	.byte	0x3f
	.zero		1


	//   ....[79]....
        /*0fd0*/ 	.word	0x0001a0f0
        /*0fd4*/ 	.word	0x00000016
        /*0fd8*/ 	.word	0x00016820
        /*0fdc*/ 	.short	0x010a
        /*0fde*/ 	.byte	0x3f
	.zero		1


	//   ....[80]....
        /*0fe0*/ 	.word	0x0001a140
        /*0fe4*/ 	.word	0x00000005
        /*0fe8*/ 	.word	0x00016840
        /*0fec*/ 	.short	0x010a
        /*0fee*/ 	.byte	0x3f
	.zero		1


	//   ....[81]....
        /*0ff0*/ 	.word	0x0001aa50
        /*0ff4*/ 	.word	0x00000005
        /*0ff8*/ 	.word	0x00016860
        /*0ffc*/ 	.short	0x010a
        /*0ffe*/ 	.byte	0x3f
	.zero		1


	//   ....[82]....
        /*1000*/ 	.word	0x0001b3c0
        /*1004*/ 	.word	0x00000000
        /*1008*/ 	.word	0x00016860
        /*100c*/ 	.short	0x010a
        /*100e*/ 	.byte	0x3f
	.zero		1


	//   ....[83]....
        /*1010*/ 	.word	0x0001c6f0
        /*1014*/ 	.word	0x00000004
        /*1018*/ 	.word	0x00016820
        /*101c*/ 	.short	0x010a
        /*101e*/ 	.byte	0x3f
	.zero		1


	//   ....[84]....
        /*1020*/ 	.word	0x0001c890
        /*1024*/ 	.word	0x00000005
        /*1028*/ 	.word	0x00016840
        /*102c*/ 	.short	0x010a
        /*102e*/ 	.byte	0x3f
	.zero		1


	//   ....[85]....
        /*1030*/ 	.word	0x0001c8e0
        /*1034*/ 	.word	0x00000019
        /*1038*/ 	.word	0x00016840
        /*103c*/ 	.short	0x010a
        /*103e*/ 	.byte	0x3f
	.zero		1


	//   ....[86]....
        /*1040*/ 	.word	0x0001c930
        /*1044*/ 	.word	0x00000005
        /*1048*/ 	.word	0x00016860
        /*104c*/ 	.short	0x010a
        /*104e*/ 	.byte	0x3f
	.zero		1


	//----- nvinfo : EIATTR_NUM_MBARRIERS
	.align		4
.L_207:
        /*1050*/ 	.byte	0x03, 0x38
        /*1052*/ 	.short	0x0016


	//----- nvinfo : EIATTR_EXIT_INSTR_OFFSETS
	.align		4
        /*1054*/ 	.byte	0x04, 0x1c
        /*1056*/ 	.short	(.L_209 - .L_208)


	//   ....[0]....
.L_208:
        /*1058*/ 	.word	0x000009b0


	//   ....[1]....
        /*105c*/ 	.word	0x00011960


	//   ....[2]....
        /*1060*/ 	.word	0x00018220


	//----- nvinfo : EIATTR_MAX_THREADS
	.align		4
.L_209:
        /*1064*/ 	.byte	0x04, 0x05
        /*1066*/ 	.short	(.L_211 - .L_210)
.L_210:
        /*1068*/ 	.word	0x00000200
        /*106c*/ 	.word	0x00000001
        /*1070*/ 	.word	0x00000001


	//----- nvinfo : EIATTR_CRS_STACK_SIZE
	.align		4
.L_211:
        /*1074*/ 	.byte	0x04, 0x1e
        /*1076*/ 	.short	(.L_213 - .L_212)
.L_212:
        /*1078*/ 	.word	0x00000000


	//----- nvinfo : EIATTR_CBANK_PARAM_SIZE
	.align		4
.L_213:
        /*107c*/ 	.byte	0x03, 0x19
        /*107e*/ 	.short	0x0af0


	//----- nvinfo : EIATTR_PARAM_CBANK
	.align		4
        /*1080*/ 	.byte	0x04, 0x0a
        /*1082*/ 	.short	(.L_215 - .L_214)
	.align		4
.L_214:
        /*1084*/ 	.word	index@(.nv.constant0._ZN7cutlass13device_kernelIN5flash11enable_sm90INS1_16FlashAttnFwdSm90INS1_25CollectiveMainloopFwdSm90ILi2EN4cute5tupleIJNS5_1CILi1EEES8_S8_EEENS6_IJNS7_ILi192EEENS7_ILi128EEENS7_ILi64EEEEEELi64ENS_10bfloat16_tEfNS_4arch4Sm90ELb0ELb1ELb1ELb1ELb1ELb0ELb0ELb1ELb1ELb1ELb1ELb0EEENS1_21CollectiveEpilogueFwdINS6_IJSA_SC_SB_EEES9_SE_SG_Li384ELb1ELb1ELb1ELb0EEENS1_36VarlenDynamicPersistentTileSchedulerILi192ELi128ELi384ELi128ELb1ELb1ELb1ELb1ELb0ELb1EEEEEEEEEvNT_6ParamsE)
        /*1088*/ 	.short	0x0210
        /*108a*/ 	.short	0x0af0


	//----- nvinfo : EIATTR_SW_WAR
	.align		4
.L_215:
        /*108c*/ 	.byte	0x04, 0x36
        /*108e*/ 	.short	(.L_217 - .L_216)
.L_216:
        /*1090*/ 	.word	0x00000008
.L_217:


//--------------------- .nv.info._ZN7cutlass13device_kernelIN5flash11enable_sm90INS1_16FlashAttnFwdSm90INS1_25CollectiveMainloopFwdSm90ILi2EN4cute5tupleIJNS5_1CILi1EEES8_S8_EEENS6_IJNS7_ILi192EEENS7_ILi128EEENS7_ILi64EEEEEELi64ENS_10bfloat16_tEfNS_4arch4Sm90ELb0ELb1ELb1ELb1ELb1ELb1ELb0ELb1ELb1ELb1ELb1ELb0EEENS1_21CollectiveEpilogueFwdINS6_IJSA_SC_SB_EEES9_SE_SG_Li384ELb1ELb1ELb1ELb0EEENS1_36VarlenDynamicPersistentTileSchedulerILi192ELi128ELi384ELi128ELb1ELb1ELb1ELb1ELb0ELb1EEEEEEEEEvNT_6ParamsE --------------------------
	.section	.nv.info._ZN7cutlass13device_kernelIN5flash11enable_sm90INS1_16FlashAttnFwdSm90INS1_25CollectiveMainloopFwdSm90ILi2EN4cute5tupleIJNS5_1CILi1EEES8_S8_EEENS6_IJNS7_ILi192EEENS7_ILi128EEENS7_ILi64EEEEEELi64ENS_10bfloat16_tEfNS_4arch4Sm90ELb0ELb1ELb1ELb1ELb1ELb1ELb0ELb1ELb1ELb1ELb1ELb0EEENS1_21CollectiveEpilogueFwdINS6_IJSA_SC_SB_EEES9_SE_SG_Li384ELb1ELb1ELb1ELb0EEENS1_36VarlenDynamicPersistentTileSchedulerILi192ELi128ELi384ELi128ELb1ELb1ELb1ELb1ELb0ELb1EEEEEEEEEvNT_6ParamsE,"",@"SHT_CUDA_INFO"
	.sectionflags	@""
	.align	4


	//----- nvinfo : EIATTR_CUDA_API_VERSION
	.align		4
        /*0000*/ 	.byte	0x04, 0x37
        /*0002*/ 	.short	(.L_219 - .L_218)
.L_218:
        /*0004*/ 	.word	0x00000082


	//----- nvinfo : EIATTR_KPARAM_INFO
	.align		4
.L_219:
        /*0008*/ 	.byte	0x04, 0x17
        /*000a*/ 	.short	(.L_221 - .L_220)
.L_220:
        /*000c*/ 	.word	0x00000000
        /*0010*/ 	.short	0x0000
        /*0012*/ 	.short	0x0070
        /*0014*/ 	.byte	0x00, 0xf0, 0x01, 0x2a


	//----- nvinfo : EIATTR_SPARSE_MMA_MASK
	.align		4
.L_221:
        /*0018*/ 	.byte	0x03, 0x50
        /*001a*/ 	.short	0x0000


	//----- nvinfo : EIATTR_MAXREG_COUNT
	.align		4
        /*001c*/ 	.byte	0x03, 0x1b
        /*001e*/ 	.short	0x0080


	//----- nvinfo : EIATTR_NUM_BARRIERS
	.align		4
        /*0020*/ 	.byte	0x02, 0x4c
        /*0022*/ 	.byte	0x10
	.zero		1


	//----- nvinfo : EIATTR_EXTERNS
	.align		4
        /*0024*/ 	.byte	0x04, 0x0f
        /*0026*/ 	.short	(.L_223 - .L_222)


	//   ....[0]....
	.align		4
.L_222:
        /*0028*/ 	.word	index@(__assertfail)


	//----- nvinfo : EIATTR_ANNOTATIONS
	.align		4
.L_223:
        /*002c*/ 	.byte	0x04, 0x55
        /*002e*/ 	.short	(.L_225 - .L_224)


	//   ....[0]....
.L_224:
        /* <DEDUP_REMOVED lines=85> */
        /*0574*/ 	.byte	0x20, 0x2c, 0x02, 0x00, 0x01, 0x00, 0x00, 0x00, 0xb0, 0x30, 0x02, 0x00


	//----- nvinfo : EIATTR_MERCURY_ISA_VERSION
	.align		4
.L_225:
        /*0580*/ 	.byte	0x03, 0x5f
        /*0582*/ 	.short	0x0101


	//----- nvinfo : EIATTR_UNUSED_LOAD_BYTE_OFFSET
	.align		4
        /*0584*/ 	.byte	0x04, 0x44
        /*0586*/ 	.short	(.L_227 - .L_226)


	//   ....[0]....
.L_226:
        /*0588*/ 	.word	0x00000a90
        /*058c*/ 	.word	0x0000fff0


	//   ....[1]....
        /*0590*/ 	.word	0x00018030
        /*0594*/ 	.word	0x0000fff0


	//----- nvinfo : EIATTR_INT_WARP_WIDE_INSTR_OFFSETS
	.align		4
.L_227:
        /*0598*/ 	.byte	0x04, 0x31
        /*059a*/ 	.short	(.L_229 - .L_228)


	//   ....[0]....
.L_228:
        /*059c*/ 	.word	0x00000130


	//   ....[1]....
        /*05a0*/ 	.word	0x00000170


	//   ....[2]....
        /*05a4*/ 	.word	0x000001e0


	//   ....[3]....
        /*05a8*/ 	.word	0x0001d5e0


	//   ....[4]....
        /*05ac*/ 	.word	0x0001d670


	//   ....[5]....
        /*05b0*/ 	.word	0x000207c0


	//   ....[6]....
        /*05b4*/ 	.word	0x00020850


	//----- nvinfo : EIATTR_COOP_GROUP_MASK_REGIDS
	.align		4
.L_229:
        /*05b8*/ 	.byte	0x04, 0x29
        /*05ba*/ 	.short	(.L_231 - .L_230)


	//   ....[0]....
.L_230:
        /*05bc*/ 	.word	0xffffffff


	//   ....[1]....
        /*05c0*/ 	.word	0xffffffff


	//   ....[2]....
        /*05c4*/ 	.word	0xffffffff


	//   ....[3]....
        /*05c8*/ 	.word	0xffffffff


	//   ....[4]....
        /*05cc*/ 	.word	0xffffffff


	//   ....[5]....
        /*05d0*/ 	.word	0xffffffff


	//   ....[6]....
        /*05d4*/ 	.word	0xffffffff


	//   ....[7]....
        /*05d8*/ 	.word	0xffffffff


	//   ....[8]....
        /*05dc*/ 	.word	0xffffffff


	//   ....[9]....
        /*05e0*/ 	.word	0xffffffff


	//   ....[10]....
        /*05e4*/ 	.word	0xffffffff


	//   ....[11]....
        /*05e8*/ 	.word	0xffffffff


	//   ....[12]....
        /*05ec*/ 	.word	0xffffffff


	//   ....[13]....
        /*05f0*/ 	.word	0xffffffff


	//   ....[14]....
        /*05f4*/ 	.word	0xffffffff


	//   ....[15]....
        /*05f8*/ 	.word	0xffffffff


	//   ....[16]....
        /*05fc*/ 	.word	0xffffffff


	//   ....[17]....
        /*0600*/ 	.word	0xffffffff


	//   ....[18]....
        /*0604*/ 	.word	0xffffffff


	//   ....[19]....
        /*0608*/ 	.word	0xffffffff


	//   ....[20]....
        /*060c*/ 	.word	0xffffffff


	//   ....[21]....
        /*0610*/ 	.word	0xffffffff


	//   ....[22]....
        /*0614*/ 	.word	0xffffffff


	//   ....[23]....
        /*0618*/ 	.word	0xffffffff


	//   ....[24]....
        /*061c*/ 	.word	0xffffffff


	//   ....[25]....
        /*0620*/ 	.word	0xffffffff


	//   ....[26]....
        /*0624*/ 	.word	0xffffffff


	//   ....[27]....
        /*0628*/ 	.word	0xffffffff


	//   ....[28]....
        /*062c*/ 	.word	0xffffffff


	//   ....[29]....
        /*0630*/ 	.word	0xffffffff


	//   ....[30]....
        /*0634*/ 	.word	0xffffffff


	//   ....[31]....
        /*0638*/ 	.word	0xffffffff


	//   ....[32]....
        /*063c*/ 	.word	0xffffffff


	//   ....[33]....
        /*0640*/ 	.word	0xffffffff


	//   ....[34]....
        /*0644*/ 	.word	0xffffffff


	//   ....[35]....
        /*0648*/ 	.word	0xffffffff


	//   ....[36]....
        /*064c*/ 	.word	0xffffffff


	//   ....[37]....
        /*0650*/ 	.word	0xffffffff


	//   ....[38]....
        /*0654*/ 	.word	0xffffffff


	//   ....[39]....
        /*0658*/ 	.word	0xffffffff


	//   ....[40]....
        /*065c*/ 	.word	0xffffffff


	//   ....[41]....
        /*0660*/ 	.word	0xffffffff


	//   ....[42]....
        /*0664*/ 	.word	0xffffffff


	//   ....[43]....
        /*0668*/ 	.word	0xffffffff


	//   ....[44]....
        /*066c*/ 	.word	0xffffffff


	//   ....[45]....
        /*0670*/ 	.word	0xffffffff


	//   ....[46]....
        /*0674*/ 	.word	0xffffffff


	//   ....[47]....
        /*0678*/ 	.word	0xffffffff


	//   ....[48]....
        /*067c*/ 	.word	0xffffffff


	//   ....[49]....
        /*0680*/ 	.word	0xffffffff


	//   ....[50]....
        /*0684*/ 	.word	0xffffffff


	//   ....[51]....
        /*0688*/ 	.word	0xffffffff


	//   ....[52]....
        /*068c*/ 	.word	0xffffffff


	//   ....[53]....
        /*0690*/ 	.word	0xffffffff


	//   ....[54]....
        /*0694*/ 	.word	0xffffffff


	//   ....[55]....
        /*0698*/ 	.word	0xffffffff


	//   ....[56]....
        /*069c*/ 	.word	0xffffffff


	//   ....[57]....
        /*06a0*/ 	.word	0xffffffff


	//   ....[58]....
        /*06a4*/ 	.word	0xffffffff


	//   ....[59]....
        /*06a8*/ 	.word	0xffffffff


	//   ....[60]....
        /*06ac*/ 	.word	0xffffffff


	//   ....[61]....
        /*06b0*/ 	.word	0xffffffff


	//   ....[62]....
        /*06b4*/ 	.word	0xffffffff


	//   ....[63]....
        /*06b8*/ 	.word	0xffffffff


	//   ....[64]....
        /*06bc*/ 	.word	0xffffffff


	//   ....[65]....
        /*06c0*/ 	.word	0xffffffff


	//   ....[66]....
        /*06c4*/ 	.word	0xffffffff


	//   ....[67]....
        /*06c8*/ 	.word	0xffffffff


	//   ....[68]....
        /*06cc*/ 	.word	0xffffffff


	//   ....[69]....
        /*06d0*/ 	.word	0xffffffff


	//   ....[70]....
        /*06d4*/ 	.word	0xffffffff


	//   ....[71]....
        /*06d8*/ 	.word	0xffffffff


	//   ....[72]....
        /*06dc*/ 	.word	0xffffffff


	//   ....[73]....
        /*06e0*/ 	.word	0xffffffff


	//   ....[74]....
        /*06e4*/ 	.word	0xffffffff


	//   ....[75]....
        /*06e8*/ 	.word	0xffffffff


	//   ....[76]....
        /*06ec*/ 	.word	0xffffffff


	//   ....[77]....
        /*06f0*/ 	.word	0xffffffff


	//   ....[78]....
        /*06f4*/ 	.word	0xffffffff


	//   ....[79]....
        /*06f8*/ 	.word	0xffffffff


	//   ....[80]....
        /*06fc*/ 	.word	0xffffffff


	//   ....[81]....
        /*0700*/ 	.word	0xffffffff


	//   ....[82]....
        /*0704*/ 	.word	0xffffffff


	//   ....[83]....
        /*0708*/ 	.word	0xffffffff


	//   ....[84]....
        /*070c*/ 	.word	0xffffffff


	//   ....[85]....
        /*0710*/ 	.word	0xffffffff


	//   ....[86]....
        /*0714*/ 	.word	0xffffffff


	//   ....[87]....
        /*0718*/ 	.word	0xffffffff


	//   ....[88]....
        /*071c*/ 	.word	0xffffffff


	//   ....[89]....
        /*0720*/ 	.word	0xffffffff


	//   ....[90]....
        /*0724*/ 	.word	0xffffffff


	//   ....[91]....
        /*0728*/ 	.word	0xffffffff


	//   ....[92]....
        /*072c*/ 	.word	0xffffffff


	//   ....[93]....
        /*0730*/ 	.word	0xffffffff


	//   ....[94]....
        /*0734*/ 	.word	0xffffffff


	//   ....[95]....
        /*0738*/ 	.word	0xffffffff


	//   ....[96]....
        /*073c*/ 	.word	0xffffffff


	//   ....[97]....
        /*0740*/ 	.word	0xffffffff


	//   ....[98]....
        /*0744*/ 	.word	0xffffffff


	//   ....[99]....
        /*0748*/ 	.word	0xffffffff


	//   ....[100]....
        /*074c*/ 	.word	0xffffffff


	//   ....[101]....
        /*0750*/ 	.word	0xffffffff


	//   ....[102]....
        /*0754*/ 	.word	0xffffffff


	//   ....[103]....
        /*0758*/ 	.word	0xffffffff


	//   ....[104]....
        /*075c*/ 	.word	0xffffffff


	//   ....[105]....
        /*0760*/ 	.word	0xffffffff


	//   ....[106]....
        /*0764*/ 	.word	0xffffffff


	//   ....[107]....
        /*0768*/ 	.word	0xffffffff


	//   ....[108]....
        /*076c*/ 	.word	0xffffffff


	//   ....[109]....
        /*0770*/ 	.word	0xffffffff


	//   ....[110]....
        /*0774*/ 	.word	0xffffffff


	//   ....[111]....
        /*0778*/ 	.word	0xffffffff


	//   ....[112]....
        /*077c*/ 	.word	0xffffffff


	//   ....[113]....
        /*0780*/ 	.word	0xffffffff


	//   ....[114]....
        /*0784*/ 	.word	0xffffffff


	//   ....[115]....
        /*0788*/ 	.word	0xffffffff


	//   ....[116]....
        /*078c*/ 	.word	0xffffffff


	//   ....[117]....
        /*0790*/ 	.word	0xffffffff


	//   ....[118]....
        /*0794*/ 	.word	0xffffffff


	//   ....[119]....
        /*0798*/ 	.word	0xffffffff


	//   ....[120]....
        /*079c*/ 	.word	0xffffffff


	//   ....[121]....
        /*07a0*/ 	.word	0xffffffff


	//   ....[122]....
        /*07a4*/ 	.word	0xffffffff


	//   ....[123]....
        /*07a8*/ 	.word	0xffffffff


	//   ....[124]....
        /*07ac*/ 	.word	0xffffffff


	//   ....[125]....
        /*07b0*/ 	.word	0xffffffff


	//   ....[126]....
        /*07b4*/ 	.word	0xffffffff


	//   ....[127]....
        /*07b8*/ 	.word	0xffffffff


	//   ....[128]....
        /*07bc*/ 	.word	0xffffffff


	//   ....[129]....
        /*07c0*/ 	.word	0xffffffff


	//   ....[130]....
        /*07c4*/ 	.word	0xffffffff


	//   ....[131]....
        /*07c8*/ 	.word	0xffffffff


	//   ....[132]....
        /*07cc*/ 	.word	0xffffffff


	//   ....[133]....
        /*07d0*/ 	.word	0xffffffff


	//   ....[134]....
        /*07d4*/ 	.word	0xffffffff


	//   ....[135]....
        /*07d8*/ 	.word	0xffffffff


	//   ....[136]....
        /*07dc*/ 	.word	0xffffffff


	//   ....[137]....
        /*07e0*/ 	.word	0xffffffff


	//   ....[138]....
        /*07e4*/ 	.word	0xffffffff


	//   ....[139]....
        /*07e8*/ 	.word	0xffffffff


	//   ....[140]....
        /*07ec*/ 	.word	0xffffffff


	//   ....[141]....
        /*07f0*/ 	.word	0xffffffff


	//   ....[142]....
        /*07f4*/ 	.word	0xffffffff


	//   ....[143]....
        /*07f8*/ 	.word	0xffffffff


	//   ....[144]....
        /*07fc*/ 	.word	0xffffffff


	//   ....[145]....
        /*0800*/ 	.word	0xffffffff


	//   ....[146]....
        /*0804*/ 	.word	0xffffffff


	//   ....[147]....
        /*0808*/ 	.word	0xffffffff


	//   ....[148]....
        /*080c*/ 	.word	0xffffffff


	//   ....[149]....
        /*0810*/ 	.word	0xffffffff


	//   ....[150]....
        /*0814*/ 	.word	0xffffffff


	//   ....[151]....
        /*0818*/ 	.word	0xffffffff


	//   ....[152]....
        /*081c*/ 	.word	0xffffffff


	//   ....[153]....
        /*0820*/ 	.word	0xffffffff


	//   ....[154]....
        /*0824*/ 	.word	0xffffffff


	//   ....[155]....
        /*0828*/ 	.word	0xffffffff


	//   ....[156]....
        /*082c*/ 	.word	0xffffffff


	//   ....[157]....
        /*0830*/ 	.word	0xffffffff


	//   ....[158]....
        /*0834*/ 	.word	0xffffffff


	//   ....[159]....
        /*0838*/ 	.word	0xffffffff


	//   ....[160]....
        /*083c*/ 	.word	0xffffffff


	//   ....[161]....
        /*0840*/ 	.word	0xffffffff


	//   ....[162]....
        /*0844*/ 	.word	0xffffffff


	//   ....[163]....
        /*0848*/ 	.word	0xffffffff


	//   ....[164]....
        /*084c*/ 	.word	0xffffffff


	//   ....[165]....
        /*0850*/ 	.word	0xffffffff


	//   ....[166]....
        /*0854*/ 	.word	0xffffffff


	//   ....[167]....
        /*0858*/ 	.word	0xffffffff


	//   ....[168]....
        /*085c*/ 	.word	0xffffffff


	//   ....[169]....
        /*0860*/ 	.word	0xffffffff


	//   ....[170]....
        /*0864*/ 	.word	0xffffffff


	//   ....[171]....
        /*0868*/ 	.word	0xffffffff


	//   ....[172]....
        /*086c*/ 	.word	0xffffffff


	//   ....[173]....
        /*0870*/ 	.word	0xffffffff


	//   ....[174]....
        /*0874*/ 	.word	0xffffffff


	//   ....[175]....
        /*0878*/ 	.word	0xffffffff


	//   ....[176]....
        /*087c*/ 	.word	0xffffffff


	//   ....[177]....
        /*0880*/ 	.word	0xffffffff


	//   ....[178]....
        /*0884*/ 	.word	0xffffffff


	//   ....[179]....
        /*0888*/ 	.word	0xffffffff


	//   ....[180]....
        /*088c*/ 	.word	0xffffffff


	//   ....[181]....
        /*0890*/ 	.word	0xffffffff


	//   ....[182]....
        /*0894*/ 	.word	0xffffffff


	//   ....[183]....
        /*0898*/ 	.word	0xffffffff


	//   ....[184]....
        /*089c*/ 	.word	0xffffffff


	//   ....[185]....
        /*08a0*/ 	.word	0xffffffff


	//   ....[186]....
        /*08a4*/ 	.word	0xffffffff


	//   ....[187]....
        /*08a8*/ 	.word	0xffffffff


	//   ....[188]....
        /*08ac*/ 	.word	0xffffffff


	//   ....[189]....
        /*08b0*/ 	.word	0xffffffff


	//   ....[190]....
        /*08b4*/ 	.word	0xffffffff


	//   ....[191]....
        /*08b8*/ 	.word	0xffffffff


	//   ....[192]....
        /*08bc*/ 	.word	0xffffffff


	//   ....[193]....
        /*08c0*/ 	.word	0xffffffff


	//   ....[194]....
        /*08c4*/ 	.word	0xffffffff


	//   ....[195]....
        /*08c8*/ 	.word	0xffffffff


	//   ....[196]....
        /*08cc*/ 	.word	0xffffffff


	//   ....[197]....
        /*08d0*/ 	.word	0xffffffff


	//   ....[198]....
        /*08d4*/ 	.word	0xffffffff


	//   ....[199]....
        /*08d8*/ 	.word	0xffffffff


	//   ....[200]....
        /*08dc*/ 	.word	0xffffffff


	//   ....[201]....
        /*08e0*/ 	.word	0xffffffff


	//   ....[202]....
        /*08e4*/ 	.word	0xffffffff


	//   ....[203]....
        /*08e8*/ 	.word	0xffffffff


	//   ....[204]....
        /*08ec*/ 	.word	0xffffffff


	//   ....[205]....
        /*08f0*/ 	.word	0xffffffff


	//   ....[206]....
        /*08f4*/ 	.word	0xffffffff


	//   ....[207]....
        /*08f8*/ 	.word	0xffffffff


	//   ....[208]....
        /*08fc*/ 	.word	0xffffffff


	//   ....[209]....
        /*0900*/ 	.word	0xffffffff


	//   ....[210]....
        /*0904*/ 	.word	0xffffffff


	//   ....[211]....
        /*0908*/ 	.word	0xffffffff


	//   ....[212]....
        /*090c*/ 	.word	0xffffffff


	//   ....[213]....
        /*0910*/ 	.word	0xffffffff


	//   ....[214]....
        /*0914*/ 	.word	0xffffffff


	//   ....[215]....
        /*0918*/ 	.word	0x0500000f


	//   ....[216]....
        /*091c*/ 	.word	0x0500000f


	//   ....[217]....
        /*0920*/ 	.word	0x0500000f


	//   ....[218]....
        /*0924*/ 	.word	0x0500000f


	//   ....[219]....
        /*0928*/ 	.word	0x0500000f


	//   ....[220]....
        /*092c*/ 	.word	0x0500000f


	//   ....[221]....
        /*0930*/ 	.word	0x0500000f


	//   ....[222]....
        /*0934*/ 	.word	0x0500000f


	//   ....[223]....
        /*0938*/ 	.word	0x0500000f


	//   ....[224]....
        /*093c*/ 	.word	0x0500000f


	//   ....[225]....
        /*0940*/ 	.word	0x0500000f


	//   ....[226]....
        /*0944*/ 	.word	0x0500000f


	//   ....[227]....
        /*0948*/ 	.word	0x0500000f


	//   ....[228]....
        /*094c*/ 	.word	0x0500000f


	//   ....[229]....
        /*0950*/ 	.word	0x0500000f


	//   ....[230]....
        /*0954*/ 	.word	0x0500000f


	//   ....[231]....
        /*0958*/ 	.word	0x0500000f


	//   ....[232]....
        /*095c*/ 	.word	0x0500000f


	//   ....[233]....
        /*0960*/ 	.word	0x0500000f


	//   ....[234]....
        /*0964*/ 	.word	0x0500000f


	//   ....[235]....
        /*0968*/ 	.word	0x0500000f


	//   ....[236]....
        /*096c*/ 	.word	0x0500000f


	//   ....[237]....
        /*0970*/ 	.word	0x0500000f


	//   ....[238]....
        /*0974*/ 	.word	0x0500000f


	//   ....[239]....
        /*0978*/ 	.word	0x0500000f


	//   ....[240]....
        /*097c*/ 	.word	0x0500000f


	//   ....[241]....
        /*0980*/ 	.word	0x0500000f


	//   ....[242]....
        /*0984*/ 	.word	0x0500000f


	//   ....[243]....
        /*0988*/ 	.word	0x0500000f


	//   ....[244]....
        /*098c*/ 	.word	0x0500000f


	//   ....[245]....
        /*0990*/ 	.word	0x0500000f


	//   ....[246]....
        /*0994*/ 	.word	0x0500000f


	//   ....[247]....
        /*0998*/ 	.word	0x0500000f


	//   ....[248]....
        /*099c*/ 	.word	0x0500000f


	//   ....[249]....
        /*09a0*/ 	.word	0x0500000f


	//   ....[250]....
        /*09a4*/ 	.word	0x0500000f


	//   ....[251]....
        /*09a8*/ 	.word	0x0500000f


	//   ....[252]....
        /*09ac*/ 	.word	0x0500000f


	//   ....[253]....
        /*09b0*/ 	.word	0x0500000f


	//   ....[254]....
        /*09b4*/ 	.word	0x0500000f


	//   ....[255]....
        /*09b8*/ 	.word	0x0500000f


	//   ....[0]....
        /*09bc*/ 	.word	0x0500000f


	//   ....[1]....
        /*09c0*/ 	.word	0x0500000f


	//   ....[2]....
        /*09c4*/ 	.word	0x0500000f


	//   ....[3]....
        /*09c8*/ 	.word	0x0500000f


	//   ....[4]....
        /*09cc*/ 	.word	0x0500000f


	//   ....[5]....
        /*09d0*/ 	.word	0x0500000f


	//   ....[6]....
        /*09d4*/ 	.word	0x0500000f


	//   ....[7]....
        /*09d8*/ 	.word	0x0500000f


	//   ....[8]....
        /*09dc*/ 	.word	0x0500000f


	//   ....[9]....
        /*09e0*/ 	.word	0x0500000f


	//   ....[10]....
        /*09e4*/ 	.word	0x0500000f


	//   ....[11]....
        /*09e8*/ 	.word	0x0500000f


	//   ....[12]....
        /*09ec*/ 	.word	0x0500000f


	//   ....[13]....
        /*09f0*/ 	.word	0x0500000f


	//   ....[14]....
        /*09f4*/ 	.word	0x0500000f


	//   ....[15]....
        /*09f8*/ 	.word	0x0500000f


	//   ....[16]....
        /*09fc*/ 	.word	0x0500000f


	//   ....[17]....
        /*0a00*/ 	.word	0x0500000f


	//   ....[18]....
        /*0a04*/ 	.word	0x0500000f


	//   ....[19]....
        /*0a08*/ 	.word	0x0500000f


	//   ....[20]....
        /*0a0c*/ 	.word	0x0500000f


	//   ....[21]....
        /*0a10*/ 	.word	0x0500000f


	//   ....[22]....
        /*0a14*/ 	.word	0x0500000f


	//   ....[23]....
        /*0a18*/ 	.word	0x0500000f


	//   ....[24]....
        /*0a1c*/ 	.word	0x0500000f


	//   ....[25]....
        /*0a20*/ 	.word	0x0500000f


	//   ....[26]....
        /*0a24*/ 	.word	0x0500000f


	//   ....[27]....
        /*0a28*/ 	.word	0x0500000f


	//   ....[28]....
        /*0a2c*/ 	.word	0x0500000f


	//   ....[29]....
        /*0a30*/ 	.word	0x0500000f


	//   ....[30]....
        /*0a34*/ 	.word	0x0500000f


	//   ....[31]....
        /*0a38*/ 	.word	0x0500000f


	//   ....[32]....
        /*0a3c*/ 	.word	0x0500000f


	//   ....[33]....
        /*0a40*/ 	.word	0x0500000f


	//   ....[34]....
        /*0a44*/ 	.word	0x0500000f


	//   ....[35]....
        /*0a48*/ 	.word	0x0500000f


	//   ....[36]....
        /*0a4c*/ 	.word	0x0500000f


	//   ....[37]....
        /*0a50*/ 	.word	0x0500000f


	//   ....[38]....
        /*0a54*/ 	.word	0x0500000f


	//   ....[39]....
        /*0a58*/ 	.word	0x0500000f


	//   ....[40]....
        /*0a5c*/ 	.word	0x0500000f


	//   ....[41]....
        /*0a60*/ 	.word	0x0500000f


	//   ....[42]....
        /*0a64*/ 	.word	0x0500000f


	//   ....[43]....
        /*0a68*/ 	.word	0x0500000f


	//   ....[44]....
        /*0a6c*/ 	.word	0x0500000f


	//   ....[45]....
        /*0a70*/ 	.word	0x0500000f


	//   ....[46]....
        /*0a74*/ 	.word	0x0500000f


	//   ....[47]....
        /*0a78*/ 	.word	0x0500000f


	//   ....[48]....
        /*0a7c*/ 	.word	0x0500000f


	//   ....[49]....
        /*0a80*/ 	.word	0x0500000f


	//   ....[50]....
        /*0a84*/ 	.word	0x0500000f


	//   ....[51]....
        /*0a88*/ 	.word	0x0500000f


	//   ....[52]....
        /*0a8c*/ 	.word	0x0500000f


	//   ....[53]....
        /*0a90*/ 	.word	0x0500000f


	//   ....[54]....
        /*0a94*/ 	.word	0x0500000f


	//   ....[55]....
        /*0a98*/ 	.word	0x0500000f


	//   ....[56]....
        /*0a9c*/ 	.word	0x0500000f


	//   ....[57]....
        /*0aa0*/ 	.word	0x0500000f


	//   ....[58]....
        /*0aa4*/ 	.word	0x0500000f


	//   ....[59]....
        /*0aa8*/ 	.word	0x0500000f


	//   ....[60]....
        /*0aac*/ 	.word	0x0500000f


	//   ....[61]....
        /*0ab0*/ 	.word	0x0500000f


	//   ....[62]....
        /*0ab4*/ 	.word	0x0500000f


	//   ....[63]....
        /*0ab8*/ 	.word	0x0500000f


	//   ....[64]....
        /*0abc*/ 	.word	0x0500000f


	//   ....[65]....
        /*0ac0*/ 	.word	0x0500000f


	//   ....[66]....
        /*0ac4*/ 	.word	0x0500000f


	//   ....[67]....
        /*0ac8*/ 	.word	0x0500000f


	//   ....[68]....
        /*0acc*/ 	.word	0x0500000f


	//   ....[69]....
        /*0ad0*/ 	.word	0x0500000f


	//   ....[70]....
        /*0ad4*/ 	.word	0x0500000f


	//   ....[71]....
        /*0ad8*/ 	.word	0x0500000f


	//   ....[72]....
        /*0adc*/ 	.word	0x0500000f


	//   ....[73]....
        /*0ae0*/ 	.word	0x0500000f


	//   ....[74]....
        /*0ae4*/ 	.word	0x0500000f


	//   ....[75]....
        /*0ae8*/ 	.word	0x0500000f


	//   ....[76]....
        /*0aec*/ 	.word	0x0500000f


	//   ....[77]....
        /*0af0*/ 	.word	0x0500000f


	//   ....[78]....
        /*0af4*/ 	.word	0x0500000f


	//   ....[79]....
        /*0af8*/ 	.word	0x0500000f


	//   ....[80]....
        /*0afc*/ 	.word	0x0500000f


	//   ....[81]....
        /*0b00*/ 	.word	0x0500000f


	//   ....[82]....
        /*0b04*/ 	.word	0x0500000f


	//   ....[83]....
        /*0b08*/ 	.word	0x0500000f


	//   ....[84]....
        /*0b0c*/ 	.word	0x0500000f


	//   ....[85]....
        /*0b10*/ 	.word	0x0500000f


	//   ....[86]....
        /*0b14*/ 	.word	0x0500000f


	//   ....[87]....
        /*0b18*/ 	.word	0x0500000f


	//   ....[88]....
        /*0b1c*/ 	.word	0x0500000f


	//   ....[89]....
        /*0b20*/ 	.word	0x0500000f


	//   ....[90]....
        /*0b24*/ 	.word	0x0500000f


	//   ....[91]....
        /*0b28*/ 	.word	0x0500000f


	//   ....[92]....
        /*0b2c*/ 	.word	0x0500000f


	//   ....[93]....
        /*0b30*/ 	.word	0x0500000f


	//   ....[94]....
        /*0b34*/ 	.word	0x0500000f


	//   ....[95]....
        /*0b38*/ 	.word	0x0500000f


	//   ....[96]....
        /*0b3c*/ 	.word	0x0500000f


	//   ....[97]....
        /*0b40*/ 	.word	0x0500000f


	//   ....[98]....
        /*0b44*/ 	.word	0x0500000f


	//   ....[99]....
        /*0b48*/ 	.word	0x0500000f


	//   ....[100]....
        /*0b4c*/ 	.word	0x0500000f


	//   ....[101]....
        /*0b50*/ 	.word	0x0500000f


	//   ....[102]....
        /*0b54*/ 	.word	0x0500000f


	//   ....[103]....
        /*0b58*/ 	.word	0x0500000f


	//   ....[104]....
        /*0b5c*/ 	.word	0x0500000f


	//   ....[105]....
        /*0b60*/ 	.word	0x0500000f


	//   ....[106]....
        /*0b64*/ 	.word	0x0500000f


	//   ....[107]....
        /*0b68*/ 	.word	0x0500000f


	//   ....[108]....
        /*0b6c*/ 	.word	0x0500000f


	//   ....[109]....
        /*0b70*/ 	.word	0x0500000f


	//   ....[110]....
        /*0b74*/ 	.word	0x0500000f


	//   ....[111]....
        /*0b78*/ 	.word	0x0500000f


	//   ....[112]....
        /*0b7c*/ 	.word	0x0500000f


	//   ....[113]....
        /*0b80*/ 	.word	0x0500000f


	//   ....[114]....
        /*0b84*/ 	.word	0x0500000f


	//   ....[115]....
        /*0b88*/ 	.word	0x0500000f


	//   ....[116]....
        /*0b8c*/ 	.word	0x0500000f


	//----- nvinfo : EIATTR_COOP_GROUP_INSTR_OFFSETS
	.align		4
.L_231:
        /*0b90*/ 	.byte	0x04, 0x28
        /*0b92*/ 	.short	(.L_233 - .L_232)


	//   ....[0]....
.L_232:
        /*0b94*/ 	.word	0x00000070


	//   ....[1]....
        /*0b98*/ 	.word	0x00000140


	//   ....[2]....
        /*0b9c*/ 	.word	0x00000190


	//   ....[3]....
        /*0ba0*/ 	.word	0x000003c0


	//   ....[4]....
        /*0ba4*/ 	.word	0x00000520


	//   ....[5]....
        /*0ba8*/ 	.word	0x00000640


	//   ....[6]....
        /*0bac*/ 	.word	0x000007a0


	//   ....[7]....
        /*0bb0*/ 	.word	0x000031f0


	//   ....[8]....
        /*0bb4*/ 	.word	0x00003200


	//   ....[9]....
        /*0bb8*/ 	.word	0x00003970


	//   ....[10]....
        /*0bbc*/ 	.word	0x00003980


	//   ....[11]....
        /*0bc0*/ 	.word	0x00004770


	//   ....[12]....
        /*0bc4*/ 	.word	0x00004780


	//   ....[13]....
        /*0bc8*/ 	.word	0x00004fa0


	//   ....[14]....
        /*0bcc*/ 	.word	0x00004fb0


	//   ....[15]....
        /*0bd0*/ 	.word	0x00005a50


	//   ....[16]....
        /*0bd4*/ 	.word	0x00005a60


	//   ....[17]....
        /*0bd8*/ 	.word	0x00005b80


	//   ....[18]....
        /*0bdc*/ 	.word	0x00005b90


	//   ....[19]....
        /*0be0*/ 	.word	0x00005f80


	//   ....[20]....
        /*0be4*/ 	.word	0x00005fa0


	//   ....[21]....
        /*0be8*/ 	.word	0x00006080


	//   ....[22]....
        /*0bec*/ 	.word	0x000060a0


	//   ....[23]....
        /*0bf0*/ 	.word	0x00006bd0


	//   ....[24]....
        /*0bf4*/ 	.word	0x000073e0


	//   ....[25]....
        /*0bf8*/ 	.word	0x000073f0


	//   ....[26]....
        /*0bfc*/ 	.word	0x00007400


	//   ....[27]....
        /*0c00*/ 	.word	0x00007410


	//   ....[28]....
        /*0c04*/ 	.word	0x00007750


	//   ....[29]....
        /*0c08*/ 	.word	0x00007760


	//   ....[30]....
        /*0c0c*/ 	.word	0x00007770


	//   ....[31]....
        /*0c10*/ 	.word	0x00007780


	//   ....[32]....
        /*0c14*/ 	.word	0x00008bc0


	//   ....[33]....
        /*0c18*/ 	.word	0x00008bd0


	//   ....[34]....
        /*0c1c*/ 	.word	0x00008be0


	//   ....[35]....
        /*0c20*/ 	.word	0x00008bf0


	//   ....[36]....
        /*0c24*/ 	.word	0x00008cf0


	//   ....[37]....
        /*0c28*/ 	.word	0x00008d10


	//   ....[38]....
        /*0c2c*/ 	.word	0x00008da0


	//   ....[39]....
        /*0c30*/ 	.word	0x00008dd0


	//   ....[40]....
        /*0c34*/ 	.word	0x0000aae0


	//   ....[41]....
        /*0c38*/ 	.word	0x0000bb20


	//   ....[42]....
        /*0c3c*/ 	.word	0x0000c210


	//   ....[43]....
        /*0c40*/ 	.word	0x0000c300


	//   ....[44]....
        /*0c44*/ 	.word	0x0000cc10


	//   ....[45]....
        /*0c48*/ 	.word	0x0000cc60


	//   ....[46]....
        /*0c4c*/ 	.word	0x0000e940


	//   ....[47]....
        /*0c50*/ 	.word	0x0000ef10


	//   ....[48]....
        /*0c54*/ 	.word	0x0000fb40


	//   ....[49]....
        /*0c58*/ 	.word	0x0000ff30


	//   ....[50]....
        /*0c5c*/ 	.word	0x00010350


	//   ....[51]....
        /*0c60*/ 	.word	0x000103b0


	//   ....[52]....
        /*0c64*/ 	.word	0x00012a30


	//   ....[53]....
        /*0c68*/ 	.word	0x00012af0


	//   ....[54]....
        /*0c6c*/ 	.word	0x00012c30


	//   ....[55]....
        /*0c70*/ 	.word	0x00012c60


	//   ....[56]....
        /*0c74*/ 	.word	0x00014bd0


	//   ....[57]....
        /*0c78*/ 	.word	0x00015220


	//   ....[58]....
        /*0c7c*/ 	.word	0x00015ea0


	//   ....[59]....
        /*0c80*/ 	.word	0x00016000


	//   ....[60]....
        /*0c84*/ 	.word	0x000166e0


	//   ....[61]....
        /*0c88*/ 	.word	0x00016750


	//   ....[62]....
        /*0c8c*/ 	.word	0x00017770


	//   ....[63]....
        /*0c90*/ 	.word	0x000177a0


	//   ....[64]....
        /*0c94*/ 	.word	0x00017860


	//   ....[65]....
        /*0c98*/ 	.word	0x00017b30


	//   ....[66]....
        /*0c9c*/ 	.word	0x000188e0


	//   ....[67]....
        /*0ca0*/ 	.word	0x00018900


	//   ....[68]....
        /*0ca4*/ 	.word	0x00018910


	//   ....[69]....
        /*0ca8*/ 	.word	0x00018920


	//   ....[70]....
        /*0cac*/ 	.word	0x00018e40


	//   ....[71]....
        /*0cb0*/ 	.word	0x00018e80


	//   ....[72]....
        /*0cb4*/ 	.word	0x00018eb0


	//   ....[73]....
        /*0cb8*/ 	.word	0x00018ee0


	//   ....[74]....
        /*0cbc*/ 	.word	0x00018f00


	//   ....[75]....
        /*0cc0*/ 	.word	0x00018f10


	//   ....[76]....
        /*0cc4*/ 	.word	0x00018f50


	//   ....[77]....
        /*0cc8*/ 	.word	0x00018f80


	//   ....[78]....
        /*0ccc*/ 	.word	0x00019430


	//   ....[79]....
        /*0cd0*/ 	.word	0x00019440


	//   ....[80]....
        /*0cd4*/ 	.word	0x000196c0


	//   ....[81]....
        /*0cd8*/ 	.word	0x000196d0


	//   ....[82]....
        /*0cdc*/ 	.word	0x0001a180


	//   ....[83]....
        /*0ce0*/ 	.word	0x0001a1b0


	//   ....[84]....
        /*0ce4*/ 	.word	0x0001a1d0


	//   ....[85]....
        /*0ce8*/ 	.word	0x0001a200


	//   ....[86]....
        /*0cec*/ 	.word	0x0001a230


	//   ....[87]....
        /*0cf0*/ 	.word	0x0001a240


	//   ....[88]....
        /*0cf4*/ 	.word	0x0001a270


	//   ....[89]....
        /*0cf8*/ 	.word	0x0001a2e0


	//   ....[90]....
        /*0cfc*/ 	.word	0x0001a410


	//   ....[91]....
        /*0d00*/ 	.word	0x0001a610


	//   ....[92]....
        /*0d04*/ 	.word	0x0001a640


	//   ....[93]....
        /*0d08*/ 	.word	0x0001a670


	//   ....[94]....
        /*0d0c*/ 	.word	0x0001a6a0


	//   ....[95]....
        /*0d10*/ 	.word	0x0001a6d0


	//   ....[96]....
        /*0d14*/ 	.word	0x0001a700


	//   ....[97]....
        /*0d18*/ 	.word	0x0001a890


	//   ....[98]....
        /*0d1c*/ 	.word	0x0001a8c0


	//   ....[99]....
        /*0d20*/ 	.word	0x0001a8f0


	//   ....[100]....
        /*0d24*/ 	.word	0x0001a920


	//   ....[101]....
        /*0d28*/ 	.word	0x0001a950


	//   ....[102]....
        /*0d2c*/ 	.word	0x0001a980


	//   ....[103]....
        /*0d30*/ 	.word	0x0001aa10


	//   ....[104]....
        /*0d34*/ 	.word	0x0001aa40


	//   ....[105]....
        /*0d38*/ 	.word	0x0001aa50


	//   ....[106]....
        /*0d3c*/ 	.word	0x0001aa90


	//   ....[107]....
        /*0d40*/ 	.word	0x0001c260


	//   ....[108]....
        /*0d44*/ 	.word	0x0001e140


	//   ....[109]....
        /*0d48*/ 	.word	0x0001e160


	//   ....[110]....
        /*0d4c*/ 	.word	0x0001e1f0


	//   ....[111]....
        /*0d50*/ 	.word	0x0001e210


	//   ....[112]....
        /*0d54*/ 	.word	0x0001e290


	//   ....[113]....
        /*0d58*/ 	.word	0x0001e2b0


	//   ....[114]....
        /*0d5c*/ 	.word	0x0001e330


	//   ....[115]....
        /*0d60*/ 	.word	0x0001e350


	//   ....[116]....
        /*0d64*/ 	.word	0x0001e3d0


	//   ....[117]....
        /*0d68*/ 	.word	0x0001e3f0


	//   ....[118]....
        /*0d6c*/ 	.word	0x0001e470


	//   ....[119]....
        /*0d70*/ 	.word	0x0001e490


	//   ....[120]....
        /*0d74*/ 	.word	0x0001e510


	//   ....[121]....
        /*0d78*/ 	.word	0x0001e530


	//   ....[122]....
        /*0d7c*/ 	.word	0x0001e540


	//   ....[123]....
        /*0d80*/ 	.word	0x0001e550


	//   ....[124]....
        /*0d84*/ 	.word	0x0001ee50


	//   ....[125]....
        /*0d88*/ 	.word	0x0001ee80


	//   ....[126]....
        /*0d8c*/ 	.word	0x0001eea0


	//   ....[127]....
        /*0d90*/ 	.word	0x0001ef20


	//   ....[128]....
        /*0d94*/ 	.word	0x0001ef40


	//   ....[129]....
        /*0d98*/ 	.word	0x0001efc0


	//   ....[130]....
        /*0d9c*/ 	.word	0x0001efe0


	//   ....[131]....
        /*0da0*/ 	.word	0x0001f060


	//   ....[132]....
        /*0da4*/ 	.word	0x0001f080


	//   ....[133]....
        /*0da8*/ 	.word	0x0001f100


	//   ....[134]....
        /*0dac*/ 	.word	0x0001f120


	//   ....[135]....
        /*0db0*/ 	.word	0x0001f1a0


	//   ....[136]....
        /*0db4*/ 	.word	0x0001f1c0


	//   ....[137]....
        /*0db8*/ 	.word	0x0001f240


	//   ....[138]....
        /*0dbc*/ 	.word	0x0001f260


	//   ....[139]....
        /*0dc0*/ 	.word	0x0001f270


	//   ....[140]....
        /*0dc4*/ 	.word	0x0001f2e0


	//   ....[141]....
        /*0dc8*/ 	.word	0x0001f330


	//   ....[142]....
        /*0dcc*/ 	.word	0x0001f3e0


	//   ....[143]....
        /*0dd0*/ 	.word	0x0001f3f0


	//   ....[144]....
        /*0dd4*/ 	.word	0x0001f460


	//   ....[145]....
        /*0dd8*/ 	.word	0x0001f470


	//   ....[146]....
        /*0ddc*/ 	.word	0x0001f480


	//   ....[147]....
        /*0de0*/ 	.word	0x0001f490


	//   ....[148]....
        /*0de4*/ 	.word	0x0001fc70


	//   ....[149]....
        /*0de8*/ 	.word	0x0001fc90


	//   ....[150]....
        /*0dec*/ 	.word	0x0001fd00


	//   ....[151]....
        /*0df0*/ 	.word	0x0001fd10


	//   ....[152]....
        /*0df4*/ 	.word	0x0001fd50


	//   ....[153]....
        /*0df8*/ 	.word	0x0001fd60


	//   ....[154]....
        /*0dfc*/ 	.word	0x0001fda0


	//   ....[155]....
        /*0e00*/ 	.word	0x0001fdb0


	//   ....[156]....
        /*0e04*/ 	.word	0x0001fdf0


	//   ....[157]....
        /*0e08*/ 	.word	0x0001fe00


	//   ....[158]....
        /*0e0c*/ 	.word	0x0001fe40


	//   ....[159]....
        /*0e10*/ 	.word	0x0001fe50


	//   ....[160]....
        /*0e14*/ 	.word	0x0001fe90


	//   ....[161]....
        /*0e18*/ 	.word	0x0001fea0


	//   ....[162]....
        /*0e1c*/ 	.word	0x0001feb0


	//   ....[163]....
        /*0e20*/ 	.word	0x0001fef0


	//   ....[164]....
        /*0e24*/ 	.word	0x000201a0


	//   ....[165]....
        /*0e28*/ 	.word	0x000201d0


	//   ....[166]....
        /*0e2c*/ 	.word	0x00020230


	//   ....[167]....
        /*0e30*/ 	.word	0x00020240


	//   ....[168]....
        /*0e34*/ 	.word	0x00020290


	//   ....[169]....
        /*0e38*/ 	.word	0x000202a0


	//   ....[170]....
        /*0e3c*/ 	.word	0x000202f0


	//   ....[171]....
        /*0e40*/ 	.word	0x00020300


	//   ....[172]....
        /*0e44*/ 	.word	0x00020350


	//   ....[173]....
        /*0e48*/ 	.word	0x00020360


	//   ....[174]....
        /*0e4c*/ 	.word	0x000203b0


	//   ....[175]....
        /*0e50*/ 	.word	0x000203c0


	//   ....[176]....
        /*0e54*/ 	.word	0x00020410


	//   ....[177]....
        /*0e58*/ 	.word	0x00020420


	//   ....[178]....
        /*0e5c*/ 	.word	0x00020430


	//   ....[179]....
        /*0e60*/ 	.word	0x00020470


	//   ....[180]....
        /*0e64*/ 	.word	0x00020a50


	//   ....[181]....
        /*0e68*/ 	.word	0x00020a90


	//   ....[182]....
        /*0e6c*/ 	.word	0x00020ab0


	//   ....[183]....
        /*0e70*/ 	.word	0x00020af0


	//   ....[184]....
        /*0e74*/ 	.word	0x00020b10


	//   ....[185]....
        /*0e78*/ 	.word	0x00020b50


	//   ....[186]....
        /*0e7c*/ 	.word	0x00020b70


	//   ....[187]....
        /*0e80*/ 	.word	0x00020bb0


	//   ....[188]....
        /*0e84*/ 	.word	0x00020bd0


	//   ....[189]....
        /*0e88*/ 	.word	0x00020c10


	//   ....[190]....
        /*0e8c*/ 	.word	0x00020c30


	//   ....[191]....
        /*0e90*/ 	.word	0x00020c70


	//   ....[192]....
        /*0e94*/ 	.word	0x00020c90


	//   ....[193]....
        /*0e98*/ 	.word	0x00020cd0


	//   ....[194]....
        /*0e9c*/ 	.word	0x00020cf0


	//   ....[195]....
        /*0ea0*/ 	.word	0x00020d00


	//   ....[196]....
        /*0ea4*/ 	.word	0x000210d0


	//   ....[197]....
        /*0ea8*/ 	.word	0x00021100


	//   ....[198]....
        /*0eac*/ 	.word	0x00021160


	//   ....[199]....
        /*0eb0*/ 	.word	0x00021190


	//   ....[200]....
        /*0eb4*/ 	.word	0x000211c0


	//   ....[201]....
        /*0eb8*/ 	.word	0x000211f0


	//   ....[202]....
        /*0ebc*/ 	.word	0x00021220


	//   ....[203]....
        /*0ec0*/ 	.word	0x00021250


	//   ....[204]....
        /*0ec4*/ 	.word	0x000213f0


	//   ....[205]....
        /*0ec8*/ 	.word	0x00021420


	//   ....[206]....
        /*0ecc*/ 	.word	0x00021450


	//   ....[207]....
        /*0ed0*/ 	.word	0x00021480


	//   ....[208]....
        /*0ed4*/ 	.word	0x000214b0


	//   ....[209]....
        /*0ed8*/ 	.word	0x000214e0


	//   ....[210]....
        /*0edc*/ 	.word	0x000215a0


	//   ....[211]....
        /*0ee0*/ 	.word	0x000215c0


	//   ....[212]....
        /*0ee4*/ 	.word	0x000215e0


	//   ....[213]....
        /*0ee8*/ 	.word	0x00021640


	//   ....[214]....
        /*0eec*/ 	.word	0x00022070


	//   ....[215]....
        /*0ef0*/ 	.word	0x000223b0


	//   ....[216]....
        /*0ef4*/ 	.word	0x00022440


	//   ....[217]....
        /*0ef8*/ 	.word	0x000224d0


	//   ....[218]....
        /*0efc*/ 	.word	0x00022560


	//   ....[219]....
        /*0f00*/ 	.word	0x00022640


	//   ....[220]....
        /*0f04*/ 	.word	0x000226d0


	//   ....[221]....
        /*0f08*/ 	.word	0x00022770


	//   ....[222]....
        /*0f0c*/ 	.word	0x00022800


	//   ....[223]....
        /*0f10*/ 	.word	0x000228f0


	//   ....[224]....
        /*0f14*/ 	.word	0x00022980


	//   ....[225]....
        /*0f18*/ 	.word	0x00022a20


	//   ....[226]....
        /*0f1c*/ 	.word	0x00022ab0


	//   ....[227]....
        /*0f20*/ 	.word	0x00022bf0


	//   ....[228]....
        /*0f24*/ 	.word	0x00022ca0


	//   ....[229]....
        /*0f28*/ 	.word	0x00022d30


	//   ....[230]....
        /*0f2c*/ 	.word	0x00022d80


	//   ....[231]....
        /*0f30*/ 	.word	0x00022dd0


	//   ....[232]....
        /*0f34*/ 	.word	0x00022e60


	//   ....[233]....
        /*0f38*/ 	.word	0x00022ef0


	//   ....[234]....
        /*0f3c*/ 	.word	0x00022f40


	//   ....[235]....
        /*0f40*/ 	.word	0x00022f90


	//   ....[236]....
        /*0f44*/ 	.word	0x00023080


	//   ....[237]....
        /*0f48*/ 	.word	0x00023130


	//   ....[238]....
        /*0f4c*/ 	.word	0x00023180


	//   ....[239]....
        /*0f50*/ 	.word	0x000231d0


	//   ....[240]....
        /*0f54*/ 	.word	0x00023360


	//   ....[241]....
        /*0f58*/ 	.word	0x000234b0


	//   ....[242]....
        /*0f5c*/ 	.word	0x00023560


	//   ....[243]....
        /*0f60*/ 	.word	0x000235b0


	//   ....[244]....
        /*0f64*/ 	.word	0x00023910


	//   ....[245]....
        /*0f68*/ 	.word	0x00023970


	//   ....[246]....
        /*0f6c*/ 	.word	0x00023a30


	//   ....[247]....
        /*0f70*/ 	.word	0x00023aa0


	//   ....[248]....
        /*0f74*/ 	.word	0x00023b00


	//   ....[249]....
        /*0f78*/ 	.word	0x00023bb0


	//   ....[250]....
        /*0f7c*/ 	.word	0x00023c10


	//   ....[251]....
        /*0f80*/ 	.word	0x00023ca0


	//   ....[252]....
        /*0f84*/ 	.word	0x00023d20


	//   ....[253]....
        /*0f88*/ 	.word	0x00023d70


	//   ....[254]....
        /*0f8c*/ 	.word	0x00023e00


	//   ....[255]....
        /*0f90*/ 	.word	0x00023e90


	//   ....[0]....
        /*0f94*/ 	.word	0x00023f30


	//   ....[1]....
        /*0f98*/ 	.word	0x00023fd0


	//   ....[2]....
        /*0f9c*/ 	.word	0x00024030


	//   ....[3]....
        /*0fa0*/ 	.word	0x000240a0


	//   ....[4]....
        /*0fa4*/ 	.word	0x00024100


	//   ....[5]....
        /*0fa8*/ 	.word	0x00024170


	//   ....[6]....
        /*0fac*/ 	.word	0x00024230


	//   ....[7]....
        /*0fb0*/ 	.word	0x00024290


	//   ....[8]....
        /*0fb4*/ 	.word	0x00024350


	//   ....[9]....
        /*0fb8*/ 	.word	0x00024630


	//   ....[10]....
        /*0fbc*/ 	.word	0x00024720


	//   ....[11]....
        /*0fc0*/ 	.word	0x000247c0


	//   ....[12]....
        /*0fc4*/ 	.word	0x00024820


	//   ....[13]....
        /*0fc8*/ 	.word	0x00024910


	//   ....[14]....
        /*0fcc*/ 	.word	0x00024980


	//   ....[15]....
        /*0fd0*/ 	.word	0x00024a70


	//   ....[16]....
        /*0fd4*/ 	.word	0x00024ae0


	//   ....[17]....
        /*0fd8*/ 	.word	0x00024bd0


	//   ....[18]....
        /*0fdc*/ 	.word	0x00024c40


	//   ....[19]....
        /*0fe0*/ 	.word	0x00024d30


	//   ....[20]....
        /*0fe4*/ 	.word	0x00024da0


	//   ....[21]....
        /*0fe8*/ 	.word	0x00024e90


	//   ....[22]....
        /*0fec*/ 	.word	0x00024f00


	//   ....[23]....
        /*0ff0*/ 	.word	0x00024ff0


	//   ....[24]....
        /*0ff4*/ 	.word	0x00025060


	//   ....[25]....
        /*0ff8*/ 	.word	0x00025100


	//   ....[26]....
        /*0ffc*/ 	.word	0x000251f0


	//   ....[27]....
        /*1000*/ 	.word	0x00025260


	//   ....[28]....
        /*1004*/ 	.word	0x000252c0


	//   ....[29]....
        /*1008*/ 	.word	0x000253b0


	//   ....[30]....
        /*100c*/ 	.word	0x00025410


	//   ....[31]....
        /*1010*/ 	.word	0x00025510


	//   ....[32]....
        /*1014*/ 	.word	0x00025570


	//   ....[33]....
        /*1018*/ 	.word	0x00025670


	//   ....[34]....
        /*101c*/ 	.word	0x000256d0


	//   ....[35]....
        /*1020*/ 	.word	0x000257d0


	//   ....[36]....
        /*1024*/ 	.word	0x00025830


	//   ....[37]....
        /*1028*/ 	.word	0x00025930


	//   ....[38]....
        /*102c*/ 	.word	0x00025990


	//   ....[39]....
        /*1030*/ 	.word	0x00025a90


	//   ....[40]....
        /*1034*/ 	.word	0x00025af0


	//   ....[41]....
        /*1038*/ 	.word	0x00025ba0


	//   ....[42]....
        /*103c*/ 	.word	0x00025c60


	//   ....[43]....
        /*1040*/ 	.word	0x00025d40


	//   ....[44]....
        /*1044*/ 	.word	0x00025da0


	//   ....[45]....
        /*1048*/ 	.word	0x00025e80


	//   ....[46]....
        /*104c*/ 	.word	0x00025ee0


	//   ....[47]....
        /*1050*/ 	.word	0x00025fb0


	//   ....[48]....
        /*1054*/ 	.word	0x00026010


	//   ....[49]....
        /*1058*/ 	.word	0x000260d0


	//   ....[50]....
        /*105c*/ 	.word	0x00026210


	//   ....[51]....
        /*1060*/ 	.word	0x000262c0


	//   ....[52]....
        /*1064*/ 	.word	0x00026340


	//   ....[53]....
        /*1068*/ 	.word	0x00026400


	//   ....[54]....
        /*106c*/ 	.word	0x00026460


	//   ....[55]....
        /*1070*/ 	.word	0x00026510


	//   ....[56]....
        /*1074*/ 	.word	0x00026570


	//   ....[57]....
        /*1078*/ 	.word	0x00026620


	//   ....[58]....
        /*107c*/ 	.word	0x00026680


	//   ....[59]....
        /*1080*/ 	.word	0x00026730


	//   ....[60]....
        /*1084*/ 	.word	0x00026790


	//   ....[61]....
        /*1088*/ 	.word	0x00026840


	//   ....[62]....
        /*108c*/ 	.word	0x000268a0


	//   ....[63]....
        /*1090*/ 	.word	0x00026950


	//   ....[64]....
        /*1094*/ 	.word	0x000269b0


	//   ....[65]....
        /*1098*/ 	.word	0x00026a60


	//   ....[66]....
        /*109c*/ 	.word	0x00026b50


	//   ....[67]....
        /*10a0*/ 	.word	0x00026c00


	//   ....[68]....
        /*10a4*/ 	.word	0x00026c60


	//   ....[69]....
        /*10a8*/ 	.word	0x00026d20


	//   ....[70]....
        /*10ac*/ 	.word	0x00026d80


	//   ....[71]....
        /*10b0*/ 	.word	0x00026e40


	//   ....[72]....
        /*10b4*/ 	.word	0x00026ea0


	//   ....[73]....
        /*10b8*/ 	.word	0x00026f60


	//   ....[74]....
        /*10bc*/ 	.word	0x00026fc0


	//   ....[75]....
        /*10c0*/ 	.word	0x00027080


	//   ....[76]....
        /*10c4*/ 	.word	0x000270e0


	//   ....[77]....
        /*10c8*/ 	.word	0x000271a0


	//   ....[78]....
        /*10cc*/ 	.word	0x00027200


	//   ....[79]....
        /*10d0*/ 	.word	0x000272c0


	//   ....[80]....
        /*10d4*/ 	.word	0x00027320


	//   ....[81]....
        /*10d8*/ 	.word	0x000273d0


	//   ....[82]....
        /*10dc*/ 	.word	0x000274c0


	//   ....[83]....
        /*10e0*/ 	.word	0x00027570


	//   ....[84]....
        /*10e4*/ 	.word	0x000275e0


	//   ....[85]....
        /*10e8*/ 	.word	0x00027690


	//   ....[86]....
        /*10ec*/ 	.word	0x000276f0


	//   ....[87]....
        /*10f0*/ 	.word	0x000277a0


	//   ....[88]....
        /*10f4*/ 	.word	0x00027800


	//   ....[89]....
        /*10f8*/ 	.word	0x000278b0


	//   ....[90]....
        /*10fc*/ 	.word	0x00027910


	//   ....[91]....
        /*1100*/ 	.word	0x000279c0


	//   ....[92]....
        /*1104*/ 	.word	0x00027a20


	//   ....[93]....
        /*1108*/ 	.word	0x00027ad0


	//   ....[94]....
        /*110c*/ 	.word	0x00027b30


	//   ....[95]....
        /*1110*/ 	.word	0x00027be0


	//   ....[96]....
        /*1114*/ 	.word	0x00027c40


	//   ....[97]....
        /*1118*/ 	.word	0x00027ce0


	//   ....[98]....
        /*111c*/ 	.word	0x00027d70


	//   ....[99]....
        /*1120*/ 	.word	0x00027e10


	//   ....[100]....
        /*1124*/ 	.word	0x00027f80


	//   ....[101]....
        /*1128*/ 	.word	0x00027ff0


	//   ....[102]....
        /*112c*/ 	.word	0x00028060


	//   ....[103]....
        /*1130*/ 	.word	0x000280d0


	//   ....[104]....
        /*1134*/ 	.word	0x00028140


	//   ....[105]....
        /*1138*/ 	.word	0x000281c0


	//   ....[106]....
        /*113c*/ 	.word	0x00028240


	//   ....[107]....
        /*1140*/ 	.word	0x000282d0


	//   ....[108]....
        /*1144*/ 	.word	0x00028340


	//   ....[109]....
        /*1148*/ 	.word	0x000283b0


	//   ....[110]....
        /*114c*/ 	.word	0x00028420


	//   ....[111]....
        /*1150*/ 	.word	0x000284a0


	//   ....[112]....
        /*1154*/ 	.word	0x00028510


	//   ....[113]....
        /*1158*/ 	.word	0x000285c0


	//   ....[114]....
        /*115c*/ 	.word	0x00028610


	//   ....[115]....
        /*1160*/ 	.word	0x000286a0


	//   ....[116]....
        /*1164*/ 	.word	0x000287d0


	//----- nvinfo : EIATTR_REG_RECONFIG
	.align		4
.L_233:
        /*1168*/ 	.byte	0x01, 0x54
	.zero		2


	//----- nvinfo : EIATTR_SYSCALL_OFFSETS
	.align		4
        /*116c*/ 	.byte	0x04, 0x46
        /*116e*/ 	.short	(.L_235 - .L_234)


	//   ....[0]....
.L_234:
        /*1170*/ 	.word	0x00001e90


	//   ....[1]....
        /*1174*/ 	.word	0x00001fe0


	//   ....[2]....
        /*1178*/ 	.word	0x00006da0


	//   ....[3]....
        /*117c*/ 	.word	0x000070c0


	//   ....[4]....
        /*1180*/ 	.word	0x0001d7d0


	//   ....[5]....
        /*1184*/ 	.word	0x0001d920


	//   ....[6]....
        /*1188*/ 	.word	0x0001da10


	//   ....[7]....
        /*118c*/ 	.word	0x0001e970


	//----- nvinfo : EIATTR_MBARRIER_INSTR_OFFSETS
	.align		4
.L_235:
        /*1190*/ 	.byte	0x04, 0x39
        /*1192*/ 	.short	(.L_237 - .L_236)


	//   ....[0]....
.L_236:
        /*1194*/ 	.word	0x00000270
        /*1198*/ 	.word	0x000000ff
        /*119c*/ 	.word	0x00016800
        /*11a0*/ 	.short	0x0100
        /*11a2*/ 	.byte	0x08
	.zero		1


	//   ....[1]....
        /*11a4*/ 	.word	0x00000280
        /*11a8*/ 	.word	0x000000ff
        /*11ac*/ 	.word	0x00016820
        /*11b0*/ 	.short	0x0100
        /*11b2*/ 	.byte	0x08
	.zero		1


	//   ....[2]....
        /*11b4*/ 	.word	0x00000370
        /*11b8*/ 	.word	0x000000ff
        /*11bc*/ 	.word	0x00016830
        /*11c0*/ 	.short	0x0100
        /*11c2*/ 	.byte	0x08
	.zero		1


	//   ....[3]....
        /*11c4*/ 	.word	0x00000380
        /*11c8*/ 	.word	0x000000ff
        /*11cc*/ 	.word	0x00016840
        /*11d0*/ 	.short	0x0100
        /*11d2*/ 	.byte	0x08
	.zero		1


	//   ....[4]....
        /*11d4*/ 	.word	0x00000390
        /*11d8*/ 	.word	0x000000ff
        /*11dc*/ 	.word	0x00016838
        /*11e0*/ 	.short	0x0100
        /*11e2*/ 	.byte	0x08
	.zero		1


	//   ....[5]....
        /*11e4*/ 	.word	0x000003a0
        /*11e8*/ 	.word	0x000000ff
        /*11ec*/ 	.word	0x00016848
        /*11f0*/ 	.short	0x0100
        /*11f2*/ 	.byte	0x08
	.zero		1


	//   ....[6]....
        /*11f4*/ 	.word	0x000004d0
        /*11f8*/ 	.word	0x000000ff
        /*11fc*/ 	.word	0x00016850
        /*1200*/ 	.short	0x0100
        /*1202*/ 	.byte	0x08
	.zero		1


	//   ....[7]....
        /*1204*/ 	.word	0x000004e0
        /*1208*/ 	.word	0x000000ff
        /*120c*/ 	.word	0x00016860
        /*1210*/ 	.short	0x0100
        /*1212*/ 	.byte	0x08
	.zero		1


	//   ....[8]....
        /*1214*/ 	.word	0x000004f0
        /*1218*/ 	.word	0x000000ff
        /*121c*/ 	.word	0x00016858
        /*1220*/ 	.short	0x0100
        /*1222*/ 	.byte	0x08
	.zero		1


	//   ....[9]....
        /*1224*/ 	.word	0x00000500
        /*1228*/ 	.word	0x000000ff
        /*122c*/ 	.word	0x00016868
        /*1230*/ 	.short	0x0100
        /*1232*/ 	.byte	0x08
	.zero		1


	//   ....[10]....
        /*1234*/ 	.word	0x000005f0
        /*1238*/ 	.word	0x000000ff
        /*123c*/ 	.word	0x00016870
        /*1240*/ 	.short	0x0100
        /*1242*/ 	.byte	0x06
	.zero		1


	//   ....[11]....
        /*1244*/ 	.word	0x00000600
        /*1248*/ 	.word	0x000000ff
        /*124c*/ 	.word	0x00016880
        /*1250*/ 	.short	0x0100
        /*1252*/ 	.byte	0x06
	.zero		1


	//   ....[12]....
        /*1254*/ 	.word	0x00000610
        /*1258*/ 	.word	0x000000ff
        /*125c*/ 	.word	0x00016878
        /*1260*/ 	.short	0x0100
        /*1262*/ 	.byte	0x06
	.zero		1


	//   ....[13]....
        /*1264*/ 	.word	0x00000620
        /*1268*/ 	.word	0x000000ff
        /*126c*/ 	.word	0x00016888
        /*1270*/ 	.short	0x0100
        /*1272*/ 	.byte	0x06
	.zero		1


	//   ....[14]....
        /*1274*/ 	.word	0x00000750
        /*1278*/ 	.word	0x000000ff
        /*127c*/ 	.word	0x00016890
        /*1280*/ 	.short	0x0100
        /*1282*/ 	.byte	0x08
	.zero		1


	//   ....[15]....
        /*1284*/ 	.word	0x00000760
        /*1288*/ 	.word	0x000000ff
        /*128c*/ 	.word	0x000168a0
        /*1290*/ 	.short	0x0100
        /*1292*/ 	.byte	0x08
	.zero		1


	//   ....[16]....
        /*1294*/ 	.word	0x00000770
        /*1298*/ 	.word	0x000000ff
        /*129c*/ 	.word	0x00016898
        /*12a0*/ 	.short	0x0100
        /*12a2*/ 	.byte	0x08
	.zero		1


	//   ....[17]....
        /*12a4*/ 	.word	0x00000780
        /*12a8*/ 	.word	0x000000ff
        /*12ac*/ 	.word	0x000168a8
        /*12b0*/ 	.short	0x0100
        /*12b2*/ 	.byte	0x08
	.zero		1


	//   ....[18]....
        /*12b4*/ 	.word	0x000008b0
        /*12b8*/ 	.word	0x000000ff
        /*12bc*/ 	.word	0x000168b0
        /*12c0*/ 	.short	0x0100
        /*12c2*/ 	.byte	0x08
	.zero		1


	//   ....[19]....
        /*12c4*/ 	.word	0x000008c0
        /*12c8*/ 	.word	0x000000ff
        /*12cc*/ 	.word	0x000168c0
        /*12d0*/ 	.short	0x0100
        /*12d2*/ 	.byte	0x08
	.zero		1


	//   ....[20]....
        /*12d4*/ 	.word	0x000008d0
        /*12d8*/ 	.word	0x000000ff
        /*12dc*/ 	.word	0x000168b8
        /*12e0*/ 	.short	0x0100
        /*12e2*/ 	.byte	0x08
	.zero		1


	//   ....[21]....
        /*12e4*/ 	.word	0x000008e0
        /*12e8*/ 	.word	0x000000ff
        /*12ec*/ 	.word	0x000168c8
        /*12f0*/ 	.short	0x0100
        /*12f2*/ 	.byte	0x08
	.zero		1


	//   ....[22]....
        /*12f4*/ 	.word	0x000031a0
        /*12f8*/ 	.word	0x00000045
        /*12fc*/ 	.word	0x00016890
        /*1300*/ 	.short	0x010a
        /*1302*/ 	.byte	0x3f
	.zero		1


	//   ....[23]....
        /*1304*/ 	.word	0x00004710
        /*1308*/ 	.word	0x00000045
        /*130c*/ 	.word	0x00016890
        /*1310*/ 	.short	0x010a
        /*1312*/ 	.byte	0x3f
	.zero		1


	//   ....[24]....
        /*1314*/ 	.word	0x00005850
        /*1318*/ 	.word	0x00000045
        /*131c*/ 	.word	0x00016890
        /*1320*/ 	.short	0x010a
        /*1322*/ 	.byte	0x3f
	.zero		1


	//   ....[25]....
        /*1324*/ 	.word	0x00005d60
        /*1328*/ 	.word	0x00000008
        /*132c*/ 	.word	0x00000000
        /*1330*/ 	.short	0x0101
        /*1332*/ 	.byte	0x3f
	.zero		1


	//   ....[26]....
        /*1334*/ 	.word	0x00005da0
        /*1338*/ 	.word	0x00000045
        /*133c*/ 	.word	0x000168b0
        /*1340*/ 	.short	0x010a
        /*1342*/ 	.byte	0x3f
	.zero		1


	//   ....[27]....
        /*1344*/ 	.word	0x00006230
        /*1348*/ 	.word	0x00000045
        /*134c*/ 	.word	0x00000000
        /*1350*/ 	.short	0x0101
        /*1352*/ 	.byte	0x3f
	.zero		1


	//   ....[28]....
        /*1354*/ 	.word	0x00006e40
        /*1358*/ 	.word	0x00000002
        /*135c*/ 	.word	0x00016800
        /*1360*/ 	.short	0x010a
        /*1362*/ 	.byte	0x3f
	.zero		1


	//   ....[29]....
        /*1364*/ 	.word	0x00006e90
        /*1368*/ 	.word	0x00000002
        /*136c*/ 	.word	0x00016800
        /*1370*/ 	.short	0x010a
        /*1372*/ 	.byte	0x3f
	.zero		1


	//   ....[30]....
        /*1374*/ 	.word	0x00007ad0
        /*1378*/ 	.word	0x00000002
        /*137c*/ 	.word	0x00016800
        /*1380*/ 	.short	0x010a
        /*1382*/ 	.byte	0x3f
	.zero		1


	//   ....[31]....
        /*1384*/ 	.word	0x000090f0
        /*1388*/ 	.word	0x00000002
        /*138c*/ 	.word	0x00016800
        /*1390*/ 	.short	0x010a
        /*1392*/ 	.byte	0x3f
	.zero		1


	//   ....[32]....
        /*1394*/ 	.word	0x0000a0d0
        /*1398*/ 	.word	0x00000000
        /*139c*/ 	.word	0x00016830
        /*13a0*/ 	.short	0x010a
        /*13a2*/ 	.byte	0x3f
	.zero		1


	//   ....[33]....
        /*13a4*/ 	.word	0x0000a180
        /*13a8*/ 	.word	0x00000000
        /*13ac*/ 	.word	0x00016830
        /*13b0*/ 	.short	0x010a
        /*13b2*/ 	.byte	0x3f
	.zero		1


	//   ....[34]....
        /*13b4*/ 	.word	0x0000ab20
        /*13b8*/ 	.word	0x00000004
        /*13bc*/ 	.word	0x00000000
        /*13c0*/ 	.short	0x0101
        /*13c2*/ 	.byte	0x3f
	.zero		1


	//   ....[35]....
        /*13c4*/ 	.word	0x0000dc20
        /*13c8*/ 	.word	0x00000009
        /*13cc*/ 	.word	0x00016830
        /*13d0*/ 	.short	0x010a
        /*13d2*/ 	.byte	0x3f
	.zero		1


	//   ....[36]....
        /*13d4*/ 	.word	0x0000dc70
        /*13d8*/ 	.word	0x00000009
        /*13dc*/ 	.word	0x00016830
        /*13e0*/ 	.short	0x010a
        /*13e2*/ 	.byte	0x3f
	.zero		1


	//   ....[37]....
        /*13e4*/ 	.word	0x0000df90
        /*13e8*/ 	.word	0x00000009
        /*13ec*/ 	.word	0x00016850
        /*13f0*/ 	.short	0x010a
        /*13f2*/ 	.byte	0x3f
	.zero		1


	//   ....[38]....
        /*13f4*/ 	.word	0x0000dfd0
        /*13f8*/ 	.word	0x00000009
        /*13fc*/ 	.word	0x00016850
        /*1400*/ 	.short	0x010a
        /*1402*/ 	.byte	0x3f
	.zero		1


	//   ....[39]....
        /*1404*/ 	.word	0x0000eb00
        /*1408*/ 	.word	0x00000038
        /*140c*/ 	.word	0x00000000
        /*1410*/ 	.short	0x0101
        /*1412*/ 	.byte	0x3f
	.zero		1


	//   ....[40]....
        /*1414*/ 	.word	0x00010f20
        /*1418*/ 	.word	0x00000013
        /*141c*/ 	.word	0x00000000
        /*1420*/ 	.short	0x0101
        /*1422*/ 	.byte	0x3f
	.zero		1


	//   ....[41]....
        /*1424*/ 	.word	0x00011720
        /*1428*/ 	.word	0x00000009
        /*142c*/ 	.word	0x00016830
        /*1430*/ 	.short	0x010a
        /*1432*/ 	.byte	0x3f
	.zero		1


	//   ....[42]....
        /*1434*/ 	.word	0x00011770
        /*1438*/ 	.word	0x00000009
        /*143c*/ 	.word	0x00016830
        /*1440*/ 	.short	0x010a
        /*1442*/ 	.byte	0x3f
	.zero		1


	//   ....[43]....
        /*1444*/ 	.word	0x00011ac0
        /*1448*/ 	.word	0x00000009
        /*144c*/ 	.word	0x00016850
        /*1450*/ 	.short	0x010a
        /*1452*/ 	.byte	0x3f
	.zero		1


	//   ....[44]....
        /*1454*/ 	.word	0x00011b00
        /*1458*/ 	.word	0x00000009
        /*145c*/ 	.word	0x00016850
        /*1460*/ 	.short	0x010a
        /*1462*/ 	.byte	0x3f
	.zero		1


	//   ....[45]....
        /*1464*/ 	.word	0x00012060
        /*1468*/ 	.word	0x0000000c
        /*146c*/ 	.word	0x00000000
        /*1470*/ 	.short	0x0101
        /*1472*/ 	.byte	0x3f
	.zero		1


	//   ....[46]....
        /*1474*/ 	.word	0x000139d0
        /*1478*/ 	.word	0x0000000f
        /*147c*/ 	.word	0x00000000
        /*1480*/ 	.short	0x0101
        /*1482*/ 	.byte	0x3f
	.zero		1


	//   ....[47]....
        /*1484*/ 	.word	0x00013f00
        /*1488*/ 	.word	0x00000009
        /*148c*/ 	.word	0x00016830
        /*1490*/ 	.short	0x010a
        /*1492*/ 	.byte	0x3f
	.zero		1


	//   ....[48]....
        /*1494*/ 	.word	0x00013f50
        /*1498*/ 	.word	0x00000009
        /*149c*/ 	.word	0x00016830
        /*14a0*/ 	.short	0x010a
        /*14a2*/ 	.byte	0x3f
	.zero		1


	//   ....[49]....
        /*14a4*/ 	.word	0x000142a0
        /*14a8*/ 	.word	0x00000009
        /*14ac*/ 	.word	0x00016850
        /*14b0*/ 	.short	0x010a
        /*14b2*/ 	.byte	0x3f
	.zero		1


	//   ....[50]....
        /*14b4*/ 	.word	0x000142e0
        /*14b8*/ 	.word	0x00000009
        /*14bc*/ 	.word	0x00016850
        /*14c0*/ 	.short	0x010a
        /*14c2*/ 	.byte	0x3f
	.zero		1


	//   ....[51]....
        /*14c4*/ 	.word	0x000148b0
        /*14c8*/ 	.word	0x00000036
        /*14cc*/ 	.word	0x00000000
        /*14d0*/ 	.short	0x0101
        /*14d2*/ 	.byte	0x3f
	.zero		1


	//   ....[52]....
        /*14d4*/ 	.word	0x00017230
        /*14d8*/ 	.word	0x0000000f
        /*14dc*/ 	.word	0x00000000
        /*14e0*/ 	.short	0x0101
        /*14e2*/ 	.byte	0x3f
	.zero		1


	//   ....[53]....
        /*14e4*/ 	.word	0x00017680
        /*14e8*/ 	.word	0x0000000b
        /*14ec*/ 	.word	0x00016850
        /*14f0*/ 	.short	0x010a
        /*14f2*/ 	.byte	0x3f
	.zero		1


	//   ....[54]....
        /*14f4*/ 	.word	0x000176f0
        /*14f8*/ 	.word	0x0000000b
        /*14fc*/ 	.word	0x00016850
        /*1500*/ 	.short	0x010a
        /*1502*/ 	.byte	0x3f
	.zero		1


	//   ....[55]....
        /*1504*/ 	.word	0x00017d10
        /*1508*/ 	.word	0x00000002
        /*150c*/ 	.word	0x00000000
        /*1510*/ 	.short	0x0101
        /*1512*/ 	.byte	0x3f
	.zero		1


	//   ....[56]....
        /*1514*/ 	.word	0x00018d50
        /*1518*/ 	.word	0x00000000
        /*151c*/ 	.word	0x00000000
        /*1520*/ 	.short	0x0101
        /*1522*/ 	.byte	0x3f
	.zero		1


	//   ....[57]....
        /*1524*/ 	.word	0x00019370
        /*1528*/ 	.word	0x00000008
        /*152c*/ 	.word	0x00000000
        /*1530*/ 	.short	0x0101
        /*1532*/ 	.byte	0x3f
	.zero		1


	//   ....[58]....
        /*1534*/ 	.word	0x0001c340
        /*1538*/ 	.word	0x00000010
        /*153c*/ 	.word	0x00016820
        /*1540*/ 	.short	0x010a
        /*1542*/ 	.byte	0x3f
	.zero		1


	//   ....[59]....
        /*1544*/ 	.word	0x0001c400
        /*1548*/ 	.word	0x00000005
        /*154c*/ 	.word	0x000168a0
        /*1550*/ 	.short	0x010a
        /*1552*/ 	.byte	0x3f
	.zero		1


	//   ....[60]....
        /*1554*/ 	.word	0x0001c640
        /*1558*/ 	.word	0x00000005
        /*155c*/ 	.word	0x000168c0
        /*1560*/ 	.short	0x010a
        /*1562*/ 	.byte	0x3f
	.zero		1


	//   ....[61]....
        /*1564*/ 	.word	0x0001c9d0
        /*1568*/ 	.word	0x00000005
        /*156c*/ 	.word	0x000168a0
        /*1570*/ 	.short	0x010a
        /*1572*/ 	.byte	0x3f
	.zero		1


	//   ....[62]....
        /*1574*/ 	.word	0x0001cbf0
        /*1578*/ 	.word	0x00000005
        /*157c*/ 	.word	0x000168c0
        /*1580*/ 	.short	0x010a
        /*1582*/ 	.byte	0x3f
	.zero		1


	//   ....[63]....
        /*1584*/ 	.word	0x0001dec0
        /*1588*/ 	.word	0x00000003
        /*158c*/ 	.word	0x00016840
        /*1590*/ 	.short	0x010a
        /*1592*/ 	.byte	0x3f
	.zero		1


	//   ....[64]....
        /*1594*/ 	.word	0x0001e650
        /*1598*/ 	.word	0x00000003
        /*159c*/ 	.word	0x00016830
        /*15a0*/ 	.short	0x0107
        /*15a2*/ 	.byte	0x3f
	.zero		1


	//   ....[65]....
        /*15a4*/ 	.word	0x0001e720
        /*15a8*/ 	.word	0x00000003
        /*15ac*/ 	.word	0x00016830
        /*15b0*/ 	.short	0x0101
        /*15b2*/ 	.byte	0x3f
	.zero		1


	//   ....[66]....
        /*15b4*/ 	.word	0x0001f570
        /*15b8*/ 	.word	0x00000010
        /*15bc*/ 	.word	0x00016800
        /*15c0*/ 	.short	0x0107
        /*15c2*/ 	.byte	0x3f
	.zero		1


	//   ....[67]....
        /*15c4*/ 	.word	0x0001f660
        /*15c8*/ 	.word	0x00000010
        /*15cc*/ 	.word	0x00016800
        /*15d0*/ 	.short	0x0101
        /*15d2*/ 	.byte	0x3f
	.zero		1


	//   ....[68]....
        /*15d4*/ 	.word	0x0001f680
        /*15d8*/ 	.word	0x00000010
        /*15dc*/ 	.word	0x00016820
        /*15e0*/ 	.short	0x010a
        /*15e2*/ 	.byte	0x3f
	.zero		1


	//   ....[69]....
        /*15e4*/ 	.word	0x0001fa60
        /*15e8*/ 	.word	0x00000005
        /*15ec*/ 	.word	0x00016840
        /*15f0*/ 	.short	0x010a
        /*15f2*/ 	.byte	0x3f
	.zero		1


	//   ....[70]....
        /*15f4*/ 	.word	0x0001ff70
        /*15f8*/ 	.word	0x00000005
        /*15fc*/ 	.word	0x00016830
        /*1600*/ 	.short	0x0107
        /*1602*/ 	.byte	0x3f
	.zero		1


	//   ....[71]....
        /*1604*/ 	.word	0x00020030
        /*1608*/ 	.word	0x00000005
        /*160c*/ 	.word	0x00016830
        /*1610*/ 	.short	0x0101
        /*1612*/ 	.byte	0x3f
	.zero		1


	//   ....[72]....
        /*1614*/ 	.word	0x00020090
        /*1618*/ 	.word	0x00000005
        /*161c*/ 	.word	0x00016860
        /*1620*/ 	.short	0x010a
        /*1622*/ 	.byte	0x3f
	.zero		1


	//   ....[73]....
        /*1624*/ 	.word	0x00020560
        /*1628*/ 	.word	0x00000005
        /*162c*/ 	.word	0x00016850
        /*1630*/ 	.short	0x0107
        /*1632*/ 	.byte	0x3f
	.zero		1


	//   ....[74]....
        /*1634*/ 	.word	0x000206e0
        /*1638*/ 	.word	0x00000005
        /*163c*/ 	.word	0x00016850
        /*1640*/ 	.short	0x0101
        /*1642*/ 	.byte	0x3f
	.zero		1


	//   ....[75]....
        /*1644*/ 	.word	0x00020910
        /*1648*/ 	.word	0x00000000
        /*164c*/ 	.word	0x00016860
        /*1650*/ 	.short	0x010a
        /*1652*/ 	.byte	0x3f
	.zero		1


	//   ....[76]....
        /*1654*/ 	.word	0x00020db0
        /*1658*/ 	.word	0x00000000
        /*165c*/ 	.word	0x00016850
        /*1660*/ 	.short	0x0107
        /*1662*/ 	.byte	0x3f
	.zero		1


	//   ....[77]....
        /*1664*/ 	.word	0x00020e90
        /*1668*/ 	.word	0x00000000
        /*166c*/ 	.word	0x00016850
        /*1670*/ 	.short	0x0101
        /*1672*/ 	.byte	0x3f
	.zero		1


	//   ....[78]....
        /*1674*/ 	.word	0x00021ff0
        /*1678*/ 	.word	0x00000005
        /*167c*/ 	.word	0x00016820
        /*1680*/ 	.short	0x010a
        /*1682*/ 	.byte	0x3f
	.zero		1


	//   ....[79]....
        /*1684*/ 	.word	0x00022190
        /*1688*/ 	.word	0x00000003
        /*168c*/ 	.word	0x00016840
        /*1690*/ 	.short	0x010a
        /*1692*/ 	.byte	0x3f
	.zero		1


	//   ....[80]....
        /*1694*/ 	.word	0x00022220
        /*1698*/ 	.word	0x00000005
        /*169c*/ 	.word	0x00016840
        /*16a0*/ 	.short	0x010a
        /*16a2*/ 	.byte	0x3f
	.zero		1


	//   ....[81]....
        /*16a4*/ 	.word	0x00022260
        /*16a8*/ 	.word	0x00000003
        /*16ac*/ 	.word	0x00016860
        /*16b0*/ 	.short	0x010a
        /*16b2*/ 	.byte	0x3f
	.zero		1


	//   ....[82]....
        /*16b4*/ 	.word	0x000222a0
        /*16b8*/ 	.word	0x00000005
        /*16bc*/ 	.word	0x00016860
        /*16c0*/ 	.short	0x010a
        /*16c2*/ 	.byte	0x3f
	.zero		1


	//   ....[83]....
        /*16c4*/ 	.word	0x00022300
        /*16c8*/ 	.word	0x00000045
        /*16cc*/ 	.word	0x00016890
        /*16d0*/ 	.short	0x010a
        /*16d2*/ 	.byte	0x3f
	.zero		1


	//   ....[84]....
        /*16d4*/ 	.word	0x00022590
        /*16d8*/ 	.word	0x00000045
        /*16dc*/ 	.word	0x00016890
        /*16e0*/ 	.short	0x010a
        /*16e2*/ 	.byte	0x3f
	.zero		1


	//   ....[85]....
        /*16e4*/ 	.word	0x00022840
        /*16e8*/ 	.word	0x00000045
        /*16ec*/ 	.word	0x00016890
        /*16f0*/ 	.short	0x010a
        /*16f2*/ 	.byte	0x3f
	.zero		1


	//   ....[86]....
        /*16f4*/ 	.word	0x00022af0
        /*16f8*/ 	.word	0x00000045
        /*16fc*/ 	.word	0x000168b0
        /*1700*/ 	.short	0x010a
        /*1702*/ 	.byte	0x3f
	.zero		1


	//   ....[87]....
        /*1704*/ 	.word	0x00022fc0
        /*1708*/ 	.word	0x00000002
        /*170c*/ 	.word	0x00016800
        /*1710*/ 	.short	0x010a
        /*1712*/ 	.byte	0x3f
	.zero		1


	//   ....[88]....
        /*1714*/ 	.word	0x000235e0
        /*1718*/ 	.word	0x00000002
        /*171c*/ 	.word	0x00016800
        /*1720*/ 	.short	0x010a
        /*1722*/ 	.byte	0x3f
	.zero		1


	//   ....[89]....
        /*1724*/ 	.word	0x00023630
        /*1728*/ 	.word	0x00000000
        /*172c*/ 	.word	0x00016830
        /*1730*/ 	.short	0x010a
        /*1732*/ 	.byte	0x3f
	.zero		1


	//   ....[90]....
        /*1734*/ 	.word	0x00023680
        /*1738*/ 	.word	0x00000009
        /*173c*/ 	.word	0x00016830
        /*1740*/ 	.short	0x010a
        /*1742*/ 	.byte	0x3f
	.zero		1


	//   ....[91]....
        /*1744*/ 	.word	0x000236d0
        /*1748*/ 	.word	0x00000009
        /*174c*/ 	.word	0x00016850
        /*1750*/ 	.short	0x010a
        /*1752*/ 	.byte	0x3f
	.zero		1


	//   ....[92]....
        /*1754*/ 	.word	0x00023720
        /*1758*/ 	.word	0x00000009
        /*175c*/ 	.word	0x00016830
        /*1760*/ 	.short	0x010a
        /*1762*/ 	.byte	0x3f
	.zero		1


	//   ....[93]....
        /*1764*/ 	.word	0x00023770
        /*1768*/ 	.word	0x00000009
        /*176c*/ 	.word	0x00016850
        /*1770*/ 	.short	0x010a
        /*1772*/ 	.byte	0x3f
	.zero		1


	//   ....[94]....
        /*1774*/ 	.word	0x000237c0
        /*1778*/ 	.word	0x00000009
        /*177c*/ 	.word	0x00016830
        /*1780*/ 	.short	0x010a
        /*1782*/ 	.byte	0x3f
	.zero		1


	//   ....[95]....
        /*1784*/ 	.word	0x00023810
        /*1788*/ 	.word	0x00000009
        /*178c*/ 	.word	0x00016850
        /*1790*/ 	.short	0x010a
        /*1792*/ 	.byte	0x3f
	.zero		1


	//   ....[96]....
        /*1794*/ 	.word	0x00023860
        /*1798*/ 	.word	0x0000000b
        /*179c*/ 	.word	0x00016850
        /*17a0*/ 	.short	0x010a
        /*17a2*/ 	.byte	0x3f
	.zero		1


	//   ....[97]....
        /*17a4*/ 	.word	0x00024410
        /*17a8*/ 	.word	0x00000010
        /*17ac*/ 	.word	0x00016820
        /*17b0*/ 	.short	0x010a
        /*17b2*/ 	.byte	0x3f
	.zero		1


	//   ....[98]....
        /*17b4*/ 	.word	0x00024460
        /*17b8*/ 	.word	0x00000005
        /*17bc*/ 	.word	0x000168a0
        /*17c0*/ 	.short	0x010a
        /*17c2*/ 	.byte	0x3f
	.zero		1


	//   ....[99]....
        /*17c4*/ 	.word	0x000244b0
        /*17c8*/ 	.word	0x00000005
        /*17cc*/ 	.word	0x000168c0
        /*17d0*/ 	.short	0x010a
        /*17d2*/ 	.byte	0x3f
	.zero		1


	//   ....[100]....
        /*17d4*/ 	.word	0x00024500
        /*17d8*/ 	.word	0x00000005
        /*17dc*/ 	.word	0x000168a0
        /*17e0*/ 	.short	0x010a
        /*17e2*/ 	.byte	0x3f
	.zero		1


	//   ....[101]....
        /*17e4*/ 	.word	0x00024550
        /*17e8*/ 	.word	0x00000005
        /*17ec*/ 	.word	0x000168c0
        /*17f0*/ 	.short	0x010a
        /*17f2*/ 	.byte	0x3f
	.zero		1


	//   ....[102]....
        /*17f4*/ 	.word	0x00024670
        /*17f8*/ 	.word	0x00000003
        /*17fc*/ 	.word	0x00016840
        /*1800*/ 	.short	0x010a
        /*1802*/ 	.byte	0x3f
	.zero		1


	//   ....[103]....
        /*1804*/ 	.word	0x00026110
        /*1808*/ 	.word	0x00000010
        /*180c*/ 	.word	0x00016820
        /*1810*/ 	.short	0x010a
        /*1812*/ 	.byte	0x3f
	.zero		1


	//   ....[104]....
        /*1814*/ 	.word	0x00026160
        /*1818*/ 	.word	0x00000005
        /*181c*/ 	.word	0x00016840
        /*1820*/ 	.short	0x010a
        /*1822*/ 	.byte	0x3f
	.zero		1


	//   ....[105]....
        /*1824*/ 	.word	0x00026aa0
        /*1828*/ 	.word	0x00000005
        /*182c*/ 	.word	0x00016860
        /*1830*/ 	.short	0x010a
        /*1832*/ 	.byte	0x3f
	.zero		1


	//   ....[106]....
        /*1834*/ 	.word	0x00027410
        /*1838*/ 	.word	0x00000000
        /*183c*/ 	.word	0x00016860
        /*1840*/ 	.short	0x010a
        /*1842*/ 	.byte	0x3f
	.zero		1


	//   ....[107]....
        /*1844*/ 	.word	0x000286f0
        /*1848*/ 	.word	0x00000005
        /*184c*/ 	.word	0x00016820
        /*1850*/ 	.short	0x010a
        /*1852*/ 	.byte	0x3f
	.zero		1


	//   ....[108]....
        /*1854*/ 	.word	0x00028890
        /*1858*/ 	.word	0x00000003
        /*185c*/ 	.word	0x00016840
        /*1860*/ 	.short	0x010a
        /*1862*/ 	.byte	0x3f
	.zero		1


	//   ....[109]....
        /*1864*/ 	.word	0x000288e0
        /*1868*/ 	.word	0x00000005
        /*186c*/ 	.word	0x00016840
        /*1870*/ 	.short	0x010a
        /*1872*/ 	.byte	0x3f
	.zero		1


	//   ....[110]....
        /*1874*/ 	.word	0x00028930
        /*1878*/ 	.word	0x00000003
        /*187c*/ 	.word	0x00016860
        /*1880*/ 	.short	0x010a
        /*1882*/ 	.byte	0x3f
	.zero		1


	//----- nvinfo : EIATTR_NUM_MBARRIERS
	.align		4
.L_237:
        /*1884*/ 	.byte	0x03, 0x38
        /*1886*/ 	.short	0x0016


	//----- nvinfo : EIATTR_EXIT_INSTR_OFFSETS
	.align		4
        /*1888*/ 	.byte	0x04, 0x1c
        /*188a*/ 	.short	(.L_239 - .L_238)


	//   ....[0]....
.L_238:
        /*188c*/ 	.word	0x000222f0


	//----- nvinfo : EIATTR_MAX_THREADS
	.align		4
.L_239:
        /*1890*/ 	.byte	0x04, 0x05
        /*1892*/ 	.short	(.L_241 - .L_240)
.L_240:
        /*1894*/ 	.word	0x00000200
        /*1898*/ 	.word	0x00000001
        /*189c*/ 	.word	0x00000001


	//----- nvinfo : EIATTR_CRS_STACK_SIZE
	.align		4
.L_241:
        /*18a0*/ 	.byte	0x04, 0x1e
        /*18a2*/ 	.short	(.L_243 - .L_242)
.L_242:
        /*18a4*/ 	.word	0x00000000


	//----- nvinfo : EIATTR_CBANK_PARAM_SIZE
	.align		4
.L_243:
        /*18a8*/ 	.byte	0x03, 0x19
        /*18aa*/ 	.short	0x0af0


	//----- nvinfo : EIATTR_PARAM_CBANK
	.align		4
        /*18ac*/ 	.byte	0x04, 0x0a
        /*18ae*/ 	.short	(.L_245 - .L_244)
	.align		4
.L_244:
        /*18b0*/ 	.word	index@(.nv.constant0._ZN7cutlass13device_kernelIN5flash11enable_sm90INS1_16FlashAttnFwdSm90INS1_25CollectiveMainloopFwdSm90ILi2EN4cute5tupleIJNS5_1CILi1EEES8_S8_EEENS6_IJNS7_ILi192EEENS7_ILi128EEENS7_ILi64EEEEEELi64ENS_10bfloat16_tEfNS_4arch4Sm90ELb0ELb1ELb1ELb1ELb1ELb1ELb0ELb1ELb1ELb1ELb1ELb0EEENS1_21CollectiveEpilogueFwdINS6_IJSA_SC_SB_EEES9_SE_SG_Li384ELb1ELb1ELb1ELb0EEENS1_36VarlenDynamicPersistentTileSchedulerILi192ELi128ELi384ELi128ELb1ELb1ELb1ELb1ELb0ELb1EEEEEEEEEvNT_6ParamsE)
        /*18b4*/ 	.short	0x0210
        /*18b6*/ 	.short	0x0af0


	//----- nvinfo : EIATTR_SW_WAR
	.align		4
.L_245:
        /*18b8*/ 	.byte	0x04, 0x36
        /*18ba*/ 	.short	(.L_247 - .L_246)
.L_246:
        /*18bc*/ 	.word	0x00000008
.L_247:


//--------------------- .nv.info._ZN7cutlass13device_kernelIN5flash11enable_sm90INS1_16FlashAttnFwdSm90INS1_25CollectiveMainloopFwdSm90ILi2EN4cute5tupleIJNS5_1CILi1EEES8_S8_EEENS6_IJNS7_ILi192EEENS7_ILi128EEENS7_ILi64EEEEEELi64ENS_10bfloat16_tEfNS_4arch4Sm90ELb1ELb0ELb1ELb0ELb1ELb0ELb0ELb1ELb1ELb1ELb1ELb0EEENS1_21CollectiveEpilogueFwdINS6_IJSA_SC_SB_EEES9_SE_SG_Li384ELb0ELb1ELb1ELb0EEENS1_19SingleTileSchedulerILb0ELb1ELb1ELi192EEEEEEEEEvNT_6ParamsE --------------------------
	.section	.nv.info._ZN7cutlass13device_kernelIN5flash11enable_sm90INS1_16FlashAttnFwdSm90INS1_25CollectiveMainloopFwdSm90ILi2EN4cute5tupleIJNS5_1CILi1EEES8_S8_EEENS6_IJNS7_ILi192EEENS7_ILi128EEENS7_ILi64EEEEEELi64ENS_10bfloat16_tEfNS_4arch4Sm90ELb1ELb0ELb1ELb0ELb1ELb0ELb0ELb1ELb1ELb1ELb1ELb0EEENS1_21CollectiveEpilogueFwdINS6_IJSA_SC_SB_EEES9_SE_SG_Li384ELb0ELb1ELb1ELb0EEENS1_19SingleTileSchedulerILb0ELb1ELb1ELi192EEEEEEEEEvNT_6ParamsE,"",@"SHT_CUDA_INFO"
	.sectionflags	@""
	.align	4


	//----- nvinfo : EIATTR_CUDA_API_VERSION
	.align		4
        /*0000*/ 	.byte	0x04, 0x37
        /*0002*/ 	.short	(.L_249 - .L_248)
.L_248:
        /*0004*/ 	.word	0x00000082


	//----- nvinfo : EIATTR_KPARAM_INFO
	.align		4
.L_249:
        /*0008*/ 	.byte	0x04, 0x17
        /*000a*/ 	.short	(.L_251 - .L_250)
.L_250:
        /*000c*/ 	.word	0x00000000
        /*0010*/ 	.short	0x0000
        /*0012*/ 	.short	0x0070
        /*0014*/ 	.byte	0x00, 0xf0, 0x01, 0x28


	//----- nvinfo : EIATTR_SPARSE_MMA_MASK
	.align		4
.L_251:
        /*0018*/ 	.byte	0x03, 0x50
        /*001a*/ 	.short	0x0000


	//----- nvinfo : EIATTR_MAXREG_COUNT
	.align		4
        /*001c*/ 	.byte	0x03, 0x1b
        /*001e*/ 	.short	0x0080


	//----- nvinfo : EIATTR_NUM_BARRIERS
	.align		4
        /*0020*/ 	.byte	0x02, 0x4c
        /*0022*/ 	.byte	0x10
	.zero		1


	//----- nvinfo : EIATTR_EXTERNS
	.align		4
        /*0024*/ 	.byte	0x04, 0x0f
        /*0026*/ 	.short	(.L_253 - .L_252)


	//   ....[0]....
	.align		4
.L_252:
        /*0028*/ 	.word	index@(__assertfail)


	//----- nvinfo : EIATTR_ANNOTATIONS
	.align		4
.L_253:
        /*002c*/ 	.byte	0x04, 0x55
        /*002e*/ 	.short	(.L_255 - .L_254)


	//   ....[0]....
.L_254:
        /*0030*/ 	.word	0x00000001
        /*0034*/ 	.byte	0x80, 0xbe, 0x00, 0x00, 0x01, 0x00, 0x00, 0x00, 0x20, 0xd4, 0x00, 0x00


	//----- nvinfo : EIATTR_MERCURY_ISA_VERSION
	.align		4
.L_255:
        /*0040*/ 	.byte	0x03, 0x5f
        /*0042*/ 	.short	0x0101


	//----- nvinfo : EIATTR_INT_WARP_WIDE_INSTR_OFFSETS
	.align		4
        /*0044*/ 	.byte	0x04, 0x31
        /*0046*/ 	.short	(.L_257 - .L_256)


	//   ....[0]....
.L_256:
        /*0048*/ 	.word	0x000000c0


	//   ....[1]....
        /*004c*/ 	.word	0x000000d0


	//   ....[2]....
        /*0050*/ 	.word	0x00000170


	//----- nvinfo : EIATTR_COOP_GROUP_MASK_REGIDS
	.align		4
.L_257:
        /*0054*/ 	.byte	0x04, 0x29
        /*0056*/ 	.short	(.L_259 - .L_258)


	//   ....[0]....
.L_258:
        /*0058*/ 	.word	0xffffffff


	//   ....[1]....
        /*005c*/ 	.word	0xffffffff


	//   ....[2]....
        /*0060*/ 	.word	0xffffffff


	//   ....[3]....
        /*0064*/ 	.word	0xffffffff


	//   ....[4]....
        /*0068*/ 	.word	0xffffffff


	//   ....[5]....
        /*006c*/ 	.word	0xffffffff


	//   ....[6]....
        /*0070*/ 	.word	0xffffffff


	//   ....[7]....
        /*0074*/ 	.word	0xffffffff


	//   ....[8]....
        /*0078*/ 	.word	0xffffffff


	//   ....[9]....
        /*007c*/ 	.word	0xffffffff


	//   ....[10]....
        /*0080*/ 	.word	0xffffffff


	//   ....[11]....
        /*0084*/ 	.word	0xffffffff


	//   ....[12]....
        /*0088*/ 	.word	0xffffffff


	//   ....[13]....
        /*008c*/ 	.word	0xffffffff


	//   ....[14]....
        /*0090*/ 	.word	0xffffffff


	//   ....[15]....
        /*0094*/ 	.word	0xffffffff


	//   ....[16]....
        /*0098*/ 	.word	0xffffffff


	//   ....[17]....
        /*009c*/ 	.word	0xffffffff


	//   ....[18]....
        /*00a0*/ 	.word	0xffffffff


	//   ....[19]....
        /*00a4*/ 	.word	0xffffffff


	//   ....[20]....
        /*00a8*/ 	.word	0xffffffff


	//   ....[21]....
        /*00ac*/ 	.word	0xffffffff


	//   ....[22]....
        /*00b0*/ 	.word	0xffffffff


	//   ....[23]....
        /*00b4*/ 	.word	0xffffffff


	//   ....[24]....
        /*00b8*/ 	.word	0xffffffff


	//   ....[25]....
        /*00bc*/ 	.word	0xffffffff


	//   ....[26]....
        /*00c0*/ 	.word	0xffffffff


	//   ....[27]....
        /*00c4*/ 	.word	0xffffffff


	//   ....[28]....
        /*00c8*/ 	.word	0xffffffff


	//   ....[29]....
        /*00cc*/ 	.word	0xffffffff


	//   ....[30]....
        /*00d0*/ 	.word	0xffffffff


	//   ....[31]....
        /*00d4*/ 	.word	0xffffffff


	//   ....[32]....
        /*00d8*/ 	.word	0xffffffff


	//   ....[33]....
        /*00dc*/ 	.word	0xffffffff


	//   ....[34]....
        /*00e0*/ 	.word	0xffffffff


	//   ....[35]....
        /*00e4*/ 	.word	0xffffffff


	//   ....[36]....
        /*00e8*/ 	.word	0xffffffff


	//   ....[37]....
        /*00ec*/ 	.word	0xffffffff


	//   ....[38]....
        /*00f0*/ 	.word	0xffffffff


	//   ....[39]....
        /*00f4*/ 	.word	0xffffffff


	//   ....[40]....
        /*00f8*/ 	.word	0xffffffff


	//   ....[41]....
        /*00fc*/ 	.word	0xffffffff


	//   ....[42]....
        /*0100*/ 	.word	0xffffffff


	//   ....[43]....
        /*0104*/ 	.word	0xffffffff


	//   ....[44]....
        /*0108*/ 	.word	0xffffffff


	//   ....[45]....
        /*010c*/ 	.word	0xffffffff


	//   ....[46]....
        /*0110*/ 	.word	0xffffffff


	//   ....[47]....
        /*0114*/ 	.word	0xffffffff


	//   ....[48]....
        /*0118*/ 	.word	0xffffffff


	//   ....[49]....
        /*011c*/ 	.word	0xffffffff


	//   ....[50]....
        /*0120*/ 	.word	0xffffffff


	//   ....[51]....
        /*0124*/ 	.word	0xffffffff


	//   ....[52]....
        /*0128*/ 	.word	0xffffffff


	//   ....[53]....
        /*012c*/ 	.word	0xffffffff


	//   ....[54]....
        /*0130*/ 	.word	0xffffffff


	//   ....[55]....
        /*0134*/ 	.word	0xffffffff


	//   ....[56]....
        /*0138*/ 	.word	0xffffffff


	//   ....[57]....
        /*013c*/ 	.word	0xffffffff


	//   ....[58]....
        /*0140*/ 	.word	0xffffffff


	//   ....[59]....
        /*0144*/ 	.word	0xffffffff


	//   ....[60]....
        /*0148*/ 	.word	0xffffffff


	//   ....[61]....
        /*014c*/ 	.word	0xffffffff


	//   ....[62]....
        /*0150*/ 	.word	0xffffffff


	//   ....[63]....
        /*0154*/ 	.word	0xffffffff


	//   ....[64]....
        /*0158*/ 	.word	0xffffffff


	//   ....[65]....
        /*015c*/ 	.word	0xffffffff


	//   ....[66]....
        /*0160*/ 	.word	0xffffffff


	//   ....[67]....
        /*0164*/ 	.word	0xffffffff


	//   ....[68]....
        /*0168*/ 	.word	0xffffffff


	//   ....[69]....
        /*016c*/ 	.word	0xffffffff


	//   ....[70]....
        /*0170*/ 	.word	0xffffffff


	//   ....[71]....
        /*0174*/ 	.word	0xffffffff


	//   ....[72]....
        /*0178*/ 	.word	0xffffffff


	//   ....[73]....
        /*017c*/ 	.word	0xffffffff


	//   ....[74]....
        /*0180*/ 	.word	0xffffffff


	//   ....[75]....
        /*0184*/ 	.word	0xffffffff


	//   ....[76]....
        /*0188*/ 	.word	0xffffffff


	//   ....[77]....
        /*018c*/ 	.word	0xffffffff


	//   ....[78]....
        /*0190*/ 	.word	0xffffffff


	//   ....[79]....
        /*0194*/ 	.word	0xffffffff


	//   ....[80]....
        /*0198*/ 	.word	0xffffffff


	//   ....[81]....
        /*019c*/ 	.word	0xffffffff


	//   ....[82]....
        /*01a0*/ 	.word	0xffffffff


	//   ....[83]....
        /*01a4*/ 	.word	0xffffffff


	//   ....[84]....
        /*01a8*/ 	.word	0xffffffff


	//   ....[85]....
        /*01ac*/ 	.word	0xffffffff


	//   ....[86]....
        /*01b0*/ 	.word	0xffffffff


	//   ....[87]....
        /*01b4*/ 	.word	0xffffffff


	//   ....[88]....
        /*01b8*/ 	.word	0xffffffff


	//   ....[89]....
        /*01bc*/ 	.word	0xffffffff


	//   ....[90]....
        /*01c0*/ 	.word	0xffffffff


	//   ....[91]....
        /*01c4*/ 	.word	0xffffffff


	//   ....[92]....
        /*01c8*/ 	.word	0xffffffff


	//   ....[93]....
        /*01cc*/ 	.word	0xffffffff


	//   ....[94]....
        /*01d0*/ 	.word	0xffffffff


	//   ....[95]....
        /*01d4*/ 	.word	0xffffffff


	//   ....[96]....
        /*01d8*/ 	.word	0xffffffff


	//   ....[97]....
        /*01dc*/ 	.word	0xffffffff


	//   ....[98]....
        /*01e0*/ 	.word	0xffffffff


	//   ....[99]....
        /*01e4*/ 	.word	0xffffffff


	//   ....[100]....
        /*01e8*/ 	.word	0xffffffff


	//   ....[101]....
        /*01ec*/ 	.word	0xffffffff


	//   ....[102]....
        /*01f0*/ 	.word	0xffffffff


	//   ....[103]....
        /*01f4*/ 	.word	0xffffffff


	//   ....[104]....
        /*01f8*/ 	.word	0xffffffff


	//   ....[105]....
        /*01fc*/ 	.word	0xffffffff


	//   ....[106]....
        /*0200*/ 	.word	0xffffffff


	//   ....[107]....
        /*0204*/ 	.word	0xffffffff


	//   ....[108]....
        /*0208*/ 	.word	0xffffffff


	//   ....[109]....
        /*020c*/ 	.word	0xffffffff


	//   ....[110]....
        /*0210*/ 	.word	0xffffffff


	//   ....[111]....
        /*0214*/ 	.word	0xffffffff


	//   ....[112]....
        /*0218*/ 	.word	0xffffffff


	//   ....[113]....
        /*021c*/ 	.word	0xffffffff


	//   ....[114]....
        /*0220*/ 	.word	0xffffffff


	//   ....[115]....
        /*0224*/ 	.word	0xffffffff


	//   ....[116]....
        /*0228*/ 	.word	0xffffffff


	//   ....[117]....
        /*022c*/ 	.word	0xffffffff


	//   ....[118]....
        /*0230*/ 	.word	0xffffffff


	//   ....[119]....
        /*0234*/ 	.word	0xffffffff


	//   ....[120]....
        /*0238*/ 	.word	0xffffffff


	//   ....[121]....
        /*023c*/ 	.word	0xffffffff


	//   ....[122]....
        /*0240*/ 	.word	0xffffffff


	//   ....[123]....
        /*0244*/ 	.word	0xffffffff


	//   ....[124]....
        /*0248*/ 	.word	0xffffffff


	//   ....[125]....
        /*024c*/ 	.word	0x0500000f


	//   ....[126]....
        /*0250*/ 	.word	0x0500000f


	//   ....[127]....
        /*0254*/ 	.word	0x0500000f


	//   ....[128]....
        /*0258*/ 	.word	0x0500000f


	//   ....[129]....
        /*025c*/ 	.word	0x0500000f


	//   ....[130]....
        /*0260*/ 	.word	0x0500000f


	//   ....[131]....
        /*0264*/ 	.word	0x0500000f


	//   ....[132]....
        /*0268*/ 	.word	0x0500000f


	//   ....[133]....
        /*026c*/ 	.word	0x0500000f


	//   ....[134]....
        /*0270*/ 	.word	0x0500000f


	//   ....[135]....
        /*0274*/ 	.word	0x0500000f


	//   ....[136]....
        /*0278*/ 	.word	0x0500000f


	//   ....[137]....
        /*027c*/ 	.word	0x0500000f


	//   ....[138]....
        /*0280*/ 	.word	0x0500000f


	//   ....[139]....
        /*0284*/ 	.word	0x0500000f


	//   ....[140]....
        /*0288*/ 	.word	0x0500000f


	//   ....[141]....
        /*028c*/ 	.word	0x0500000f


	//   ....[142]....
        /*0290*/ 	.word	0x0500000f


	//   ....[143]....
        /*0294*/ 	.word	0x0500000f


	//   ....[144]....
        /*0298*/ 	.word	0x0500000f


	//   ....[145]....
        /*029c*/ 	.word	0x0500000f


	//   ....[146]....
        /*02a0*/ 	.word	0x0500000f


	//   ....[147]....
        /*02a4*/ 	.word	0x0500000f


	//   ....[148]....
        /*02a8*/ 	.word	0x0500000f


	//   ....[149]....
        /*02ac*/ 	.word	0x0500000f


	//   ....[150]....
        /*02b0*/ 	.word	0x0500000f


	//   ....[151]....
        /*02b4*/ 	.word	0x0500000f


	//   ....[152]....
        /*02b8*/ 	.word	0x0500000f


	//   ....[153]....
        /*02bc*/ 	.word	0x0500000f


	//   ....[154]....
        /*02c0*/ 	.word	0x0500000f


	//   ....[155]....
        /*02c4*/ 	.word	0x0500000f


	//   ....[156]....
        /*02c8*/ 	.word	0x0500000f


	//   ....[157]....
        /*02cc*/ 	.word	0x0500000f


	//   ....[158]....
        /*02d0*/ 	.word	0x0500000f


	//   ....[159]....
        /*02d4*/ 	.word	0x0500000f


	//   ....[160]....
        /*02d8*/ 	.word	0x0500000f


	//   ....[161]....
        /*02dc*/ 	.word	0x0500000f


	//   ....[162]....
        /*02e0*/ 	.word	0x0500000f


	//   ....[163]....
        /*02e4*/ 	.word	0x0500000f


	//   ....[164]....
        /*02e8*/ 	.word	0x0500000f


	//   ....[165]....
        /*02ec*/ 	.word	0x0500000f


	//   ....[166]....
        /*02f0*/ 	.word	0x0500000f


	//   ....[167]....
        /*02f4*/ 	.word	0x0500000f


	//   ....[168]....
        /*02f8*/ 	.word	0x0500000f


	//   ....[169]....
        /*02fc*/ 	.word	0x0500000f


	//   ....[170]....
        /*0300*/ 	.word	0x0500000f


	//   ....[171]....
        /*0304*/ 	.word	0x0500000f


	//   ....[172]....
        /*0308*/ 	.word	0x0500000f


	//   ....[173]....
        /*030c*/ 	.word	0x0500000f


	//   ....[174]....
        /*0310*/ 	.word	0x0500000f


	//   ....[175]....
        /*0314*/ 	.word	0x0500000f


	//   ....[176]....
        /*0318*/ 	.word	0x0500000f


	//   ....[177]....
        /*031c*/ 	.word	0x0500000f


	//   ....[178]....
        /*0320*/ 	.word	0x0500000f


	//   ....[179]....
        /*0324*/ 	.word	0x0500000f


	//   ....[180]....
        /*0328*/ 	.word	0x0500000f


	//   ....[181]....
        /*032c*/ 	.word	0x0500000f


	//   ....[182]....
        /*0330*/ 	.word	0x0500000f


	//   ....[183]....
        /*0334*/ 	.word	0x0500000f


	//   ....[184]....
        /*0338*/ 	.word	0x0500000f


	//   ....[185]....
        /*033c*/ 	.word	0x0500000f


	//   ....[186]....
        /*0340*/ 	.word	0x0500000f


	//   ....[187]....
        /*0344*/ 	.word	0x0500000f


	//   ....[188]....
        /*0348*/ 	.word	0x0500000f


	//   ....[189]....
        /*034c*/ 	.word	0x0500000f


	//   ....[190]....
        /*0350*/ 	.word	0x0500000f


	//   ....[191]....
        /*0354*/ 	.word	0x0500000f


	//   ....[192]....
        /*0358*/ 	.word	0x0500000f


	//   ....[193]....
        /*035c*/ 	.word	0x0500000f


	//   ....[194]....
        /*0360*/ 	.word	0x0500000f


	//   ....[195]....
        /*0364*/ 	.word	0x0500000f


	//   ....[196]....
        /*0368*/ 	.word	0x0500000f


	//   ....[197]....
        /*036c*/ 	.word	0x0500000f


	//   ....[198]....
        /*0370*/ 	.word	0x0500000f


	//   ....[199]....
        /*0374*/ 	.word	0x0500000f


	//   ....[200]....
        /*0378*/ 	.word	0x0500000f


	//   ....[201]....
        /*037c*/ 	.word	0x0500000f


	//   ....[202]....
        /*0380*/ 	.word	0x0500000f


	//   ....[203]....
        /*0384*/ 	.word	0x0500000f


	//   ....[204]....
        /*0388*/ 	.word	0x0500000f


	//   ....[205]....
        /*038c*/ 	.word	0x0500000f


	//   ....[206]....
        /*0390*/ 	.word	0x0500000f


	//   ....[207]....
        /*0394*/ 	.word	0x0500000f


	//   ....[208]....
        /*0398*/ 	.word	0x0500000f


	//   ....[209]....
        /*039c*/ 	.word	0x0500000f


	//   ....[210]....
        /*03a0*/ 	.word	0x0500000f


	//   ....[211]....
        /*03a4*/ 	.word	0x0500000f


	//   ....[212]....
        /*03a8*/ 	.word	0x0500000f


	//   ....[213]....
        /*03ac*/ 	.word	0x0500000f


	//   ....[214]....
        /*03b0*/ 	.word	0x0500000f


	//----- nvinfo : EIATTR_COOP_GROUP_INSTR_OFFSETS
	.align		4
.L_259:
        /*03b4*/ 	.byte	0x04, 0x28
        /*03b6*/ 	.short	(.L_261 - .L_260)


	//   ....[0]....
.L_260:
        /*03b8*/ 	.word	0x00000080


	//   ....[1]....
        /*03bc*/ 	.word	0x00000090


	//   ....[2]....
        /*03c0*/ 	.word	0x000002d0


	//   ....[3]....
        /*03c4*/ 	.word	0x00000430


	//   ....[4]....
        /*03c8*/ 	.word	0x00000550


	//   ....[5]....
        /*03cc*/ 	.word	0x000006b0


	//   ....[6]....
        /*03d0*/ 	.word	0x00001080


	//   ....[7]....
        /*03d4*/ 	.word	0x00001970


	//   ....[8]....
        /*03d8*/ 	.word	0x00001dc0


	//   ....[9]....
        /*03dc*/ 	.word	0x00002600


	//   ....[10]....
        /*03e0*/ 	.word	0x00002690


	//   ....[11]....
        /*03e4*/ 	.word	0x00003100


	//   ....[12]....
        /*03e8*/ 	.word	0x000031a0


	//   ....[13]....
        /*03ec*/ 	.word	0x00004700


	//   ....[14]....
        /*03f0*/ 	.word	0x00004ab0


	//   ....[15]....
        /*03f4*/ 	.word	0x000052f0


	//   ....[16]....
        /*03f8*/ 	.word	0x00005430


	//   ....[17]....
        /*03fc*/ 	.word	0x00005d30


	//   ....[18]....
        /*0400*/ 	.word	0x00005da0


	//   ....[19]....
        /*0404*/ 	.word	0x00008030


	//   ....[20]....
        /*0408*/ 	.word	0x00008050


	//   ....[21]....
        /*040c*/ 	.word	0x00008070


	//   ....[22]....
        /*0410*/ 	.word	0x00008090


	//   ....[23]....
        /*0414*/ 	.word	0x00009320


	//   ....[24]....
        /*0418*/ 	.word	0x00009340


	//   ....[25]....
        /*041c*/ 	.word	0x00009400


	//   ....[26]....
        /*0420*/ 	.word	0x00009420


	//   ....[27]....
        /*0424*/ 	.word	0x0000a1a0


	//   ....[28]....
        /*0428*/ 	.word	0x0000a1e0


	//   ....[29]....
        /*042c*/ 	.word	0x0000a220


	//   ....[30]....
        /*0430*/ 	.word	0x0000a250


	//   ....[31]....
        /*0434*/ 	.word	0x0000a270


	//   ....[32]....
        /*0438*/ 	.word	0x0000a290


	//   ....[33]....
        /*043c*/ 	.word	0x0000a5f0


	//   ....[34]....
        /*0440*/ 	.word	0x0000a600


	//   ....[35]....
        /*0444*/ 	.word	0x0000ad20


	//   ....[36]....
        /*0448*/ 	.word	0x0000bec0


	//   ....[37]....
        /*044c*/ 	.word	0x0000bee0


	//   ....[38]....
        /*0450*/ 	.word	0x0000bef0


	//   ....[39]....
        /*0454*/ 	.word	0x0000bf00


	//   ....[40]....
        /*0458*/ 	.word	0x0000bf10


	//   ....[41]....
        /*045c*/ 	.word	0x0000bf60


	//   ....[42]....
        /*0460*/ 	.word	0x0000bfa0


	//   ....[43]....
        /*0464*/ 	.word	0x0000bfd0


	//   ....[44]....
        /*0468*/ 	.word	0x0000c010


	//   ....[45]....
        /*046c*/ 	.word	0x0000c040


	//   ....[46]....
        /*0470*/ 	.word	0x0000c090


	//   ....[47]....
        /*0474*/ 	.word	0x0000c0c0


	//   ....[48]....
        /*0478*/ 	.word	0x0000c0f0


	//   ....[49]....
        /*047c*/ 	.word	0x0000c120


	//   ....[50]....
        /*0480*/ 	.word	0x0000c150


	//   ....[51]....
        /*0484*/ 	.word	0x0000c170


	//   ....[52]....
        /*0488*/ 	.word	0x0000c930


	//   ....[53]....
        /*048c*/ 	.word	0x0000c960


	//   ....[54]....
        /*0490*/ 	.word	0x0000c990


	//   ....[55]....
        /*0494*/ 	.word	0x0000c9c0


	//   ....[56]....
        /*0498*/ 	.word	0x0000c9f0


	//   ....[57]....
        /*049c*/ 	.word	0x0000ca40


	//   ....[58]....
        /*04a0*/ 	.word	0x0000caa0


	//   ....[59]....
        /*04a4*/ 	.word	0x0000cad0


	//   ....[60]....
        /*04a8*/ 	.word	0x0000cb00


	//   ....[61]....
        /*04ac*/ 	.word	0x0000cb60


	//   ....[62]....
        /*04b0*/ 	.word	0x0000cba0


	//   ....[63]....
        /*04b4*/ 	.word	0x0000cbd0


	//   ....[64]....
        /*04b8*/ 	.word	0x0000cc00


	//   ....[65]....
        /*04bc*/ 	.word	0x0000cc60


	//   ....[66]....
        /*04c0*/ 	.word	0x0000cc80


	//   ....[67]....
        /*04c4*/ 	.word	0x0000ccb0


	//   ....[68]....
        /*04c8*/ 	.word	0x0000cd00


	//   ....[69]....
        /*04cc*/ 	.word	0x0000cd70


	//   ....[70]....
        /*04d0*/ 	.word	0x0000cdb0


	//   ....[71]....
        /*04d4*/ 	.word	0x0000cdd0


	//   ....[72]....
        /*04d8*/ 	.word	0x0000ce00


	//   ....[73]....
        /*04dc*/ 	.word	0x0000ce10


	//   ....[74]....
        /*04e0*/ 	.word	0x0000ce50


	//   ....[75]....
        /*04e4*/ 	.word	0x0000ced0


	//   ....[76]....
        /*04e8*/ 	.word	0x0000d5f0


	//   ....[77]....
        /*04ec*/ 	.word	0x0000d620


	//   ....[78]....
        /*04f0*/ 	.word	0x0000d630


	//   ....[79]....
        /*04f4*/ 	.word	0x0000d670


	//   ....[80]....
        /*04f8*/ 	.word	0x0000d680


	//   ....[81]....
        /*04fc*/ 	.word	0x0000d6c0


	//   ....[82]....
        /*0500*/ 	.word	0x0000d6d0


	//   ....[83]....
        /*0504*/ 	.word	0x0000d710


	//   ....[84]....
        /*0508*/ 	.word	0x0000d720


	//   ....[85]....
        /*050c*/ 	.word	0x0000d760


	//   ....[86]....
        /*0510*/ 	.word	0x0000d770


	//   ....[87]....
        /*0514*/ 	.word	0x0000d7b0


	//   ....[88]....
        /*0518*/ 	.word	0x0000d7c0


	//   ....[89]....
        /*051c*/ 	.word	0x0000d800


	//   ....[90]....
        /*0520*/ 	.word	0x0000d810


	//   ....[91]....
        /*0524*/ 	.word	0x0000d820


	//   ....[92]....
        /*0528*/ 	.word	0x0000da80


	//   ....[93]....
        /*052c*/ 	.word	0x0000dab0


	//   ....[94]....
        /*0530*/ 	.word	0x0000dac0


	//   ....[95]....
        /*0534*/ 	.word	0x0000dad0


	//   ....[96]....
        /*0538*/ 	.word	0x0000dae0


	//   ....[97]....
        /*053c*/ 	.word	0x0000daf0


	//   ....[98]....
        /*0540*/ 	.word	0x0000db10


	//   ....[99]....
        /*0544*/ 	.word	0x0000db60


	//   ....[100]....
        /*0548*/ 	.word	0x0000db80


	//   ....[101]....
        /*054c*/ 	.word	0x0000dbc0


	//   ....[102]....
        /*0550*/ 	.word	0x0000dbe0


	//   ....[103]....
        /*0554*/ 	.word	0x0000dc20


	//   ....[104]....
        /*0558*/ 	.word	0x0000dc40


	//   ....[105]....
        /*055c*/ 	.word	0x0000dc80


	//   ....[106]....
        /*0560*/ 	.word	0x0000dca0


	//   ....[107]....
        /*0564*/ 	.word	0x0000dcd0


	//   ....[108]....
        /*0568*/ 	.word	0x0000e1e0


	//   ....[109]....
        /*056c*/ 	.word	0x0000e210


	//   ....[110]....
        /*0570*/ 	.word	0x0000e240


	//   ....[111]....
        /*0574*/ 	.word	0x0000e260


	//   ....[112]....
        /*0578*/ 	.word	0x0000e270


	//   ....[113]....
        /*057c*/ 	.word	0x0000e280


	//   ....[114]....
        /*0580*/ 	.word	0x0000e2a0


	//   ....[115]....
        /*0584*/ 	.word	0x0000e2c0


	//   ....[116]....
        /*0588*/ 	.word	0x0000e2e0


	//   ....[117]....
        /*058c*/ 	.word	0x0000e300


	//   ....[118]....
        /*0590*/ 	.word	0x0000e320


	//   ....[119]....
        /*0594*/ 	.word	0x0000e340


	//   ....[120]....
        /*0598*/ 	.word	0x0000e370


	//   ....[121]....
        /*059c*/ 	.word	0x0000e390


	//   ....[122]....
        /*05a0*/ 	.word	0x0000e3f0


	//   ....[123]....
        /*05a4*/ 	.word	0x0000e420


	//   ....[124]....
        /*05a8*/ 	.word	0x0000e730


	//   ....[125]....
        /*05ac*/ 	.word	0x0000ec90


	//   ....[126]....
        /*05b0*/ 	.word	0x0000ed80


	//   ....[127]....
        /*05b4*/ 	.word	0x0000ee20


	//   ....[128]....
        /*05b8*/ 	.word	0x0000eea0


	//   ....[129]....
        /*05bc*/ 	.word	0x0000ef70


	//   ....[130]....
        /*05c0*/ 	.word	0x0000efd0


	//   ....[131]....
        /*05c4*/ 	.word	0x0000f070


	//   ....[132]....
        /*05c8*/ 	.word	0x0000f0d0


	//   ....[133]....
        /*05cc*/ 	.word	0x0000f1b0


	//   ....[134]....
        /*05d0*/ 	.word	0x0000f220


	//   ....[135]....
        /*05d4*/ 	.word	0x0000f2c0


	//   ....[136]....
        /*05d8*/ 	.word	0x0000f320


	//   ....[137]....
        /*05dc*/ 	.word	0x0000f3f0


	//   ....[138]....
        /*05e0*/ 	.word	0x0000f450


	//   ....[139]....
        /*05e4*/ 	.word	0x0000f500


	//   ....[140]....
        /*05e8*/ 	.word	0x0000f560


	//   ....[141]....
        /*05ec*/ 	.word	0x0000f620


	//   ....[142]....
        /*05f0*/ 	.word	0x0000f6b0


	//   ....[143]....
        /*05f4*/ 	.word	0x0000f710


	//   ....[144]....
        /*05f8*/ 	.word	0x0000f7e0


	//   ....[145]....
        /*05fc*/ 	.word	0x0000f8a0


	//   ....[146]....
        /*0600*/ 	.word	0x0000f900


	//   ....[147]....
        /*0604*/ 	.word	0x0000f9c0


	//   ....[148]....
        /*0608*/ 	.word	0x0000fa30


	//   ....[149]....
        /*060c*/ 	.word	0x0000fb10


	//   ....[150]....
        /*0610*/ 	.word	0x0000fb70


	//   ....[151]....
        /*0614*/ 	.word	0x0000fc30


	//   ....[152]....
        /*0618*/ 	.word	0x0000fca0


	//   ....[153]....
        /*061c*/ 	.word	0x0000fd80


	//   ....[154]....
        /*0620*/ 	.word	0x0000fde0


	//   ....[155]....
        /*0624*/ 	.word	0x0000fea0


	//   ....[156]....
        /*0628*/ 	.word	0x0000ff10


	//   ....[157]....
        /*062c*/ 	.word	0x0000ffd0


	//   ....[158]....
        /*0630*/ 	.word	0x00010050


	//   ....[159]....
        /*0634*/ 	.word	0x00010110


	//   ....[160]....
        /*0638*/ 	.word	0x00010170


	//   ....[161]....
        /*063c*/ 	.word	0x00010240


	//   ....[162]....
        /*0640*/ 	.word	0x000102a0


	//   ....[163]....
        /*0644*/ 	.word	0x00010370


	//   ....[164]....
        /*0648*/ 	.word	0x000103e0


	//   ....[165]....
        /*064c*/ 	.word	0x00010490


	//   ....[166]....
        /*0650*/ 	.word	0x000105d0


	//   ....[167]....
        /*0654*/ 	.word	0x00010670


	//   ....[168]....
        /*0658*/ 	.word	0x00010710


	//   ....[169]....
        /*065c*/ 	.word	0x000107a0


	//   ....[170]....
        /*0660*/ 	.word	0x00010840


	//   ....[171]....
        /*0664*/ 	.word	0x000108d0


	//   ....[172]....
        /*0668*/ 	.word	0x00010970


	//   ....[173]....
        /*066c*/ 	.word	0x00010a00


	//   ....[174]....
        /*0670*/ 	.word	0x00010aa0


	//   ....[175]....
        /*0674*/ 	.word	0x00010b30


	//   ....[176]....
        /*0678*/ 	.word	0x00010bd0


	//   ....[177]....
        /*067c*/ 	.word	0x00010c60


	//   ....[178]....
        /*0680*/ 	.word	0x00010d00


	//   ....[179]....
        /*0684*/ 	.word	0x00010d90


	//   ....[180]....
        /*0688*/ 	.word	0x00010e30


	//   ....[181]....
        /*068c*/ 	.word	0x00010ec0


	//   ....[182]....
        /*0690*/ 	.word	0x00010fa0


	//   ....[183]....
        /*0694*/ 	.word	0x00011050


	//   ....[184]....
        /*0698*/ 	.word	0x000110b0


	//   ....[185]....
        /*069c*/ 	.word	0x00011160


	//   ....[186]....
        /*06a0*/ 	.word	0x000111f0


	//   ....[187]....
        /*06a4*/ 	.word	0x00011290


	//   ....[188]....
        /*06a8*/ 	.word	0x00011310


	//   ....[189]....
        /*06ac*/ 	.word	0x000113b0


	//   ....[190]....
        /*06b0*/ 	.word	0x00011440


	//   ....[191]....
        /*06b4*/ 	.word	0x000114e0


	//   ....[192]....
        /*06b8*/ 	.word	0x00011560


	//   ....[193]....
        /*06bc*/ 	.word	0x00011600


	//   ....[194]....
        /*06c0*/ 	.word	0x00011690


	//   ....[195]....
        /*06c4*/ 	.word	0x00011730


	//   ....[196]....
        /*06c8*/ 	.word	0x000117b0


	//   ....[197]....
        /*06cc*/ 	.word	0x00011840


	//   ....[198]....
        /*06d0*/ 	.word	0x00011920


	//   ....[199]....
        /*06d4*/ 	.word	0x000119e0


	//   ....[200]....
        /*06d8*/ 	.word	0x00011a40


	//   ....[201]....
        /*06dc*/ 	.word	0x00011af0


	//   ....[202]....
        /*06e0*/ 	.word	0x00011b50


	//   ....[203]....
        /*06e4*/ 	.word	0x00011c10


	//   ....[204]....
        /*06e8*/ 	.word	0x00011c70


	//   ....[205]....
        /*06ec*/ 	.word	0x00011d30


	//   ....[206]....
        /*06f0*/ 	.word	0x00011d90


	//   ....[207]....
        /*06f4*/ 	.word	0x00011e50


	//   ....[208]....
        /*06f8*/ 	.word	0x00011eb0


	//   ....[209]....
        /*06fc*/ 	.word	0x00011f70


	//   ....[210]....
        /*0700*/ 	.word	0x00011fd0


	//   ....[211]....
        /*0704*/ 	.word	0x00012090


	//   ....[212]....
        /*0708*/ 	.word	0x000120f0


	//   ....[213]....
        /*070c*/ 	.word	0x000121a0


	//   ....[214]....
        /*0710*/ 	.word	0x000122b0


	//----- nvinfo : EIATTR_REG_RECONFIG
	.align		4
.L_261:
        /*0714*/ 	.byte	0x01, 0x54
	.zero		2


	//----- nvinfo : EIATTR_SYSCALL_OFFSETS
	.align		4
        /*0718*/ 	.byte	0x04, 0x46
        /*071a*/ 	.short	(.L_263 - .L_262)


	//   ....[0]....
.L_262:
        /*071c*/ 	.word	0x00001240


	//   ....[1]....
        /*0720*/ 	.word	0x0000b570


	//   ....[2]....
        /*0724*/ 	.word	0x0000b6b0


	//   ....[3]....
        /*0728*/ 	.word	0x0000b7a0


	//   ....[4]....
        /*072c*/ 	.word	0x0000c4d0


	//----- nvinfo : EIATTR_MBARRIER_INSTR_OFFSETS
	.align		4
.L_263:
        /*0730*/ 	.byte	0x04, 0x39
        /*0732*/ 	.short	(.L_265 - .L_264)


	//   ....[0]....
.L_264:
        /*0734*/ 	.word	0x00000180
        /*0738*/ 	.word	0x000000ff
        /*073c*/ 	.word	0x00016800
        /*0740*/ 	.short	0x0100
        /*0742*/ 	.byte	0x08
	.zero		1


	//   ....[1]....
        /*0744*/ 	.word	0x00000190
        /*0748*/ 	.word	0x000000ff
        /*074c*/ 	.word	0x00016820
        /*0750*/ 	.short	0x0100
        /*0752*/ 	.byte	0x08
	.zero		1


	//   ....[2]....
        /*0754*/ 	.word	0x00000280
        /*0758*/ 	.word	0x000000ff
        /*075c*/ 	.word	0x00016830
        /*0760*/ 	.short	0x0100
        /*0762*/ 	.byte	0x08
	.zero		1


	//   ....[3]....
        /*0764*/ 	.word	0x00000290
        /*0768*/ 	.word	0x000000ff
        /*076c*/ 	.word	0x00016840
        /*0770*/ 	.short	0x0100
        /*0772*/ 	.byte	0x08
	.zero		1


	//   ....[4]....
        /*0774*/ 	.word	0x000002a0
        /*0778*/ 	.word	0x000000ff
        /*077c*/ 	.word	0x00016838
        /*0780*/ 	.short	0x0100
        /*0782*/ 	.byte	0x08
	.zero		1


	//   ....[5]....
        /*0784*/ 	.word	0x000002b0
        /*0788*/ 	.word	0x000000ff
        /*078c*/ 	.word	0x00016848
        /*0790*/ 	.short	0x0100
        /*0792*/ 	.byte	0x08
	.zero		1


	//   ....[6]....
        /*0794*/ 	.word	0x000003e0
        /*0798*/ 	.word	0x000000ff
        /*079c*/ 	.word	0x00016850
        /*07a0*/ 	.short	0x0100
        /*07a2*/ 	.byte	0x08
	.zero		1


	//   ....[7]....
        /*07a4*/ 	.word	0x000003f0
        /*07a8*/ 	.word	0x000000ff
        /*07ac*/ 	.word	0x00016860
        /*07b0*/ 	.short	0x0100
        /*07b2*/ 	.byte	0x08
	.zero		1


	//   ....[8]....
        /*07b4*/ 	.word	0x00000400
        /*07b8*/ 	.word	0x000000ff
        /*07bc*/ 	.word	0x00016858
        /*07c0*/ 	.short	0x0100
        /*07c2*/ 	.byte	0x08
	.zero		1


	//   ....[9]....
        /*07c4*/ 	.word	0x00000410
        /*07c8*/ 	.word	0x000000ff
        /*07cc*/ 	.word	0x00016868
        /*07d0*/ 	.short	0x0100
        /*07d2*/ 	.byte	0x08
	.zero		1


	//   ....[10]....
        /*07d4*/ 	.word	0x00000500
        /*07d8*/ 	.word	0x000000ff
        /*07dc*/ 	.word	0x00016870
        /*07e0*/ 	.short	0x0100
        /*07e2*/ 	.byte	0x06
	.zero		1


	//   ....[11]....
        /*07e4*/ 	.word	0x00000510
        /*07e8*/ 	.word	0x000000ff
        /*07ec*/ 	.word	0x00016880
        /*07f0*/ 	.short	0x0100
        /*07f2*/ 	.byte	0x06
	.zero		1


	//   ....[12]....
        /*07f4*/ 	.word	0x00000520
        /*07f8*/ 	.word	0x000000ff
        /*07fc*/ 	.word	0x00016878
        /*0800*/ 	.short	0x0100
        /*0802*/ 	.byte	0x06
	.zero		1


	//   ....[13]....
        /*0804*/ 	.word	0x00000530
        /*0808*/ 	.word	0x000000ff
        /*080c*/ 	.word	0x00016888
        /*0810*/ 	.short	0x0100
        /*0812*/ 	.byte	0x06
	.zero		1


	//   ....[14]....
        /*0814*/ 	.word	0x00000660
        /*0818*/ 	.word	0x000000ff
        /*081c*/ 	.word	0x00016890
        /*0820*/ 	.short	0x0100
        /*0822*/ 	.byte	0x08
	.zero		1


	//   ....[15]....
        /*0824*/ 	.word	0x00000670
        /*0828*/ 	.word	0x000000ff
        /*082c*/ 	.word	0x000168a0
        /*0830*/ 	.short	0x0100
        /*0832*/ 	.byte	0x08
	.zero		1


	//   ....[16]....
        /*0834*/ 	.word	0x00000680
        /*0838*/ 	.word	0x000000ff
        /*083c*/ 	.word	0x00016898
        /*0840*/ 	.short	0x0100
        /*0842*/ 	.byte	0x08
	.zero		1


	//   ....[17]....
        /*0844*/ 	.word	0x00000690
        /*0848*/ 	.word	0x000000ff
        /*084c*/ 	.word	0x000168a8
        /*0850*/ 	.short	0x0100
        /*0852*/ 	.byte	0x08
	.zero		1


	//   ....[18]....
        /*0854*/ 	.word	0x000007d0
        /*0858*/ 	.word	0x000000ff
        /*085c*/ 	.word	0x000168b0
        /*0860*/ 	.short	0x0100
        /*0862*/ 	.byte	0x08
	.zero		1


	//   ....[19]....
        /*0864*/ 	.word	0x000007e0
        /*0868*/ 	.word	0x000000ff
        /*086c*/ 	.word	0x000168c0
        /*0870*/ 	.short	0x0100
        /*0872*/ 	.byte	0x08
	.zero		1


	//   ....[20]....
        /*0874*/ 	.word	0x000007f0
        /*0878*/ 	.word	0x000000ff
        /*087c*/ 	.word	0x000168b8
        /*0880*/ 	.short	0x0100
        /*0882*/ 	.byte	0x08
	.zero		1


	//   ....[21]....
        /*0884*/ 	.word	0x00000800
        /*0888*/ 	.word	0x000000ff
        /*088c*/ 	.word	0x000168c8
        /*0890*/ 	.short	0x0100
        /*0892*/ 	.byte	0x08
	.zero		1


	//   ....[22]....
        /*0894*/ 	.word	0x00001260
        /*0898*/ 	.word	0x000000ff
        /*089c*/ 	.word	0x00016800
        /*08a0*/ 	.short	0x010a
        /*08a2*/ 	.byte	0x2a
	.zero		1


	//   ....[23]....
        /*08a4*/ 	.word	0x000012d0
        /*08a8*/ 	.word	0x000000ff
        /*08ac*/ 	.word	0x00016830
        /*08b0*/ 	.short	0x010a
        /*08b2*/ 	.byte	0x2a
	.zero		1


	//   ....[24]....
        /*08b4*/ 	.word	0x00001330
        /*08b8*/ 	.word	0x000000ff
        /*08bc*/ 	.word	0x00016830
        /*08c0*/ 	.short	0x010a
        /*08c2*/ 	.byte	0x2a
	.zero		1


	//   ....[25]....
        /*08c4*/ 	.word	0x000025f0
        /*08c8*/ 	.word	0x000000ff
        /*08cc*/ 	.word	0x00000000
        /*08d0*/ 	.short	0x0101
        /*08d2*/ 	.byte	0x06
	.zero		1


	//   ....[26]....
        /*08d4*/ 	.word	0x00003f40
        /*08d8*/ 	.word	0x000000ff
        /*08dc*/ 	.word	0x00016830
        /*08e0*/ 	.short	0x010a
        /*08e2*/ 	.byte	0x04
	.zero		1


	//   ....[27]....
        /*08e4*/ 	.word	0x00003f80
        /*08e8*/ 	.word	0x000000ff
        /*08ec*/ 	.word	0x00016830
        /*08f0*/ 	.short	0x010a
        /*08f2*/ 	.byte	0x04
	.zero		1


	//   ....[28]....
        /*08f4*/ 	.word	0x000041b0
        /*08f8*/ 	.word	0x000000ff
        /*08fc*/ 	.word	0x00016850
        /*0900*/ 	.short	0x010a
        /*0902*/ 	.byte	0x0a
	.zero		1


	//   ....[29]....
        /*0904*/ 	.word	0x000041f0
        /*0908*/ 	.word	0x000000ff
        /*090c*/ 	.word	0x00016850
        /*0910*/ 	.short	0x010a
        /*0912*/ 	.byte	0x0a
	.zero		1


	//   ....[30]....
        /*0914*/ 	.word	0x00004df0
        /*0918*/ 	.word	0x000000ff
        /*091c*/ 	.word	0x00000000
        /*0920*/ 	.short	0x0101
        /*0922*/ 	.byte	0x07
	.zero		1


	//   ....[31]....
        /*0924*/ 	.word	0x00006940
        /*0928*/ 	.word	0x000000ff
        /*092c*/ 	.word	0x00000000
        /*0930*/ 	.short	0x0101
        /*0932*/ 	.byte	0x06
	.zero		1


	//   ....[32]....
        /*0934*/ 	.word	0x00006e80
        /*0938*/ 	.word	0x000000ff
        /*093c*/ 	.word	0x00016830
        /*0940*/ 	.short	0x010a
        /*0942*/ 	.byte	0x0a
	.zero		1


	//   ....[33]....
        /*0944*/ 	.word	0x00006ec0
        /*0948*/ 	.word	0x000000ff
        /*094c*/ 	.word	0x00016830
        /*0950*/ 	.short	0x010a
        /*0952*/ 	.byte	0x0a
	.zero		1


	//   ....[34]....
        /*0954*/ 	.word	0x000070b0
        /*0958*/ 	.word	0x000000ff
        /*095c*/ 	.word	0x00016850
        /*0960*/ 	.short	0x010a
        /*0962*/ 	.byte	0x0a
	.zero		1


	//   ....[35]....
        /*0964*/ 	.word	0x000070f0
        /*0968*/ 	.word	0x000000ff
        /*096c*/ 	.word	0x00016850
        /*0970*/ 	.short	0x010a
        /*0972*/ 	.byte	0x0a
	.zero		1


	//   ....[36]....
        /*0974*/ 	.word	0x00007980
        /*0978*/ 	.word	0x000000ff
        /*097c*/ 	.word	0x00000000
        /*0980*/ 	.short	0x0101
        /*0982*/ 	.byte	0x07
	.zero		1


	//   ....[37]....
        /*0984*/ 	.word	0x00008e80
        /*0988*/ 	.word	0x000000ff
        /*098c*/ 	.word	0x00000000
        /*0990*/ 	.short	0x0101
        /*0992*/ 	.byte	0x06
	.zero		1


	//   ....[38]....
        /*0994*/ 	.word	0x00009290
        /*0998*/ 	.word	0x000000ff
        /*099c*/ 	.word	0x00016850
        /*09a0*/ 	.short	0x010a
        /*09a2*/ 	.byte	0x07
	.zero		1


	//   ....[39]....
        /*09a4*/ 	.word	0x000092d0
        /*09a8*/ 	.word	0x000000ff
        /*09ac*/ 	.word	0x00016850
        /*09b0*/ 	.short	0x010a
        /*09b2*/ 	.byte	0x07
	.zero		1


	//   ....[40]....
        /*09b4*/ 	.word	0x00009880
        /*09b8*/ 	.word	0x000000ff
        /*09bc*/ 	.word	0x00000000
        /*09c0*/ 	.short	0x0101
        /*09c2*/ 	.byte	0x04
	.zero		1


	//   ....[41]....
        /*09c4*/ 	.word	0x0000a260
        /*09c8*/ 	.word	0x000000ff
        /*09cc*/ 	.word	0x00000000
        /*09d0*/ 	.short	0x0101
        /*09d2*/ 	.byte	0x04
	.zero		1


	//   ....[42]....
        /*09d4*/ 	.word	0x0000bb40
        /*09d8*/ 	.word	0x000000ff
        /*09dc*/ 	.word	0x00016840
        /*09e0*/ 	.short	0x010a
        /*09e2*/ 	.byte	0x2f
	.zero		1


	//   ....[43]....
        /*09e4*/ 	.word	0x0000c270
        /*09e8*/ 	.word	0x000000ff
        /*09ec*/ 	.word	0x00016830
        /*09f0*/ 	.short	0x0107
        /*09f2*/ 	.byte	0x2f
	.zero		1


	//   ....[44]....
        /*09f4*/ 	.word	0x0000c300
        /*09f8*/ 	.word	0x000000ff
        /*09fc*/ 	.word	0x00016830
        /*0a00*/ 	.short	0x0101
        /*0a02*/ 	.byte	0x2f
	.zero		1


	//   ....[45]....
        /*0a04*/ 	.word	0x0000cfc0
        /*0a08*/ 	.word	0x000000ff
        /*0a0c*/ 	.word	0x00016800
        /*0a10*/ 	.short	0x0107
        /*0a12*/ 	.byte	0x2f
	.zero		1


	//   ....[46]....
        /*0a14*/ 	.word	0x0000d000
        /*0a18*/ 	.word	0x000000ff
        /*0a1c*/ 	.word	0x00016800
        /*0a20*/ 	.short	0x0101
        /*0a22*/ 	.byte	0x2f
	.zero		1


	//   ....[47]....
        /*0a24*/ 	.word	0x0000d010
        /*0a28*/ 	.word	0x000000ff
        /*0a2c*/ 	.word	0x00016820
        /*0a30*/ 	.short	0x010a
        /*0a32*/ 	.byte	0x2f
	.zero		1


	//   ....[48]....
        /*0a34*/ 	.word	0x0000d3f0
        /*0a38*/ 	.word	0x00000007
        /*0a3c*/ 	.word	0x00016840
        /*0a40*/ 	.short	0x010a
        /*0a42*/ 	.byte	0x3f
	.zero		1


	//   ....[49]....
        /*0a44*/ 	.word	0x0000d8e0
        /*0a48*/ 	.word	0x00000007
        /*0a4c*/ 	.word	0x00016830
        /*0a50*/ 	.short	0x0107
        /*0a52*/ 	.byte	0x3f
	.zero		1


	//   ....[50]....
        /*0a54*/ 	.word	0x0000d9b0
        /*0a58*/ 	.word	0x00000007
        /*0a5c*/ 	.word	0x00016830
        /*0a60*/ 	.short	0x0101
        /*0a62*/ 	.byte	0x3f
	.zero		1


	//   ....[51]....
        /*0a64*/ 	.word	0x0000da10
        /*0a68*/ 	.word	0x00000007
        /*0a6c*/ 	.word	0x00016860
        /*0a70*/ 	.short	0x010a
        /*0a72*/ 	.byte	0x3f
	.zero		1


	//   ....[52]....
        /*0a74*/ 	.word	0x0000de00
        /*0a78*/ 	.word	0x00000007
        /*0a7c*/ 	.word	0x00016850
        /*0a80*/ 	.short	0x0107
        /*0a82*/ 	.byte	0x3f
	.zero		1


	//   ....[53]....
        /*0a84*/ 	.word	0x0000df80
        /*0a88*/ 	.word	0x00000007
        /*0a8c*/ 	.word	0x00016850
        /*0a90*/ 	.short	0x0101
        /*0a92*/ 	.byte	0x3f
	.zero		1


	//   ....[54]....
        /*0a94*/ 	.word	0x0000e130
        /*0a98*/ 	.word	0x00000000
        /*0a9c*/ 	.word	0x00016860
        /*0aa0*/ 	.short	0x010a
        /*0aa2*/ 	.byte	0x3f
	.zero		1


	//   ....[55]....
        /*0aa4*/ 	.word	0x0000e550
        /*0aa8*/ 	.word	0x00000000
        /*0aac*/ 	.word	0x00016850
        /*0ab0*/ 	.short	0x0107
        /*0ab2*/ 	.byte	0x3f
	.zero		1


	//   ....[56]....
        /*0ab4*/ 	.word	0x0000e630
        /*0ab8*/ 	.word	0x00000000
        /*0abc*/ 	.word	0x00016850
        /*0ac0*/ 	.short	0x0101
        /*0ac2*/ 	.byte	0x3f
	.zero		1


	//   ....[57]....
        /*0ac4*/ 	.word	0x0000e6c0
        /*0ac8*/ 	.word	0x00000007
        /*0acc*/ 	.word	0x00016820
        /*0ad0*/ 	.short	0x010a
        /*0ad2*/ 	.byte	0x3f
	.zero		1


	//   ....[58]....
        /*0ad4*/ 	.word	0x0000e820
        /*0ad8*/ 	.word	0x00000005
        /*0adc*/ 	.word	0x00016840
        /*0ae0*/ 	.short	0x010a
        /*0ae2*/ 	.byte	0x3f
	.zero		1


	//   ....[59]....
        /*0ae4*/ 	.word	0x0000e8c0
        /*0ae8*/ 	.word	0x00000003
        /*0aec*/ 	.word	0x00016840
        /*0af0*/ 	.short	0x010a
        /*0af2*/ 	.byte	0x3f
	.zero		1


	//   ....[60]....
        /*0af4*/ 	.word	0x0000e900
        /*0af8*/ 	.word	0x00000005
        /*0afc*/ 	.word	0x00016860
        /*0b00*/ 	.short	0x010a
        /*0b02*/ 	.byte	0x3f
	.zero		1


	//   ....[61]....
        /*0b04*/ 	.word	0x0000e940
        /*0b08*/ 	.word	0x00000003
        /*0b0c*/ 	.word	0x00016860
        /*0b10*/ 	.short	0x010a
        /*0b12*/ 	.byte	0x3f
	.zero		1


	//   ....[62]....
        /*0b14*/ 	.word	0x0000e9b0
        /*0b18*/ 	.word	0x00000003
        /*0b1c*/ 	.word	0x00016800
        /*0b20*/ 	.short	0x010a
        /*0b22*/ 	.byte	0x3f
	.zero		1


	//   ....[63]....
        /*0b24*/ 	.word	0x0000ea10
        /*0b28*/ 	.word	0x00000003
        /*0b2c*/ 	.word	0x00016830
        /*0b30*/ 	.short	0x010a
        /*0b32*/ 	.byte	0x3f
	.zero		1


	//   ....[64]....
        /*0b34*/ 	.word	0x0000ea70
        /*0b38*/ 	.word	0x0000000a
        /*0b3c*/ 	.word	0x00016830
        /*0b40*/ 	.short	0x010a
        /*0b42*/ 	.byte	0x3f
	.zero		1


	//   ....[65]....
        /*0b44*/ 	.word	0x0000ead0
        /*0b48*/ 	.word	0x0000000a
        /*0b4c*/ 	.word	0x00016850
        /*0b50*/ 	.short	0x010a
        /*0b52*/ 	.byte	0x3f
	.zero		1


	//   ....[66]....
        /*0b54*/ 	.word	0x0000eb30
        /*0b58*/ 	.word	0x00000009
        /*0b5c*/ 	.word	0x00016830
        /*0b60*/ 	.short	0x010a
        /*0b62*/ 	.byte	0x3f
	.zero		1


	//   ....[67]....
        /*0b64*/ 	.word	0x0000eb90
        /*0b68*/ 	.word	0x00000009
        /*0b6c*/ 	.word	0x00016850
        /*0b70*/ 	.short	0x010a
        /*0b72*/ 	.byte	0x3f
	.zero		1


	//   ....[68]....
        /*0b74*/ 	.word	0x0000ebf0
        /*0b78*/ 	.word	0x00000004
        /*0b7c*/ 	.word	0x00016850
        /*0b80*/ 	.short	0x010a
        /*0b82*/ 	.byte	0x3f
	.zero		1


	//   ....[69]....
        /*0b84*/ 	.word	0x0000ecd0
        /*0b88*/ 	.word	0x00000003
        /*0b8c*/ 	.word	0x00016840
        /*0b90*/ 	.short	0x010a
        /*0b92*/ 	.byte	0x3f
	.zero		1


	//   ....[70]....
        /*0b94*/ 	.word	0x000104d0
        /*0b98*/ 	.word	0x00000003
        /*0b9c*/ 	.word	0x00016820
        /*0ba0*/ 	.short	0x010a
        /*0ba2*/ 	.byte	0x3f
	.zero		1


	//   ....[71]....
        /*0ba4*/ 	.word	0x00010520
        /*0ba8*/ 	.word	0x00000007
        /*0bac*/ 	.word	0x00016840
        /*0bb0*/ 	.short	0x010a
        /*0bb2*/ 	.byte	0x3f
	.zero		1


	//   ....[72]....
        /*0bb4*/ 	.word	0x00010ef0
        /*0bb8*/ 	.word	0x00000007
        /*0bbc*/ 	.word	0x00016860
        /*0bc0*/ 	.short	0x010a
        /*0bc2*/ 	.byte	0x3f
	.zero		1


	//   ....[73]....
        /*0bc4*/ 	.word	0x00011870
        /*0bc8*/ 	.word	0x00000000
        /*0bcc*/ 	.word	0x00016860
        /*0bd0*/ 	.short	0x010a
        /*0bd2*/ 	.byte	0x3f
	.zero		1


	//   ....[74]....
        /*0bd4*/ 	.word	0x000121d0
        /*0bd8*/ 	.word	0x00000007
        /*0bdc*/ 	.word	0x00016820
        /*0be0*/ 	.short	0x010a
        /*0be2*/ 	.byte	0x3f
	.zero		1


	//   ....[75]....
        /*0be4*/ 	.word	0x00012370
        /*0be8*/ 	.word	0x00000005
        /*0bec*/ 	.word	0x00016840
        /*0bf0*/ 	.short	0x010a
        /*0bf2*/ 	.byte	0x3f
	.zero		1


	//   ....[76]....
        /*0bf4*/ 	.word	0x000123c0
        /*0bf8*/ 	.word	0x00000003
        /*0bfc*/ 	.word	0x00016840
        /*0c00*/ 	.short	0x010a
        /*0c02*/ 	.byte	0x3f
	.zero		1


	//   ....[77]....
        /*0c04*/ 	.word	0x00012410
        /*0c08*/ 	.word	0x00000005
        /*0c0c*/ 	.word	0x00016860
        /*0c10*/ 	.short	0x010a
        /*0c12*/ 	.byte	0x3f
	.zero		1


	//----- nvinfo : EIATTR_NUM_MBARRIERS
	.align		4
.L_265:
        /*0c14*/ 	.byte	0x03, 0x38
        /*0c16*/ 	.short	0x0016


	//----- nvinfo : EIATTR_EXIT_INSTR_OFFSETS
	.align		4
        /*0c18*/ 	.byte	0x04, 0x1c
        /*0c1a*/ 	.short	(.L_267 - .L_266)


	//   ....[0]....
.L_266:
        /*0c1c*/ 	.word	0x0000e990


	//----- nvinfo : EIATTR_MAX_THREADS
	.align		4
.L_267:
        /*0c20*/ 	.byte	0x04, 0x05
        /*0c22*/ 	.short	(.L_269 - .L_268)
.L_268:
        /*0c24*/ 	.word	0x00000200
        /*0c28*/ 	.word	0x00000001
        /*0c2c*/ 	.word	0x00000001


	//----- nvinfo : EIATTR_CRS_STACK_SIZE
	.align		4
.L_269:
        /*0c30*/ 	.byte	0x04, 0x1e
        /*0c32*/ 	.short	(.L_271 - .L_270)
.L_270:
        /*0c34*/ 	.word	0x00000000


	//----- nvinfo : EIATTR_CBANK_PARAM_SIZE
	.align		4
.L_271:
        /*0c38*/ 	.byte	0x03, 0x19
        /*0c3a*/ 	.short	0x0a70


	//----- nvinfo : EIATTR_PARAM_CBANK
	.align		4
        /*0c3c*/ 	.byte	0x04, 0x0a
        /*0c3e*/ 	.short	(.L_273 - .L_272)
	.align		4
.L_272:
        /*0c40*/ 	.word	index@(.nv.constant0._ZN7cutlass13device_kernelIN5flash11enable_sm90INS1_16FlashAttnFwdSm90INS1_25CollectiveMainloopFwdSm90ILi2EN4cute5tupleIJNS5_1CILi1EEES8_S8_EEENS6_IJNS7_ILi192EEENS7_ILi128EEENS7_ILi64EEEEEELi64ENS_10bfloat16_tEfNS_4arch4Sm90ELb1ELb0ELb1ELb0ELb1ELb0ELb0ELb1ELb1ELb1ELb1ELb0EEENS1_21CollectiveEpilogueFwdINS6_IJSA_SC_SB_EEES9_SE_SG_Li384ELb0ELb1ELb1ELb0EEENS1_19SingleTileSchedulerILb0ELb1ELb1ELi192EEEEEEEEEvNT_6ParamsE)
        /*0c44*/ 	.short	0x0210
        /*0c46*/ 	.short	0x0a70


	//----- nvinfo : EIATTR_SW_WAR
	.align		4
.L_273:
        /*0c48*/ 	.byte	0x04, 0x36
        /*0c4a*/ 	.short	(.L_275 - .L_274)
.L_274:
        /*0c4c*/ 	.word	0x00000008
.L_275:


//--------------------- .nv.info._ZN7cutlass13device_kernelIN5flash11enable_sm90INS1_16FlashAttnFwdSm90INS1_25CollectiveMainloopFwdSm90ILi2EN4cute5tupleIJNS5_1CILi1EEES8_S8_EEENS6_IJNS7_ILi192EEENS7_ILi128EEENS7_ILi64EEEEEELi64ENS_10bfloat16_tEfNS_4arch4Sm90ELb1ELb0ELb1ELb1ELb1ELb0ELb0ELb1ELb1ELb1ELb1ELb0EEENS1_21CollectiveEpilogueFwdINS6_IJSA_SC_SB_EEES9_SE_SG_Li384ELb1ELb1ELb1ELb0EEENS1_36VarlenDynamicPersistentTileSchedulerILi192ELi128ELi384ELi128ELb1ELb1ELb1ELb1ELb1ELb1EEEEEEEEEvNT_6ParamsE --------------------------
	.section	.nv.info._ZN7cutlass13device_kernelIN5flash11enable_sm90INS1_16FlashAttnFwdSm90INS1_25CollectiveMainloopFwdSm90ILi2EN4cute5tupleIJNS5_1CILi1EEES8_S8_EEENS6_IJNS7_ILi192EEENS7_ILi128EEENS7_ILi64EEEEEELi64ENS_10bfloat16_tEfNS_4arch4Sm90ELb1ELb0ELb1ELb1ELb1ELb0ELb0ELb1ELb1ELb1ELb1ELb0EEENS1_21CollectiveEpilogueFwdINS6_IJSA_SC_SB_EEES9_SE_SG_Li384ELb1ELb1ELb1ELb0EEENS1_36VarlenDynamicPersistentTileSchedulerILi192ELi128ELi384ELi128ELb1ELb1ELb1ELb1ELb1ELb1EEEEEEEEEvNT_6ParamsE,"",@"SHT_CUDA_INFO"
	.sectionflags	@""
	.align	4


	//----- nvinfo : EIATTR_CUDA_API_VERSION
	.align		4
        /*0000*/ 	.byte	0x04, 0x37
        /*0002*/ 	.short	(.L_277 - .L_276)
.L_276:
        /*0004*/ 	.word	0x00000082


	//----- nvinfo : EIATTR_KPARAM_INFO
	.align		4
.L_277:
        /*0008*/ 	.byte	0x04, 0x17
        /*000a*/ 	.short	(.L_279 - .L_278)
.L_278:
        /*000c*/ 	.word	0x00000000
        /*0010*/ 	.short	0x0000
        /*0012*/ 	.short	0x0070
        /*0014*/ 	.byte	0x00, 0xf0, 0x01, 0x2a


	//----- nvinfo : EIATTR_SPARSE_MMA_MASK
	.align		4
.L_279:
        /*0018*/ 	.byte	0x03, 0x50
        /*001a*/ 	.short	0x0000


	//----- nvinfo : EIATTR_MAXREG_COUNT
	.align		4
        /*001c*/ 	.byte	0x03, 0x1b
        /*001e*/ 	.short	0x0080


	//----- nvinfo : EIATTR_NUM_BARRIERS
	.align		4
        /*0020*/ 	.byte	0x02, 0x4c
        /*0022*/ 	.byte	0x10
	.zero		1


	//----- nvinfo : EIATTR_EXTERNS
	.align		4
        /*0024*/ 	.byte	0x04, 0x0f
        /*0026*/ 	.short	(.L_281 - .L_280)


	//   ....[0]....
	.align		4
.L_280:
        /*0028*/ 	.word	index@(__assertfail)


	//----- nvinfo : EIATTR_ANNOTATIONS
	.align		4
.L_281:
        /*002c*/ 	.byte	0x04, 0x55
        /*002e*/ 	.short	(.L_283 - .L_282)


	//   ....[0]....
.L_282:
        /* <DEDUP_REMOVED lines=30> */


	//----- nvinfo : EIATTR_MERCURY_ISA_VERSION
	.align		4
.L_283:
        /*0200*/ 	.byte	0x03, 0x5f
        /*0202*/ 	.short	0x0101


	//----- nvinfo : EIATTR_UNUSED_LOAD_BYTE_OFFSET
	.align		4
        /*0204*/ 	.byte	0x04, 0x44
        /*0206*/ 	.short	(.L_285 - .L_284)


	//   ....[0]....
.L_284:
        /*0208*/ 	.word	0x00000970
        /*020c*/ 	.word	0x0000fff0


	//   ....[1]....
        /*0210*/ 	.word	0x0000a0f0
        /*0214*/ 	.word	0x0000fff0


	//----- nvinfo : EIATTR_INT_WARP_WIDE_INSTR_OFFSETS
	.align		4
.L_285:
        /*0218*/ 	.byte	0x04, 0x31
        /*021a*/ 	.short	(.L_287 - .L_286)


	//   ....[0]....
.L_286:
        /*021c*/ 	.word	0x000000c0


	//   ....[1]....
        /*0220*/ 	.word	0x000000d0


	//   ....[2]....
        /*0224*/ 	.word	0x00000170


	//   ....[3]....
        /*0228*/ 	.word	0x0000deb0


	//   ....[4]....
        /*022c*/ 	.word	0x0000df40


	//   ....[5]....
        /*0230*/ 	.word	0x00011050


	//   ....[6]....
        /*0234*/ 	.word	0x000110e0


	//----- nvinfo : EIATTR_COOP_GROUP_MASK_REGIDS
	.align		4
.L_287:
        /*0238*/ 	.byte	0x04, 0x29
        /*023a*/ 	.short	(.L_289 - .L_288)


	//   ....[0]....
.L_288:
        /*023c*/ 	.word	0xffffffff


	//   ....[1]....
        /*0240*/ 	.word	0xffffffff


	//   ....[2]....
        /*0244*/ 	.word	0xffffffff


	//   ....[3]....
        /*0248*/ 	.word	0xffffffff


	//   ....[4]....
        /*024c*/ 	.word	0xffffffff


	//   ....[5]....
        /*0250*/ 	.word	0xffffffff


	//   ....[6]....
        /*0254*/ 	.word	0xffffffff


	//   ....[7]....
        /*0258*/ 	.word	0xffffffff


	//   ....[8]....
        /*025c*/ 	.word	0xffffffff


	//   ....[9]....
        /*0260*/ 	.word	0xffffffff


	//   ....[10]....
        /*0264*/ 	.word	0xffffffff


	//   ....[11]....
        /*0268*/ 	.word	0xffffffff


	//   ....[12]....
        /*026c*/ 	.word	0xffffffff


	//   ....[13]....
        /*0270*/ 	.word	0xffffffff


	//   ....[14]....
        /*0274*/ 	.word	0xffffffff


	//   ....[15]....
        /*0278*/ 	.word	0xffffffff


	//   ....[16]....
        /*027c*/ 	.word	0xffffffff


	//   ....[17]....
        /*0280*/ 	.word	0xffffffff


	//   ....[18]....
        /*0284*/ 	.word	0xffffffff


	//   ....[19]....
        /*0288*/ 	.word	0xffffffff


	//   ....[20]....
        /*028c*/ 	.word	0xffffffff


	//   ....[21]....
        /*0290*/ 	.word	0xffffffff


	//   ....[22]....
        /*0294*/ 	.word	0xffffffff


	//   ....[23]....
        /*0298*/ 	.word	0xffffffff


	//   ....[24]....
        /*029c*/ 	.word	0xffffffff


	//   ....[25]....
        /*02a0*/ 	.word	0xffffffff


	//   ....[26]....
        /*02a4*/ 	.word	0xffffffff


	//   ....[27]....
        /*02a8*/ 	.word	0xffffffff


	//   ....[28]....
        /*02ac*/ 	.word	0xffffffff


	//   ....[29]....
        /*02b0*/ 	.word	0xffffffff


	//   ....[30]....
        /*02b4*/ 	.word	0xffffffff


	//   ....[31]....
        /*02b8*/ 	.word	0xffffffff


	//   ....[32]....
        /*02bc*/ 	.word	0xffffffff


	//   ....[33]....
        /*02c0*/ 	.word	0xffffffff


	//   ....[34]....
        /*02c4*/ 	.word	0xffffffff


	//   ....[35]....
        /*02c8*/ 	.word	0xffffffff


	//   ....[36]....
        /*02cc*/ 	.word	0xffffffff


	//   ....[37]....
        /*02d0*/ 	.word	0xffffffff


	//   ....[38]....
        /*02d4*/ 	.word	0xffffffff


	//   ....[39]....
        /*02d8*/ 	.word	0xffffffff


	//   ....[40]....
        /*02dc*/ 	.word	0xffffffff


	//   ....[41]....
        /*02e0*/ 	.word	0xffffffff


	//   ....[42]....
        /*02e4*/ 	.word	0xffffffff


	//   ....[43]....
        /*02e8*/ 	.word	0xffffffff


	//   ....[44]....
        /*02ec*/ 	.word	0xffffffff


	//   ....[45]....
        /*02f0*/ 	.word	0xffffffff


	//   ....[46]....
        /*02f4*/ 	.word	0xffffffff


	//   ....[47]....
        /*02f8*/ 	.word	0xffffffff


	//   ....[48]....
        /*02fc*/ 	.word	0xffffffff


	//   ....[49]....
        /*0300*/ 	.word	0xffffffff


	//   ....[50]....
        /*0304*/ 	.word	0xffffffff


	//   ....[51]....
        /*0308*/ 	.word	0xffffffff


	//   ....[52]....
        /*030c*/ 	.word	0xffffffff


	//   ....[53]....
        /*0310*/ 	.word	0xffffffff


	//   ....[54]....
        /*0314*/ 	.word	0xffffffff


	//   ....[55]....
        /*0318*/ 	.word	0xffffffff


	//   ....[56]....
        /*031c*/ 	.word	0xffffffff


	//   ....[57]....
        /*0320*/ 	.word	0xffffffff


	//   ....[58]....
        /*0324*/ 	.word	0xffffffff


	//   ....[59]....
        /*0328*/ 	.word	0xffffffff


	//   ....[60]....
        /*032c*/ 	.word	0xffffffff


	//   ....[61]....
        /*0330*/ 	.word	0xffffffff


	//   ....[62]....
        /*0334*/ 	.word	0xffffffff


	//   ....[63]....
        /*0338*/ 	.word	0xffffffff


	//   ....[64]....
        /*033c*/ 	.word	0xffffffff


	//   ....[65]....
        /*0340*/ 	.word	0xffffffff


	//   ....[66]....
        /*0344*/ 	.word	0xffffffff


	//   ....[67]....
        /*0348*/ 	.word	0xffffffff


	//   ....[68]....
        /*034c*/ 	.word	0xffffffff


	//   ....[69]....
        /*0350*/ 	.word	0xffffffff


	//   ....[70]....
        /*0354*/ 	.word	0xffffffff


	//   ....[71]....
        /*0358*/ 	.word	0xffffffff


	//   ....[72]....
        /*035c*/ 	.word	0xffffffff


	//   ....[73]....
        /*0360*/ 	.word	0xffffffff


	//   ....[74]....
        /*0364*/ 	.word	0xffffffff


	//   ....[75]....
        /*0368*/ 	.word	0xffffffff


	//   ....[76]....
        /*036c*/ 	.word	0xffffffff


	//   ....[77]....
        /*0370*/ 	.word	0xffffffff


	//   ....[78]....
        /*0374*/ 	.word	0xffffffff


	//   ....[79]....
        /*0378*/ 	.word	0xffffffff


	//   ....[80]....
        /*037c*/ 	.word	0xffffffff


	//   ....[81]....
        /*0380*/ 	.word	0xffffffff


	//   ....[82]....
        /*0384*/ 	.word	0xffffffff


	//   ....[83]....
        /*0388*/ 	.word	0xffffffff


	//   ....[84]....
        /*038c*/ 	.word	0xffffffff


	//   ....[85]....
        /*0390*/ 	.word	0xffffffff


	//   ....[86]....
        /*0394*/ 	.word	0xffffffff


	//   ....[87]....
        /*0398*/ 	.word	0xffffffff


	//   ....[88]....
        /*039c*/ 	.word	0xffffffff


	//   ....[89]....
        /*03a0*/ 	.word	0xffffffff


	//   ....[90]....
        /*03a4*/ 	.word	0xffffffff


	//   ....[91]....
        /*03a8*/ 	.word	0xffffffff


	//   ....[92]....
        /*03ac*/ 	.word	0xffffffff


	//   ....[93]....
        /*03b0*/ 	.word	0xffffffff


	//   ....[94]....
        /*03b4*/ 	.word	0xffffffff


	//   ....[95]....
        /*03b8*/ 	.word	0xffffffff


	//   ....[96]....
        /*03bc*/ 	.word	0xffffffff


	//   ....[97]....
        /*03c0*/ 	.word	0xffffffff


	//   ....[98]....
        /*03c4*/ 	.word	0xffffffff


	//   ....[99]....
        /*03c8*/ 	.word	0xffffffff


	//   ....[100]....
        /*03cc*/ 	.word	0xffffffff


	//   ....[101]....
        /*03d0*/ 	.word	0xffffffff


	//   ....[102]....
        /*03d4*/ 	.word	0xffffffff


	//   ....[103]....
        /*03d8*/ 	.word	0xffffffff


	//   ....[104]....
        /*03dc*/ 	.word	0xffffffff


	//   ....[105]....
        /*03e0*/ 	.word	0xffffffff


	//   ....[106]....
        /*03e4*/ 	.word	0xffffffff


	//   ....[107]....
        /*03e8*/ 	.word	0xffffffff


	//   ....[108]....
        /*03ec*/ 	.word	0xffffffff


	//   ....[109]....
        /*03f0*/ 	.word	0xffffffff


	//   ....[110]....
        /*03f4*/ 	.word	0xffffffff


	//   ....[111]....
        /*03f8*/ 	.word	0xffffffff


	//   ....[112]....
        /*03fc*/ 	.word	0xffffffff


	//   ....[113]....
        /*0400*/ 	.word	0xffffffff


	//   ....[114]....
        /*0404*/ 	.word	0xffffffff


	//   ....[115]....
        /*0408*/ 	.word	0xffffffff


	//   ....[116]....
        /*040c*/ 	.word	0xffffffff


	//   ....[117]....
        /*0410*/ 	.word	0xffffffff


	//   ....[118]....
        /*0414*/ 	.word	0xffffffff


	//   ....[119]....
        /*0418*/ 	.word	0xffffffff


	//   ....[120]....
        /*041c*/ 	.word	0xffffffff


	//   ....[121]....
        /*0420*/ 	.word	0xffffffff


	//   ....[122]....
        /*0424*/ 	.word	0xffffffff


	//   ....[123]....
        /*0428*/ 	.word	0xffffffff


	//   ....[124]....
        /*042c*/ 	.word	0xffffffff


	//   ....[125]....
        /*0430*/ 	.word	0xffffffff


	//   ....[126]....
        /*0434*/ 	.word	0xffffffff


	//   ....[127]....
        /*0438*/ 	.word	0xffffffff


	//   ....[128]....
        /*043c*/ 	.word	0xffffffff


	//   ....[129]....
        /*0440*/ 	.word	0xffffffff


	//   ....[130]....
        /*0444*/ 	.word	0xffffffff


	//   ....[131]....
        /*0448*/ 	.word	0xffffffff


	//   ....[132]....
        /*044c*/ 	.word	0xffffffff


	//   ....[133]....
        /*0450*/ 	.word	0xffffffff


	//   ....[134]....
        /*0454*/ 	.word	0xffffffff


	//   ....[135]....
        /*0458*/ 	.word	0xffffffff


	//   ....[136]....
        /*045c*/ 	.word	0xffffffff


	//   ....[137]....
        /*0460*/ 	.word	0xffffffff


	//   ....[138]....
        /*0464*/ 	.word	0xffffffff


	//   ....[139]....
        /*0468*/ 	.word	0xffffffff


	//   ....[140]....
        /*046c*/ 	.word	0xffffffff


	//   ....[141]....
        /*0470*/ 	.word	0xffffffff


	//   ....[142]....
        /*0474*/ 	.word	0xffffffff


	//   ....[143]....
        /*0478*/ 	.word	0xffffffff


	//   ....[144]....
        /*047c*/ 	.word	0xffffffff


	//   ....[145]....
        /*0480*/ 	.word	0xffffffff


	//   ....[146]....
        /*0484*/ 	.word	0xffffffff


	//   ....[147]....
        /*0488*/ 	.word	0xffffffff


	//   ....[148]....
        /*048c*/ 	.word	0xffffffff


	//   ....[149]....
        /*0490*/ 	.word	0xffffffff


	//   ....[150]....
        /*0494*/ 	.word	0xffffffff


	//   ....[151]....
        /*0498*/ 	.word	0xffffffff


	//   ....[152]....
        /*049c*/ 	.word	0xffffffff


	//   ....[153]....
        /*04a0*/ 	.word	0xffffffff


	//   ....[154]....
        /*04a4*/ 	.word	0xffffffff


	//   ....[155]....
        /*04a8*/ 	.word	0xffffffff


	//   ....[156]....
        /*04ac*/ 	.word	0xffffffff


	//   ....[157]....
        /*04b0*/ 	.word	0xffffffff


	//   ....[158]....
        /*04b4*/ 	.word	0xffffffff


	//   ....[159]....
        /*04b8*/ 	.word	0xffffffff


	//   ....[160]....
        /*04bc*/ 	.word	0xffffffff


	//   ....[161]....
        /*04c0*/ 	.word	0xffffffff


	//   ....[162]....
        /*04c4*/ 	.word	0xffffffff


	//   ....[163]....
        /*04c8*/ 	.word	0xffffffff


	//   ....[164]....
        /*04cc*/ 	.word	0xffffffff


	//   ....[165]....
        /*04d0*/ 	.word	0xffffffff


	//   ....[166]....
        /*04d4*/ 	.word	0xffffffff


	//   ....[167]....
        /*04d8*/ 	.word	0xffffffff


	//   ....[168]....
        /*04dc*/ 	.word	0xffffffff


	//   ....[169]....
        /*04e0*/ 	.word	0xffffffff


	//   ....[170]....
        /*04e4*/ 	.word	0xffffffff


	//   ....[171]....
        /*04e8*/ 	.word	0xffffffff


	//   ....[172]....
        /*04ec*/ 	.word	0xffffffff


	//   ....[173]....
        /*04f0*/ 	.word	0xffffffff


	//   ....[174]....
        /*04f4*/ 	.word	0xffffffff


	//   ....[175]....
        /*04f8*/ 	.word	0x0500000f


	//   ....[176]....
        /*04fc*/ 	.word	0x0500000f


	//   ....[177]....
        /*0500*/ 	.word	0x0500000f


	//   ....[178]....
        /*0504*/ 	.word	0x0500000f


	//   ....[179]....
        /*0508*/ 	.word	0x0500000f


	//   ....[180]....
        /*050c*/ 	.word	0x0500000f


	//   ....[181]....
        /*0510*/ 	.word	0x0500000f


	//   ....[182]....
        /*0514*/ 	.word	0x0500000f


	//   ....[183]....
        /*0518*/ 	.word	0x0500000f


	//   ....[184]....
        /*051c*/ 	.word	0x0500000f


	//   ....[185]....
        /*0520*/ 	.word	0x0500000f


	//   ....[186]....
        /*0524*/ 	.word	0x0500000f


	//   ....[187]....
        /*0528*/ 	.word	0x0500000f


	//   ....[188]....
        /*052c*/ 	.word	0x0500000f


	//   ....[189]....
        /*0530*/ 	.word	0x0500000f


	//   ....[190]....
        /*0534*/ 	.word	0x0500000f


	//   ....[191]....
        /*0538*/ 	.word	0x0500000f


	//   ....[192]....
        /*053c*/ 	.word	0x0500000f


	//   ....[193]....
        /*0540*/ 	.word	0x0500000f


	//   ....[194]....
        /*0544*/ 	.word	0x0500000f


	//   ....[195]....
        /*0548*/ 	.word	0x0500000f


	//   ....[196]....
        /*054c*/ 	.word	0x0500000f


	//   ....[197]....
        /*0550*/ 	.word	0x0500000f


	//   ....[198]....
        /*0554*/ 	.word	0x0500000f


	//   ....[199]....
        /*0558*/ 	.word	0x0500000f


	//   ....[200]....
        /*055c*/ 	.word	0x0500000f


	//   ....[201]....
        /*0560*/ 	.word	0x0500000f


	//   ....[202]....
        /*0564*/ 	.word	0x0500000f


	//   ....[203]....
        /*0568*/ 	.word	0x0500000f


	//   ....[204]....
        /*056c*/ 	.word	0x0500000f


	//   ....[205]....
        /*0570*/ 	.word	0x0500000f


	//   ....[206]....
        /*0574*/ 	.word	0x0500000f


	//   ....[207]....
        /*0578*/ 	.word	0x0500000f


	//   ....[208]....
        /*057c*/ 	.word	0x0500000f


	//   ....[209]....
        /*0580*/ 	.word	0x0500000f


	//   ....[210]....
        /*0584*/ 	.word	0x0500000f


	//   ....[211]....
        /*0588*/ 	.word	0x0500000f


	//   ....[212]....
        /*058c*/ 	.word	0x0500000f


	//   ....[213]....
        /*0590*/ 	.word	0x0500000f


	//   ....[214]....
        /*0594*/ 	.word	0x0500000f


	//   ....[215]....
        /*0598*/ 	.word	0x0500000f


	//   ....[216]....
        /*059c*/ 	.word	0x0500000f


	//   ....[217]....
        /*05a0*/ 	.word	0x0500000f


	//   ....[218]....
        /*05a4*/ 	.word	0x0500000f


	//   ....[219]....
        /*05a8*/ 	.word	0x0500000f


	//   ....[220]....
        /*05ac*/ 	.word	0x0500000f


	//   ....[221]....
        /*05b0*/ 	.word	0x0500000f


	//   ....[222]....
        /*05b4*/ 	.word	0x0500000f


	//   ....[223]....
        /*05b8*/ 	.word	0x0500000f


	//   ....[224]....
        /*05bc*/ 	.word	0x0500000f


	//   ....[225]....
        /*05c0*/ 	.word	0x0500000f


	//   ....[226]....
        /*05c4*/ 	.word	0x0500000f


	//   ....[227]....
        /*05c8*/ 	.word	0x0500000f


	//   ....[228]....
        /*05cc*/ 	.word	0x0500000f


	//   ....[229]....
        /*05d0*/ 	.word	0x0500000f


	//   ....[230]....
        /*05d4*/ 	.word	0x0500000f


	//   ....[231]....
        /*05d8*/ 	.word	0x0500000f


	//   ....[232]....
        /*05dc*/ 	.word	0x0500000f


	//   ....[233]....
        /*05e0*/ 	.word	0x0500000f


	//   ....[234]....
        /*05e4*/ 	.word	0x0500000f


	//   ....[235]....
        /*05e8*/ 	.word	0x0500000f


	//   ....[236]....
        /*05ec*/ 	.word	0x0500000f


	//   ....[237]....
        /*05f0*/ 	.word	0x0500000f


	//   ....[238]....
        /*05f4*/ 	.word	0x0500000f


	//   ....[239]....
        /*05f8*/ 	.word	0x0500000f


	//   ....[240]....
        /*05fc*/ 	.word	0x0500000f


	//   ....[241]....
        /*0600*/ 	.word	0x0500000f


	//   ....[242]....
        /*0604*/ 	.word	0x0500000f


	//   ....[243]....
        /*0608*/ 	.word	0x0500000f


	//   ....[244]....
        /*060c*/ 	.word	0x0500000f


	//   ....[245]....
        /*0610*/ 	.word	0x0500000f


	//   ....[246]....
        /*0614*/ 	.word	0x0500000f


	//   ....[247]....
        /*0618*/ 	.word	0x0500000f


	//   ....[248]....
        /*061c*/ 	.word	0x0500000f


	//   ....[249]....
        /*0620*/ 	.word	0x0500000f


	//   ....[250]....
        /*0624*/ 	.word	0x0500000f


	//   ....[251]....
        /*0628*/ 	.word	0x0500000f


	//   ....[252]....
        /*062c*/ 	.word	0x0500000f


	//   ....[253]....
        /*0630*/ 	.word	0x0500000f


	//   ....[254]....
        /*0634*/ 	.word	0x0500000f


	//   ....[255]....
        /*0638*/ 	.word	0x0500000f


	//   ....[0]....
        /*063c*/ 	.word	0x0500000f


	//   ....[1]....
        /*0640*/ 	.word	0x0500000f


	//   ....[2]....
        /*0644*/ 	.word	0x0500000f


	//   ....[3]....
        /*0648*/ 	.word	0x0500000f


	//   ....[4]....
        /*064c*/ 	.word	0x0500000f


	//   ....[5]....
        /*0650*/ 	.word	0x0500000f


	//   ....[6]....
        /*0654*/ 	.word	0x0500000f


	//   ....[7]....
        /*0658*/ 	.word	0x0500000f


	//   ....[8]....
        /*065c*/ 	.word	0x0500000f


	//   ....[9]....
        /*0660*/ 	.word	0x0500000f


	//   ....[10]....
        /*0664*/ 	.word	0x0500000f


	//   ....[11]....
        /*0668*/ 	.word	0x0500000f


	//   ....[12]....
        /*066c*/ 	.word	0x0500000f


	//   ....[13]....
        /*0670*/ 	.word	0x0500000f


	//   ....[14]....
        /*0674*/ 	.word	0x0500000f


	//   ....[15]....
        /*0678*/ 	.word	0x0500000f


	//   ....[16]....
        /*067c*/ 	.word	0x0500000f


	//   ....[17]....
        /*0680*/ 	.word	0x0500000f


	//   ....[18]....
        /*0684*/ 	.word	0x0500000f


	//   ....[19]....
        /*0688*/ 	.word	0x0500000f


	//   ....[20]....
        /*068c*/ 	.word	0x0500000f


	//   ....[21]....
        /*0690*/ 	.word	0x0500000f


	//   ....[22]....
        /*0694*/ 	.word	0x0500000f


	//   ....[23]....
        /*0698*/ 	.word	0x0500000f


	//   ....[24]....
        /*069c*/ 	.word	0x0500000f


	//   ....[25]....
        /*06a0*/ 	.word	0x0500000f


	//   ....[26]....
        /*06a4*/ 	.word	0x0500000f


	//----- nvinfo : EIATTR_COOP_GROUP_INSTR_OFFSETS
	.align		4
.L_289:
        /*06a8*/ 	.byte	0x04, 0x28
        /*06aa*/ 	.short	(.L_291 - .L_290)


	//   ....[0]....
.L_290:
        /*06ac*/ 	.word	0x00000080


	//   ....[1]....
        /*06b0*/ 	.word	0x00000090


	//   ....[2]....
        /*06b4*/ 	.word	0x000002d0


	//   ....[3]....
        /*06b8*/ 	.word	0x00000430


	//   ....[4]....
        /*06bc*/ 	.word	0x00000550


	//   ....[5]....
        /*06c0*/ 	.word	0x000006b0


	//   ....[6]....
        /*06c4*/ 	.word	0x00001900


	//   ....[7]....
        /*06c8*/ 	.word	0x00002020


	//   ....[8]....
        /*06cc*/ 	.word	0x00002440


	//   ....[9]....
        /*06d0*/ 	.word	0x00002ca0


	//   ....[10]....
        /*06d4*/ 	.word	0x00002d30


	//   ....[11]....
        /*06d8*/ 	.word	0x00003850


	//   ....[12]....
        /*06dc*/ 	.word	0x000038a0


	//   ....[13]....
        /*06e0*/ 	.word	0x00004d80


	//   ....[14]....
        /*06e4*/ 	.word	0x000053d0


	//   ....[15]....
        /*06e8*/ 	.word	0x00005930


	//   ....[16]....
        /*06ec*/ 	.word	0x00005a20


	//   ....[17]....
        /*06f0*/ 	.word	0x00006370


	//   ....[18]....
        /*06f4*/ 	.word	0x000063d0


	//   ....[19]....
        /*06f8*/ 	.word	0x000086b0


	//   ....[20]....
        /*06fc*/ 	.word	0x000086e0


	//   ....[21]....
        /*0700*/ 	.word	0x00008700


	//   ....[22]....
        /*0704*/ 	.word	0x00008720


	//   ....[23]....
        /*0708*/ 	.word	0x000099b0


	//   ....[24]....
        /*070c*/ 	.word	0x000099e0


	//   ....[25]....
        /*0710*/ 	.word	0x00009a80


	//   ....[26]....
        /*0714*/ 	.word	0x00009aa0


	//   ....[27]....
        /*0718*/ 	.word	0x0000a990


	//   ....[28]....
        /*071c*/ 	.word	0x0000a9a0


	//   ....[29]....
        /*0720*/ 	.word	0x0000a9b0


	//   ....[30]....
        /*0724*/ 	.word	0x0000aa00


	//   ....[31]....
        /*0728*/ 	.word	0x0000af70


	//   ....[32]....
        /*072c*/ 	.word	0x0000af90


	//   ....[33]....
        /*0730*/ 	.word	0x0000afa0


	//   ....[34]....
        /*0734*/ 	.word	0x0000afc0


	//   ....[35]....
        /*0738*/ 	.word	0x0000afe0


	//   ....[36]....
        /*073c*/ 	.word	0x0000b000


	//   ....[37]....
        /*0740*/ 	.word	0x0000b100


	//   ....[38]....
        /*0744*/ 	.word	0x0000b110


	//   ....[39]....
        /*0748*/ 	.word	0x0000b4f0


	//   ....[40]....
        /*074c*/ 	.word	0x0000b500


	//   ....[41]....
        /*0750*/ 	.word	0x0000b730


	//   ....[42]....
        /*0754*/ 	.word	0x0000b740


	//   ....[43]....
        /*0758*/ 	.word	0x0000c250


	//   ....[44]....
        /*075c*/ 	.word	0x0000c280


	//   ....[45]....
        /*0760*/ 	.word	0x0000c2c0


	//   ....[46]....
        /*0764*/ 	.word	0x0000c2f0


	//   ....[47]....
        /*0768*/ 	.word	0x0000c300


	//   ....[48]....
        /*076c*/ 	.word	0x0000c310


	//   ....[49]....
        /*0770*/ 	.word	0x0000c320


	//   ....[50]....
        /*0774*/ 	.word	0x0000c340


	//   ....[51]....
        /*0778*/ 	.word	0x0000c4a0


	//   ....[52]....
        /*077c*/ 	.word	0x0000c6c0


	//   ....[53]....
        /*0780*/ 	.word	0x0000c6f0


	//   ....[54]....
        /*0784*/ 	.word	0x0000c720


	//   ....[55]....
        /*0788*/ 	.word	0x0000c750


	//   ....[56]....
        /*078c*/ 	.word	0x0000c780


	//   ....[57]....
        /*0790*/ 	.word	0x0000c7b0


	//   ....[58]....
        /*0794*/ 	.word	0x0000c910


	//   ....[59]....
        /*0798*/ 	.word	0x0000c940


	//   ....[60]....
        /*079c*/ 	.word	0x0000c970


	//   ....[61]....
        /*07a0*/ 	.word	0x0000c9a0


	//   ....[62]....
        /*07a4*/ 	.word	0x0000c9d0


	//   ....[63]....
        /*07a8*/ 	.word	0x0000ca00


	//   ....[64]....
        /*07ac*/ 	.word	0x0000ca90


	//   ....[65]....
        /*07b0*/ 	.word	0x0000cac0


	//   ....[66]....
        /*07b4*/ 	.word	0x0000cad0


	//   ....[67]....
        /*07b8*/ 	.word	0x0000cb10


	//   ....[68]....
        /*07bc*/ 	.word	0x0000ea60


	//   ....[69]....
        /*07c0*/ 	.word	0x0000ea80


	//   ....[70]....
        /*07c4*/ 	.word	0x0000eb10


	//   ....[71]....
        /*07c8*/ 	.word	0x0000eb30


	//   ....[72]....
        /*07cc*/ 	.word	0x0000ebb0


	//   ....[73]....
        /*07d0*/ 	.word	0x0000ebd0


	//   ....[74]....
        /*07d4*/ 	.word	0x0000ec50


	//   ....[75]....
        /*07d8*/ 	.word	0x0000ec70


	//   ....[76]....
        /*07dc*/ 	.word	0x0000ecf0


	//   ....[77]....
        /*07e0*/ 	.word	0x0000ed10


	//   ....[78]....
        /*07e4*/ 	.word	0x0000ed90


	//   ....[79]....
        /*07e8*/ 	.word	0x0000edb0


	//   ....[80]....
        /*07ec*/ 	.word	0x0000ee30


	//   ....[81]....
        /*07f0*/ 	.word	0x0000ee50


	//   ....[82]....
        /*07f4*/ 	.word	0x0000ee60


	//   ....[83]....
        /*07f8*/ 	.word	0x0000ee70


	//   ....[84]....
        /*07fc*/ 	.word	0x0000f740


	//   ....[85]....
        /*0800*/ 	.word	0x0000f770


	//   ....[86]....
        /*0804*/ 	.word	0x0000f810


	//   ....[87]....
        /*0808*/ 	.word	0x0000f830


	//   ....[88]....
        /*080c*/ 	.word	0x0000f8b0


	//   ....[89]....
        /*0810*/ 	.word	0x0000f8d0


	//   ....[90]....
        /*0814*/ 	.word	0x0000f950


	//   ....[91]....
        /*0818*/ 	.word	0x0000f970


	//   ....[92]....
        /*081c*/ 	.word	0x0000f9f0


	//   ....[93]....
        /*0820*/ 	.word	0x0000fa10


	//   ....[94]....
        /*0824*/ 	.word	0x0000fa90


	//   ....[95]....
        /*0828*/ 	.word	0x0000fab0


	//   ....[96]....
        /*082c*/ 	.word	0x0000fb30


	//   ....[97]....
        /*0830*/ 	.word	0x0000fb50


	//   ....[98]....
        /*0834*/ 	.word	0x0000fb60


	//   ....[99]....
        /*0838*/ 	.word	0x0000fbd0


	//   ....[100]....
        /*083c*/ 	.word	0x0000fc20


	//   ....[101]....
        /*0840*/ 	.word	0x0000fc50


	//   ....[102]....
        /*0844*/ 	.word	0x0000fce0


	//   ....[103]....
        /*0848*/ 	.word	0x0000fcf0


	//   ....[104]....
        /*084c*/ 	.word	0x0000fd60


	//   ....[105]....
        /*0850*/ 	.word	0x0000fd70


	//   ....[106]....
        /*0854*/ 	.word	0x0000fdb0


	//   ....[107]....
        /*0858*/ 	.word	0x0000fdd0


	//   ....[108]....
        /*085c*/ 	.word	0x00010520


	//   ....[109]....
        /*0860*/ 	.word	0x00010550


	//   ....[110]....
        /*0864*/ 	.word	0x000105a0


	//   ....[111]....
        /*0868*/ 	.word	0x000105b0


	//   ....[112]....
        /*086c*/ 	.word	0x000105f0


	//   ....[113]....
        /*0870*/ 	.word	0x00010600


	//   ....[114]....
        /*0874*/ 	.word	0x00010640


	//   ....[115]....
        /*0878*/ 	.word	0x00010650


	//   ....[116]....
        /*087c*/ 	.word	0x00010690


	//   ....[117]....
        /*0880*/ 	.word	0x000106a0


	//   ....[118]....
        /*0884*/ 	.word	0x000106e0


	//   ....[119]....
        /*0888*/ 	.word	0x000106f0


	//   ....[120]....
        /*088c*/ 	.word	0x00010730


	//   ....[121]....
        /*0890*/ 	.word	0x00010740


	//   ....[122]....
        /*0894*/ 	.word	0x00010750


	//   ....[123]....
        /*0898*/ 	.word	0x00010790


	//   ....[124]....
        /*089c*/ 	.word	0x00010a40


	//   ....[125]....
        /*08a0*/ 	.word	0x00010a70


	//   ....[126]....
        /*08a4*/ 	.word	0x00010ad0


	//   ....[127]....
        /*08a8*/ 	.word	0x00010ae0


	//   ....[128]....
        /*08ac*/ 	.word	0x00010b30


	//   ....[129]....
        /*08b0*/ 	.word	0x00010b40


	//   ....[130]....
        /*08b4*/ 	.word	0x00010b90


	//   ....[131]....
        /*08b8*/ 	.word	0x00010ba0


	//   ....[132]....
        /*08bc*/ 	.word	0x00010bf0


	//   ....[133]....
        /*08c0*/ 	.word	0x00010c00


	//   ....[134]....
        /*08c4*/ 	.word	0x00010c50


	//   ....[135]....
        /*08c8*/ 	.word	0x00010c60


	//   ....[136]....
        /*08cc*/ 	.word	0x00010cb0


	//   ....[137]....
        /*08d0*/ 	.word	0x00010cc0


	//   ....[138]....
        /*08d4*/ 	.word	0x00010cd0


	//   ....[139]....
        /*08d8*/ 	.word	0x00010d10


	//   ....[140]....
        /*08dc*/ 	.word	0x000112b0


	//   ....[141]....
        /*08e0*/ 	.word	0x000112f0


	//   ....[142]....
        /*08e4*/ 	.word	0x00011300


	//   ....[143]....
        /*08e8*/ 	.word	0x00011310


	//   ....[144]....
        /*08ec*/ 	.word	0x00011320


	//   ....[145]....
        /*08f0*/ 	.word	0x00011330


	//   ....[146]....
        /*08f4*/ 	.word	0x00011350


	//   ....[147]....
        /*08f8*/ 	.word	0x000113a0


	//   ....[148]....
        /*08fc*/ 	.word	0x000113c0


	//   ....[149]....
        /*0900*/ 	.word	0x00011400


	//   ....[150]....
        /*0904*/ 	.word	0x00011420


	//   ....[151]....
        /*0908*/ 	.word	0x00011460


	//   ....[152]....
        /*090c*/ 	.word	0x00011480


	//   ....[153]....
        /*0910*/ 	.word	0x000114d0


	//   ....[154]....
        /*0914*/ 	.word	0x00011500


	//   ....[155]....
        /*0918*/ 	.word	0x00011560


	//   ....[156]....
        /*091c*/ 	.word	0x00011910


	//   ....[157]....
        /*0920*/ 	.word	0x00011940


	//   ....[158]....
        /*0924*/ 	.word	0x000119b0


	//   ....[159]....
        /*0928*/ 	.word	0x000119e0


	//   ....[160]....
        /*092c*/ 	.word	0x00011a10


	//   ....[161]....
        /*0930*/ 	.word	0x00011a40


	//   ....[162]....
        /*0934*/ 	.word	0x00011a70


	//   ....[163]....
        /*0938*/ 	.word	0x00011aa0


	//   ....[164]....
        /*093c*/ 	.word	0x00011c40


	//   ....[165]....
        /*0940*/ 	.word	0x00011c70


	//   ....[166]....
        /*0944*/ 	.word	0x00011ca0


	//   ....[167]....
        /*0948*/ 	.word	0x00011cd0


	//   ....[168]....
        /*094c*/ 	.word	0x00011d00


	//   ....[169]....
        /*0950*/ 	.word	0x00011d30


	//   ....[170]....
        /*0954*/ 	.word	0x00011df0


	//   ....[171]....
        /*0958*/ 	.word	0x00011e10


	//   ....[172]....
        /*095c*/ 	.word	0x00011e30


	//   ....[173]....
        /*0960*/ 	.word	0x00011e90


	//   ....[174]....
        /*0964*/ 	.word	0x000128b0


	//   ....[175]....
        /*0968*/ 	.word	0x00012e50


	//   ....[176]....
        /*096c*/ 	.word	0x00012f40


	//   ....[177]....
        /*0970*/ 	.word	0x00012fe0


	//   ....[178]....
        /*0974*/ 	.word	0x00013040


	//   ....[179]....
        /*0978*/ 	.word	0x00013140


	//   ....[180]....
        /*097c*/ 	.word	0x000131a0


	//   ....[181]....
        /*0980*/ 	.word	0x00013290


	//   ....[182]....
        /*0984*/ 	.word	0x00013300


	//   ....[183]....
        /*0988*/ 	.word	0x000133f0


	//   ....[184]....
        /*098c*/ 	.word	0x00013460


	//   ....[185]....
        /*0990*/ 	.word	0x00013550


	//   ....[186]....
        /*0994*/ 	.word	0x000135c0


	//   ....[187]....
        /*0998*/ 	.word	0x000136b0


	//   ....[188]....
        /*099c*/ 	.word	0x00013720


	//   ....[189]....
        /*09a0*/ 	.word	0x00013810


	//   ....[190]....
        /*09a4*/ 	.word	0x00013880


	//   ....[191]....
        /*09a8*/ 	.word	0x00013920


	//   ....[192]....
        /*09ac*/ 	.word	0x00013a10


	//   ....[193]....
        /*09b0*/ 	.word	0x00013a80


	//   ....[194]....
        /*09b4*/ 	.word	0x00013ae0


	//   ....[195]....
        /*09b8*/ 	.word	0x00013bd0


	//   ....[196]....
        /*09bc*/ 	.word	0x00013c30


	//   ....[197]....
        /*09c0*/ 	.word	0x00013d30


	//   ....[198]....
        /*09c4*/ 	.word	0x00013d90


	//   ....[199]....
        /*09c8*/ 	.word	0x00013e90


	//   ....[200]....
        /*09cc*/ 	.word	0x00013ef0


	//   ....[201]....
        /*09d0*/ 	.word	0x00013ff0


	//   ....[202]....
        /*09d4*/ 	.word	0x00014050


	//   ....[203]....
        /*09d8*/ 	.word	0x00014150


	//   ....[204]....
        /*09dc*/ 	.word	0x000141b0


	//   ....[205]....
        /*09e0*/ 	.word	0x000142b0


	//   ....[206]....
        /*09e4*/ 	.word	0x00014310


	//   ....[207]....
        /*09e8*/ 	.word	0x000143c0


	//   ....[208]....
        /*09ec*/ 	.word	0x00014480


	//   ....[209]....
        /*09f0*/ 	.word	0x00014540


	//   ....[210]....
        /*09f4*/ 	.word	0x000145a0


	//   ....[211]....
        /*09f8*/ 	.word	0x000146a0


	//   ....[212]....
        /*09fc*/ 	.word	0x00014700


	//   ....[213]....
        /*0a00*/ 	.word	0x000147d0


	//   ....[214]....
        /*0a04*/ 	.word	0x00014830


	//   ....[215]....
        /*0a08*/ 	.word	0x000148f0


	//   ....[216]....
        /*0a0c*/ 	.word	0x00014a30


	//   ....[217]....
        /*0a10*/ 	.word	0x00014ae0


	//   ....[218]....
        /*0a14*/ 	.word	0x00014b40


	//   ....[219]....
        /*0a18*/ 	.word	0x00014bf0


	//   ....[220]....
        /*0a1c*/ 	.word	0x00014c50


	//   ....[221]....
        /*0a20*/ 	.word	0x00014d00


	//   ....[222]....
        /*0a24*/ 	.word	0x00014d60


	//   ....[223]....
        /*0a28*/ 	.word	0x00014e10


	//   ....[224]....
        /*0a2c*/ 	.word	0x00014e70


	//   ....[225]....
        /*0a30*/ 	.word	0x00014f20


	//   ....[226]....
        /*0a34*/ 	.word	0x00014f80


	//   ....[227]....
        /*0a38*/ 	.word	0x00015030


	//   ....[228]....
        /*0a3c*/ 	.word	0x00015090


	//   ....[229]....
        /*0a40*/ 	.word	0x00015140


	//   ....[230]....
        /*0a44*/ 	.word	0x000151a0


	//   ....[231]....
        /*0a48*/ 	.word	0x00015250


	//   ....[232]....
        /*0a4c*/ 	.word	0x00015340


	//   ....[233]....
        /*0a50*/ 	.word	0x000153f0


	//   ....[234]....
        /*0a54*/ 	.word	0x00015450


	//   ....[235]....
        /*0a58*/ 	.word	0x00015510


	//   ....[236]....
        /*0a5c*/ 	.word	0x00015570


	//   ....[237]....
        /*0a60*/ 	.word	0x00015630


	//   ....[238]....
        /*0a64*/ 	.word	0x00015690


	//   ....[239]....
        /*0a68*/ 	.word	0x00015750


	//   ....[240]....
        /*0a6c*/ 	.word	0x000157b0


	//   ....[241]....
        /*0a70*/ 	.word	0x00015870


	//   ....[242]....
        /*0a74*/ 	.word	0x000158d0


	//   ....[243]....
        /*0a78*/ 	.word	0x00015990


	//   ....[244]....
        /*0a7c*/ 	.word	0x000159f0


	//   ....[245]....
        /*0a80*/ 	.word	0x00015ab0


	//   ....[246]....
        /*0a84*/ 	.word	0x00015b10


	//   ....[247]....
        /*0a88*/ 	.word	0x00015bc0


	//   ....[248]....
        /*0a8c*/ 	.word	0x00015cb0


	//   ....[249]....
        /*0a90*/ 	.word	0x00015d60


	//   ....[250]....
        /*0a94*/ 	.word	0x00015dd0


	//   ....[251]....
        /*0a98*/ 	.word	0x00015e80


	//   ....[252]....
        /*0a9c*/ 	.word	0x00015ee0


	//   ....[253]....
        /*0aa0*/ 	.word	0x00015fa0


	//   ....[254]....
        /*0aa4*/ 	.word	0x00016000


	//   ....[255]....
        /*0aa8*/ 	.word	0x000160c0


	//   ....[0]....
        /*0aac*/ 	.word	0x00016120


	//   ....[1]....
        /*0ab0*/ 	.word	0x000161e0


	//   ....[2]....
        /*0ab4*/ 	.word	0x00016240


	//   ....[3]....
        /*0ab8*/ 	.word	0x00016300


	//   ....[4]....
        /*0abc*/ 	.word	0x00016360


	//   ....[5]....
        /*0ac0*/ 	.word	0x00016420


	//   ....[6]....
        /*0ac4*/ 	.word	0x00016480


	//   ....[7]....
        /*0ac8*/ 	.word	0x00016520


	//   ....[8]....
        /*0acc*/ 	.word	0x000165b0


	//   ....[9]....
        /*0ad0*/ 	.word	0x00016650


	//   ....[10]....
        /*0ad4*/ 	.word	0x000167c0


	//   ....[11]....
        /*0ad8*/ 	.word	0x00016830


	//   ....[12]....
        /*0adc*/ 	.word	0x000168a0


	//   ....[13]....
        /*0ae0*/ 	.word	0x00016910


	//   ....[14]....
        /*0ae4*/ 	.word	0x00016980


	//   ....[15]....
        /*0ae8*/ 	.word	0x00016a00


	//   ....[16]....
        /*0aec*/ 	.word	0x00016a80


	//   ....[17]....
        /*0af0*/ 	.word	0x00016b10


	//   ....[18]....
        /*0af4*/ 	.word	0x00016b80


	//   ....[19]....
        /*0af8*/ 	.word	0x00016bf0


	//   ....[20]....
        /*0afc*/ 	.word	0x00016c60


	//   ....[21]....
        /*0b00*/ 	.word	0x00016ce0


	//   ....[22]....
        /*0b04*/ 	.word	0x00016d50


	//   ....[23]....
        /*0b08*/ 	.word	0x00016e00


	//   ....[24]....
        /*0b0c*/ 	.word	0x00016e50


	//   ....[25]....
        /*0b10*/ 	.word	0x00016ee0


	//   ....[26]....
        /*0b14*/ 	.word	0x00017010


	//----- nvinfo : EIATTR_REG_RECONFIG
	.align		4
.L_291:
        /*0b18*/ 	.byte	0x01, 0x54
	.zero		2


	//----- nvinfo : EIATTR_SYSCALL_OFFSETS
	.align		4
        /*0b1c*/ 	.byte	0x04, 0x46
        /*0b1e*/ 	.short	(.L_293 - .L_292)


	//   ....[0]....
.L_292:
        /*0b20*/ 	.word	0x00001ab0


	//   ....[1]....
        /*0b24*/ 	.word	0x0000e0a0


	//   ....[2]....
        /*0b28*/ 	.word	0x0000e1f0


	//   ....[3]....
        /*0b2c*/ 	.word	0x0000e2e0


	//   ....[4]....
        /*0b30*/ 	.word	0x0000f280


	//----- nvinfo : EIATTR_MBARRIER_INSTR_OFFSETS
	.align		4
.L_293:
        /*0b34*/ 	.byte	0x04, 0x39
        /*0b36*/ 	.short	(.L_295 - .L_294)


	//   ....[0]....
.L_294:
        /*0b38*/ 	.word	0x00000180
        /*0b3c*/ 	.word	0x000000ff
        /*0b40*/ 	.word	0x00016800
        /*0b44*/ 	.short	0x0100
        /*0b46*/ 	.byte	0x08
	.zero		1


	//   ....[1]....
        /*0b48*/ 	.word	0x00000190
        /*0b4c*/ 	.word	0x000000ff
        /*0b50*/ 	.word	0x00016820
        /*0b54*/ 	.short	0x0100
        /*0b56*/ 	.byte	0x08
	.zero		1


	//   ....[2]....
        /*0b58*/ 	.word	0x00000280
        /*0b5c*/ 	.word	0x000000ff
        /*0b60*/ 	.word	0x00016830
        /*0b64*/ 	.short	0x0100
        /*0b66*/ 	.byte	0x08
	.zero		1


	//   ....[3]....
        /*0b68*/ 	.word	0x00000290
        /*0b6c*/ 	.word	0x000000ff
        /*0b70*/ 	.word	0x00016840
        /*0b74*/ 	.short	0x0100
        /*0b76*/ 	.byte	0x08
	.zero		1


	//   ....[4]....
        /*0b78*/ 	.word	0x000002a0
        /*0b7c*/ 	.word	0x000000ff
        /*0b80*/ 	.word	0x00016838
        /*0b84*/ 	.short	0x0100
        /*0b86*/ 	.byte	0x08
	.zero		1


	//   ....[5]....
        /*0b88*/ 	.word	0x000002b0
        /*0b8c*/ 	.word	0x000000ff
        /*0b90*/ 	.word	0x00016848
        /*0b94*/ 	.short	0x0100
        /*0b96*/ 	.byte	0x08
	.zero		1


	//   ....[6]....
        /*0b98*/ 	.word	0x000003e0
        /*0b9c*/ 	.word	0x000000ff
        /*0ba0*/ 	.word	0x00016850
        /*0ba4*/ 	.short	0x0100
        /*0ba6*/ 	.byte	0x08
	.zero		1


	//   ....[7]....
        /*0ba8*/ 	.word	0x000003f0
        /*0bac*/ 	.word	0x000000ff
        /*0bb0*/ 	.word	0x00016860
        /*0bb4*/ 	.short	0x0100
        /*0bb6*/ 	.byte	0x08
	.zero		1


	//   ....[8]....
        /*0bb8*/ 	.word	0x00000400
        /*0bbc*/ 	.word	0x000000ff
        /*0bc0*/ 	.word	0x00016858
        /*0bc4*/ 	.short	0x0100
        /*0bc6*/ 	.byte	0x08
	.zero		1


	//   ....[9]....
        /*0bc8*/ 	.word	0x00000410
        /*0bcc*/ 	.word	0x000000ff
        /*0bd0*/ 	.word	0x00016868
        /*0bd4*/ 	.short	0x0100
        /*0bd6*/ 	.byte	0x08
	.zero		1


	//   ....[10]....
        /*0bd8*/ 	.word	0x00000500
        /*0bdc*/ 	.word	0x000000ff
        /*0be0*/ 	.word	0x00016870
        /*0be4*/ 	.short	0x0100
        /*0be6*/ 	.byte	0x06
	.zero		1


	//   ....[11]....
        /*0be8*/ 	.word	0x00000510
        /*0bec*/ 	.word	0x000000ff
        /*0bf0*/ 	.word	0x00016880
        /*0bf4*/ 	.short	0x0100
        /*0bf6*/ 	.byte	0x06
	.zero		1


	//   ....[12]....
        /*0bf8*/ 	.word	0x00000520
        /*0bfc*/ 	.word	0x000000ff
        /*0c00*/ 	.word	0x00016878
        /*0c04*/ 	.short	0x0100
        /*0c06*/ 	.byte	0x06
	.zero		1


	//   ....[13]....
        /*0c08*/ 	.word	0x00000530
        /*0c0c*/ 	.word	0x000000ff
        /*0c10*/ 	.word	0x00016888
        /*0c14*/ 	.short	0x0100
        /*0c16*/ 	.byte	0x06
	.zero		1


	//   ....[14]....
        /*0c18*/ 	.word	0x00000660
        /*0c1c*/ 	.word	0x000000ff
        /*0c20*/ 	.word	0x00016890
        /*0c24*/ 	.short	0x0100
        /*0c26*/ 	.byte	0x08
	.zero		1


	//   ....[15]....
        /*0c28*/ 	.word	0x00000670
        /*0c2c*/ 	.word	0x000000ff
        /*0c30*/ 	.word	0x000168a0
        /*0c34*/ 	.short	0x0100
        /*0c36*/ 	.byte	0x08
	.zero		1


	//   ....[16]....
        /*0c38*/ 	.word	0x00000680
        /*0c3c*/ 	.word	0x000000ff
        /*0c40*/ 	.word	0x00016898
        /*0c44*/ 	.short	0x0100
        /*0c46*/ 	.byte	0x08
	.zero		1


	//   ....[17]....
        /*0c48*/ 	.word	0x00000690
        /*0c4c*/ 	.word	0x000000ff
        /*0c50*/ 	.word	0x000168a8
        /*0c54*/ 	.short	0x0100
        /*0c56*/ 	.byte	0x08
	.zero		1


	//   ....[18]....
        /*0c58*/ 	.word	0x000007d0
        /*0c5c*/ 	.word	0x000000ff
        /*0c60*/ 	.word	0x000168b0
        /*0c64*/ 	.short	0x0100
        /*0c66*/ 	.byte	0x08
	.zero		1


	//   ....[19]....
        /*0c68*/ 	.word	0x000007e0
        /*0c6c*/ 	.word	0x000000ff
        /*0c70*/ 	.word	0x000168c0
        /*0c74*/ 	.short	0x0100
        /*0c76*/ 	.byte	0x08
	.zero		1


	//   ....[20]....
        /*0c78*/ 	.word	0x000007f0
        /*0c7c*/ 	.word	0x000000ff
        /*0c80*/ 	.word	0x000168b8
        /*0c84*/ 	.short	0x0100
        /*0c86*/ 	.byte	0x08
	.zero		1


	//   ....[21]....
        /*0c88*/ 	.word	0x00000800
        /*0c8c*/ 	.word	0x000000ff
        /*0c90*/ 	.word	0x000168c8
        /*0c94*/ 	.short	0x0100
        /*0c96*/ 	.byte	0x08
	.zero		1


	//   ....[22]....
        /*0c98*/ 	.word	0x00001b30
        /*0c9c*/ 	.word	0x000000ff
        /*0ca0*/ 	.word	0x00016800
        /*0ca4*/ 	.short	0x010a
        /*0ca6*/ 	.byte	0x2d
	.zero		1


	//   ....[23]....
        /*0ca8*/ 	.word	0x00001bb0
        /*0cac*/ 	.word	0x00000000
        /*0cb0*/ 	.word	0x00016830
        /*0cb4*/ 	.short	0x010a
        /*0cb6*/ 	.byte	0x3f
	.zero		1


	//   ....[24]....
        /*0cb8*/ 	.word	0x00001bf0
        /*0cbc*/ 	.word	0x00000000
        /*0cc0*/ 	.word	0x00016830
        /*0cc4*/ 	.short	0x010a
        /*0cc6*/ 	.byte	0x3f
	.zero		1


	//   ....[25]....
        /*0cc8*/ 	.word	0x00003390
        /*0ccc*/ 	.word	0x000000ff
        /*0cd0*/ 	.word	0x00000000
        /*0cd4*/ 	.short	0x0101
        /*0cd6*/ 	.byte	0x06
	.zero		1


	//   ....[26]....
        /*0cd8*/ 	.word	0x000045a0
        /*0cdc*/ 	.word	0x000000ff
        /*0ce0*/ 	.word	0x00016830
        /*0ce4*/ 	.short	0x010a
        /*0ce6*/ 	.byte	0x06
	.zero		1


	//   ....[27]....
        /*0ce8*/ 	.word	0x000045e0
        /*0cec*/ 	.word	0x000000ff
        /*0cf0*/ 	.word	0x00016830
        /*0cf4*/ 	.short	0x010a
        /*0cf6*/ 	.byte	0x06
	.zero		1


	//   ....[28]....
        /*0cf8*/ 	.word	0x00004810
        /*0cfc*/ 	.word	0x000000ff
        /*0d00*/ 	.word	0x00016850
        /*0d04*/ 	.short	0x010a
        /*0d06*/ 	.byte	0x06
	.zero		1


	//   ....[29]....
        /*0d08*/ 	.word	0x00004850
        /*0d0c*/ 	.word	0x000000ff
        /*0d10*/ 	.word	0x00016850
        /*0d14*/ 	.short	0x010a
        /*0d16*/ 	.byte	0x06
	.zero		1


	//   ....[30]....
        /*0d18*/ 	.word	0x00005280
        /*0d1c*/ 	.word	0x000000ff
        /*0d20*/ 	.word	0x00000000
        /*0d24*/ 	.short	0x0101
        /*0d26*/ 	.byte	0x06
	.zero		1


	//   ....[31]....
        /*0d28*/ 	.word	0x00006fb0
        /*0d2c*/ 	.word	0x000000ff
        /*0d30*/ 	.word	0x00000000
        /*0d34*/ 	.short	0x0101
        /*0d36*/ 	.byte	0x06
	.zero		1


	//   ....[32]....
        /*0d38*/ 	.word	0x000074b0
        /*0d3c*/ 	.word	0x000000ff
        /*0d40*/ 	.word	0x00016830
        /*0d44*/ 	.short	0x010a
        /*0d46*/ 	.byte	0x06
	.zero		1


	//   ....[33]....
        /*0d48*/ 	.word	0x000074f0
        /*0d4c*/ 	.word	0x000000ff
        /*0d50*/ 	.word	0x00016830
        /*0d54*/ 	.short	0x010a
        /*0d56*/ 	.byte	0x06
	.zero		1


	//   ....[34]....
        /*0d58*/ 	.word	0x000076f0
        /*0d5c*/ 	.word	0x000000ff
        /*0d60*/ 	.word	0x00016850
        /*0d64*/ 	.short	0x010a
        /*0d66*/ 	.byte	0x06
	.zero		1


	//   ....[35]....
        /*0d68*/ 	.word	0x00007730
        /*0d6c*/ 	.word	0x000000ff
        /*0d70*/ 	.word	0x00016850
        /*0d74*/ 	.short	0x010a
        /*0d76*/ 	.byte	0x06
	.zero		1


	//   ....[36]....
        /*0d78*/ 	.word	0x00007fb0
        /*0d7c*/ 	.word	0x000000ff
        /*0d80*/ 	.word	0x00000000
        /*0d84*/ 	.short	0x0101
        /*0d86*/ 	.byte	0x06
	.zero		1


	//   ....[37]....
        /*0d88*/ 	.word	0x00009520
        /*0d8c*/ 	.word	0x000000ff
        /*0d90*/ 	.word	0x00000000
        /*0d94*/ 	.short	0x0101
        /*0d96*/ 	.byte	0x06
	.zero		1


	//   ....[38]....
        /*0d98*/ 	.word	0x00009920
        /*0d9c*/ 	.word	0x000000ff
        /*0da0*/ 	.word	0x00016850
        /*0da4*/ 	.short	0x010a
        /*0da6*/ 	.byte	0x05
	.zero		1


	//   ....[39]....
        /*0da8*/ 	.word	0x00009960
        /*0dac*/ 	.word	0x000000ff
        /*0db0*/ 	.word	0x00016850
        /*0db4*/ 	.short	0x010a
        /*0db6*/ 	.byte	0x05
	.zero		1


	//   ....[40]....
        /*0db8*/ 	.word	0x00009ed0
        /*0dbc*/ 	.word	0x000000ff
        /*0dc0*/ 	.word	0x00000000
        /*0dc4*/ 	.short	0x0101
        /*0dc6*/ 	.byte	0x04
	.zero		1


	//   ....[41]....
        /*0dc8*/ 	.word	0x0000b0c0
        /*0dcc*/ 	.word	0x00000000
        /*0dd0*/ 	.word	0x00000000
        /*0dd4*/ 	.short	0x0101
        /*0dd6*/ 	.byte	0x3f
	.zero		1


	//   ....[42]....
        /*0dd8*/ 	.word	0x0000b4e0
        /*0ddc*/ 	.word	0x00000004
        /*0de0*/ 	.word	0x00000000
        /*0de4*/ 	.short	0x0101
        /*0de6*/ 	.byte	0x3f
	.zero		1


	//   ....[43]....
        /*0de8*/ 	.word	0x0000e7e0
        /*0dec*/ 	.word	0x00000003
        /*0df0*/ 	.word	0x00016840
        /*0df4*/ 	.short	0x010a
        /*0df6*/ 	.byte	0x3f
	.zero		1


	//   ....[44]....
        /*0df8*/ 	.word	0x0000ef70
        /*0dfc*/ 	.word	0x00000003
        /*0e00*/ 	.word	0x00016830
        /*0e04*/ 	.short	0x0107
        /*0e06*/ 	.byte	0x3f
	.zero		1


	//   ....[45]....
        /*0e08*/ 	.word	0x0000f040
        /*0e0c*/ 	.word	0x00000003
        /*0e10*/ 	.word	0x00016830
        /*0e14*/ 	.short	0x0101
        /*0e16*/ 	.byte	0x3f
	.zero		1


	//   ....[46]....
        /*0e18*/ 	.word	0x0000fe70
        /*0e1c*/ 	.word	0x00000016
        /*0e20*/ 	.word	0x00016800
        /*0e24*/ 	.short	0x0107
        /*0e26*/ 	.byte	0x3f
	.zero		1


	//   ....[47]....
        /*0e28*/ 	.word	0x0000ff70
        /*0e2c*/ 	.word	0x00000016
        /*0e30*/ 	.word	0x00016800
        /*0e34*/ 	.short	0x0101
        /*0e36*/ 	.byte	0x3f
	.zero		1


	//   ....[48]....
        /*0e38*/ 	.word	0x0000ffa0
        /*0e3c*/ 	.word	0x00000016
        /*0e40*/ 	.word	0x00016820
        /*0e44*/ 	.short	0x010a
        /*0e46*/ 	.byte	0x3f
	.zero		1


	//   ....[49]....
        /*0e48*/ 	.word	0x00010330
        /*0e4c*/ 	.word	0x00000005
        /*0e50*/ 	.word	0x00016840
        /*0e54*/ 	.short	0x010a
        /*0e56*/ 	.byte	0x3f
	.zero		1


	//   ....[50]....
        /*0e58*/ 	.word	0x00010810
        /*0e5c*/ 	.word	0x00000005
        /*0e60*/ 	.word	0x00016830
        /*0e64*/ 	.short	0x0107
        /*0e66*/ 	.byte	0x3f
	.zero		1


	//   ....[51]....
        /*0e68*/ 	.word	0x000108d0
        /*0e6c*/ 	.word	0x00000005
        /*0e70*/ 	.word	0x00016830
        /*0e74*/ 	.short	0x0101
        /*0e76*/ 	.byte	0x3f
	.zero		1


	//   ....[52]....
        /*0e78*/ 	.word	0x00010930
        /*0e7c*/ 	.word	0x00000005
        /*0e80*/ 	.word	0x00016860
        /*0e84*/ 	.short	0x010a
        /*0e86*/ 	.byte	0x3f
	.zero		1


	//   ....[53]....
        /*0e88*/ 	.word	0x00010e00
        /*0e8c*/ 	.word	0x00000005
        /*0e90*/ 	.word	0x00016850
        /*0e94*/ 	.short	0x0107
        /*0e96*/ 	.byte	0x3f
	.zero		1


	//   ....[54]....
        /*0e98*/ 	.word	0x00010f70
        /*0e9c*/ 	.word	0x00000005
        /*0ea0*/ 	.word	0x00016850
        /*0ea4*/ 	.short	0x0101
        /*0ea6*/ 	.byte	0x3f
	.zero		1


	//   ....[55]....
        /*0ea8*/ 	.word	0x00011190
        /*0eac*/ 	.word	0x00000000
        /*0eb0*/ 	.word	0x00016860
        /*0eb4*/ 	.short	0x010a
        /*0eb6*/ 	.byte	0x3f
	.zero		1


	//   ....[56]....
        /*0eb8*/ 	.word	0x00011610
        /*0ebc*/ 	.word	0x00000000
        /*0ec0*/ 	.word	0x00016850
        /*0ec4*/ 	.short	0x0107
        /*0ec6*/ 	.byte	0x3f
	.zero		1


	//   ....[57]....
        /*0ec8*/ 	.word	0x000116e0
        /*0ecc*/ 	.word	0x00000000
        /*0ed0*/ 	.word	0x00016850
        /*0ed4*/ 	.short	0x0101
        /*0ed6*/ 	.byte	0x3f
	.zero		1


	//   ....[58]....
        /*0ed8*/ 	.word	0x00012830
        /*0edc*/ 	.word	0x00000005
        /*0ee0*/ 	.word	0x00016820
        /*0ee4*/ 	.short	0x010a
        /*0ee6*/ 	.byte	0x3f
	.zero		1


	//   ....[59]....
        /*0ee8*/ 	.word	0x000129b0
        /*0eec*/ 	.word	0x00000003
        /*0ef0*/ 	.word	0x00016840
        /*0ef4*/ 	.short	0x010a
        /*0ef6*/ 	.byte	0x3f
	.zero		1


	//   ....[60]....
        /*0ef8*/ 	.word	0x00012a50
        /*0efc*/ 	.word	0x00000019
        /*0f00*/ 	.word	0x00016840
        /*0f04*/ 	.short	0x010a
        /*0f06*/ 	.byte	0x3f
	.zero		1


	//   ....[61]....
        /*0f08*/ 	.word	0x00012a90
        /*0f0c*/ 	.word	0x00000003
        /*0f10*/ 	.word	0x00016860
        /*0f14*/ 	.short	0x010a
        /*0f16*/ 	.byte	0x3f
	.zero		1


	//   ....[62]....
        /*0f18*/ 	.word	0x00012ad0
        /*0f1c*/ 	.word	0x00000019
        /*0f20*/ 	.word	0x00016860
        /*0f24*/ 	.short	0x010a
        /*0f26*/ 	.byte	0x3f
	.zero		1


	//   ....[63]....
        /*0f28*/ 	.word	0x00012b40
        /*0f2c*/ 	.word	0x00000003
        /*0f30*/ 	.word	0x00016800
        /*0f34*/ 	.short	0x010a
        /*0f36*/ 	.byte	0x3f
	.zero		1


	//   ....[64]....
        /*0f38*/ 	.word	0x00012b90
        /*0f3c*/ 	.word	0x00000000
        /*0f40*/ 	.word	0x00016830
        /*0f44*/ 	.short	0x010a
        /*0f46*/ 	.byte	0x3f
	.zero		1


	//   ....[65]....
        /*0f48*/ 	.word	0x00012bf0
        /*0f4c*/ 	.word	0x00000006
        /*0f50*/ 	.word	0x00016830
        /*0f54*/ 	.short	0x010a
        /*0f56*/ 	.byte	0x3f
	.zero		1


	//   ....[66]....
        /*0f58*/ 	.word	0x00012c50
        /*0f5c*/ 	.word	0x00000006
        /*0f60*/ 	.word	0x00016850
        /*0f64*/ 	.short	0x010a
        /*0f66*/ 	.byte	0x3f
	.zero		1


	//   ....[67]....
        /*0f68*/ 	.word	0x00012cb0
        /*0f6c*/ 	.word	0x00000006
        /*0f70*/ 	.word	0x00016830
        /*0f74*/ 	.short	0x010a
        /*0f76*/ 	.byte	0x3f
	.zero		1


	//   ....[68]....
        /*0f78*/ 	.word	0x00012d10
        /*0f7c*/ 	.word	0x00000006
        /*0f80*/ 	.word	0x00016850
        /*0f84*/ 	.short	0x010a
        /*0f86*/ 	.byte	0x3f
	.zero		1


	//   ....[69]....
        /*0f88*/ 	.word	0x00012d70
        /*0f8c*/ 	.word	0x00000004
        /*0f90*/ 	.word	0x00016850
        /*0f94*/ 	.short	0x010a
        /*0f96*/ 	.byte	0x3f
	.zero		1


	//   ....[70]....
        /*0f98*/ 	.word	0x00012e90
        /*0f9c*/ 	.word	0x00000003
        /*0fa0*/ 	.word	0x00016840
        /*0fa4*/ 	.short	0x010a
        /*0fa6*/ 	.byte	0x3f
	.zero		1


	//   ....[71]....
        /*0fa8*/ 	.word	0x00014930
        /*0fac*/ 	.word	0x00000016
        /*0fb0*/ 	.word	0x00016820
        /*0fb4*/ 	.short	0x010a
        /*0fb6*/ 	.byte	0x3f
	.zero		1


	//   ....[72]....
        /*0fb8*/ 	.word	0x00014980
        /*0fbc*/ 	.word	0x00000005
        /*0fc0*/ 	.word	0x00016840
        /*0fc4*/ 	.short	0x010a
        /*0fc6*/ 	.byte	0x3f
	.zero		1


	//   ....[73]....
        /*0fc8*/ 	.word	0x00015290
        /*0fcc*/ 	.word	0x00000005
        /*0fd0*/ 	.word	0x00016860
        /*0fd4*/ 	.short	0x010a
        /*0fd6*/ 	.byte	0x3f
	.zero		1


	//   ....[74]....
        /*0fd8*/ 	.word	0x00015c00
        /*0fdc*/ 	.word	0x00000000
        /*0fe0*/ 	.word	0x00016860
        /*0fe4*/ 	.short	0x010a
        /*0fe6*/ 	.byte	0x3f
	.zero		1


	//   ....[75]....
        /*0fe8*/ 	.word	0x00016f30
        /*0fec*/ 	.word	0x00000005
        /*0ff0*/ 	.word	0x00016820
        /*0ff4*/ 	.short	0x010a
        /*0ff6*/ 	.byte	0x3f
	.zero		1


	//   ....[76]....
        /*0ff8*/ 	.word	0x000170d0
        /*0ffc*/ 	.word	0x00000003
        /*1000*/ 	.word	0x00016840
        /*1004*/ 	.short	0x010a
        /*1006*/ 	.byte	0x3f
	.zero		1


	//   ....[77]....
        /*1008*/ 	.word	0x00017120
        /*100c*/ 	.word	0x00000019
        /*1010*/ 	.word	0x00016840
        /*1014*/ 	.short	0x010a
        /*1016*/ 	.byte	0x3f
	.zero		1


	//   ....[78]....
        /*1018*/ 	.word	0x00017170
        /*101c*/ 	.word	0x00000003
        /*1020*/ 	.word	0x00016860
        /*1024*/ 	.short	0x010a
        /*1026*/ 	.byte	0x3f
	.zero		1


	//----- nvinfo : EIATTR_NUM_MBARRIERS
	.align		4
.L_295:
        /*1028*/ 	.byte	0x03, 0x38
        /*102a*/ 	.short	0x0016


	//----- nvinfo : EIATTR_EXIT_INSTR_OFFSETS
	.align		4
        /*102c*/ 	.byte	0x04, 0x1c
        /*102e*/ 	.short	(.L_297 - .L_296)


	//   ....[0]....
.L_296:
        /*1030*/ 	.word	0x000009b0


	//   ....[1]....
        /*1034*/ 	.word	0x0000c440


	//   ....[2]....
        /*1038*/ 	.word	0x00012b20


	//----- nvinfo : EIATTR_MAX_THREADS
	.align		4
.L_297:
        /*103c*/ 	.byte	0x04, 0x05
        /*103e*/ 	.short	(.L_299 - .L_298)
.L_298:
        /*1040*/ 	.word	0x00000200
        /*1044*/ 	.word	0x00000001
        /*1048*/ 	.word	0x00000001


	//----- nvinfo : EIATTR_CRS_STACK_SIZE
	.align		4
.L_299:
        /*104c*/ 	.byte	0x04, 0x1e
        /*104e*/ 	.short	(.L_301 - .L_300)
.L_300:
        /*1050*/ 	.word	0x00000000


	//----- nvinfo : EIATTR_CBANK_PARAM_SIZE
	.align		4
.L_301:
        /*1054*/ 	.byte	0x03, 0x19
        /*1056*/ 	.short	0x0af0


	//----- nvinfo : EIATTR_PARAM_CBANK
	.align		4
        /*1058*/ 	.byte	0x04, 0x0a
        /*105a*/ 	.short	(.L_303 - .L_302)
	.align		4
.L_302:
        /*105c*/ 	.word	index@(.nv.constant0._ZN7cutlass13device_kernelIN5flash11enable_sm90INS1_16FlashAttnFwdSm90INS1_25CollectiveMainloopFwdSm90ILi2EN4cute5tupleIJNS5_1CILi1EEES8_S8_EEENS6_IJNS7_ILi192EEENS7_ILi128EEENS7_ILi64EEEEEELi64ENS_10bfloat16_tEfNS_4arch4Sm90ELb1ELb0ELb1ELb1ELb1ELb0ELb0ELb1ELb1ELb1ELb1ELb0EEENS1_21CollectiveEpilogueFwdINS6_IJSA_SC_SB_EEES9_SE_SG_Li384ELb1ELb1ELb1ELb0EEENS1_36VarlenDynamicPersistentTileSchedulerILi192ELi128ELi384ELi128ELb1ELb1ELb1ELb1ELb1ELb1EEEEEEEEEvNT_6ParamsE)
        /*1060*/ 	.short	0x0210
        /*1062*/ 	.short	0x0af0


	//----- nvinfo : EIATTR_SW_WAR
	.align		4
.L_303:
        /*1064*/ 	.byte	0x04, 0x36
        /*1066*/ 	.short	(.L_305 - .L_304)
.L_304:
        /*1068*/ 	.word	0x00000008
.L_305:


//--------------------- .nv.info._ZN7cutlass13device_kernelIN5flash11enable_sm90INS1_16FlashAttnFwdSm90INS1_25CollectiveMainloopFwdSm90ILi2EN4cute5tupleIJNS5_1CILi1EEES8_S8_EEENS6_IJNS7_ILi192EEENS7_ILi128EEENS7_ILi64EEEEEELi64ENS_10bfloat16_tEfNS_4arch4Sm90ELb1ELb0ELb1ELb1ELb1ELb1ELb0ELb1ELb1ELb1ELb1ELb0EEENS1_21CollectiveEpilogueFwdINS6_IJSA_SC_SB_EEES9_SE_SG_Li384ELb1ELb1ELb1ELb0EEENS1_36VarlenDynamicPersistentTileSchedulerILi192ELi128ELi384ELi128ELb1ELb1ELb1ELb1ELb1ELb1EEEEEEEEEvNT_6ParamsE --------------------------
	.section	.nv.info._ZN7cutlass13device_kernelIN5flash11enable_sm90INS1_16FlashAttnFwdSm90INS1_25CollectiveMainloopFwdSm90ILi2EN4cute5tupleIJNS5_1CILi1EEES8_S8_EEENS6_IJNS7_ILi192EEENS7_ILi128EEENS7_ILi64EEEEEELi64ENS_10bfloat16_tEfNS_4arch4Sm90ELb1ELb0ELb1ELb1ELb1ELb1ELb0ELb1ELb1ELb1ELb1ELb0EEENS1_21CollectiveEpilogueFwdINS6_IJSA_SC_SB_EEES9_SE_SG_Li384ELb1ELb1ELb1ELb0EEENS1_36VarlenDynamicPersistentTileSchedulerILi192ELi128ELi384ELi128ELb1ELb1ELb1ELb1ELb1ELb1EEEEEEEEEvNT_6ParamsE,"",@"SHT_CUDA_INFO"
	.sectionflags	@""
	.align	4


	//----- nvinfo : EIATTR_CUDA_API_VERSION
	.align		4
        /*0000*/ 	.byte	0x04, 0x37
        /*0002*/ 	.short	(.L_307 - .L_306)
.L_306:
        /*0004*/ 	.word	0x00000082


	//----- nvinfo : EIATTR_KPARAM_INFO
	.align		4
.L_307:
        /*0008*/ 	.byte	0x04, 0x17
        /*000a*/ 	.short	(.L_309 - .L_308)
.L_308:
        /*000c*/ 	.word	0x00000000
        /*0010*/ 	.short	0x0000
        /*0012*/ 	.short	0x0070
        /*0014*/ 	.byte	0x00, 0xf0, 0x01, 0x2a


	//----- nvinfo : EIATTR_SPARSE_MMA_MASK
	.align		4
.L_309:
        /*0018*/ 	.byte	0x03, 0x50
        /*001a*/ 	.short	0x0000


	//----- nvinfo : EIATTR_MAXREG_COUNT
	.align		4
        /*001c*/ 	.byte	0x03, 0x1b
        /*001e*/ 	.short	0x0080


	//----- nvinfo : EIATTR_NUM_BARRIERS
	.align		4
        /*0020*/ 	.byte	0x02, 0x4c
        /*0022*/ 	.byte	0x10
	.zero		1


	//----- nvinfo : EIATTR_EXTERNS
	.align		4
        /*0024*/ 	.byte	0x04, 0x0f
        /*0026*/ 	.short	(.L_311 - .L_310)


	//   ....[0]....
	.align		4
.L_310:
        /*0028*/ 	.word	index@(__assertfail)


	//----- nvinfo : EIATTR_ANNOTATIONS
	.align		4
.L_311:
        /*002c*/ 	.byte	0x04, 0x55
        /*002e*/ 	.short	(.L_313 - .L_312)


	//   ....[0]....
.L_312:
        /* <DEDUP_REMOVED lines=86> */


	//----- nvinfo : EIATTR_MERCURY_ISA_VERSION
	.align		4
.L_313:
        /*0580*/ 	.byte	0x03, 0x5f
        /*0582*/ 	.short	0x0101


	//----- nvinfo : EIATTR_UNUSED_LOAD_BYTE_OFFSET
	.align		4
        /*0584*/ 	.byte	0x04, 0x44
        /*0586*/ 	.short	(.L_315 - .L_314)


	//   ....[0]....
.L_314:
        /*0588*/ 	.word	0x00000a60
        /*058c*/ 	.word	0x0000fff0


	//   ....[1]....
        /*0590*/ 	.word	0x00012460
        /*0594*/ 	.word	0x0000fff0


	//----- nvinfo : EIATTR_INT_WARP_WIDE_INSTR_OFFSETS
	.align		4
.L_315:
        /*0598*/ 	.byte	0x04, 0x31
        /*059a*/ 	.short	(.L_317 - .L_316)


	//   ....[0]....
.L_316:
        /*059c*/ 	.word	0x00000120


	//   ....[1]....
        /*05a0*/ 	.word	0x000001c0


	//   ....[2]....
        /*05a4*/ 	.word	0x00000230


	//   ....[3]....
        /*05a8*/ 	.word	0x00017400


	//   ....[4]....
        /*05ac*/ 	.word	0x00017490


	//   ....[5]....
        /*05b0*/ 	.word	0x0001a630


	//   ....[6]....
        /*05b4*/ 	.word	0x0001a6c0


	//----- nvinfo : EIATTR_COOP_GROUP_MASK_REGIDS
	.align		4
.L_317:
        /*05b8*/ 	.byte	0x04, 0x29
        /*05ba*/ 	.short	(.L_319 - .L_318)


	//   ....[0]....
.L_318:
        /*05bc*/ 	.word	0xffffffff


	//   ....[1]....
        /*05c0*/ 	.word	0xffffffff


	//   ....[2]....
        /*05c4*/ 	.word	0xffffffff


	//   ....[3]....
        /*05c8*/ 	.word	0xffffffff


	//   ....[4]....
        /*05cc*/ 	.word	0xffffffff


	//   ....[5]....
        /*05d0*/ 	.word	0xffffffff


	//   ....[6]....
        /*05d4*/ 	.word	0xffffffff


	//   ....[7]....
        /*05d8*/ 	.word	0xffffffff


	//   ....[8]....
        /*05dc*/ 	.word	0xffffffff


	//   ....[9]....
        /*05e0*/ 	.word	0xffffffff


	//   ....[10]....
        /*05e4*/ 	.word	0xffffffff


	//   ....[11]....
        /*05e8*/ 	.word	0xffffffff


	//   ....[12]....
        /*05ec*/ 	.word	0xffffffff


	//   ....[13]....
        /*05f0*/ 	.word	0xffffffff


	//   ....[14]....
        /*05f4*/ 	.word	0xffffffff


	//   ....[15]....
        /*05f8*/ 	.word	0xffffffff


	//   ....[16]....
        /*05fc*/ 	.word	0xffffffff


	//   ....[17]....
        /*0600*/ 	.word	0xffffffff


	//   ....[18]....
        /*0604*/ 	.word	0xffffffff


	//   ....[19]....
        /*0608*/ 	.word	0xffffffff


	//   ....[20]....
        /*060c*/ 	.word	0xffffffff


	//   ....[21]....
        /*0610*/ 	.word	0xffffffff


	//   ....[22]....
        /*0614*/ 	.word	0xffffffff


	//   ....[23]....
        /*0618*/ 	.word	0xffffffff


	//   ....[24]....
        /*061c*/ 	.word	0xffffffff


	//   ....[25]....
        /*0620*/ 	.word	0xffffffff


	//   ....[26]....
        /*0624*/ 	.word	0xffffffff


	//   ....[27]....
        /*0628*/ 	.word	0xffffffff


	//   ....[28]....
        /*062c*/ 	.word	0xffffffff


	//   ....[29]....
        /*0630*/ 	.word	0xffffffff


	//   ....[30]....
        /*0634*/ 	.word	0xffffffff


	//   ....[31]....
        /*0638*/ 	.word	0xffffffff


	//   ....[32]....
        /*063c*/ 	.word	0xffffffff


	//   ....[33]....
        /*0640*/ 	.word	0xffffffff


	//   ....[34]....
        /*0644*/ 	.word	0xffffffff


	//   ....[35]....
        /*0648*/ 	.word	0xffffffff


	//   ....[36]....
        /*064c*/ 	.word	0xffffffff


	//   ....[37]....
        /*0650*/ 	.word	0xffffffff


	//   ....[38]....
        /*0654*/ 	.word	0xffffffff


	//   ....[39]....
        /*0658*/ 	.word	0xffffffff


	//   ....[40]....
        /*065c*/ 	.word	0xffffffff


	//   ....[41]....
        /*0660*/ 	.word	0xffffffff


	//   ....[42]....
        /*0664*/ 	.word	0xffffffff


	//   ....[43]....
        /*0668*/ 	.word	0xffffffff


	//   ....[44]....
        /*066c*/ 	.word	0xffffffff


	//   ....[45]....
        /*0670*/ 	.word	0xffffffff


	//   ....[46]....
        /*0674*/ 	.word	0xffffffff


	//   ....[47]....
        /*0678*/ 	.word	0xffffffff


	//   ....[48]....
        /*067c*/ 	.word	0xffffffff


	//   ....[49]....
        /*0680*/ 	.word	0xffffffff


	//   ....[50]....
        /*0684*/ 	.word	0xffffffff


	//   ....[51]....
        /*0688*/ 	.word	0xffffffff


	//   ....[52]....
        /*068c*/ 	.word	0xffffffff


	//   ....[53]....
        /*0690*/ 	.word	0xffffffff


	//   ....[54]....
        /*0694*/ 	.word	0xffffffff


	//   ....[55]....
        /*0698*/ 	.word	0xffffffff


	//   ....[56]....
        /*069c*/ 	.word	0xffffffff


	//   ....[57]....
        /*06a0*/ 	.word	0xffffffff


	//   ....[58]....
        /*06a4*/ 	.word	0xffffffff


	//   ....[59]....
        /*06a8*/ 	.word	0xffffffff


	//   ....[60]....
        /*06ac*/ 	.word	0xffffffff


	//   ....[61]....
        /*06b0*/ 	.word	0xffffffff


	//   ....[62]....
        /*06b4*/ 	.word	0xffffffff


	//   ....[63]....
        /*06b8*/ 	.word	0xffffffff


	//   ....[64]....
        /*06bc*/ 	.word	0xffffffff


	//   ....[65]....
        /*06c0*/ 	.word	0xffffffff


	//   ....[66]....
        /*06c4*/ 	.word	0xffffffff


	//   ....[67]....
        /*06c8*/ 	.word	0xffffffff


	//   ....[68]....
        /*06cc*/ 	.word	0xffffffff


	//   ....[69]....
        /*06d0*/ 	.word	0xffffffff


	//   ....[70]....
        /*06d4*/ 	.word	0xffffffff


	//   ....[71]....
        /*06d8*/ 	.word	0xffffffff


	//   ....[72]....
        /*06dc*/ 	.word	0xffffffff


	//   ....[73]....
        /*06e0*/ 	.word	0xffffffff


	//   ....[74]....
        /*06e4*/ 	.word	0xffffffff


	//   ....[75]....
        /*06e8*/ 	.word	0xffffffff


	//   ....[76]....
        /*06ec*/ 	.word	0xffffffff


	//   ....[77]....
        /*06f0*/ 	.word	0xffffffff


	//   ....[78]....
        /*06f4*/ 	.word	0xffffffff


	//   ....[79]....
        /*06f8*/ 	.word	0xffffffff


	//   ....[80]....
        /*06fc*/ 	.word	0xffffffff


	//   ....[81]....
        /*0700*/ 	.word	0xffffffff


	//   ....[82]....
        /*0704*/ 	.word	0xffffffff


	//   ....[83]....
        /*0708*/ 	.word	0xffffffff


	//   ....[84]....
        /*070c*/ 	.word	0xffffffff


	//   ....[85]....
        /*0710*/ 	.word	0xffffffff


	//   ....[86]....
        /*0714*/ 	.word	0xffffffff


	//   ....[87]....
        /*0718*/ 	.word	0xffffffff


	//   ....[88]....
        /*071c*/ 	.word	0xffffffff


	//   ....[89]....
        /*0720*/ 	.word	0xffffffff


	//   ....[90]....
        /*0724*/ 	.word	0xffffffff


	//   ....[91]....
        /*0728*/ 	.word	0xffffffff


	//   ....[92]....
        /*072c*/ 	.word	0xffffffff


	//   ....[93]....
        /*0730*/ 	.word	0xffffffff


	//   ....[94]....
        /*0734*/ 	.word	0xffffffff


	//   ....[95]....
        /*0738*/ 	.word	0xffffffff


	//   ....[96]....
        /*073c*/ 	.word	0xffffffff


	//   ....[97]....
        /*0740*/ 	.word	0xffffffff


	//   ....[98]....
        /*0744*/ 	.word	0xffffffff


	//   ....[99]....
        /*0748*/ 	.word	0xffffffff


	//   ....[100]....
        /*074c*/ 	.word	0xffffffff


	//   ....[101]....
        /*0750*/ 	.word	0xffffffff


	//   ....[102]....
        /*0754*/ 	.word	0xffffffff


	//   ....[103]....
        /*0758*/ 	.word	0xffffffff


	//   ....[104]....
        /*075c*/ 	.word	0xffffffff


	//   ....[105]....
        /*0760*/ 	.word	0xffffffff


	//   ....[106]....
        /*0764*/ 	.word	0xffffffff


	//   ....[107]....
        /*0768*/ 	.word	0xffffffff


	//   ....[108]....
        /*076c*/ 	.word	0xffffffff


	//   ....[109]....
        /*0770*/ 	.word	0xffffffff


	//   ....[110]....
        /*0774*/ 	.word	0xffffffff


	//   ....[111]....
        /*0778*/ 	.word	0xffffffff


	//   ....[112]....
        /*077c*/ 	.word	0xffffffff


	//   ....[113]....
        /*0780*/ 	.word	0xffffffff


	//   ....[114]....
        /*0784*/ 	.word	0xffffffff


	//   ....[115]....
        /*0788*/ 	.word	0xffffffff


	//   ....[116]....
        /*078c*/ 	.word	0xffffffff


	//   ....[117]....
        /*0790*/ 	.word	0xffffffff


	//   ....[118]....
        /*0794*/ 	.word	0xffffffff


	//   ....[119]....
        /*0798*/ 	.word	0xffffffff


	//   ....[120]....
        /*079c*/ 	.word	0xffffffff


	//   ....[121]....
        /*07a0*/ 	.word	0xffffffff


	//   ....[122]....
        /*07a4*/ 	.word	0xffffffff


	//   ....[123]....
        /*07a8*/ 	.word	0xffffffff


	//   ....[124]....
        /*07ac*/ 	.word	0xffffffff


	//   ....[125]....
        /*07b0*/ 	.word	0xffffffff


	//   ....[126]....
        /*07b4*/ 	.word	0xffffffff


	//   ....[127]....
        /*07b8*/ 	.word	0xffffffff


	//   ....[128]....
        /*07bc*/ 	.word	0xffffffff


	//   ....[129]....
        /*07c0*/ 	.word	0xffffffff


	//   ....[130]....
        /*07c4*/ 	.word	0xffffffff


	//   ....[131]....
        /*07c8*/ 	.word	0xffffffff


	//   ....[132]....
        /*07cc*/ 	.word	0xffffffff


	//   ....[133]....
        /*07d0*/ 	.word	0xffffffff


	//   ....[134]....
        /*07d4*/ 	.word	0xffffffff


	//   ....[135]....
        /*07d8*/ 	.word	0xffffffff


	//   ....[136]....
        /*07dc*/ 	.word	0xffffffff


	//   ....[137]....
        /*07e0*/ 	.word	0xffffffff


	//   ....[138]....
        /*07e4*/ 	.word	0xffffffff


	//   ....[139]....
        /*07e8*/ 	.word	0xffffffff


	//   ....[140]....
        /*07ec*/ 	.word	0xffffffff


	//   ....[141]....
        /*07f0*/ 	.word	0xffffffff


	//   ....[142]....
        /*07f4*/ 	.word	0xffffffff


	//   ....[143]....
        /*07f8*/ 	.word	0xffffffff


	//   ....[144]....
        /*07fc*/ 	.word	0xffffffff


	//   ....[145]....
        /*0800*/ 	.word	0xffffffff


	//   ....[146]....
        /*0804*/ 	.word	0xffffffff


	//   ....[147]....
        /*0808*/ 	.word	0xffffffff


	//   ....[148]....
        /*080c*/ 	.word	0xffffffff


	//   ....[149]....
        /*0810*/ 	.word	0xffffffff


	//   ....[150]....
        /*0814*/ 	.word	0xffffffff


	//   ....[151]....
        /*0818*/ 	.word	0xffffffff


	//   ....[152]....
        /*081c*/ 	.word	0xffffffff


	//   ....[153]....
        /*0820*/ 	.word	0xffffffff


	//   ....[154]....
        /*0824*/ 	.word	0xffffffff


	//   ....[155]....
        /*0828*/ 	.word	0xffffffff


	//   ....[156]....
        /*082c*/ 	.word	0xffffffff


	//   ....[157]....
        /*0830*/ 	.word	0xffffffff


	//   ....[158]....
        /*0834*/ 	.word	0xffffffff


	//   ....[159]....
        /*0838*/ 	.word	0xffffffff


	//   ....[160]....
        /*083c*/ 	.word	0xffffffff


	//   ....[161]....
        /*0840*/ 	.word	0xffffffff


	//   ....[162]....
        /*0844*/ 	.word	0xffffffff


	//   ....[163]....
        /*0848*/ 	.word	0xffffffff


	//   ....[164]....
        /*084c*/ 	.word	0xffffffff


	//   ....[165]....
        /*0850*/ 	.word	0xffffffff


	//   ....[166]....
        /*0854*/ 	.word	0xffffffff


	//   ....[167]....
        /*0858*/ 	.word	0xffffffff


	//   ....[168]....
        /*085c*/ 	.word	0xffffffff


	//   ....[169]....
        /*0860*/ 	.word	0xffffffff


	//   ....[170]....
        /*0864*/ 	.word	0xffffffff


	//   ....[171]....
        /*0868*/ 	.word	0xffffffff


	//   ....[172]....
        /*086c*/ 	.word	0xffffffff


	//   ....[173]....
        /*0870*/ 	.word	0xffffffff


	//   ....[174]....
        /*0874*/ 	.word	0xffffffff


	//   ....[175]....
        /*0878*/ 	.word	0xffffffff


	//   ....[176]....
        /*087c*/ 	.word	0xffffffff


	//   ....[177]....
        /*0880*/ 	.word	0xffffffff


	//   ....[178]....
        /*0884*/ 	.word	0xffffffff


	//   ....[179]....
        /*0888*/ 	.word	0xffffffff


	//   ....[180]....
        /*088c*/ 	.word	0xffffffff


	//   ....[181]....
        /*0890*/ 	.word	0xffffffff


	//   ....[182]....
        /*0894*/ 	.word	0xffffffff


	//   ....[183]....
        /*0898*/ 	.word	0xffffffff


	//   ....[184]....
        /*089c*/ 	.word	0xffffffff


	//   ....[185]....
        /*08a0*/ 	.word	0xffffffff


	//   ....[186]....
        /*08a4*/ 	.word	0xffffffff


	//   ....[187]....
        /*08a8*/ 	.word	0xffffffff


	//   ....[188]....
        /*08ac*/ 	.word	0xffffffff


	//   ....[189]....
        /*08b0*/ 	.word	0xffffffff


	//   ....[190]....
        /*08b4*/ 	.word	0xffffffff


	//   ....[191]....
        /*08b8*/ 	.word	0xffffffff


	//   ....[192]....
        /*08bc*/ 	.word	0xffffffff


	//   ....[193]....
        /*08c0*/ 	.word	0xffffffff


	//   ....[194]....
        /*08c4*/ 	.word	0xffffffff


	//   ....[195]....
        /*08c8*/ 	.word	0xffffffff


	//   ....[196]....
        /*08cc*/ 	.word	0xffffffff


	//   ....[197]....
        /*08d0*/ 	.word	0xffffffff


	//   ....[198]....
        /*08d4*/ 	.word	0xffffffff


	//   ....[199]....
        /*08d8*/ 	.word	0xffffffff


	//   ....[200]....
        /*08dc*/ 	.word	0xffffffff


	//   ....[201]....
        /*08e0*/ 	.word	0xffffffff


	//   ....[202]....
        /*08e4*/ 	.word	0xffffffff


	//   ....[203]....
        /*08e8*/ 	.word	0xffffffff


	//   ....[204]....
        /*08ec*/ 	.word	0xffffffff


	//   ....[205]....
        /*08f0*/ 	.word	0xffffffff


	//   ....[206]....
        /*08f4*/ 	.word	0xffffffff


	//   ....[207]....
        /*08f8*/ 	.word	0xffffffff


	//   ....[208]....
        /*08fc*/ 	.word	0xffffffff


	//   ....[209]....
        /*0900*/ 	.word	0x0500000f


	//   ....[210]....
        /*0904*/ 	.word	0x0500000f


	//   ....[211]....
        /*0908*/ 	.word	0x0500000f


	//   ....[212]....
        /*090c*/ 	.word	0x0500000f


	//   ....[213]....
        /*0910*/ 	.word	0x0500000f


	//   ....[214]....
        /*0914*/ 	.word	0x0500000f


	//   ....[215]....
        /*0918*/ 	.word	0x0500000f


	//   ....[216]....
        /*091c*/ 	.word	0x0500000f


	//   ....[217]....
        /*0920*/ 	.word	0x0500000f


	//   ....[218]....
        /*0924*/ 	.word	0x0500000f


	//   ....[219]....
        /*0928*/ 	.word	0x0500000f


	//   ....[220]....
        /*092c*/ 	.word	0x0500000f


	//   ....[221]....
        /*0930*/ 	.word	0x0500000f


	//   ....[222]....
        /*0934*/ 	.word	0x0500000f


	//   ....[223]....
        /*0938*/ 	.word	0x0500000f


	//   ....[224]....
        /*093c*/ 	.word	0x0500000f


	//   ....[225]....
        /*0940*/ 	.word	0x0500000f


	//   ....[226]....
        /*0944*/ 	.word	0x0500000f


	//   ....[227]....
        /*0948*/ 	.word	0x0500000f


	//   ....[228]....
        /*094c*/ 	.word	0x0500000f


	//   ....[229]....
        /*0950*/ 	.word	0x0500000f


	//   ....[230]....
        /*0954*/ 	.word	0x0500000f


	//   ....[231]....
        /*0958*/ 	.word	0x0500000f


	//   ....[232]....
        /*095c*/ 	.word	0x0500000f


	//   ....[233]....
        /*0960*/ 	.word	0x0500000f


	//   ....[234]....
        /*0964*/ 	.word	0x0500000f


	//   ....[235]....
        /*0968*/ 	.word	0x0500000f


	//   ....[236]....
        /*096c*/ 	.word	0x0500000f


	//   ....[237]....
        /*0970*/ 	.word	0x0500000f


	//   ....[238]....
        /*0974*/ 	.word	0x0500000f


	//   ....[239]....
        /*0978*/ 	.word	0x0500000f


	//   ....[240]....
        /*097c*/ 	.word	0x0500000f


	//   ....[241]....
        /*0980*/ 	.word	0x0500000f


	//   ....[242]....
        /*0984*/ 	.word	0x0500000f


	//   ....[243]....
        /*0988*/ 	.word	0x0500000f


	//   ....[244]....
        /*098c*/ 	.word	0x0500000f


	//   ....[245]....
        /*0990*/ 	.word	0x0500000f


	//   ....[246]....
        /*0994*/ 	.word	0x0500000f


	//   ....[247]....
        /*0998*/ 	.word	0x0500000f


	//   ....[248]....
        /*099c*/ 	.word	0x0500000f


	//   ....[249]....
        /*09a0*/ 	.word	0x0500000f


	//   ....[250]....
        /*09a4*/ 	.word	0x0500000f


	//   ....[251]....
        /*09a8*/ 	.word	0x0500000f


	//   ....[252]....
        /*09ac*/ 	.word	0x0500000f


	//   ....[253]....
        /*09b0*/ 	.word	0x0500000f


	//   ....[254]....
        /*09b4*/ 	.word	0x0500000f


	//   ....[255]....
        /*09b8*/ 	.word	0x0500000f


	//   ....[0]....
        /*09bc*/ 	.word	0x0500000f


	//   ....[1]....
        /*09c0*/ 	.word	0x0500000f


	//   ....[2]....
        /*09c4*/ 	.word	0x0500000f


	//   ....[3]....
        /*09c8*/ 	.word	0x0500000f


	//   ....[4]....
        /*09cc*/ 	.word	0x0500000f


	//   ....[5]....
        /*09d0*/ 	.word	0x0500000f


	//   ....[6]....
        /*09d4*/ 	.word	0x0500000f


	//   ....[7]....
        /*09d8*/ 	.word	0x0500000f


	//   ....[8]....
        /*09dc*/ 	.word	0x0500000f


	//   ....[9]....
        /*09e0*/ 	.word	0x0500000f


	//   ....[10]....
        /*09e4*/ 	.word	0x0500000f


	//   ....[11]....
        /*09e8*/ 	.word	0x0500000f


	//   ....[12]....
        /*09ec*/ 	.word	0x0500000f


	//   ....[13]....
        /*09f0*/ 	.word	0x0500000f


	//   ....[14]....
        /*09f4*/ 	.word	0x0500000f


	//   ....[15]....
        /*09f8*/ 	.word	0x0500000f


	//   ....[16]....
        /*09fc*/ 	.word	0x0500000f


	//   ....[17]....
        /*0a00*/ 	.word	0x0500000f


	//   ....[18]....
        /*0a04*/ 	.word	0x0500000f


	//   ....[19]....
        /*0a08*/ 	.word	0x0500000f


	//   ....[20]....
        /*0a0c*/ 	.word	0x0500000f


	//   ....[21]....
        /*0a10*/ 	.word	0x0500000f


	//   ....[22]....
        /*0a14*/ 	.word	0x0500000f


	//   ....[23]....
        /*0a18*/ 	.word	0x0500000f


	//   ....[24]....
        /*0a1c*/ 	.word	0x0500000f


	//   ....[25]....
        /*0a20*/ 	.word	0x0500000f


	//   ....[26]....
        /*0a24*/ 	.word	0x0500000f


	//   ....[27]....
        /*0a28*/ 	.word	0x0500000f


	//   ....[28]....
        /*0a2c*/ 	.word	0x0500000f


	//   ....[29]....
        /*0a30*/ 	.word	0x0500000f


	//   ....[30]....
        /*0a34*/ 	.word	0x0500000f


	//   ....[31]....
        /*0a38*/ 	.word	0x0500000f


	//   ....[32]....
        /*0a3c*/ 	.word	0x0500000f


	//   ....[33]....
        /*0a40*/ 	.word	0x0500000f


	//   ....[34]....
        /*0a44*/ 	.word	0x0500000f


	//   ....[35]....
        /*0a48*/ 	.word	0x0500000f


	//   ....[36]....
        /*0a4c*/ 	.word	0x0500000f


	//   ....[37]....
        /*0a50*/ 	.word	0x0500000f


	//   ....[38]....
        /*0a54*/ 	.word	0x0500000f


	//   ....[39]....
        /*0a58*/ 	.word	0x0500000f


	//   ....[40]....
        /*0a5c*/ 	.word	0x0500000f


	//   ....[41]....
        /*0a60*/ 	.word	0x0500000f


	//   ....[42]....
        /*0a64*/ 	.word	0x0500000f


	//   ....[43]....
        /*0a68*/ 	.word	0x0500000f


	//   ....[44]....
        /*0a6c*/ 	.word	0x0500000f


	//   ....[45]....
        /*0a70*/ 	.word	0x0500000f


	//   ....[46]....
        /*0a74*/ 	.word	0x0500000f


	//   ....[47]....
        /*0a78*/ 	.word	0x0500000f


	//   ....[48]....
        /*0a7c*/ 	.word	0x0500000f


	//   ....[49]....
        /*0a80*/ 	.word	0x0500000f


	//   ....[50]....
        /*0a84*/ 	.word	0x0500000f


	//   ....[51]....
        /*0a88*/ 	.word	0x0500000f


	//   ....[52]....
        /*0a8c*/ 	.word	0x0500000f


	//   ....[53]....
        /*0a90*/ 	.word	0x0500000f


	//   ....[54]....
        /*0a94*/ 	.word	0x0500000f


	//   ....[55]....
        /*0a98*/ 	.word	0x0500000f


	//   ....[56]....
        /*0a9c*/ 	.word	0x0500000f


	//   ....[57]....
        /*0aa0*/ 	.word	0x0500000f


	//   ....[58]....
        /*0aa4*/ 	.word	0x0500000f


	//   ....[59]....
        /*0aa8*/ 	.word	0x0500000f


	//   ....[60]....
        /*0aac*/ 	.word	0x0500000f


	//   ....[61]....
        /*0ab0*/ 	.word	0x0500000f


	//   ....[62]....
        /*0ab4*/ 	.word	0x0500000f


	//   ....[63]....
        /*0ab8*/ 	.word	0x0500000f


	//   ....[64]....
        /*0abc*/ 	.word	0x0500000f


	//   ....[65]....
        /*0ac0*/ 	.word	0x0500000f


	//   ....[66]....
        /*0ac4*/ 	.word	0x0500000f


	//   ....[67]....
        /*0ac8*/ 	.word	0x0500000f


	//   ....[68]....
        /*0acc*/ 	.word	0x0500000f


	//   ....[69]....
        /*0ad0*/ 	.word	0x0500000f


	//   ....[70]....
        /*0ad4*/ 	.word	0x0500000f


	//   ....[71]....
        /*0ad8*/ 	.word	0x0500000f


	//   ....[72]....
        /*0adc*/ 	.word	0x0500000f


	//   ....[73]....
        /*0ae0*/ 	.word	0x0500000f


	//   ....[74]....
        /*0ae4*/ 	.word	0x0500000f


	//   ....[75]....
        /*0ae8*/ 	.word	0x0500000f


	//   ....[76]....
        /*0aec*/ 	.word	0x0500000f


	//   ....[77]....
        /*0af0*/ 	.word	0x0500000f


	//   ....[78]....
        /*0af4*/ 	.word	0x0500000f


	//   ....[79]....
        /*0af8*/ 	.word	0x0500000f


	//   ....[80]....
        /*0afc*/ 	.word	0x0500000f


	//   ....[81]....
        /*0b00*/ 	.word	0x0500000f


	//   ....[82]....
        /*0b04*/ 	.word	0x0500000f


	//   ....[83]....
        /*0b08*/ 	.word	0x0500000f


	//   ....[84]....
        /*0b0c*/ 	.word	0x0500000f


	//   ....[85]....
        /*0b10*/ 	.word	0x0500000f


	//   ....[86]....
        /*0b14*/ 	.word	0x0500000f


	//   ....[87]....
        /*0b18*/ 	.word	0x0500000f


	//   ....[88]....
        /*0b1c*/ 	.word	0x0500000f


	//   ....[89]....
        /*0b20*/ 	.word	0x0500000f


	//   ....[90]....
        /*0b24*/ 	.word	0x0500000f


	//   ....[91]....
        /*0b28*/ 	.word	0x0500000f


	//   ....[92]....
        /*0b2c*/ 	.word	0x0500000f


	//   ....[93]....
        /*0b30*/ 	.word	0x0500000f


	//   ....[94]....
        /*0b34*/ 	.word	0x0500000f


	//   ....[95]....
        /*0b38*/ 	.word	0x0500000f


	//   ....[96]....
        /*0b3c*/ 	.word	0x0500000f


	//   ....[97]....
        /*0b40*/ 	.word	0x0500000f


	//   ....[98]....
        /*0b44*/ 	.word	0x0500000f


	//   ....[99]....
        /*0b48*/ 	.word	0x0500000f


	//   ....[100]....
        /*0b4c*/ 	.word	0x0500000f


	//   ....[101]....
        /*0b50*/ 	.word	0x0500000f


	//   ....[102]....
        /*0b54*/ 	.word	0x0500000f


	//   ....[103]....
        /*0b58*/ 	.word	0x0500000f


	//   ....[104]....
        /*0b5c*/ 	.word	0x0500000f


	//   ....[105]....
        /*0b60*/ 	.word	0x0500000f


	//   ....[106]....
        /*0b64*/ 	.word	0x0500000f


	//   ....[107]....
        /*0b68*/ 	.word	0x0500000f


	//   ....[108]....
        /*0b6c*/ 	.word	0x0500000f


	//   ....[109]....
        /*0b70*/ 	.word	0x0500000f


	//   ....[110]....
        /*0b74*/ 	.word	0x0500000f


	//----- nvinfo : EIATTR_COOP_GROUP_INSTR_OFFSETS
	.align		4
.L_319:
        /*0b78*/ 	.byte	0x04, 0x28
        /*0b7a*/ 	.short	(.L_321 - .L_320)


	//   ....[0]....
.L_320:
        /*0b7c*/ 	.word	0x00000060


	//   ....[1]....
        /*0b80*/ 	.word	0x00000130


	//   ....[2]....
        /*0b84*/ 	.word	0x000001e0


	//   ....[3]....
        /*0b88*/ 	.word	0x000003a0


	//   ....[4]....
        /*0b8c*/ 	.word	0x00000500


	//   ....[5]....
        /*0b90*/ 	.word	0x00000620


	//   ....[6]....
        /*0b94*/ 	.word	0x00000780


	//   ....[7]....
        /*0b98*/ 	.word	0x00002e50


	//   ....[8]....
        /*0b9c*/ 	.word	0x00002e60


	//   ....[9]....
        /*0ba0*/ 	.word	0x000035c0


	//   ....[10]....
        /*0ba4*/ 	.word	0x000035d0


	//   ....[11]....
        /*0ba8*/ 	.word	0x00004300


	//   ....[12]....
        /*0bac*/ 	.word	0x00004310


	//   ....[13]....
        /*0bb0*/ 	.word	0x00004b10


	//   ....[14]....
        /*0bb4*/ 	.word	0x00004b20


	//   ....[15]....
        /*0bb8*/ 	.word	0x00005540


	//   ....[16]....
        /*0bbc*/ 	.word	0x00005550


	//   ....[17]....
        /*0bc0*/ 	.word	0x00005660


	//   ....[18]....
        /*0bc4*/ 	.word	0x00005670


	//   ....[19]....
        /*0bc8*/ 	.word	0x000059e0


	//   ....[20]....
        /*0bcc*/ 	.word	0x00005a00


	//   ....[21]....
        /*0bd0*/ 	.word	0x00005ae0


	//   ....[22]....
        /*0bd4*/ 	.word	0x00005b00


	//   ....[23]....
        /*0bd8*/ 	.word	0x000062a0


	//   ....[24]....
        /*0bdc*/ 	.word	0x00006a70


	//   ....[25]....
        /*0be0*/ 	.word	0x00006a80


	//   ....[26]....
        /*0be4*/ 	.word	0x00006a90


	//   ....[27]....
        /*0be8*/ 	.word	0x00006aa0


	//   ....[28]....
        /*0bec*/ 	.word	0x00006de0


	//   ....[29]....
        /*0bf0*/ 	.word	0x00006df0


	//   ....[30]....
        /*0bf4*/ 	.word	0x00006e00


	//   ....[31]....
        /*0bf8*/ 	.word	0x00006e10


	//   ....[32]....
        /*0bfc*/ 	.word	0x00008220


	//   ....[33]....
        /*0c00*/ 	.word	0x00008230


	//   ....[34]....
        /*0c04*/ 	.word	0x00008240


	//   ....[35]....
        /*0c08*/ 	.word	0x00008250


	//   ....[36]....
        /*0c0c*/ 	.word	0x00008350


	//   ....[37]....
        /*0c10*/ 	.word	0x00008370


	//   ....[38]....
        /*0c14*/ 	.word	0x00008400


	//   ....[39]....
        /*0c18*/ 	.word	0x00008430


	//   ....[40]....
        /*0c1c*/ 	.word	0x00009ff0


	//   ....[41]....
        /*0c20*/ 	.word	0x0000a830


	//   ....[42]....
        /*0c24*/ 	.word	0x0000a840


	//   ....[43]....
        /*0c28*/ 	.word	0x0000a860


	//   ....[44]....
        /*0c2c*/ 	.word	0x0000b2f0


	//   ....[45]....
        /*0c30*/ 	.word	0x0000b310


	//   ....[46]....
        /*0c34*/ 	.word	0x0000cf20


	//   ....[47]....
        /*0c38*/ 	.word	0x0000cf30


	//   ....[48]....
        /*0c3c*/ 	.word	0x0000d740


	//   ....[49]....
        /*0c40*/ 	.word	0x0000d780


	//   ....[50]....
        /*0c44*/ 	.word	0x0000e2b0


	//   ....[51]....
        /*0c48*/ 	.word	0x0000e2d0


	//   ....[52]....
        /*0c4c*/ 	.word	0x00010490


	//   ....[53]....
        /*0c50*/ 	.word	0x000104f0


	//   ....[54]....
        /*0c54*/ 	.word	0x000108b0


	//   ....[55]....
        /*0c58*/ 	.word	0x000108d0


	//   ....[56]....
        /*0c5c*/ 	.word	0x00011bb0


	//   ....[57]....
        /*0c60*/ 	.word	0x00011e90


	//   ....[58]....
        /*0c64*/ 	.word	0x00011ec0


	//   ....[59]....
        /*0c68*/ 	.word	0x00011f80


	//   ....[60]....
        /*0c6c*/ 	.word	0x00012cf0


	//   ....[61]....
        /*0c70*/ 	.word	0x00012d10


	//   ....[62]....
        /*0c74*/ 	.word	0x00012d20


	//   ....[63]....
        /*0c78*/ 	.word	0x00012d30


	//   ....[64]....
        /*0c7c*/ 	.word	0x00013280


	//   ....[65]....
        /*0c80*/ 	.word	0x000132c0


	//   ....[66]....
        /*0c84*/ 	.word	0x000132f0


	//   ....[67]....
        /*0c88*/ 	.word	0x00013320


	//   ....[68]....
        /*0c8c*/ 	.word	0x00013340


	//   ....[69]....
        /*0c90*/ 	.word	0x00013350


	//   ....[70]....
        /*0c94*/ 	.word	0x00013390


	//   ....[71]....
        /*0c98*/ 	.word	0x000133c0


	//   ....[72]....
        /*0c9c*/ 	.word	0x00013870


	//   ....[73]....
        /*0ca0*/ 	.word	0x00013880


	//   ....[74]....
        /*0ca4*/ 	.word	0x00013b00


	//   ....[75]....
        /*0ca8*/ 	.word	0x00013b10


	//   ....[76]....
        /*0cac*/ 	.word	0x000145c0


	//   ....[77]....
        /*0cb0*/ 	.word	0x000145f0


	//   ....[78]....
        /*0cb4*/ 	.word	0x00014610


	//   ....[79]....
        /*0cb8*/ 	.word	0x00014640


	//   ....[80]....
        /*0cbc*/ 	.word	0x00014670


	//   ....[81]....
        /*0cc0*/ 	.word	0x00014680


	//   ....[82]....
        /*0cc4*/ 	.word	0x000146b0


	//   ....[83]....
        /*0cc8*/ 	.word	0x00014720


	//   ....[84]....
        /*0ccc*/ 	.word	0x00014850


	//   ....[85]....
        /*0cd0*/ 	.word	0x00014a70


	//   ....[86]....
        /*0cd4*/ 	.word	0x00014aa0


	//   ....[87]....
        /*0cd8*/ 	.word	0x00014ad0


	//   ....[88]....
        /*0cdc*/ 	.word	0x00014b00


	//   ....[89]....
        /*0ce0*/ 	.word	0x00014b30


	//   ....[90]....
        /*0ce4*/ 	.word	0x00014b60


	//   ....[91]....
        /*0ce8*/ 	.word	0x00014cf0


	//   ....[92]....
        /*0cec*/ 	.word	0x00014d20


	//   ....[93]....
        /*0cf0*/ 	.word	0x00014d50


	//   ....[94]....
        /*0cf4*/ 	.word	0x00014d80


	//   ....[95]....
        /*0cf8*/ 	.word	0x00014db0


	//   ....[96]....
        /*0cfc*/ 	.word	0x00014de0


	//   ....[97]....
        /*0d00*/ 	.word	0x00014e70


	//   ....[98]....
        /*0d04*/ 	.word	0x00014ea0


	//   ....[99]....
        /*0d08*/ 	.word	0x00014eb0


	//   ....[100]....
        /*0d0c*/ 	.word	0x00014ef0


	//   ....[101]....
        /*0d10*/ 	.word	0x000163d0


	//   ....[102]....
        /*0d14*/ 	.word	0x00017fa0


	//   ....[103]....
        /*0d18*/ 	.word	0x00017fc0


	//   ....[104]....
        /*0d1c*/ 	.word	0x00018050


	//   ....[105]....
        /*0d20*/ 	.word	0x00018070


	//   ....[106]....
        /*0d24*/ 	.word	0x000180f0


	//   ....[107]....
        /*0d28*/ 	.word	0x00018110


	//   ....[108]....
        /*0d2c*/ 	.word	0x00018190


	//   ....[109]....
        /*0d30*/ 	.word	0x000181b0


	//   ....[110]....
        /*0d34*/ 	.word	0x00018230


	//   ....[111]....
        /*0d38*/ 	.word	0x00018250


	//   ....[112]....
        /*0d3c*/ 	.word	0x000182d0


	//   ....[113]....
        /*0d40*/ 	.word	0x000182f0


	//   ....[114]....
        /*0d44*/ 	.word	0x00018370


	//   ....[115]....
        /*0d48*/ 	.word	0x00018390


	//   ....[116]....
        /*0d4c*/ 	.word	0x000183a0


	//   ....[117]....
        /*0d50*/ 	.word	0x000183b0


	//   ....[118]....
        /*0d54*/ 	.word	0x00018cd0


	//   ....[119]....
        /*0d58*/ 	.word	0x00018d00


	//   ....[120]....
        /*0d5c*/ 	.word	0x00018d20


	//   ....[121]....
        /*0d60*/ 	.word	0x00018d70


	//   ....[122]....
        /*0d64*/ 	.word	0x00018d90


	//   ....[123]....
        /*0d68*/ 	.word	0x00018e10


	//   ....[124]....
        /*0d6c*/ 	.word	0x00018e30


	//   ....[125]....
        /*0d70*/ 	.word	0x00018eb0


	//   ....[126]....
        /*0d74*/ 	.word	0x00018ed0


	//   ....[127]....
        /*0d78*/ 	.word	0x00018f50


	//   ....[128]....
        /*0d7c*/ 	.word	0x00018f70


	//   ....[129]....
        /*0d80*/ 	.word	0x00018ff0


	//   ....[130]....
        /*0d84*/ 	.word	0x00019010


	//   ....[131]....
        /*0d88*/ 	.word	0x00019090


	//   ....[132]....
        /*0d8c*/ 	.word	0x000190b0


	//   ....[133]....
        /*0d90*/ 	.word	0x000190c0


	//   ....[134]....
        /*0d94*/ 	.word	0x00019130


	//   ....[135]....
        /*0d98*/ 	.word	0x00019180


	//   ....[136]....
        /*0d9c*/ 	.word	0x00019220


	//   ....[137]....
        /*0da0*/ 	.word	0x00019250


	//   ....[138]....
        /*0da4*/ 	.word	0x00019260


	//   ....[139]....
        /*0da8*/ 	.word	0x000192d0


	//   ....[140]....
        /*0dac*/ 	.word	0x000192e0


	//   ....[141]....
        /*0db0*/ 	.word	0x000192f0


	//   ....[142]....
        /*0db4*/ 	.word	0x00019ae0


	//   ....[143]....
        /*0db8*/ 	.word	0x00019b00


	//   ....[144]....
        /*0dbc*/ 	.word	0x00019b70


	//   ....[145]....
        /*0dc0*/ 	.word	0x00019b80


	//   ....[146]....
        /*0dc4*/ 	.word	0x00019bc0


	//   ....[147]....
        /*0dc8*/ 	.word	0x00019bd0


	//   ....[148]....
        /*0dcc*/ 	.word	0x00019c10


	//   ....[149]....
        /*0dd0*/ 	.word	0x00019c20


	//   ....[150]....
        /*0dd4*/ 	.word	0x00019c60


	//   ....[151]....
        /*0dd8*/ 	.word	0x00019c70


	//   ....[152]....
        /*0ddc*/ 	.word	0x00019cb0


	//   ....[153]....
        /*0de0*/ 	.word	0x00019cc0


	//   ....[154]....
        /*0de4*/ 	.word	0x00019d00


	//   ....[155]....
        /*0de8*/ 	.word	0x00019d10


	//   ....[156]....
        /*0dec*/ 	.word	0x00019d20


	//   ....[157]....
        /*0df0*/ 	.word	0x00019d60


	//   ....[158]....
        /*0df4*/ 	.word	0x0001a010


	//   ....[159]....
        /*0df8*/ 	.word	0x0001a040


	//   ....[160]....
        /*0dfc*/ 	.word	0x0001a0a0


	//   ....[161]....
        /*0e00*/ 	.word	0x0001a0b0


	//   ....[162]....
        /*0e04*/ 	.word	0x0001a100


	//   ....[163]....
        /*0e08*/ 	.word	0x0001a110


	//   ....[164]....
        /*0e0c*/ 	.word	0x0001a160


	//   ....[165]....
        /*0e10*/ 	.word	0x0001a170


	//   ....[166]....
        /*0e14*/ 	.word	0x0001a1c0


	//   ....[167]....
        /*0e18*/ 	.word	0x0001a1d0


	//   ....[168]....
        /*0e1c*/ 	.word	0x0001a220


	//   ....[169]....
        /*0e20*/ 	.word	0x0001a230


	//   ....[170]....
        /*0e24*/ 	.word	0x0001a280


	//   ....[171]....
        /*0e28*/ 	.word	0x0001a290


	//   ....[172]....
        /*0e2c*/ 	.word	0x0001a2a0


	//   ....[173]....
        /*0e30*/ 	.word	0x0001a2e0


	//   ....[174]....
        /*0e34*/ 	.word	0x0001a8b0


	//   ....[175]....
        /*0e38*/ 	.word	0x0001a8f0


	//   ....[176]....
        /*0e3c*/ 	.word	0x0001a910


	//   ....[177]....
        /*0e40*/ 	.word	0x0001a950


	//   ....[178]....
        /*0e44*/ 	.word	0x0001a970


	//   ....[179]....
        /*0e48*/ 	.word	0x0001a9b0


	//   ....[180]....
        /*0e4c*/ 	.word	0x0001a9d0


	//   ....[181]....
        /*0e50*/ 	.word	0x0001aa10


	//   ....[182]....
        /*0e54*/ 	.word	0x0001aa30


	//   ....[183]....
        /*0e58*/ 	.word	0x0001aa70


	//   ....[184]....
        /*0e5c*/ 	.word	0x0001aa90


	//   ....[185]....
        /*0e60*/ 	.word	0x0001aad0


	//   ....[186]....
        /*0e64*/ 	.word	0x0001aaf0


	//   ....[187]....
        /*0e68*/ 	.word	0x0001ab30


	//   ....[188]....
        /*0e6c*/ 	.word	0x0001ab50


	//   ....[189]....
        /*0e70*/ 	.word	0x0001ab60


	//   ....[190]....
        /*0e74*/ 	.word	0x0001af20


	//   ....[191]....
        /*0e78*/ 	.word	0x0001af50


	//   ....[192]....
        /*0e7c*/ 	.word	0x0001afb0


	//   ....[193]....
        /*0e80*/ 	.word	0x0001afe0


	//   ....[194]....
        /*0e84*/ 	.word	0x0001b010


	//   ....[195]....
        /*0e88*/ 	.word	0x0001b040


	//   ....[196]....
        /*0e8c*/ 	.word	0x0001b070


	//   ....[197]....
        /*0e90*/ 	.word	0x0001b0a0


	//   ....[198]....
        /*0e94*/ 	.word	0x0001b240


	//   ....[199]....
        /*0e98*/ 	.word	0x0001b270


	//   ....[200]....
        /*0e9c*/ 	.word	0x0001b2a0


	//   ....[201]....
        /*0ea0*/ 	.word	0x0001b2d0


	//   ....[202]....
        /*0ea4*/ 	.word	0x0001b300


	//   ....[203]....
        /*0ea8*/ 	.word	0x0001b330


	//   ....[204]....
        /*0eac*/ 	.word	0x0001b3f0


	//   ....[205]....
        /*0eb0*/ 	.word	0x0001b410


	//   ....[206]....
        /*0eb4*/ 	.word	0x0001b430


	//   ....[207]....
        /*0eb8*/ 	.word	0x0001b490


	//   ....[208]....
        /*0ebc*/ 	.word	0x0001bec0


	//   ....[209]....
        /*0ec0*/ 	.word	0x0001c1e0


	//   ....[210]....
        /*0ec4*/ 	.word	0x0001c270


	//   ....[211]....
        /*0ec8*/ 	.word	0x0001c300


	//   ....[212]....
        /*0ecc*/ 	.word	0x0001c390


	//   ....[213]....
        /*0ed0*/ 	.word	0x0001c470


	//   ....[214]....
        /*0ed4*/ 	.word	0x0001c500


	//   ....[215]....
        /*0ed8*/ 	.word	0x0001c5a0


	//   ....[216]....
        /*0edc*/ 	.word	0x0001c630


	//   ....[217]....
        /*0ee0*/ 	.word	0x0001c720


	//   ....[218]....
        /*0ee4*/ 	.word	0x0001c7b0


	//   ....[219]....
        /*0ee8*/ 	.word	0x0001c850


	//   ....[220]....
        /*0eec*/ 	.word	0x0001c8e0


	//   ....[221]....
        /*0ef0*/ 	.word	0x0001ca20


	//   ....[222]....
        /*0ef4*/ 	.word	0x0001cad0


	//   ....[223]....
        /*0ef8*/ 	.word	0x0001cb60


	//   ....[224]....
        /*0efc*/ 	.word	0x0001cbb0


	//   ....[225]....
        /*0f00*/ 	.word	0x0001cc00


	//   ....[226]....
        /*0f04*/ 	.word	0x0001cc90


	//   ....[227]....
        /*0f08*/ 	.word	0x0001cd20


	//   ....[228]....
        /*0f0c*/ 	.word	0x0001cd70


	//   ....[229]....
        /*0f10*/ 	.word	0x0001cdc0


	//   ....[230]....
        /*0f14*/ 	.word	0x0001ceb0


	//   ....[231]....
        /*0f18*/ 	.word	0x0001cf60


	//   ....[232]....
        /*0f1c*/ 	.word	0x0001cfb0


	//   ....[233]....
        /*0f20*/ 	.word	0x0001d000


	//   ....[234]....
        /*0f24*/ 	.word	0x0001d190


	//   ....[235]....
        /*0f28*/ 	.word	0x0001d310


	//   ....[236]....
        /*0f2c*/ 	.word	0x0001d390


	//   ....[237]....
        /*0f30*/ 	.word	0x0001d3e0


	//   ....[238]....
        /*0f34*/ 	.word	0x0001d6a0


	//   ....[239]....
        /*0f38*/ 	.word	0x0001d700


	//   ....[240]....
        /*0f3c*/ 	.word	0x0001d7c0


	//   ....[241]....
        /*0f40*/ 	.word	0x0001d830


	//   ....[242]....
        /*0f44*/ 	.word	0x0001d890


	//   ....[243]....
        /*0f48*/ 	.word	0x0001d940


	//   ....[244]....
        /*0f4c*/ 	.word	0x0001d9a0


	//   ....[245]....
        /*0f50*/ 	.word	0x0001da30


	//   ....[246]....
        /*0f54*/ 	.word	0x0001dab0


	//   ....[247]....
        /*0f58*/ 	.word	0x0001db00


	//   ....[248]....
        /*0f5c*/ 	.word	0x0001db90


	//   ....[249]....
        /*0f60*/ 	.word	0x0001dc20


	//   ....[250]....
        /*0f64*/ 	.word	0x0001dcc0


	//   ....[251]....
        /*0f68*/ 	.word	0x0001dd60


	//   ....[252]....
        /*0f6c*/ 	.word	0x0001ddc0


	//   ....[253]....
        /*0f70*/ 	.word	0x0001de30


	//   ....[254]....
        /*0f74*/ 	.word	0x0001de90


	//   ....[255]....
        /*0f78*/ 	.word	0x0001df00


	//   ....[0]....
        /*0f7c*/ 	.word	0x0001dfc0


	//   ....[1]....
        /*0f80*/ 	.word	0x0001e020


	//   ....[2]....
        /*0f84*/ 	.word	0x0001e0e0


	//   ....[3]....
        /*0f88*/ 	.word	0x0001e3c0


	//   ....[4]....
        /*0f8c*/ 	.word	0x0001e4b0


	//   ....[5]....
        /*0f90*/ 	.word	0x0001e550


	//   ....[6]....
        /*0f94*/ 	.word	0x0001e5b0


	//   ....[7]....
        /*0f98*/ 	.word	0x0001e6a0


	//   ....[8]....
        /*0f9c*/ 	.word	0x0001e710


	//   ....[9]....
        /*0fa0*/ 	.word	0x0001e800


	//   ....[10]....
        /*0fa4*/ 	.word	0x0001e870


	//   ....[11]....
        /*0fa8*/ 	.word	0x0001e960


	//   ....[12]....
        /*0fac*/ 	.word	0x0001e9d0


	//   ....[13]....
        /*0fb0*/ 	.word	0x0001eac0


	//   ....[14]....
        /*0fb4*/ 	.word	0x0001eb30


	//   ....[15]....
        /*0fb8*/ 	.word	0x0001ec20


	//   ....[16]....
        /*0fbc*/ 	.word	0x0001ec90


	//   ....[17]....
        /*0fc0*/ 	.word	0x0001ed80


	//   ....[18]....
        /*0fc4*/ 	.word	0x0001edf0


	//   ....[19]....
        /*0fc8*/ 	.word	0x0001ee90


	//   ....[20]....
        /*0fcc*/ 	.word	0x0001ef80


	//   ....[21]....
        /*0fd0*/ 	.word	0x0001eff0


	//   ....[22]....
        /*0fd4*/ 	.word	0x0001f050


	//   ....[23]....
        /*0fd8*/ 	.word	0x0001f110


	//   ....[24]....
        /*0fdc*/ 	.word	0x0001f170


	//   ....[25]....
        /*0fe0*/ 	.word	0x0001f270


	//   ....[26]....
        /*0fe4*/ 	.word	0x0001f2d0


	//   ....[27]....
        /*0fe8*/ 	.word	0x0001f3d0


	//   ....[28]....
        /*0fec*/ 	.word	0x0001f430


	//   ....[29]....
        /*0ff0*/ 	.word	0x0001f530


	//   ....[30]....
        /*0ff4*/ 	.word	0x0001f590


	//   ....[31]....
        /*0ff8*/ 	.word	0x0001f690


	//   ....[32]....
        /*0ffc*/ 	.word	0x0001f6f0


	//   ....[33]....
        /*1000*/ 	.word	0x0001f7f0


	//   ....[34]....
        /*1004*/ 	.word	0x0001f850


	//   ....[35]....
        /*1008*/ 	.word	0x0001f900


	//   ....[36]....
        /*100c*/ 	.word	0x0001f9b0


	//   ....[37]....
        /*1010*/ 	.word	0x0001faa0


	//   ....[38]....
        /*1014*/ 	.word	0x0001fb00


	//   ....[39]....
        /*1018*/ 	.word	0x0001fbf0


	//   ....[40]....
        /*101c*/ 	.word	0x0001fc50


	//   ....[41]....
        /*1020*/ 	.word	0x0001fd20


	//   ....[42]....
        /*1024*/ 	.word	0x0001fd80


	//   ....[43]....
        /*1028*/ 	.word	0x0001fe40


	//   ....[44]....
        /*102c*/ 	.word	0x0001ff80


	//   ....[45]....
        /*1030*/ 	.word	0x00020030


	//   ....[46]....
        /*1034*/ 	.word	0x000200a0


	//   ....[47]....
        /*1038*/ 	.word	0x00020170


	//   ....[48]....
        /*103c*/ 	.word	0x000201d0


	//   ....[49]....
        /*1040*/ 	.word	0x00020280


	//   ....[50]....
        /*1044*/ 	.word	0x000202e0


	//   ....[51]....
        /*1048*/ 	.word	0x00020390


	//   ....[52]....
        /*104c*/ 	.word	0x000203f0


	//   ....[53]....
        /*1050*/ 	.word	0x000204a0


	//   ....[54]....
        /*1054*/ 	.word	0x00020500


	//   ....[55]....
        /*1058*/ 	.word	0x000205b0


	//   ....[56]....
        /*105c*/ 	.word	0x00020610


	//   ....[57]....
        /*1060*/ 	.word	0x000206c0


	//   ....[58]....
        /*1064*/ 	.word	0x00020720


	//   ....[59]....
        /*1068*/ 	.word	0x000207d0


	//   ....[60]....
        /*106c*/ 	.word	0x000208c0


	//   ....[61]....
        /*1070*/ 	.word	0x00020970


	//   ....[62]....
        /*1074*/ 	.word	0x000209d0


	//   ....[63]....
        /*1078*/ 	.word	0x00020a90


	//   ....[64]....
        /*107c*/ 	.word	0x00020af0


	//   ....[65]....
        /*1080*/ 	.word	0x00020bb0


	//   ....[66]....
        /*1084*/ 	.word	0x00020c10


	//   ....[67]....
        /*1088*/ 	.word	0x00020cd0


	//   ....[68]....
        /*108c*/ 	.word	0x00020d30


	//   ....[69]....
        /*1090*/ 	.word	0x00020df0


	//   ....[70]....
        /*1094*/ 	.word	0x00020e50


	//   ....[71]....
        /*1098*/ 	.word	0x00020f10


	//   ....[72]....
        /*109c*/ 	.word	0x00020f70


	//   ....[73]....
        /*10a0*/ 	.word	0x00021030


	//   ....[74]....
        /*10a4*/ 	.word	0x00021090


	//   ....[75]....
        /*10a8*/ 	.word	0x00021140


	//   ....[76]....
        /*10ac*/ 	.word	0x00021230


	//   ....[77]....
        /*10b0*/ 	.word	0x000212f0


	//   ....[78]....
        /*10b4*/ 	.word	0x00021350


	//   ....[79]....
        /*10b8*/ 	.word	0x00021400


	//   ....[80]....
        /*10bc*/ 	.word	0x00021460


	//   ....[81]....
        /*10c0*/ 	.word	0x00021510


	//   ....[82]....
        /*10c4*/ 	.word	0x00021570


	//   ....[83]....
        /*10c8*/ 	.word	0x00021620


	//   ....[84]....
        /*10cc*/ 	.word	0x00021680


	//   ....[85]....
        /*10d0*/ 	.word	0x00021730


	//   ....[86]....
        /*10d4*/ 	.word	0x00021790


	//   ....[87]....
        /*10d8*/ 	.word	0x00021840


	//   ....[88]....
        /*10dc*/ 	.word	0x000218a0


	//   ....[89]....
        /*10e0*/ 	.word	0x00021950


	//   ....[90]....
        /*10e4*/ 	.word	0x000219b0


	//   ....[91]....
        /*10e8*/ 	.word	0x00021a50


	//   ....[92]....
        /*10ec*/ 	.word	0x00021ae0


	//   ....[93]....
        /*10f0*/ 	.word	0x00021b80


	//   ....[94]....
        /*10f4*/ 	.word	0x00021cf0


	//   ....[95]....
        /*10f8*/ 	.word	0x00021d60


	//   ....[96]....
        /*10fc*/ 	.word	0x00021dd0


	//   ....[97]....
        /*1100*/ 	.word	0x00021e40


	//   ....[98]....
        /*1104*/ 	.word	0x00021eb0


	//   ....[99]....
        /*1108*/ 	.word	0x00021f30


	//   ....[100]....
        /*110c*/ 	.word	0x00021fb0


	//   ....[101]....
        /*1110*/ 	.word	0x00022040


	//   ....[102]....
        /*1114*/ 	.word	0x000220b0


	//   ....[103]....
        /*1118*/ 	.word	0x00022120


	//   ....[104]....
        /*111c*/ 	.word	0x00022190


	//   ....[105]....
        /*1120*/ 	.word	0x00022210


	//   ....[106]....
        /*1124*/ 	.word	0x00022280


	//   ....[107]....
        /*1128*/ 	.word	0x00022330


	//   ....[108]....
        /*112c*/ 	.word	0x00022380


	//   ....[109]....
        /*1130*/ 	.word	0x00022410


	//   ....[110]....
        /*1134*/ 	.word	0x00022540


	//----- nvinfo : EIATTR_REG_RECONFIG
	.align		4
.L_321:
        /*1138*/ 	.byte	0x01, 0x54
	.zero		2


	//----- nvinfo : EIATTR_SYSCALL_OFFSETS
	.align		4
        /*113c*/ 	.byte	0x04, 0x46
        /*113e*/ 	.short	(.L_323 - .L_322)


	//   ....[0]....
.L_322:
        /*1140*/ 	.word	0x00001b60


	//   ....[1]....
        /*1144*/ 	.word	0x00001cb0


	//   ....[2]....
        /*1148*/ 	.word	0x00006470


	//   ....[3]....
        /*114c*/ 	.word	0x00006790


	//   ....[4]....
        /*1150*/ 	.word	0x000175f0


	//   ....[5]....
        /*1154*/ 	.word	0x00017740


	//   ....[6]....
        /*1158*/ 	.word	0x00017830


	//   ....[7]....
        /*115c*/ 	.word	0x000187e0


	//----- nvinfo : EIATTR_MBARRIER_INSTR_OFFSETS
	.align		4
.L_323:
        /*1160*/ 	.byte	0x04, 0x39
        /*1162*/ 	.short	(.L_325 - .L_324)


	//   ....[0]....
.L_324:
        /*1164*/ 	.word	0x00000250
        /*1168*/ 	.word	0x000000ff
        /*116c*/ 	.word	0x00016800
        /*1170*/ 	.short	0x0100
        /*1172*/ 	.byte	0x08
	.zero		1


	//   ....[1]....
        /*1174*/ 	.word	0x00000260
        /*1178*/ 	.word	0x000000ff
        /*117c*/ 	.word	0x00016820
        /*1180*/ 	.short	0x0100
        /*1182*/ 	.byte	0x08
	.zero		1


	//   ....[2]....
        /*1184*/ 	.word	0x00000350
        /*1188*/ 	.word	0x000000ff
        /*118c*/ 	.word	0x00016830
        /*1190*/ 	.short	0x0100
        /*1192*/ 	.byte	0x08
	.zero		1


	//   ....[3]....
        /*1194*/ 	.word	0x00000360
        /*1198*/ 	.word	0x000000ff
        /*119c*/ 	.word	0x00016840
        /*11a0*/ 	.short	0x0100
        /*11a2*/ 	.byte	0x08
	.zero		1


	//   ....[4]....
        /*11a4*/ 	.word	0x00000370
        /*11a8*/ 	.word	0x000000ff
        /*11ac*/ 	.word	0x00016838
        /*11b0*/ 	.short	0x0100
        /*11b2*/ 	.byte	0x08
	.zero		1


	//   ....[5]....
        /*11b4*/ 	.word	0x00000380
        /*11b8*/ 	.word	0x000000ff
        /*11bc*/ 	.word	0x00016848
        /*11c0*/ 	.short	0x0100
        /*11c2*/ 	.byte	0x08
	.zero		1


	//   ....[6]....
        /*11c4*/ 	.word	0x000004b0
        /*11c8*/ 	.word	0x000000ff
        /*11cc*/ 	.word	0x00016850
        /*11d0*/ 	.short	0x0100
        /*11d2*/ 	.byte	0x08
	.zero		1


	//   ....[7]....
        /*11d4*/ 	.word	0x000004c0
        /*11d8*/ 	.word	0x000000ff
        /*11dc*/ 	.word	0x00016860
        /*11e0*/ 	.short	0x0100
        /*11e2*/ 	.byte	0x08
	.zero		1


	//   ....[8]....
        /*11e4*/ 	.word	0x000004d0
        /*11e8*/ 	.word	0x000000ff
        /*11ec*/ 	.word	0x00016858
        /*11f0*/ 	.short	0x0100
        /*11f2*/ 	.byte	0x08
	.zero		1


	//   ....[9]....
        /*11f4*/ 	.word	0x000004e0
        /*11f8*/ 	.word	0x000000ff
        /*11fc*/ 	.word	0x00016868
        /*1200*/ 	.short	0x0100
        /*1202*/ 	.byte	0x08
	.zero		1


	//   ....[10]....
        /*1204*/ 	.word	0x000005d0
        /*1208*/ 	.word	0x000000ff
        /*120c*/ 	.word	0x00016870
        /*1210*/ 	.short	0x0100
        /*1212*/ 	.byte	0x06
	.zero		1


	//   ....[11]....
        /*1214*/ 	.word	0x000005e0
        /*1218*/ 	.word	0x000000ff
        /*121c*/ 	.word	0x00016880
        /*1220*/ 	.short	0x0100
        /*1222*/ 	.byte	0x06
	.zero		1


	//   ....[12]....
        /*1224*/ 	.word	0x000005f0
        /*1228*/ 	.word	0x000000ff
        /*122c*/ 	.word	0x00016878
        /*1230*/ 	.short	0x0100
        /*1232*/ 	.byte	0x06
	.zero		1


	//   ....[13]....
        /*1234*/ 	.word	0x00000600
        /*1238*/ 	.word	0x000000ff
        /*123c*/ 	.word	0x00016888
        /*1240*/ 	.short	0x0100
        /*1242*/ 	.byte	0x06
	.zero		1


	//   ....[14]....
        /*1244*/ 	.word	0x00000730
        /*1248*/ 	.word	0x000000ff
        /*124c*/ 	.word	0x00016890
        /*1250*/ 	.short	0x0100
        /*1252*/ 	.byte	0x08
	.zero		1


	//   ....[15]....
        /*1254*/ 	.word	0x00000740
        /*1258*/ 	.word	0x000000ff
        /*125c*/ 	.word	0x000168a0
        /*1260*/ 	.short	0x0100
        /*1262*/ 	.byte	0x08
	.zero		1


	//   ....[16]....
        /*1264*/ 	.word	0x00000750
        /*1268*/ 	.word	0x000000ff
        /*126c*/ 	.word	0x00016898
        /*1270*/ 	.short	0x0100
        /*1272*/ 	.byte	0x08
	.zero		1


	//   ....[17]....
        /*1274*/ 	.word	0x00000760
        /*1278*/ 	.word	0x000000ff
        /*127c*/ 	.word	0x000168a8
        /*1280*/ 	.short	0x0100
        /*1282*/ 	.byte	0x08
	.zero		1


	//   ....[18]....
        /*1284*/ 	.word	0x00000890
        /*1288*/ 	.word	0x000000ff
        /*128c*/ 	.word	0x000168b0
        /*1290*/ 	.short	0x0100
        /*1292*/ 	.byte	0x08
	.zero		1


	//   ....[19]....
        /*1294*/ 	.word	0x000008a0
        /*1298*/ 	.word	0x000000ff
        /*129c*/ 	.word	0x000168c0
        /*12a0*/ 	.short	0x0100
        /*12a2*/ 	.byte	0x08
	.zero		1


	//   ....[20]....
        /*12a4*/ 	.word	0x000008b0
        /*12a8*/ 	.word	0x000000ff
        /*12ac*/ 	.word	0x000168b8
        /*12b0*/ 	.short	0x0100
        /*12b2*/ 	.byte	0x08
	.zero		1


	//   ....[21]....
        /*12b4*/ 	.word	0x000008c0
        /*12b8*/ 	.word	0x000000ff
        /*12bc*/ 	.word	0x000168c8
        /*12c0*/ 	.short	0x0100
        /*12c2*/ 	.byte	0x08
	.zero		1


	//   ....[22]....
        /*12c4*/ 	.word	0x00002e00
        /*12c8*/ 	.word	0x00000044
        /*12cc*/ 	.word	0x00016890
        /*12d0*/ 	.short	0x010a
        /*12d2*/ 	.byte	0x3f
	.zero		1


	//   ....[23]....
        /*12d4*/ 	.word	0x000042a0
        /*12d8*/ 	.word	0x00000044
        /*12dc*/ 	.word	0x00016890
        /*12e0*/ 	.short	0x010a
        /*12e2*/ 	.byte	0x3f
	.zero		1


	//   ....[24]....
        /*12e4*/ 	.word	0x000053a0
        /*12e8*/ 	.word	0x00000044
        /*12ec*/ 	.word	0x00016890
        /*12f0*/ 	.short	0x010a
        /*12f2*/ 	.byte	0x3f
	.zero		1


	//   ....[25]....
        /*12f4*/ 	.word	0x00005830
        /*12f8*/ 	.word	0x00000004
        /*12fc*/ 	.word	0x00000000
        /*1300*/ 	.short	0x0101
        /*1302*/ 	.byte	0x3f
	.zero		1


	//   ....[26]....
        /*1304*/ 	.word	0x00005870
        /*1308*/ 	.word	0x00000044
        /*130c*/ 	.word	0x000168b0
        /*1310*/ 	.short	0x010a
        /*1312*/ 	.byte	0x3f
	.zero		1


	//   ....[27]....
        /*1314*/ 	.word	0x00005c90
        /*1318*/ 	.word	0x00000044
        /*131c*/ 	.word	0x00000000
        /*1320*/ 	.short	0x0101
        /*1322*/ 	.byte	0x3f
	.zero		1


	//   ....[28]....
        /*1324*/ 	.word	0x00006510
        /*1328*/ 	.word	0x00000002
        /*132c*/ 	.word	0x00016800
        /*1330*/ 	.short	0x010a
        /*1332*/ 	.byte	0x3f
	.zero		1


	//   ....[29]....
        /*1334*/ 	.word	0x00006560
        /*1338*/ 	.word	0x00000002
        /*133c*/ 	.word	0x00016800
        /*1340*/ 	.short	0x010a
        /*1342*/ 	.byte	0x3f
	.zero		1


	//   ....[30]....
        /*1344*/ 	.word	0x00007080
        /*1348*/ 	.word	0x00000002
        /*134c*/ 	.word	0x00016800
        /*1350*/ 	.short	0x010a
        /*1352*/ 	.byte	0x3f
	.zero		1


	//   ....[31]....
        /*1354*/ 	.word	0x000086c0
        /*1358*/ 	.word	0x00000002
        /*135c*/ 	.word	0x00016800
        /*1360*/ 	.short	0x010a
        /*1362*/ 	.byte	0x3f
	.zero		1


	//   ....[32]....
        /*1364*/ 	.word	0x000096f0
        /*1368*/ 	.word	0x00000000
        /*136c*/ 	.word	0x00016830
        /*1370*/ 	.short	0x010a
        /*1372*/ 	.byte	0x3f
	.zero		1


	//   ....[33]....
        /*1374*/ 	.word	0x000097a0
        /*1378*/ 	.word	0x00000000
        /*137c*/ 	.word	0x00016830
        /*1380*/ 	.short	0x010a
        /*1382*/ 	.byte	0x3f
	.zero		1


	//   ....[34]....
        /*1384*/ 	.word	0x0000b4a0
        /*1388*/ 	.word	0x00000004
        /*138c*/ 	.word	0x00000000
        /*1390*/ 	.short	0x0101
        /*1392*/ 	.byte	0x3f
	.zero		1


	//   ....[35]....
        /*1394*/ 	.word	0x0000c290
        /*1398*/ 	.word	0x00000005
        /*139c*/ 	.word	0x00016830
        /*13a0*/ 	.short	0x010a
        /*13a2*/ 	.byte	0x3f
	.zero		1


	//   ....[36]....
        /*13a4*/ 	.word	0x0000c2e0
        /*13a8*/ 	.word	0x00000005
        /*13ac*/ 	.word	0x00016830
        /*13b0*/ 	.short	0x010a
        /*13b2*/ 	.byte	0x3f
	.zero		1


	//   ....[37]....
        /*13b4*/ 	.word	0x0000c630
        /*13b8*/ 	.word	0x00000005
        /*13bc*/ 	.word	0x00016850
        /*13c0*/ 	.short	0x010a
        /*13c2*/ 	.byte	0x3f
	.zero		1


	//   ....[38]....
        /*13c4*/ 	.word	0x0000c670
        /*13c8*/ 	.word	0x00000005
        /*13cc*/ 	.word	0x00016850
        /*13d0*/ 	.short	0x010a
        /*13d2*/ 	.byte	0x3f
	.zero		1


	//   ....[39]....
        /*13d4*/ 	.word	0x0000e650
        /*13d8*/ 	.word	0x00000037
        /*13dc*/ 	.word	0x00000000
        /*13e0*/ 	.short	0x0101
        /*13e2*/ 	.byte	0x3f
	.zero		1


	//   ....[40]....
        /*13e4*/ 	.word	0x0000ee50
        /*13e8*/ 	.word	0x0000000d
        /*13ec*/ 	.word	0x00000000
        /*13f0*/ 	.short	0x0101
        /*13f2*/ 	.byte	0x3f
	.zero		1


	//   ....[41]....
        /*13f4*/ 	.word	0x0000f3f0
        /*13f8*/ 	.word	0x00000005
        /*13fc*/ 	.word	0x00016830
        /*1400*/ 	.short	0x010a
        /*1402*/ 	.byte	0x3f
	.zero		1


	//   ....[42]....
        /*1404*/ 	.word	0x0000f440
        /*1408*/ 	.word	0x00000005
        /*140c*/ 	.word	0x00016830
        /*1410*/ 	.short	0x010a
        /*1412*/ 	.byte	0x3f
	.zero		1


	//   ....[43]....
        /*1414*/ 	.word	0x0000f760
        /*1418*/ 	.word	0x00000005
        /*141c*/ 	.word	0x00016850
        /*1420*/ 	.short	0x010a
        /*1422*/ 	.byte	0x3f
	.zero		1


	//   ....[44]....
        /*1424*/ 	.word	0x0000f7a0
        /*1428*/ 	.word	0x00000005
        /*142c*/ 	.word	0x00016850
        /*1430*/ 	.short	0x010a
        /*1432*/ 	.byte	0x3f
	.zero		1


	//   ....[45]....
        /*1434*/ 	.word	0x0000fe40
        /*1438*/ 	.word	0x00000005
        /*143c*/ 	.word	0x00000000
        /*1440*/ 	.short	0x0101
        /*1442*/ 	.byte	0x3f
	.zero		1


	//   ....[46]....
        /*1444*/ 	.word	0x000115f0
        /*1448*/ 	.word	0x0000000d
        /*144c*/ 	.word	0x00000000
        /*1450*/ 	.short	0x0101
        /*1452*/ 	.byte	0x3f
	.zero		1


	//   ....[47]....
        /*1454*/ 	.word	0x00011ac0
        /*1458*/ 	.word	0x0000000d
        /*145c*/ 	.word	0x00016850
        /*1460*/ 	.short	0x010a
        /*1462*/ 	.byte	0x3f
	.zero		1


	//   ....[48]....
        /*1464*/ 	.word	0x00011b30
        /*1468*/ 	.word	0x0000000d
        /*146c*/ 	.word	0x00016850
        /*1470*/ 	.short	0x010a
        /*1472*/ 	.byte	0x3f
	.zero		1


	//   ....[49]....
        /*1474*/ 	.word	0x000120d0
        /*1478*/ 	.word	0x00000002
        /*147c*/ 	.word	0x00000000
        /*1480*/ 	.short	0x0101
        /*1482*/ 	.byte	0x3f
	.zero		1


	//   ....[50]....
        /*1484*/ 	.word	0x00013180
        /*1488*/ 	.word	0x00000000
        /*148c*/ 	.word	0x00000000
        /*1490*/ 	.short	0x0101
        /*1492*/ 	.byte	0x3f
	.zero		1


	//   ....[51]....
        /*1494*/ 	.word	0x00013680
        /*1498*/ 	.word	0x00000004
        /*149c*/ 	.word	0x00000000
        /*14a0*/ 	.short	0x0101
        /*14a2*/ 	.byte	0x3f
	.zero		1


	//   ....[52]....
        /*14a4*/ 	.word	0x000164b0
        /*14a8*/ 	.word	0x00000010
        /*14ac*/ 	.word	0x00016820
        /*14b0*/ 	.short	0x010a
        /*14b2*/ 	.byte	0x3f
	.zero		1


	//   ....[53]....
        /*14b4*/ 	.word	0x00016570
        /*14b8*/ 	.word	0x00000006
        /*14bc*/ 	.word	0x000168a0
        /*14c0*/ 	.short	0x010a
        /*14c2*/ 	.byte	0x3f
	.zero		1


	//   ....[54]....
        /*14c4*/ 	.word	0x000167b0
        /*14c8*/ 	.word	0x00000006
        /*14cc*/ 	.word	0x000168c0
        /*14d0*/ 	.short	0x010a
        /*14d2*/ 	.byte	0x3f
	.zero		1


	//   ....[55]....
        /*14d4*/ 	.word	0x00016b40
        /*14d8*/ 	.word	0x00000006
        /*14dc*/ 	.word	0x000168a0
        /*14e0*/ 	.short	0x010a
        /*14e2*/ 	.byte	0x3f
	.zero		1


	//   ....[56]....
        /*14e4*/ 	.word	0x00016d60
        /*14e8*/ 	.word	0x00000006
        /*14ec*/ 	.word	0x000168c0
        /*14f0*/ 	.short	0x010a
        /*14f2*/ 	.byte	0x3f
	.zero		1


	//   ....[57]....
        /*14f4*/ 	.word	0x00017d00
        /*14f8*/ 	.word	0x00000003
        /*14fc*/ 	.word	0x00016840
        /*1500*/ 	.short	0x010a
        /*1502*/ 	.byte	0x3f
	.zero		1


	//   ....[58]....
        /*1504*/ 	.word	0x000184b0
        /*1508*/ 	.word	0x00000003
        /*150c*/ 	.word	0x00016830
        /*1510*/ 	.short	0x0107
        /*1512*/ 	.byte	0x3f
	.zero		1


	//   ....[59]....
        /*1514*/ 	.word	0x00018580
        /*1518*/ 	.word	0x00000003
        /*151c*/ 	.word	0x00016830
        /*1520*/ 	.short	0x0101
        /*1522*/ 	.byte	0x3f
	.zero		1


	//   ....[60]....
        /*1524*/ 	.word	0x000193d0
        /*1528*/ 	.word	0x00000010
        /*152c*/ 	.word	0x00016800
        /*1530*/ 	.short	0x0107
        /*1532*/ 	.byte	0x3f
	.zero		1


	//   ....[61]....
        /*1534*/ 	.word	0x000194c0
        /*1538*/ 	.word	0x00000010
        /*153c*/ 	.word	0x00016800
        /*1540*/ 	.short	0x0101
        /*1542*/ 	.byte	0x3f
	.zero		1


	//   ....[62]....
        /*1544*/ 	.word	0x000194e0
        /*1548*/ 	.word	0x00000010
        /*154c*/ 	.word	0x00016820
        /*1550*/ 	.short	0x010a
        /*1552*/ 	.byte	0x3f
	.zero		1


	//   ....[63]....
        /*1554*/ 	.word	0x000198b0
        /*1558*/ 	.word	0x00000005
        /*155c*/ 	.word	0x00016840
        /*1560*/ 	.short	0x010a
        /*1562*/ 	.byte	0x3f
	.zero		1


	//   ....[64]....
        /*1564*/ 	.word	0x00019de0
        /*1568*/ 	.word	0x00000005
        /*156c*/ 	.word	0x00016830
        /*1570*/ 	.short	0x0107
        /*1572*/ 	.byte	0x3f
	.zero		1


	//   ....[65]....
        /*1574*/ 	.word	0x00019ea0
        /*1578*/ 	.word	0x00000005
        /*157c*/ 	.word	0x00016830
        /*1580*/ 	.short	0x0101
        /*1582*/ 	.byte	0x3f
	.zero		1


	//   ....[66]....
        /*1584*/ 	.word	0x00019f00
        /*1588*/ 	.word	0x00000005
        /*158c*/ 	.word	0x00016860
        /*1590*/ 	.short	0x010a
        /*1592*/ 	.byte	0x3f
	.zero		1


	//   ....[67]....
        /*1594*/ 	.word	0x0001a3d0
        /*1598*/ 	.word	0x00000005
        /*159c*/ 	.word	0x00016850
        /*15a0*/ 	.short	0x0107
        /*15a2*/ 	.byte	0x3f
	.zero		1


	//   ....[68]....
        /*15a4*/ 	.word	0x0001a550
        /*15a8*/ 	.word	0x00000005
        /*15ac*/ 	.word	0x00016850
        /*15b0*/ 	.short	0x0101
        /*15b2*/ 	.byte	0x3f
	.zero		1


	//   ....[69]....
        /*15b4*/ 	.word	0x0001a770
        /*15b8*/ 	.word	0x00000000
        /*15bc*/ 	.word	0x00016860
        /*15c0*/ 	.short	0x010a
        /*15c2*/ 	.byte	0x3f
	.zero		1


	//   ....[70]....
        /*15c4*/ 	.word	0x0001ac10
        /*15c8*/ 	.word	0x00000000
        /*15cc*/ 	.word	0x00016850
        /*15d0*/ 	.short	0x0107
        /*15d2*/ 	.byte	0x3f
	.zero		1


	//   ....[71]....
        /*15d4*/ 	.word	0x0001ace0
        /*15d8*/ 	.word	0x00000000
        /*15dc*/ 	.word	0x00016850
        /*15e0*/ 	.short	0x0101
        /*15e2*/ 	.byte	0x3f
	.zero		1


	//   ....[72]....
        /*15e4*/ 	.word	0x0001be40
        /*15e8*/ 	.word	0x00000005
        /*15ec*/ 	.word	0x00016820
        /*15f0*/ 	.short	0x010a
        /*15f2*/ 	.byte	0x3f
	.zero		1


	//   ....[73]....
        /*15f4*/ 	.word	0x0001bfb0
        /*15f8*/ 	.word	0x00000003
        /*15fc*/ 	.word	0x00016840
        /*1600*/ 	.short	0x010a
        /*1602*/ 	.byte	0x3f
	.zero		1


	//   ....[74]....
        /*1604*/ 	.word	0x0001c050
        /*1608*/ 	.word	0x00000005
        /*160c*/ 	.word	0x00016840
        /*1610*/ 	.short	0x010a
        /*1612*/ 	.byte	0x3f
	.zero		1


	//   ....[75]....
        /*1614*/ 	.word	0x0001c090
        /*1618*/ 	.word	0x00000003
        /*161c*/ 	.word	0x00016860
        /*1620*/ 	.short	0x010a
        /*1622*/ 	.byte	0x3f
	.zero		1


	//   ....[76]....
        /*1624*/ 	.word	0x0001c0d0
        /*1628*/ 	.word	0x00000005
        /*162c*/ 	.word	0x00016860
        /*1630*/ 	.short	0x010a
        /*1632*/ 	.byte	0x3f
	.zero		1


	//   ....[77]....
        /*1634*/ 	.word	0x0001c130
        /*1638*/ 	.word	0x00000044
        /*163c*/ 	.word	0x00016890
        /*1640*/ 	.short	0x010a
        /*1642*/ 	.byte	0x3f
	.zero		1


	//   ....[78]....
        /*1644*/ 	.word	0x0001c3c0
        /*1648*/ 	.word	0x00000044
        /*164c*/ 	.word	0x00016890
        /*1650*/ 	.short	0x010a
        /*1652*/ 	.byte	0x3f
	.zero		1


	//   ....[79]....
        /*1654*/ 	.word	0x0001c670
        /*1658*/ 	.word	0x00000044
        /*165c*/ 	.word	0x00016890
        /*1660*/ 	.short	0x010a
        /*1662*/ 	.byte	0x3f
	.zero		1


	//   ....[80]....
        /*1664*/ 	.word	0x0001c920
        /*1668*/ 	.word	0x00000044
        /*166c*/ 	.word	0x000168b0
        /*1670*/ 	.short	0x010a
        /*1672*/ 	.byte	0x3f
	.zero		1


	//   ....[81]....
        /*1674*/ 	.word	0x0001cdf0
        /*1678*/ 	.word	0x00000002
        /*167c*/ 	.word	0x00016800
        /*1680*/ 	.short	0x010a
        /*1682*/ 	.byte	0x3f
	.zero		1


	//   ....[82]....
        /*1684*/ 	.word	0x0001d410
        /*1688*/ 	.word	0x00000002
        /*168c*/ 	.word	0x00016800
        /*1690*/ 	.short	0x010a
        /*1692*/ 	.byte	0x3f
	.zero		1


	//   ....[83]....
        /*1694*/ 	.word	0x0001d460
        /*1698*/ 	.word	0x00000000
        /*169c*/ 	.word	0x00016830
        /*16a0*/ 	.short	0x010a
        /*16a2*/ 	.byte	0x3f
	.zero		1


	//   ....[84]....
        /*16a4*/ 	.word	0x0001d4b0
        /*16a8*/ 	.word	0x00000005
        /*16ac*/ 	.word	0x00016830
        /*16b0*/ 	.short	0x010a
        /*16b2*/ 	.byte	0x3f
	.zero		1


	//   ....[85]....
        /*16b4*/ 	.word	0x0001d500
        /*16b8*/ 	.word	0x00000005
        /*16bc*/ 	.word	0x00016850
        /*16c0*/ 	.short	0x010a
        /*16c2*/ 	.byte	0x3f
	.zero		1


	//   ....[86]....
        /*16c4*/ 	.word	0x0001d550
        /*16c8*/ 	.word	0x00000005
        /*16cc*/ 	.word	0x00016830
        /*16d0*/ 	.short	0x010a
        /*16d2*/ 	.byte	0x3f
	.zero		1


	//   ....[87]....
        /*16d4*/ 	.word	0x0001d5a0
        /*16d8*/ 	.word	0x00000005
        /*16dc*/ 	.word	0x00016850
        /*16e0*/ 	.short	0x010a
        /*16e2*/ 	.byte	0x3f
	.zero		1


	//   ....[88]....
        /*16e4*/ 	.word	0x0001d5f0
        /*16e8*/ 	.word	0x0000000d
        /*16ec*/ 	.word	0x00016850
        /*16f0*/ 	.short	0x010a
        /*16f2*/ 	.byte	0x3f
	.zero		1


	//   ....[89]....
        /*16f4*/ 	.word	0x0001e1a0
        /*16f8*/ 	.word	0x00000010
        /*16fc*/ 	.word	0x00016820
        /*1700*/ 	.short	0x010a
        /*1702*/ 	.byte	0x3f
	.zero		1


	//   ....[90]....
        /*1704*/ 	.word	0x0001e1f0
        /*1708*/ 	.word	0x00000006
        /*170c*/ 	.word	0x000168a0
        /*1710*/ 	.short	0x010a
        /*1712*/ 	.byte	0x3f
	.zero		1


	//   ....[91]....
        /*1714*/ 	.word	0x0001e240
        /*1718*/ 	.word	0x00000006
        /*171c*/ 	.word	0x000168c0
        /*1720*/ 	.short	0x010a
        /*1722*/ 	.byte	0x3f
	.zero		1


	//   ....[92]....
        /*1724*/ 	.word	0x0001e290
        /*1728*/ 	.word	0x00000006
        /*172c*/ 	.word	0x000168a0
        /*1730*/ 	.short	0x010a
        /*1732*/ 	.byte	0x3f
	.zero		1


	//   ....[93]....
        /*1734*/ 	.word	0x0001e2e0
        /*1738*/ 	.word	0x00000006
        /*173c*/ 	.word	0x000168c0
        /*1740*/ 	.short	0x010a
        /*1742*/ 	.byte	0x3f
	.zero		1


	//   ....[94]....
        /*1744*/ 	.word	0x0001e400
        /*1748*/ 	.word	0x00000003
        /*174c*/ 	.word	0x00016840
        /*1750*/ 	.short	0x010a
        /*1752*/ 	.byte	0x3f
	.zero		1


	//   ....[95]....
        /*1754*/ 	.word	0x0001fe80
        /*1758*/ 	.word	0x00000010
        /*175c*/ 	.word	0x00016820
        /*1760*/ 	.short	0x010a
        /*1762*/ 	.byte	0x3f
	.zero		1


	//   ....[96]....
        /*1764*/ 	.word	0x0001fed0
        /*1768*/ 	.word	0x00000005
        /*176c*/ 	.word	0x00016840
        /*1770*/ 	.short	0x010a
        /*1772*/ 	.byte	0x3f
	.zero		1


	//   ....[97]....
        /*1774*/ 	.word	0x00020810
        /*1778*/ 	.word	0x00000005
        /*177c*/ 	.word	0x00016860
        /*1780*/ 	.short	0x010a
        /*1782*/ 	.byte	0x3f
	.zero		1


	//   ....[98]....
        /*1784*/ 	.word	0x00021180
        /*1788*/ 	.word	0x00000000
        /*178c*/ 	.word	0x00016860
        /*1790*/ 	.short	0x010a
        /*1792*/ 	.byte	0x3f
	.zero		1


	//   ....[99]....
        /*1794*/ 	.word	0x00022460
        /*1798*/ 	.word	0x00000005
        /*179c*/ 	.word	0x00016820
        /*17a0*/ 	.short	0x010a
        /*17a2*/ 	.byte	0x3f
	.zero		1


	//   ....[100]....
        /*17a4*/ 	.word	0x00022600
        /*17a8*/ 	.word	0x00000003
        /*17ac*/ 	.word	0x00016840
        /*17b0*/ 	.short	0x010a
        /*17b2*/ 	.byte	0x3f
	.zero		1


	//   ....[101]....
        /*17b4*/ 	.word	0x00022650
        /*17b8*/ 	.word	0x00000005
        /*17bc*/ 	.word	0x00016840
        /*17c0*/ 	.short	0x010a
        /*17c2*/ 	.byte	0x3f
	.zero		1


	//   ....[102]....
        /*17c4*/ 	.word	0x000226a0
        /*17c8*/ 	.word	0x00000003
        /*17cc*/ 	.word	0x00016860
        /*17d0*/ 	.short	0x010a
        /*17d2*/ 	.byte	0x3f
	.zero		1


	//----- nvinfo : EIATTR_NUM_MBARRIERS
	.align		4
.L_325:
        /*17d4*/ 	.byte	0x03, 0x38
        /*17d6*/ 	.short	0x0016


	//----- nvinfo : EIATTR_EXIT_INSTR_OFFSETS
	.align		4
        /*17d8*/ 	.byte	0x04, 0x1c
        /*17da*/ 	.short	(.L_327 - .L_326)


	//   ....[0]....
.L_326:
        /*17dc*/ 	.word	0x0001c120


	//----- nvinfo : EIATTR_MAX_THREADS
	.align		4
.L_327:
        /*17e0*/ 	.byte	0x04, 0x05
        /*17e2*/ 	.short	(.L_329 - .L_328)
.L_328:
        /*17e4*/ 	.word	0x00000200
        /*17e8*/ 	.word	0x00000001
        /*17ec*/ 	.word	0x00000001


	//----- nvinfo : EIATTR_CRS_STACK_SIZE
	.align		4
.L_329:
        /*17f0*/ 	.byte	0x04, 0x1e
        /*17f2*/ 	.short	(.L_331 - .L_330)
.L_330:
        /*17f4*/ 	.word	0x00000000


	//----- nvinfo : EIATTR_CBANK_PARAM_SIZE
	.align		4
.L_331:
        /*17f8*/ 	.byte	0x03, 0x19
        /*17fa*/ 	.short	0x0af0


	//----- nvinfo : EIATTR_PARAM_CBANK
	.align		4
        /*17fc*/ 	.byte	0x04, 0x0a
        /*17fe*/ 	.short	(.L_333 - .L_332)
	.align		4
.L_332:
        /*1800*/ 	.word	index@(.nv.constant0._ZN7cutlass13device_kernelIN5flash11enable_sm90INS1_16FlashAttnFwdSm90INS1_25CollectiveMainloopFwdSm90ILi2EN4cute5tupleIJNS5_1CILi1EEES8_S8_EEENS6_IJNS7_ILi192EEENS7_ILi128EEENS7_ILi64EEEEEELi64ENS_10bfloat16_tEfNS_4arch4Sm90ELb1ELb0ELb1ELb1ELb1ELb1ELb0ELb1ELb1ELb1ELb1ELb0EEENS1_21CollectiveEpilogueFwdINS6_IJSA_SC_SB_EEES9_SE_SG_Li384ELb1ELb1ELb1ELb0EEENS1_36VarlenDynamicPersistentTileSchedulerILi192ELi128ELi384ELi128ELb1ELb1ELb1ELb1ELb1ELb1EEEEEEEEEvNT_6ParamsE)
        /*1804*/ 	.short	0x0210
        /*1806*/ 	.short	0x0af0


	//----- nvinfo : EIATTR_SW_WAR
	.align		4
.L_333:
        /*1808*/ 	.byte	0x04, 0x36
        /*180a*/ 	.short	(.L_335 - .L_334)
.L_334:
        /*180c*/ 	.word	0x00000008
.L_335:


//--------------------- .nv.callgraph             --------------------------
	.section	.nv.callgraph,"",@"SHT_CUDA_CALLGRAPH"
	.align	4
	.sectionentsize	8
	.align		4
        /*0000*/ 	.word	0x00000000
	.align		4
        /*0004*/ 	.word	0xffffffff
	.align		4
        /*0008*/ 	.word	index@(_ZN7cutlass13device_kernelIN5flash11enable_sm90INS1_16FlashAttnFwdSm90INS1_25CollectiveMainloopFwdSm90ILi2EN4cute5tupleIJNS5_1CILi1EEES8_S8_EEENS6_IJNS7_ILi192EEENS7_ILi128EEENS7_ILi64EEEEEELi64ENS_10bfloat16_tEfNS_4arch4Sm90ELb0ELb0ELb1ELb0ELb1ELb0ELb0ELb1ELb1ELb1ELb1ELb0EEENS1_21CollectiveEpilogueFwdINS6_IJSA_SC_SB_EEES9_SE_SG_Li384ELb0ELb1ELb1ELb0EEENS1_19SingleTileSchedulerILb0ELb1ELb1ELi192EEEEEEEEEvNT_6ParamsE)
	.align		4
        /*000c*/ 	.word	index@(__assertfail)
	.align		4
        /*0010*/ 	.word	index@(_ZN7cutlass13device_kernelIN5flash11enable_sm90INS1_16FlashAttnFwdSm90INS1_25CollectiveMainloopFwdSm90ILi2EN4cute5tupleIJNS5_1CILi1EEES8_S8_EEENS6_IJNS7_ILi192EEENS7_ILi128EEENS7_ILi64EEEEEELi64ENS_10bfloat16_tEfNS_4arch4Sm90ELb0ELb0ELb1ELb1ELb1ELb0ELb0ELb1ELb1ELb1ELb1ELb0EEENS1_21CollectiveEpilogueFwdINS6_IJSA_SC_SB_EEES9_SE_SG_Li384ELb1ELb1ELb1ELb0EEENS1_36VarlenDynamicPersistentTileSchedulerILi192ELi128ELi384ELi128ELb1ELb1ELb1ELb0ELb1ELb1EEEEEEEEEvNT_6ParamsE)
	.align		4
        /*0014*/ 	.word	index@(__assertfail)
	.align		4
        /*0018*/ 	.word	index@(_ZN7cutlass13device_kernelIN5flash11enable_sm90INS1_16FlashAttnFwdSm90INS1_25CollectiveMainloopFwdSm90ILi2EN4cute5tupleIJNS5_1CILi1EEES8_S8_EEENS6_IJNS7_ILi192EEENS7_ILi128EEENS7_ILi64EEEEEELi64ENS_10bfloat16_tEfNS_4arch4Sm90ELb0ELb0ELb1ELb1ELb1ELb1ELb0ELb1ELb1ELb1ELb1ELb0EEENS1_21CollectiveEpilogueFwdINS6_IJSA_SC_SB_EEES9_SE_SG_Li384ELb1ELb1ELb1ELb0EEENS1_36VarlenDynamicPersistentTileSchedulerILi192ELi128ELi384ELi128ELb1ELb1ELb1ELb0ELb1ELb1EEEEEEEEEvNT_6ParamsE)
	.align		4
        /*001c*/ 	.word	index@(__assertfail)
	.align		4
        /*0020*/ 	.word	index@(_ZN7cutlass13device_kernelIN5flash11enable_sm90INS1_16FlashAttnFwdSm90INS1_25CollectiveMainloopFwdSm90ILi2EN4cute5tupleIJNS5_1CILi1EEES8_S8_EEENS6_IJNS7_ILi192EEENS7_ILi128EEENS7_ILi64EEEEEELi64ENS_10bfloat16_tEfNS_4arch4Sm90ELb0ELb1ELb1ELb0ELb1ELb0ELb0ELb1ELb1ELb1ELb1ELb0EEENS1_21CollectiveEpilogueFwdINS6_IJSA_SC_SB_EEES9_SE_SG_Li384ELb0ELb1ELb1ELb0EEENS1_19SingleTileSchedulerILb0ELb1ELb1ELi192EEEEEEEEEvNT_6ParamsE)
	.align		4
        /*0024*/ 	.word	index@(__assertfail)
	.align		4
        /*0028*/ 	.word	index@(_ZN7cutlass13device_kernelIN5flash11enable_sm90INS1_16FlashAttnFwdSm90INS1_25CollectiveMainloopFwdSm90ILi2EN4cute5tupleIJNS5_1CILi1EEES8_S8_EEENS6_IJNS7_ILi192EEENS7_ILi128EEENS7_ILi64EEEEEELi64ENS_10bfloat16_tEfNS_4arch4Sm90ELb0ELb1ELb1ELb1ELb1ELb0ELb0ELb1ELb1ELb1ELb1ELb0EEENS1_21CollectiveEpilogueFwdINS6_IJSA_SC_SB_EEES9_SE_SG_Li384ELb1ELb1ELb1ELb0EEENS1_36VarlenDynamicPersistentTileSchedulerILi192ELi128ELi384ELi128ELb1ELb1ELb1ELb1ELb0ELb1EEEEEEEEEvNT_6ParamsE)
	.align		4
        /*002c*/ 	.word	index@(__assertfail)
	.align		4
        /*0030*/ 	.word	index@(_ZN7cutlass13device_kernelIN5flash11enable_sm90INS1_16FlashAttnFwdSm90INS1_25CollectiveMainloopFwdSm90ILi2EN4cute5tupleIJNS5_1CILi1EEES8_S8_EEENS6_IJNS7_ILi192EEENS7_ILi128EEENS7_ILi64EEEEEELi64ENS_10bfloat16_tEfNS_4arch4Sm90ELb0ELb1ELb1ELb1ELb1ELb1ELb0ELb1ELb1ELb1ELb1ELb0EEENS1_21CollectiveEpilogueFwdINS6_IJSA_SC_SB_EEES9_SE_SG_Li384ELb1ELb1ELb1ELb0EEENS1_36VarlenDynamicPersistentTileSchedulerILi192ELi128ELi384ELi128ELb1ELb1ELb1ELb1ELb0ELb1EEEEEEEEEvNT_6ParamsE)
	.align		4
        /*0034*/ 	.word	index@(__assertfail)
	.align		4
        /*0038*/ 	.word	index@(_ZN7cutlass13device_kernelIN5flash11enable_sm90INS1_16FlashAttnFwdSm90INS1_25CollectiveMainloopFwdSm90ILi2EN4cute5tupleIJNS5_1CILi1EEES8_S8_EEENS6_IJNS7_ILi192EEENS7_ILi128EEENS7_ILi64EEEEEELi64ENS_10bfloat16_tEfNS_4arch4Sm90ELb1ELb0ELb1ELb0ELb1ELb0ELb0ELb1ELb1ELb1ELb1ELb0EEENS1_21CollectiveEpilogueFwdINS6_IJSA_SC_SB_EEES9_SE_SG_Li384ELb0ELb1ELb1ELb0EEENS1_19SingleTileSchedulerILb0ELb1ELb1ELi192EEEEEEEEEvNT_6ParamsE)
	.align		4
        /*003c*/ 	.word	index@(__assertfail)
	.align		4
        /*0040*/ 	.word	index@(_ZN7cutlass13device_kernelIN5flash11enable_sm90INS1_16FlashAttnFwdSm90INS1_25CollectiveMainloopFwdSm90ILi2EN4cute5tupleIJNS5_1CILi1EEES8_S8_EEENS6_IJNS7_ILi192EEENS7_ILi128EEENS7_ILi64EEEEEELi64ENS_10bfloat16_tEfNS_4arch4Sm90ELb1ELb0ELb1ELb1ELb1ELb0ELb0ELb1ELb1ELb1ELb1ELb0EEENS1_21CollectiveEpilogueFwdINS6_IJSA_SC_SB_EEES9_SE_SG_Li384ELb1ELb1ELb1ELb0EEENS1_36VarlenDynamicPersistentTileSchedulerILi192ELi128ELi384ELi128ELb1ELb1ELb1ELb1ELb1ELb1EEEEEEEEEvNT_6ParamsE)
	.align		4
        /*0044*/ 	.word	index@(__assertfail)
	.align		4
        /*0048*/ 	.word	index@(_ZN7cutlass13device_kernelIN5flash11enable_sm90INS1_16FlashAttnFwdSm90INS1_25CollectiveMainloopFwdSm90ILi2EN4cute5tupleIJNS5_1CILi1EEES8_S8_EEENS6_IJNS7_ILi192EEENS7_ILi128EEENS7_ILi64EEEEEELi64ENS_10bfloat16_tEfNS_4arch4Sm90ELb1ELb0ELb1ELb1ELb1ELb1ELb0ELb1ELb1ELb1ELb1ELb0EEENS1_21CollectiveEpilogueFwdINS6_IJSA_SC_SB_EEES9_SE_SG_Li384ELb1ELb1ELb1ELb0EEENS1_36VarlenDynamicPersistentTileSchedulerILi192ELi128ELi384ELi128ELb1ELb1ELb1ELb1ELb1ELb1EEEEEEEEEvNT_6ParamsE)
	.align		4
        /*004c*/ 	.word	index@(__assertfail)
	.align		4
        /*0050*/ 	.word	0x00000000
	.align		4
        /*0054*/ 	.word	0xfffffffe
	.align		4
        /*0058*/ 	.word	0x00000000
	.align		4
        /*005c*/ 	.word	0xfffffffd
	.align		4
        /*0060*/ 	.word	0x00000000
	.align		4
        /*0064*/ 	.word	0xfffffffc


//--------------------- .nv.constant4             --------------------------
	.section	.nv.constant4,"a",@progbits
	.align	8
	.align		8
.nv.constant4:
        /*0000*/ 	.dword	__assertfail
	.align		8
        /*0008*/ 	.dword	__unnamed_1
	.align		8
        /*0010*/ 	.dword	__unnamed_2
	.align		8
        /*0018*/ 	.dword	__unnamed_3
	.align		8
        /*0020*/ 	.dword	__unnamed_4
	.align		8
        /*0028*/ 	.dword	__unnamed_5
	.align		8
        /*0030*/ 	.dword	_ZN85_INTERNAL_b346540a_49_flash_fwd_hdim64_bf16_paged_split_softcap_sm90_cu_8e232a79_35714cuda3std3__45__cpo5beginE
	.align		8
        /*0038*/ 	.dword	_ZN85_INTERNAL_b346540a_49_flash_fwd_hdim64_bf16_paged_split_softcap_sm90_cu_8e232a79_35714cuda3std3__45__cpo3endE
	.align		8
        /*0040*/ 	.dword	_ZN85_INTERNAL_b346540a_49_flash_fwd_hdim64_bf16_paged_split_softcap_sm90_cu_8e232a79_35714cuda3std3__45__cpo6cbeginE
	.align		8
        /*0048*/ 	.dword	_ZN85_INTERNAL_b346540a_49_flash_fwd_hdim64_bf16_paged_split_softcap_sm90_cu_8e232a79_35714cuda3std3__45__cpo4cendE
	.align		8
        /*0050*/ 	.dword	_ZN85_INTERNAL_b346540a_49_flash_fwd_hdim64_bf16_paged_split_softcap_sm90_cu_8e232a79_35714cuda3std3__487_GLOBAL__N__b346540a_49_flash_fwd_hdim64_bf16_paged_split_softcap_sm90_cu_8e232a79_35716ignoreE
	.align		8
        /*0058*/ 	.dword	_ZN85_INTERNAL_b346540a_49_flash_fwd_hdim64_bf16_paged_split_softcap_sm90_cu_8e232a79_35714cuda3std3__419piecewise_constructE
	.align		8
        /*0060*/ 	.dword	_ZN85_INTERNAL_b346540a_49_flash_fwd_hdim64_bf16_paged_split_softcap_sm90_cu_8e232a79_35714cuda3std3__48in_placeE
	.align		8
        /*0068*/ 	.dword	_ZN85_INTERNAL_b346540a_49_flash_fwd_hdim64_bf16_paged_split_softcap_sm90_cu_8e232a79_35714cuda3std6ranges3__45__cpo4swapE
	.align		8
        /*0070*/ 	.dword	_ZN85_INTERNAL_b346540a_49_flash_fwd_hdim64_bf16_paged_split_softcap_sm90_cu_8e232a79_35714cuda3std6ranges3__45__cpo9iter_moveE
	.align		8
        /*0078*/ 	.dword	_ZN85_INTERNAL_b346540a_49_flash_fwd_hdim64_bf16_paged_split_softcap_sm90_cu_8e232a79_35714cute7productE
	.align		8
        /*0080*/ 	.dword	_ZN85_INTERNAL_b346540a_49_flash_fwd_hdim64_bf16_paged_split_softcap_sm90_cu_8e232a79_35714cute1_E
	.align		8
        /*0088*/ 	.dword	$str$23
	.align		8
        /*0090*/ 	.dword	$str$24


//--------------------- .text._ZN7cutlass13device_kernelIN5flash11enable_sm90INS1_16FlashAttnFwdSm90INS1_25CollectiveMainloopFwdSm90ILi2EN4cute5tupleIJNS5_1CILi1EEES8_S8_EEENS6_IJNS7_ILi192EEENS7_ILi128EEENS7_ILi64EEEEEELi64ENS_10bfloat16_tEfNS_4arch4Sm90ELb0ELb0ELb1ELb0ELb1ELb0ELb0ELb1ELb1ELb1ELb1ELb0EEENS1_21CollectiveEpilogueFwdINS6_IJSA_SC_SB_EEES9_SE_SG_Li384ELb0ELb1ELb1ELb0EEENS1_19SingleTileSchedulerILb0ELb1ELb1ELi192EEEEEEEEEvNT_6ParamsE --------------------------
	.section	.text._ZN7cutlass13device_kernelIN5flash11enable_sm90INS1_16FlashAttnFwdSm90INS1_25CollectiveMainloopFwdSm90ILi2EN4cute5tupleIJNS5_1CILi1EEES8_S8_EEENS6_IJNS7_ILi192EEENS7_ILi128EEENS7_ILi64EEEEEELi64ENS_10bfloat16_tEfNS_4arch4Sm90ELb0ELb0ELb1ELb0ELb1ELb0ELb0ELb1ELb1ELb1ELb1ELb0EEENS1_21CollectiveEpilogueFwdINS6_IJSA_SC_SB_EEES9_SE_SG_Li384ELb0ELb1ELb1ELb0EEENS1_19SingleTileSchedulerILb0ELb1ELb1ELi192EEEEEEEEEvNT_6ParamsE,"ax",@progbits
	.align	128
.text._ZN7cutlass13device_kernelIN5flash11enable_sm90INS1_16FlashAttnFwdSm90INS1_25CollectiveMainloopFwdSm90ILi2EN4cute5tupleIJNS5_1CILi1EEES8_S8_EEENS6_IJNS7_ILi192EEENS7_ILi128EEENS7_ILi64EEEEEELi64ENS_10bfloat16_tEfNS_4arch4Sm90ELb0ELb0ELb1ELb0ELb1ELb0ELb0ELb1ELb1ELb1ELb1ELb0EEENS1_21CollectiveEpilogueFwdINS6_IJSA_SC_SB_EEES9_SE_SG_Li384ELb0ELb1ELb1ELb0EEENS1_19SingleTileSchedulerILb0ELb1ELb1ELi192EEEEEEEEEvNT_6ParamsE:
        .type           _ZN7cutlass13device_kernelIN5flash11enable_sm90INS1_16FlashAttnFwdSm90INS1_25CollectiveMainloopFwdSm90ILi2EN4cute5tupleIJNS5_1CILi1EEES8_S8_EEENS6_IJNS7_ILi192EEENS7_ILi128EEENS7_ILi64EEEEEELi64ENS_10bfloat16_tEfNS_4arch4Sm90ELb0ELb0ELb1ELb0ELb1ELb0ELb0ELb1ELb1ELb1ELb1ELb0EEENS1_21CollectiveEpilogueFwdINS6_IJSA_SC_SB_EEES9_SE_SG_Li384ELb0ELb1ELb1ELb0EEENS1_19SingleTileSchedulerILb0ELb1ELb1ELi192EEEEEEEEEvNT_6ParamsE,@function
        .size           _ZN7cutlass13device_kernelIN5flash11enable_sm90INS1_16FlashAttnFwdSm90INS1_25CollectiveMainloopFwdSm90ILi2EN4cute5tupleIJNS5_1CILi1EEES8_S8_EEENS6_IJNS7_ILi192EEENS7_ILi128EEENS7_ILi64EEEEEELi64ENS_10bfloat16_tEfNS_4arch4Sm90ELb0ELb0ELb1ELb0ELb1ELb0ELb0ELb1ELb1ELb1ELb1ELb0EEENS1_21CollectiveEpilogueFwdINS6_IJSA_SC_SB_EEES9_SE_SG_Li384ELb0ELb1ELb1ELb0EEENS1_19SingleTileSchedulerILb0ELb1ELb1ELi192EEEEEEEEEvNT_6ParamsE,(.L_x_3166 - _ZN7cutlass13device_kernelIN5flash11enable_sm90INS1_16FlashAttnFwdSm90INS1_25CollectiveMainloopFwdSm90ILi2EN4cute5tupleIJNS5_1CILi1EEES8_S8_EEENS6_IJNS7_ILi192EEENS7_ILi128EEENS7_ILi64EEEEEELi64ENS_10bfloat16_tEfNS_4arch4Sm90ELb0ELb0ELb1ELb0ELb1ELb0ELb0ELb1ELb1ELb1ELb1ELb0EEENS1_21CollectiveEpilogueFwdINS6_IJSA_SC_SB_EEES9_SE_SG_Li384ELb0ELb1ELb1ELb0EEENS1_19SingleTileSchedulerILb0ELb1ELb1ELi192EEEEEEEEEvNT_6ParamsE)
        .other          _ZN7cutlass13device_kernelIN5flash11enable_sm90INS1_16FlashAttnFwdSm90INS1_25CollectiveMainloopFwdSm90ILi2EN4cute5tupleIJNS5_1CILi1EEES8_S8_EEENS6_IJNS7_ILi192EEENS7_ILi128EEENS7_ILi64EEEEEELi64ENS_10bfloat16_tEfNS_4arch4Sm90ELb0ELb0ELb1ELb0ELb1ELb0ELb0ELb1ELb1ELb1ELb1ELb0EEENS1_21CollectiveEpilogueFwdINS6_IJSA_SC_SB_EEES9_SE_SG_Li384ELb0ELb1ELb1ELb0EEENS1_19SingleTileSchedulerILb0ELb1ELb1ELi192EEEEEEEEEvNT_6ParamsE,@"STO_CUDA_ENTRY STV_DEFAULT"
_ZN7cutlass13device_kernelIN5flash11enable_sm90INS1_16FlashAttnFwdSm90INS1_25CollectiveMainloopFwdSm90ILi2EN4cute5tupleIJNS5_1CILi1EEES8_S8_EEENS6_IJNS7_ILi192EEENS7_ILi128EEENS7_ILi64EEEEEELi64ENS_10bfloat16_tEfNS_4arch4Sm90ELb0ELb0ELb1ELb0ELb1ELb0ELb0ELb1ELb1ELb1ELb1ELb0EEENS1_21CollectiveEpilogueFwdINS6_IJSA_SC_SB_EEES9_SE_SG_Li384ELb0ELb1ELb1ELb0EEENS1_19SingleTileSchedulerILb0ELb1ELb1ELi192EEEEEEEEEvNT_6ParamsE:
[----:B------:R-:W0:Y:S02]  /*0000*/  LDC R1, c[0x0][0x28] ;  /* 0x00000a00ff017b82 */ /* 0x000e240000000800 */
[----:B0-----:R-:W-:Y:S01]  /*0010*/  VIADD R1, R1, 0xfffffff8 ;  /* 0xfffffff801017836 */ /* 0x001fe20000000000 */
[----:B------:R-:W0:Y:S01]  /*0020*/  S2R R22, SR_TID.X ;  /* 0x0000000000167919 */ /* 0x000e220000002100 */
[----:B------:R-:W-:Y:S01]  /*0030*/  ELECT P0, URZ, PT ;  /* 0x00000000003f782f */ /* 0x000fe20003800000 */
[----:B------:R-:W-:Y:S01]  /*0040*/  UMOV UR4, 0x80 ;  /* 0x0000008000047882 */ /* 0x000fe20000000000 */
[----:B------:R-:W-:Y:S01]  /*0050*/  UMOV UR7, 0x180 ;  /* 0x0000018000077882 */ /* 0x000fe20000000000 */
[--C-:B0-----:R-:W-:Y:S02]  /*0060*/  SHF.R.U32.HI R0, RZ, 0x5, R22.reuse ;  /* 0x00000005ff007819 */ /* 0x101fe40000011616 */
[----:B------:R-:W-:-:S03]  /*0070*/  SHF.R.U32.HI R16, RZ, 0x7, R22 ;  /* 0x00000007ff107819 */ /* 0x000fc60000011616 */
[----:B------:R-:W0:Y:S04]  /*0080*/  SHFL.IDX PT, R2, R0, RZ, 0x1f ;  /* 0x00001fff00027589 */ /* 0x000e2800000e0000 */
[----:B------:R1:W2:Y:S01]  /*0090*/  SHFL.IDX PT, R3, R16, RZ, 0x1f ;  /* 0x00001fff10037589 */ /* 0x0002a200000e0000 */
[C---:B0-----:R-:W-:Y:S02]  /*00a0*/  ISETP.NE.OR P0, PT, R2.reuse, RZ, !P0 ;  /* 0x000000ff0200720c */ /* 0x041fe40004705670 */
[----:B------:R-:W-:-:S11]  /*00b0*/  ISETP.NE.AND P1, PT, R2, RZ, PT ;  /* 0x000000ff0200720c */ /* 0x000fd60003f25270 */
[----:B------:R-:W-:Y:S01]  /*00c0*/  VOTEU.ALL UP0, P0 ;  /* 0x00000000003f7886 */ /* 0x000fe20000000000 */
[----:B------:R-:W-:-:S04]  /*00d0*/  VOTEU.ALL UP1, P0 ;  /* 0x00000000003f7886 */ /* 0x000fc80000020000 */
[----:B------:R-:W0:Y:S01]  /*00e0*/  @!UP0 S2UR UR8, SR_CgaCtaId ;  /* 0x00000000000889c3 */ /* 0x000e220000008800 */
[----:B------:R-:W-:Y:S01]  /*00f0*/  @!UP0 UMOV UR6, 0x400 ;  /* 0x0000040000068882 */ /* 0x000fe20000000000 */
[----:B------:R-:W-:-:S04]  /*0100*/  @!UP0 UIADD3 UR4, -UR4, 0x100000, URZ ;  /* 0x0010000004048890 */ /* 0x000fc8000fffe13f */
[----:B------:R-:W-:Y:S02]  /*0110*/  @!UP0 USHF.L.U32 UR5, UR4, 0xb, URZ ;  /* 0x0000000b04058899 */ /* 0x000fe4000800063f */
[----:B------:R-:W-:Y:S02]  /*0120*/  @!UP0 USHF.L.U32 UR4, UR4, 0x1, URZ ;  /* 0x0000000104048899 */ /* 0x000fe4000800063f */
[----:B0-----:R-:W-:Y:S02]  /*0130*/  @!UP0 ULEA UR8, UR8, UR6, 0x18 ;  /* 0x0000000608088291 */ /* 0x001fe4000f8ec03f */
[----:B------:R-:W-:-:S04]  /*0140*/  @!UP0 UIADD3 UR6, -UR7, 0x100000, URZ ;  /* 0x0010000007068890 */ /* 0x000fc8000fffe13f */
[----:B------:R-:W-:Y:S02]  /*0150*/  @!UP0 USHF.L.U32 UR7, UR6, 0xb, URZ ;  /* 0x0000000b06078899 */ /* 0x000fe4000800063f */
[----:B------:R-:W-:Y:S01]  /*0160*/  @!UP0 USHF.L.U32 UR6, UR6, 0x1, URZ ;  /* 0x0000000106068899 */ /* 0x000fe2000800063f */
[----:B------:R-:W-:-:S05]  /*0170*/  VOTEU.ALL UP0, P0 ;  /* 0x00000000003f7886 */ /* 0x000fca0000000000 */
[----:B------:R1:W0:Y:S06]  /*0180*/  @!UP0 SYNCS.EXCH.64 URZ, [UR8+0x16800], UR4 ;  /* 0x01680004083f85b2 */ /* 0x00022c0008000100 */
[----:B------:R1:W3:Y:S02]  /*0190*/  @!UP1 SYNCS.EXCH.64 URZ, [UR8+0x16820], UR6 ;  /* 0x01682006083f95b2 */ /* 0x0002e40008000100 */
[----:B-12---:R-:W-:Y:S05]  /*01a0*/  @P1 BRA `(.L_x_0) ;  /* 0x0000000000481947 */ /* 0x006fea0003800000 */
[----:B------:R-:W1:Y:S01]  /*01b0*/  S2UR UR5, SR_CgaCtaId ;  /* 0x00000000000579c3 */ /* 0x000e620000008800 */
[----:B------:R-:W-:Y:S01]  /*01c0*/  UMOV UR4, 0x400 ;  /* 0x0000040000047882 */ /* 0x000fe20000000000 */
[----:B------:R-:W-:Y:S01]  /*01d0*/  UMOV UR6, 0x80 ;  /* 0x0000008000067882 */ /* 0x000fe20000000000 */
[----:B------:R-:W-:Y:S01]  /*01e0*/  UMOV UR7, 0x180 ;  /* 0x0000018000077882 */ /* 0x000fe20000000000 */
[----:B------:R-:W-:Y:S01]  /*01f0*/  ELECT P0, URZ, PT ;  /* 0x00000000003f782f */ /* 0x000fe20003800000 */
[----:B-1----:R-:W-:Y:S02]  /*0200*/  ULEA UR8, UR5, UR4, 0x18 ;  /* 0x0000000405087291 */ /* 0x002fe4000f8ec03f */
[----:B------:R-:W-:-:S04]  /*0210*/  UIADD3 UR4, -UR6, 0x100000, URZ ;  /* 0x0010000006047890 */ /* 0x000fc8000fffe13f */
[----:B------:R-:W-:Y:S02]  /*0220*/  USHF.L.U32 UR5, UR4, 0xb, URZ ;  /* 0x0000000b04057899 */ /* 0x000fe4000800063f */
[----:B------:R-:W-:Y:S02]  /*0230*/  USHF.L.U32 UR4, UR4, 0x1, URZ ;  /* 0x0000000104047899 */ /* 0x000fe4000800063f */
[----:B------:R-:W-:-:S04]  /*0240*/  UIADD3 UR6, -UR7, 0x100000, URZ ;  /* 0x0010000007067890 */ /* 0x000fc8000fffe13f */
[----:B------:R-:W-:Y:S02]  /*0250*/  USHF.L.U32 UR7, UR6, 0xb, URZ ;  /* 0x0000000b06077899 */ /* 0x000fe4000800063f */
[----:B------:R-:W-:Y:S01]  /*0260*/  USHF.L.U32 UR6, UR6, 0x1, URZ ;  /* 0x0000000106067899 */ /* 0x000fe2000800063f */
[----:B------:R-:W1:Y:S03]  /*0270*/  FENCE.VIEW.ASYNC.S ;  /* 0x00000000000073c6 */ /* 0x000e660000000000 */
[----:B-1----:R1:W2:Y:S08]  /*0280*/  SYNCS.EXCH.64 URZ, [UR8+0x16830], UR4 ;  /* 0x01683004083f75b2 */ /* 0x0022b00008000100 */
[----:B------:R1:W4:Y:S01]  /*0290*/  SYNCS.EXCH.64 URZ, [UR8+0x16840], UR6 ;  /* 0x01684006083f75b2 */ /* 0x0003220008000100 */
[----:B------:R1:W0:Y:S01]  /*02a0*/  SYNCS.EXCH.64 URZ, [UR8+0x16838], UR4 ;  /* 0x01683804083f75b2 */ /* 0x0002220008000100 */
[----:B------:R1:W0:Y:S01]  /*02b0*/  SYNCS.EXCH.64 URZ, [UR8+0x16848], UR6 ;  /* 0x01684806083f75b2 */ /* 0x0002220008000100 */
[----:B------:R-:W-:Y:S01]  /*02c0*/  NOP ;  /* 0x0000000000007918 */ /* 0x000fe20000000000 */
.L_x_0:
[----:B------:R-:W5:Y:S01]  /*02d0*/  SHFL.IDX PT, R2, R0, RZ, 0x1f ;  /* 0x00001fff00027589 */ /* 0x000f6200000e0000 */
[----:B------:R-:W-:Y:S01]  /*02e0*/  NOP ;  /* 0x0000000000007918 */ /* 0x000fe20000000000 */
[----:B-----5:R-:W-:-:S13]  /*02f0*/  ISETP.NE.AND P0, PT, R2, RZ, PT ;  /* 0x000000ff0200720c */ /* 0x020fda0003f05270 */
[----:B------:R-:W-:Y:S05]  /*0300*/  @P0 BRA `(.L_x_1) ;  /* 0x0000000000480947 */ /* 0x000fea0003800000 */
[----:B-1----:R-:W1:Y:S01]  /*0310*/  S2UR UR5, SR_CgaCtaId ;  /* 0x00000000000579c3 */ /* 0x002e620000008800 */
        /* <DEDUP_REMOVED lines=12> */
[----:B-1----:R1:W0:Y:S08]  /*03e0*/  SYNCS.EXCH.64 URZ, [UR8+0x16850], UR4 ;  /* 0x01685004083f75b2 */ /* 0x0022300008000100 */
[----:B------:R1:W0:Y:S01]  /*03f0*/  SYNCS.EXCH.64 URZ, [UR8+0x16860], UR6 ;  /* 0x01686006083f75b2 */ /* 0x0002220008000100 */
[----:B------:R1:W0:Y:S01]  /*0400*/  SYNCS.EXCH.64 URZ, [UR8+0x16858], UR4 ;  /* 0x01685804083f75b2 */ /* 0x0002220008000100 */
[----:B------:R1:W0:Y:S01]  /*0410*/  SYNCS.EXCH.64 URZ, [UR8+0x16868], UR6 ;  /* 0x01686806083f75b2 */ /* 0x0002220008000100 */
[----:B------:R-:W-:Y:S01]  /*0420*/  NOP ;  /* 0x0000000000007918 */ /* 0x000fe20000000000 */
.L_x_1:
[----:B------:R-:W5:Y:S01]  /*0430*/  SHFL.IDX PT, R2, R0, RZ, 0x1f ;  /* 0x00001fff00027589 */ /* 0x000f6200000e0000 */
[----:B------:R-:W-:Y:S01]  /*0440*/  NOP ;  /* 0x0000000000007918 */ /* 0x000fe20000000000 */
[----:B-----5:R-:W-:-:S13]  /*0450*/  ISETP.NE.AND P0, PT, R2, RZ, PT ;  /* 0x000000ff0200720c */ /* 0x020fda0003f05270 */
[----:B------:R-:W-:Y:S05]  /*0460*/  @P0 BRA `(.L_x_2) ;  /* 0x0000000000380947 */ /* 0x000fea0003800000 */
[----:B-1----:R-:W1:Y:S01]  /*0470*/  S2UR UR5, SR_CgaCtaId ;  /* 0x00000000000579c3 */ /* 0x002e620000008800 */
[----:B------:R-:W-:Y:S01]  /*0480*/  UMOV UR4, 0x400 ;  /* 0x0000040000047882 */ /* 0x000fe20000000000 */
[----:B------:R-:W-:Y:S01]  /*0490*/  UMOV UR7, 0x80 ;  /* 0x0000008000077882 */ /* 0x000fe20000000000 */
[----:B------:R-:W-:Y:S01]  /*04a0*/  ELECT P0, URZ, PT ;  /* 0x00000000003f782f */ /* 0x000fe20003800000 */
[----:B-1----:R-:W-:Y:S02]  /*04b0*/  ULEA UR6, UR5, UR4, 0x18 ;  /* 0x0000000405067291 */ /* 0x002fe4000f8ec03f */
[----:B------:R-:W-:-:S04]  /*04c0*/  UIADD3 UR4, -UR7, 0x100000, URZ ;  /* 0x0010000007047890 */ /* 0x000fc8000fffe13f */
[----:B------:R-:W-:Y:S02]  /*04d0*/  USHF.L.U32 UR5, UR4, 0xb, URZ ;  /* 0x0000000b04057899 */ /* 0x000fe4000800063f */
[----:B------:R-:W-:Y:S01]  /*04e0*/  USHF.L.U32 UR4, UR4, 0x1, URZ ;  /* 0x0000000104047899 */ /* 0x000fe2000800063f */
[----:B------:R-:W1:Y:S11]  /*04f0*/  FENCE.VIEW.ASYNC.S ;  /* 0x00000000000073c6 */ /* 0x000e760000000000 */
[----:B-1----:R1:W0:Y:S01]  /*0500*/  SYNCS.EXCH.64 URZ, [UR6+0x16870], UR4 ;  /* 0x01687004063f75b2 */ /* 0x0022220008000100 */
[----:B------:R1:W0:Y:S01]  /*0510*/  SYNCS.EXCH.64 URZ, [UR6+0x16880], UR4 ;  /* 0x01688004063f75b2 */ /* 0x0002220008000100 */
[----:B------:R1:W0:Y:S01]  /*0520*/  SYNCS.EXCH.64 URZ, [UR6+0x16878], UR4 ;  /* 0x01687804063f75b2 */ /* 0x0002220008000100 */
[----:B------:R1:W0:Y:S01]  /*0530*/  SYNCS.EXCH.64 URZ, [UR6+0x16888], UR4 ;  /* 0x01688804063f75b2 */ /* 0x0002220008000100 */
[----:B------:R-:W-:Y:S01]  /*0540*/  NOP ;  /* 0x0000000000007918 */ /* 0x000fe20000000000 */
.L_x_2:
        /* <DEDUP_REMOVED lines=22> */
.L_x_3:
[----:B------:R-:W5:Y:S01]  /*06b0*/  SHFL.IDX PT, R2, R0, RZ, 0x1f ;  /* 0x00001fff00027589 */ /* 0x000f6200000e0000 */
[----:B------:R-:W-:Y:S01]  /*06c0*/  R2UR UR9, R3 ;  /* 0x00000000030972ca */ /* 0x000fe200000e0000 */
        /* <DEDUP_REMOVED lines=21> */
.L_x_4:
[----:B------:R-:W-:Y:S01]  /*0820*/  UISETP.NE.AND UP0, UPT, UR9, URZ, UPT ;  /* 0x0000003f0900728c */ /* 0x000fe2000bf05270 */
[----:B------:R-:W-:Y:S01]  /*0830*/  NOP ;  /* 0x0000000000007918 */ /* 0x000fe20000000000 */
[----:B------:R-:W-:Y:S01]  /*0840*/  UMOV UR41, 0x1 ;  /* 0x0000000100297882 */ /* 0x000fe20000000000 */
[----:B------:R-:W-:Y:S01]  /*0850*/  ULDC.64 UR38, c[0x0][0x208] ;  /* 0x0000820000267ab9 */ /* 0x000fe20000000a00 */
[----:B------:R-:W-:Y:S01]  /*0860*/  USEL UR41, UR41, 0x2, !UP0 ;  /* 0x0000000229297887 */ /* 0x000fe2000c000000 */
[----:B------:R-:W-:Y:S01]  /*0870*/  BSSY B6, `(.L_x_5) ;  /* 0x0000ad3000067945 */ /* 0x000fe20003800000 */
[----:B0-234-:R-:W-:Y:S01]  /*0880*/  BAR.SYNC.DEFER_BLOCKING 0x0 ;  /* 0x0000000000007b1d */ /* 0x01dfe20000010000 */
[----:B------:R-:W-:-:S13]  /*0890*/  PLOP3.LUT P0, PT, PT, PT, UP0, 0x80, 0x0 ;  /* 0x000000000000781c */ /* 0x000fda0003f0f008 */
[----:B------:R-:W-:Y:S05]  /*08a0*/  @!P0 BRA `(.L_x_6) ;  /* 0x0000007000548947 */ /* 0x000fea0003800000 */
.L_x_7:
[----:B------:R-:W-:-:S08]  /*08b0*/  NOP ;  /* 0x0000000000007918 */ /* 0x000fd00000000000 */
[----:B------:R-:W0:Y:S02]  /*08c0*/  USETMAXREG.TRY_ALLOC.CTAPOOL UP0, 0xa0 ;  /* 0x000000a0000079c8 */ /* 0x000e240008000600 */
[----:B0-----:R-:W-:-:S13]  /*08d0*/  PLOP3.LUT P0, PT, PT, PT, UP0, 0x80, 0x0 ;  /* 0x000000000000781c */ /* 0x001fda0003f0f008 */
[----:B------:R-:W-:Y:S05]  /*08e0*/  @!P0 BRA `(.L_x_7) ;  /* 0xfffffffc00f08947 */ /* 0x000fea000383ffff */
[----:B-1----:R-:W0:Y:S01]  /*08f0*/  S2UR UR6, SR_CTAID.Y ;  /* 0x00000000000679c3 */ /* 0x002e220000002600 */
[----:B------:R-:W-:Y:S01]  /*0900*/  LOP3.LUT R0, R22, 0xffffff80, RZ, 0xc0, !PT ;  /* 0xffffff8016007812 */ /* 0x000fe200078ec0ff */
[----:B------:R-:W-:Y:S02]  /*0910*/  ULDC UR7, c[0x0][0xc50] ;  /* 0x0003140000077ab9 */ /* 0x000fe40000000800 */
[----:B------:R-:W-:-:S04]  /*0920*/  UISETP.NE.AND UP0, UPT, UR7, 0x1, UPT ;  /* 0x000000010700788c */ /* 0x000fc8000bf05270 */
[----:B------:R-:W-:Y:S08]  /*0930*/  BAR.ARV 0x8, 0x200 ;  /* 0x0208000000007b1d */ /* 0x000ff00000002000 */
[----:B------:R-:W1:Y:S01]  /*0940*/  S2UR UR8, SR_CTAID.Z ;  /* 0x00000000000879c3 */ /* 0x000e620000002700 */
[----:B------:R-:W-:Y:S01]  /*0950*/  ISETP.NE.AND P0, PT, R0, 0x80, PT ;  /* 0x000000800000780c */ /* 0x000fe20003f05270 */
[----:B------:R-:W-:Y:S01]  /*0960*/  @UP0 ULDC UR4, c[0x0][0xc54] ;  /* 0x0003150000040ab9 */ /* 0x000fe20000000800 */
[----:B------:R-:W-:Y:S01]  /*0970*/  @UP0 ULDC UR9, c[0x0][0xc58] ;  /* 0x0003160000090ab9 */ /* 0x000fe20000000800 */
[----:B0-----:R-:W-:-:S10]  /*0980*/  UIMAD.WIDE.U32 UR4, UR6, UR4, URZ ;  /* 0x00000004060472a5 */ /* 0x001fd4000f8e003f */
[----:B------:R-:W-:Y:S06]  /*0990*/  @!P0 BAR.ARV 0x9, 0x100 ;  /* 0x0244000000008b1d */ /* 0x000fec0000002000 */
[----:B------:R-:W-:Y:S01]  /*09a0*/  UMOV UR36, UR6 ;  /* 0x0000000600247c82 */ /* 0x000fe20008000000 */
[----:B------:R-:W-:Y:S01]  /*09b0*/  @UP0 USHF.R.U32.HI UR36, URZ, UR9, UR5 ;  /* 0x000000093f240299 */ /* 0x000fe20008011605 */
[----:B-1----:R-:W-:-:S03]  /*09c0*/  ISETP.LE.AND P0, PT, RZ, UR8, PT ;  /* 0x00000008ff007c0c */ /* 0x002fc6000bf03270 */
[----:B------:R-:W-:-:S04]  /*09d0*/  UIADD3 UR4, -UR36, URZ, URZ ;  /* 0x0000003f24047290 */ /* 0x000fc8000fffe13f */
[----:B------:R-:W-:-:S06]  /*09e0*/  UIMAD UR7, UR7, UR4, UR6 ;  /* 0x00000004070772a4 */ /* 0x000fcc000f8e0206 */
[----:B------:R-:W-:Y:S06]  /*09f0*/  @!P0 BRA `(.L_x_8) ;  /* 0x000000a800e88947 */ /* 0x000fec0003800000 */
[----:B------:R-:W-:Y:S01]  /*0a00*/  ULDC.64 UR4, c[0x0][0x418] ;  /* 0x0001060000047ab9 */ /* 0x000fe20000000a00 */
[----:B------:R-:W-:Y:S01]  /*0a10*/  ULDC UR42, c[0x0][0x424] ;  /* 0x00010900002a7ab9 */ /* 0x000fe20000000800 */
[----:B------:R-:W-:Y:S02]  /*0a20*/  UISETP.NE.U32.AND UP0, UPT, UR4, URZ, UPT ;  /* 0x0000003f0400728c */ /* 0x000fe4000bf05070 */
[----:B------:R-:W-:Y:S02]  /*0a30*/  ULOP3.LUT UR37, UR7, 0xffff, URZ, 0xc0, !UPT ;  /* 0x0000ffff07257892 */ /* 0x000fe4000f8ec03f */
[----:B------:R-:W-:Y:S01]  /*0a40*/  UISETP.NE.AND.EX UP0, UPT, UR5, URZ, UPT, UP0 ;  /* 0x0000003f0500728c */ /* 0x000fe2000bf05300 */
[----:B------:R-:W-:-:S03]  /*0a50*/  ULDC UR4, c[0x0][0x2f0] ;  /* 0x0000bc0000047ab9 */ /* 0x000fc60000000800 */
[----:B------:R-:W-:-:S04]  /*0a60*/  USEL UR42, UR42, 0x1, UP0 ;  /* 0x000000012a2a7887 */ /* 0x000fc80008000000 */
[----:B------:R-:W-:-:S04]  /*0a70*/  UIMAD UR42, UR42, UR4, URZ ;  /* 0x000000042a2a72a4 */ /* 0x000fc8000f8e023f */
[----:B------:R-:W-:Y:S02]  /*0a80*/  UISETP.GE.AND UP0, UPT, UR42, 0x1, UPT ;  /* 0x000000012a00788c */ /* 0x000fe4000bf06270 */
[----:B------:R-:W-:-:S04]  /*0a90*/  UIADD3 UR4, UR42, 0x7f, URZ ;  /* 0x0000007f2a047890 */ /* 0x000fc8000fffe03f */
[----:B------:R-:W-:Y:S01]  /*0aa0*/  PLOP3.LUT P0, PT, PT, PT, UP0, 0x80, 0x0 ;  /* 0x000000000000781c */ /* 0x000fe20003f0f008 */
[----:B------:R-:W-:-:S04]  /*0ab0*/  USHF.R.S32.HI UR5, URZ, 0x1f, UR4 ;  /* 0x0000001f3f057899 */ /* 0x000fc80008011404 */
[----:B------:R-:W-:-:S03]  /*0ac0*/  ULEA.HI UR5, UR5, UR4, URZ, 0x7 ;  /* 0x0000000405057291 */ /* 0x000fc6000f8f383f */
[----:B------:R-:W-:Y:S01]  /*0ad0*/  UMOV UR4, URZ ;  /* 0x0000003f00047c82 */ /* 0x000fe20008000000 */
[----:B------:R-:W-:-:S04]  /*0ae0*/  USHF.R.S32.HI UR6, URZ, 0x7, UR5 ;  /* 0x000000073f067899 */ /* 0x000fc80008011405 */
[----:B------:R-:W-:Y:S08]  /*0af0*/  @!P0 BRA `(.L_x_9) ;  /* 0x0000000000908947 */ /* 0x000ff00003800000 */
[----:B------:R-:W-:Y:S01]  /*0b00*/  USHF.R.U32.HI UR7, URZ, 0x10, UR7 ;  /* 0x000000103f077899 */ /* 0x000fe20008011607 */
[----:B------:R-:W-:-:S03]  /*0b10*/  UMOV UR4, URZ ;  /* 0x0000003f00047c82 */ /* 0x000fc60008000000 */
[----:B------:R-:W-:-:S11]  /*0b20*/  UISETP.NE.AND UP0, UPT, UR7, URZ, UPT ;  /* 0x0000003f0700728c */ /* 0x000fd6000bf05270 */
[----:B------:R-:W-:Y:S02]  /*0b30*/  @!UP0 ULDC UR7, c[0x0][0x9f0] ;  /* 0x00027c0000078ab9 */ /* 0x000fe40000000800 */
[----:B------:R-:W-:Y:S01]  /*0b40*/  IMAD.U32 R3, RZ, RZ, UR7 ;  /* 0x00000007ff037e24 */ /* 0x000fe2000f8e00ff */
[----:B------:R-:W-:-:S04]  /*0b50*/  UIADD3 UR8, UR6, -0x1, UR7 ;  /* 0xffffffff06087890 */ /* 0x000fc8000fffe007 */
[-C--:B------:R-:W-:Y:S02]  /*0b60*/  IABS R0, R3.reuse ;  /* 0x0000000300007213 */ /* 0x080fe40000000000 */
[----:B------:R-:W-:Y:S01]  /*0b70*/  MOV R4, UR8 ;  /* 0x0000000800047c02 */ /* 0x000fe20008000f00 */
[----:B------:R-:W-:Y:S01]  /*0b80*/  ULOP3.LUT UR8, UR8, UR7, URZ, 0x3c, !UPT ;  /* 0x0000000708087292 */ /* 0x000fe2000f8e3c3f */
[----:B------:R-:W-:Y:S02]  /*0b90*/  R2UR UR11, R0 ;  /* 0x00000000000b72ca */ /* 0x000fe400000e0000 */
[----:B------:R-:W-:Y:S02]  /*0ba0*/  IABS R4, R4 ;  /* 0x0000000400047213 */ /* 0x000fe40000000000 */
[----:B------:R-:W-:-:S03]  /*0bb0*/  IABS R5, R3 ;  /* 0x0000000300057213 */ /* 0x000fc60000000000 */
[----:B------:R-:W-:-:S05]  /*0bc0*/  IMAD.MOV.U32 R3, RZ, RZ, R4 ;  /* 0x000000ffff037224 */ /* 0x000fca00078e0004 */
[----:B------:R-:W-:Y:S01]  /*0bd0*/  R2UR UR10, R3 ;  /* 0x00000000030a72ca */ /* 0x000fe200000e0000 */
[----:B------:R-:W0:Y:S08]  /*0be0*/  I2F.RP R0, UR11 ;  /* 0x0000000b00007d06 */ /* 0x000e300008209400 */
[----:B0-----:R-:W0:Y:S02]  /*0bf0*/  MUFU.RCP R0, R0 ;  /* 0x0000000000007308 */ /* 0x001e240000001000 */
[----:B0-----:R-:W-:-:S02]  /*0c00*/  VIADD R2, R0, 0xffffffe ;  /* 0x0ffffffe00027836 */ /* 0x001fc40000000000 */
[----:B------:R-:W-:-:S04]  /*0c10*/  IMAD.MOV R0, RZ, RZ, -R5 ;  /* 0x000000ffff007224 */ /* 0x000fc800078e0a05 */
[----:B------:R-:W0:Y:S02]  /*0c20*/  F2I.FTZ.U32.TRUNC.NTZ R2, R2 ;  /* 0x0000000200027305 */ /* 0x000e24000021f000 */
[----:B0-----:R-:W-:-:S13]  /*0c30*/  R2UR UR5, R2 ;  /* 0x00000000020572ca */ /* 0x001fda00000e0000 */
[----:B------:R-:W-:-:S04]  /*0c40*/  UIADD3 UR9, URZ, -UR5, URZ ;  /* 0x800000053f097290 */ /* 0x000fc8000fffe03f */
[----:B------:R-:W-:-:S04]  /*0c50*/  UIMAD UR9, UR9, UR11, URZ ;  /* 0x0000000b090972a4 */ /* 0x000fc8000f8e023f */
[----:B------:R-:W-:-:S03]  /*0c60*/  UIMAD.WIDE.U32 UR4, UR5, UR9, UR4 ;  /* 0x00000009050472a5 */ /* 0x000fc6000f8e0004 */
[----:B------:R-:W-:Y:S01]  /*0c70*/  R2UR UR9, R0 ;  /* 0x00000000000972ca */ /* 0x000fe200000e0000 */
[----:B------:R-:W-:-:S12]  /*0c80*/  UIMAD.WIDE.U32 UR4, UR5, UR10, URZ ;  /* 0x0000000a050472a5 */ /* 0x000fd8000f8e003f */
[----:B------:R-:W-:-:S04]  /*0c90*/  UIMAD UR4, UR5, UR9, UR10 ;  /* 0x00000009050472a4 */ /* 0x000fc8000f8e020a */
[----:B------:R-:W-:-:S11]  /*0ca0*/  UISETP.GT.U32.AND UP0, UPT, UR11, UR4, UPT ;  /* 0x000000040b00728c */ /* 0x000fd6000bf04070 */
[----:B------:R-:W-:Y:S02]  /*0cb0*/  @!UP0 UIADD3 UR4, UR4, -UR11, URZ ;  /* 0x8000000b04048290 */ /* 0x000fe4000fffe03f */
[----:B------:R-:W-:Y:S02]  /*0cc0*/  @!UP0 UIADD3 UR5, UR5, 0x1, URZ ;  /* 0x0000000105058890 */ /* 0x000fe4000fffe03f */
[----:B------:R-:W-:Y:S02]  /*0cd0*/  UISETP.GE.U32.AND UP1, UPT, UR4, UR11, UPT ;  /* 0x0000000b0400728c */ /* 0x000fe4000bf26070 */
[----:B------:R-:W-:-:S09]  /*0ce0*/  UISETP.GE.AND UP0, UPT, UR8, URZ, UPT ;  /* 0x0000003f0800728c */ /* 0x000fd2000bf06270 */
[----:B------:R-:W-:Y:S02]  /*0cf0*/  @UP1 UIADD3 UR5, UR5, 0x1, URZ ;  /* 0x0000000105051890 */ /* 0x000fe4000fffe03f */
[----:B------:R-:W-:-:S05]  /*0d00*/  UISETP.NE.AND UP1, UPT, UR7, URZ, UPT ;  /* 0x0000003f0700728c */ /* 0x000fca000bf25270 */
[----:B------:R-:W-:Y:S02]  /*0d10*/  UMOV UR4, UR5 ;  /* 0x0000000500047c82 */ /* 0x000fe40008000000 */
[----:B------:R-:W-:-:S04]  /*0d20*/  @!UP0 UIADD3 UR4, -UR4, URZ, URZ ;  /* 0x0000003f04048290 */ /* 0x000fc8000fffe13f */
[----:B------:R-:W-:-:S12]  /*0d30*/  @!UP1 ULOP3.LUT UR4, URZ, UR7, URZ, 0x33, !UPT ;  /* 0x000000073f049292 */ /* 0x000fd8000f8e333f */
.L_x_9:
[----:B------:R-:W-:Y:S01]  /*0d40*/  UIMAD UR37, UR37, UR4, URZ ;  /* 0x00000004252572a4 */ /* 0x000fe2000f8e023f */
[----:B------:R-:W-:Y:S01]  /*0d50*/  IMAD.U32 R0, RZ, RZ, UR6 ;  /* 0x00000006ff007e24 */ /* 0x000fe2000f8e00ff */
[----:B------:R-:W-:Y:S01]  /*0d60*/  MOV R3, UR4 ;  /* 0x0000000400037c02 */ /* 0x000fe20008000f00 */
[----:B------:R-:W-:Y:S01]  /*0d70*/  VIADD R17, R22, 0xffffff80 ;  /* 0xffffff8016117836 */ /* 0x000fe20000000000 */
[----:B------:R-:W-:Y:S01]  /*0d80*/  PLOP3.LUT P0, PT, PT, PT, PT, 0x80, 0x0 ;  /* 0x000000000000781c */ /* 0x000fe20003f0f070 */
[----:B------:R-:W-:Y:S01]  /*0d90*/  IMAD.MOV.U32 R23, RZ, RZ, RZ ;  /* 0x000000ffff177224 */ /* 0x000fe200078e00ff */
[----:B------:R-:W-:Y:S02]  /*0da0*/  VIADDMNMX R0, R3, UR37, R0, PT ;  /* 0x0000002503007c46 */ /* 0x000fe4000b800100 */
[----:B------:R-:W-:Y:S02]  /*0db0*/  CS2R R118, SRZ ;  /* 0x0000000000767805 */ /* 0x000fe4000001ff00 */
[----:B------:R-:W-:-:S02]  /*0dc0*/  CS2R R28, SRZ ;  /* 0x00000000001c7805 */ /* 0x000fc4000001ff00 */
[----:B------:R-:W-:Y:S02]  /*0dd0*/  CS2R R30, SRZ ;  /* 0x00000000001e7805 */ /* 0x000fe4000001ff00 */
[----:B------:R-:W-:Y:S01]  /*0de0*/  R2UR UR43, R0 ;  /* 0x00000000002b72ca */ /* 0x000fe200000e0000 */
[----:B------:R-:W-:Y:S01]  /*0df0*/  IMAD.MOV.U32 R0, RZ, RZ, RZ ;  /* 0x000000ffff007224 */ /* 0x000fe200078e00ff */
[----:B------:R-:W-:Y:S02]  /*0e00*/  CS2R R20, SRZ ;  /* 0x0000000000147805 */ /* 0x000fe4000001ff00 */
[----:B------:R-:W-:Y:S02]  /*0e10*/  CS2R R24, SRZ ;  /* 0x0000000000187805 */ /* 0x000fe4000001ff00 */
[----:B------:R-:W-:Y:S02]  /*0e20*/  CS2R R14, SRZ ;  /* 0x00000000000e7805 */ /* 0x000fe4000001ff00 */
[----:B------:R-:W-:-:S02]  /*0e30*/  CS2R R18, SRZ ;  /* 0x0000000000127805 */ /* 0x000fc4000001ff00 */
[----:B------:R-:W-:Y:S02]  /*0e40*/  CS2R R10, SRZ ;  /* 0x00000000000a7805 */ /* 0x000fe4000001ff00 */
[----:B------:R-:W-:Y:S02]  /*0e50*/  CS2R R12, SRZ ;  /* 0x00000000000c7805 */ /* 0x000fe4000001ff00 */
[----:B------:R-:W-:Y:S02]  /*0e60*/  CS2R R6, SRZ ;  /* 0x0000000000067805 */ /* 0x000fe4000001ff00 */
[----:B------:R-:W-:Y:S02]  /*0e70*/  CS2R R8, SRZ ;  /* 0x0000000000087805 */ /* 0x000fe4000001ff00 */
[----:B------:R-:W-:Y:S02]  /*0e80*/  CS2R R4, SRZ ;  /* 0x0000000000047805 */ /* 0x000fe4000001ff00 */
[----:B------:R-:W-:-:S02]  /*0e90*/  CS2R R32, SRZ ;  /* 0x0000000000207805 */ /* 0x000fc4000001ff00 */
[----:B------:R-:W-:Y:S01]  /*0ea0*/  CS2R R2, SRZ ;  /* 0x0000000000027805 */ /* 0x000fe2000001ff00 */
[----:B------:R-:W-:Y:S01]  /*0eb0*/  UISETP.GT.AND UP0, UPT, UR43, UR37, UPT ;  /* 0x000000252b00728c */ /* 0x000fe2000bf04270 */
[----:B------:R-:W-:Y:S02]  /*0ec0*/  CS2R R26, SRZ ;  /* 0x00000000001a7805 */ /* 0x000fe4000001ff00 */
[----:B------:R-:W-:-:S03]  /*0ed0*/  CS2R R34, SRZ ;  /* 0x0000000000227805 */ /* 0x000fc6000001ff00 */
[----:B------:R-:W-:-:S13]  /*0ee0*/  PLOP3.LUT P1, PT, PT, PT, UP0, 0x80, 0x0 ;  /* 0x000000000000781c */ /* 0x000fda0003f2f008 */
[----:B------:R-:W-:Y:S05]  /*0ef0*/  @!P1 BRA `(.L_x_10) ;  /* 0x0000005800089947 */ /* 0x000fea0003800000 */
[----:B------:R-:W-:Y:S01]  /*0f00*/  SHF.R.S32.HI R18, RZ, 0x1f, R17 ;  /* 0x0000001fff127819 */ /* 0x000fe20000011411 */
[----:B------:R-:W0:Y:S01]  /*0f10*/  S2UR UR6, SR_CgaCtaId ;  /* 0x00000000000679c3 */ /* 0x000e220000008800 */
[----:B------:R-:W-:Y:S02]  /*0f20*/  UMOV UR40, 0x400 ;  /* 0x0000040000287882 */ /* 0x000fe40000000000 */
[----:B------:R-:W-:-:S04]  /*0f30*/  LEA.HI R18, R18, R17, RZ, 0x7 ;  /* 0x0000001112127211 */ /* 0x000fc800078f38ff */
[----:B------:R-:W-:-:S06]  /*0f40*/  SHF.R.S32.HI R0, RZ, 0x7, R18 ;  /* 0x00000007ff007819 */ /* 0x000fcc0000011412 */
[----:B------:R-:W1:Y:S01]  /*0f50*/  SHFL.IDX PT, R0, R0, RZ, 0x1f ;  /* 0x00001fff00007589 */ /* 0x000e6200000e0000 */
[----:B0-----:R-:W-:Y:S01]  /*0f60*/  ULEA UR40, UR6, UR40, 0x18 ;  /* 0x0000002806287291 */ /* 0x001fe2000f8ec03f */
[----:B-1----:R-:W-:-:S13]  /*0f70*/  R2UR UR44, R0 ;  /* 0x00000000002c72ca */ /* 0x002fda00000e0000 */
[----:B------:R-:W-:Y:S02]  /*0f80*/  UIMAD.WIDE UR4, UR44, 0x55555556, URZ ;  /* 0x555555562c0478a5 */ /* 0x000fe4000f8e023f */
[----:B------:R-:W-:Y:S02]  /*0f90*/  UIADD3 UR4, UR40, 0x8400, URZ ;  /* 0x0000840028047890 */ /* 0x000fe4000fffe03f */
[----:B------:R-:W-:Y:S02]  /*0fa0*/  ULEA.HI UR5, UR5, UR5, URZ, 0x1 ;  /* 0x0000000505057291 */ /* 0x000fe4000f8f083f */
[----:B------:R-:W-:Y:S02]  /*0fb0*/  ULOP3.LUT UP0, URZ, UR4, 0x3ff, URZ, 0xc0, !UPT ;  /* 0x000003ff043f7892 */ /* 0x000fe4000f80c03f */
[----:B------:R-:W-:-:S04]  /*0fc0*/  UIMAD UR5, UR5, -0x3, UR44 ;  /* 0xfffffffd050578a4 */ /* 0x000fc8000f8e022c */
[----:B------:R-:W-:Y:S01]  /*0fd0*/  PLOP3.LUT P0, PT, PT, PT, UP0, 0x80, 0x0 ;  /* 0x000000000000781c */ /* 0x000fe20003f0f008 */
[----:B------:R-:W-:-:S04]  /*0fe0*/  ULEA UR5, UR5, UR4, 0xd ;  /* 0x0000000405057291 */ /* 0x000fc8000f8e683f */
[----:B------:R-:W-:-:S04]  /*0ff0*/  USHF.R.U32.HI UR5, URZ, 0x4, UR5 ;  /* 0x000000043f057899 */ /* 0x000fc80008011605 */
[----:B------:R-:W-:-:S04]  /*1000*/  ULOP3.LUT UR45, UR5, 0x3fff, URZ, 0xc0, !UPT ;  /* 0x00003fff052d7892 */ /* 0x000fc8000f8ec03f */
[----:B------:R-:W-:Y:S08]  /*1010*/  @!P0 BRA `(.L_x_11) ;  /* 0x0000000000408947 */ /* 0x000ff00003800000 */
[----:B------:R-:W-:Y:S01]  /*1020*/  MOV R0, 0x0 ;  /* 0x0000000000007802 */ /* 0x000fe20000000f00 */
[----:B------:R-:W-:Y:S01]  /*1030*/  ULDC.64 UR4, c[0x4][0x88] ;  /* 0x0100220000047ab9 */ /* 0x000fe20000000a00 */
[----:B------:R-:W-:Y:S01]  /*1040*/  ULDC.64 UR6, c[0x4][0x28] ;  /* 0x01000a0000067ab9 */ /* 0x000fe20000000a00 */
[----:B------:R-:W-:Y:S01]  /*1050*/  MOV R4, UR4 ;  /* 0x0000000400047c02 */ /* 0x000fe20008000f00 */
[----:B------:R0:W1:Y:S01]  /*1060*/  LDC.64 R2, c[0x4][R0] ;  /* 0x0100000000027b82 */ /* 0x0000620000000a00 */
[----:B------:R-:W-:Y:S01]  /*1070*/  IMAD.U32 R5, RZ, RZ, UR5 ;  /* 0x00000005ff057e24 */ /* 0x000fe2000f8e00ff */
[----:B------:R-:W-:Y:S01]  /*1080*/  ULDC.64 UR4, c[0x4][0x90] ;  /* 0x0100240000047ab9 */ /* 0x000fe20000000a00 */
[----:B------:R-:W-:Y:S01]  /*1090*/  MOV R10, UR6 ;  /* 0x00000006000a7c02 */ /* 0x000fe20008000f00 */
[----:B------:R-:W-:Y:S01]  /*10a0*/  IMAD.U32 R6, RZ, RZ, UR4 ;  /* 0x00000004ff067e24 */ /* 0x000fe2000f8e00ff */
[----:B------:R-:W-:Y:S01]  /*10b0*/  MOV R13, RZ ;  /* 0x000000ff000d7202 */ /* 0x000fe20000000f00 */
[----:B------:R-:W-:-:S02]  /*10c0*/  IMAD.U32 R7, RZ, RZ, UR5 ;  /* 0x00000005ff077e24 */ /* 0x000fc4000f8e00ff */
[----:B------:R-:W-:Y:S02]  /*10d0*/  IMAD.U32 R11, RZ, RZ, UR7 ;  /* 0x00000007ff0b7e24 */ /* 0x000fe4000f8e00ff */
[----:B------:R-:W-:Y:S02]  /*10e0*/  IMAD.MOV.U32 R8, RZ, RZ, 0x70 ;  /* 0x00000070ff087424 */ /* 0x000fe400078e00ff */
[----:B0-----:R-:W-:-:S07]  /*10f0*/  IMAD.MOV.U32 R12, RZ, RZ, 0x1 ;  /* 0x00000001ff0c7424 */ /* 0x001fce00078e00ff */
[----:B------:R-:W-:-:S07]  /*1100*/  LEPC R20, `(.L_x_11) ;  /* 0x000000001014794e */ /* 0x000fce0000000000 */
[----:B-1----:R-:W-:Y:S05]  /*1110*/  CALL.ABS.NOINC R2 ;  /* 0x0000000002007343 */ /* 0x002fea0003c00000 */
.L_x_11:
[----:B------:R-:W-:-:S04]  /*1120*/  SHF.L.U32 R2, RZ, 0x1f, RZ ;  /* 0x0000001fff027819 */ /* 0x000fc800000006ff */
[----:B------:R-:W0:Y:S02]  /*1130*/  SYNCS.PHASECHK.TRANS64.TRYWAIT P0, [UR40+0x16800], R2 ;  /* 0x01680002ff0075a7 */ /* 0x000e240008000168 */
[----:B0-----:R-:W-:Y:S05]  /*1140*/  @!P0 BRA `(.L_x_12) ;  /* 0x000000a4001c8947 */ /* 0x001fea0003800000 */
.L_x_83:
[----:B------:R-:W-:-:S06]  /*1150*/  ULOP3.LUT UR4, UR41, 0x1, URZ, 0xfc, !UPT ;  /* 0x0000000129047892 */ /* 0x000fcc000f8efc3f */
[----:B------:R-:W-:-:S05]  /*1160*/  IMAD.U32 R0, RZ, RZ, UR4 ;  /* 0x00000004ff007e24 */ /* 0x000fca000f8e00ff */
[----:B------:R-:W-:-:S13]  /*1170*/  ISETP.NE.AND P0, PT, R0, 0x3, PT ;  /* 0x000000030000780c */ /* 0x000fda0003f05270 */
[----:B------:R-:W-:Y:S05]  /*1180*/  @!P0 BRA `(.L_x_13) ;  /* 0x0000000000048947 */ /* 0x000fea0003800000 */
[----:B------:R-:W-:Y:S01]  /*1190*/  BPT.TRAP 0x1 ;  /* 0x000000040000795c */ /* 0x000fe20000300000 */
.L_x_13:
[----:B------:R1:W2:Y:S01]  /*11a0*/  SYNCS.PHASECHK.TRANS64.TRYWAIT P1, [UR40+0x16830], R2 ;  /* 0x01683002ff0075a7 */ /* 0x0002a20008020168 */
[----:B------:R-:W-:Y:S05]  /*11b0*/  @!P0 BRA `(.L_x_14) ;  /* 0x0000000000048947 */ /* 0x000fea0003800000 */
[----:B------:R-:W-:Y:S01]  /*11c0*/  BPT.TRAP 0x1 ;  /* 0x000000040000795c */ /* 0x000fe20000300000 */
.L_x_14:
[----:B------:R-:W-:Y:S02]  /*11d0*/  IMAD.U32 R4, RZ, RZ, UR45 ;  /* 0x0000002dff047e24 */ /* 0x000fe4000f8e00ff */
[----:B------:R-:W-:Y:S01]  /*11e0*/  IMAD.MOV.U32 R0, RZ, RZ, RZ ;  /* 0x000000ffff007224 */ /* 0x000fe200078e00ff */
[----:B--2---:R-:W-:Y:S06]  /*11f0*/  @P1 BRA `(.L_x_15) ;  /* 0x0000000000081947 */ /* 0x004fec0003800000 */
[----:B------:R-:W2:Y:S02]  /*1200*/  SYNCS.PHASECHK.TRANS64.TRYWAIT P1, [UR40+0x16830], R2 ;  /* 0x01683002ff0075a7 */ /* 0x000ea40008020168 */
[----:B--2---:R-:W-:Y:S05]  /*1210*/  @!P1 BRA `(.L_x_16) ;  /* 0x000000a400009947 */ /* 0x004fea0003800000 */
.L_x_15:
[----:B------:R-:W-:Y:S05]  /*1220*/  WARPSYNC.ALL ;  /* 0x0000000000007948 */ /* 0x000fea0003800000 */
[----:B------:R-:W-:Y:S01]  /*1230*/  MOV R119, RZ ;  /* 0x000000ff00777202 */ /* 0x000fe20000000f00 */
[----:B0-----:R-:W-:Y:S01]  /*1240*/  IMAD.MOV.U32 R3, RZ, RZ, 0x40000040 ;  /* 0x40000040ff037424 */ /* 0x001fe200078e00ff */
[----:B-1----:R-:W-:Y:S01]  /*1250*/  LOP3.LUT R2, R4, 0x10000, RZ, 0xfc, !PT ;  /* 0x0001000004027812 */ /* 0x002fe200078efcff */
[----:B------:R-:W-:-:S03]  /*1260*/  UIADD3 UR4, UR40, 0xe400, URZ ;  /* 0x0000e40028047890 */ /* 0x000fc6000fffe03f */
[C---:B------:R-:W-:Y:S01]  /*1270*/  R2UR UR8, R2.reuse ;  /* 0x00000000020872ca */ /* 0x040fe200000e0000 */
[----:B------:R-:W-:Y:S01]  /*1280*/  WARPGROUP.ARRIVE ;  /* 0x00000000000079c5 */ /* 0x000fe20000000000 */
[----:B------:R-:W-:Y:S01]  /*1290*/  R2UR UR9, R3 ;  /* 0x00000000030972ca */ /* 0x000fe200000e0000 */
[----:B------:R-:W-:Y:S01]  /*12a0*/  USHF.R.U32.HI UR4, URZ, 0x4, UR4 ;  /* 0x000000043f047899 */ /* 0x000fe20008011604 */
[----:B------:R-:W-:Y:S01]  /*12b0*/  R2UR UR16, R2 ;  /* 0x00000000021072ca */ /* 0x000fe200000e0000 */
[----:B------:R-:W-:Y:S01]  /*12c0*/  UMOV UR11, 0x40000040 ;  /* 0x40000040000b7882 */ /* 0x000fe20000000000 */
[----:B------:R-:W-:Y:S01]  /*12d0*/  UMOV UR13, 0x40000040 ;  /* 0x40000040000d7882 */ /* 0x000fe20000000000 */
[----:B------:R-:W-:Y:S01]  /*12e0*/  ULOP3.LUT UR4, UR4, 0x3fff, URZ, 0xc0, !UPT ;  /* 0x00003fff04047892 */ /* 0x000fe2000f8ec03f */
[----:B------:R-:W0:Y:S01]  /*12f0*/  S2UR UR7, SR_CgaCtaId ;  /* 0x00000000000779c3 */ /* 0x000e220000008800 */
[----:B------:R-:W-:Y:S01]  /*1300*/  UMOV UR15, 0x40000040 ;  /* 0x40000040000f7882 */ /* 0x000fe20000000000 */
[----:B------:R-:W-:Y:S01]  /*1310*/  UMOV UR17, 0x40000040 ;  /* 0x4000004000117882 */ /* 0x000fe20000000000 */
[----:B------:R-:W-:Y:S01]  /*1320*/  ULOP3.LUT UR20, UR4, 0x10000, URZ, 0xfc, !UPT ;  /* 0x0001000004147892 */ /* 0x000fe2000f8efc3f */
[----:B------:R-:W-:-:S03]  /*1330*/  UMOV UR19, 0x40000040 ;  /* 0x4000004000137882 */ /* 0x000fc60000000000 */
[----:B------:R-:W-:Y:S02]  /*1340*/  UIADD3 UR14, UR20, 0x4, URZ ;  /* 0x00000004140e7890 */ /* 0x000fe4000fffe03f */
[----:B------:R-:W-:Y:S01]  /*1350*/  UIADD3 UR12, UR16, 0x4, URZ ;  /* 0x00000004100c7890 */ /* 0x000fe2000fffe03f */
[----:B------:R-:W-:Y:S01]  /*1360*/  UMOV UR10, UR20 ;  /* 0x00000014000a7c82 */ /* 0x000fe20008000000 */
[----:B------:R-:W-:Y:S01]  /*1370*/  UIADD3 UR18, UR20, 0x6, URZ ;  /* 0x0000000614127890 */ /* 0x000fe2000fffe03f */
[----:B------:R-:W-:Y:S01]  /*1380*/  HGMMA.64x128x16.F32.BF16 R24, gdesc[UR8], RZ, !UPT, gsb0 ;  /* 0x01e00000081879f0 */ /* 0x000fe2000c0018ff */
[----:B------:R-:W-:Y:S02]  /*1390*/  UIADD3 UR8, UR16, 0x2, URZ ;  /* 0x0000000210087890 */ /* 0x000fe4000fffe03f */
[----:B------:R-:W-:Y:S01]  /*13a0*/  UIADD3 UR10, UR20, 0x2, URZ ;  /* 0x00000002140a7890 */ /* 0x000fe2000fffe03f */
[----:B------:R-:W-:Y:S01]  /*13b0*/  UMOV UR9, 0x40000040 ;  /* 0x4000004000097882 */ /* 0x000fe20000000000 */
[----:B------:R-:W-:Y:S01]  /*13c0*/  UMOV UR11, 0x40000040 ;  /* 0x40000040000b7882 */ /* 0x000fe20000000000 */
[----:B------:R-:W-:Y:S01]  /*13d0*/  UIADD3 UR16, UR16, 0x6, URZ ;  /* 0x0000000610107890 */ /* 0x000fe2000fffe03f */
[----:B------:R-:W-:-:S02]  /*13e0*/  WARPGROUP.DEPBAR.LE gsb0, 0x0 ;  /* 0x00008000000079c5 */ /* 0x000fc40000010000 */
[----:B------:R-:W-:-:S06]  /*13f0*/  WARPGROUP.ARRIVE ;  /* 0x00000000000079c5 */ /* 0x000fcc0000000000 */
[----:B------:R-:W-:Y:S03]  /*1400*/  HGMMA.64x128x16.F32.BF16 R24, gdesc[UR8], R24, gsb0 ;  /* 0x01e00000081879f0 */ /* 0x000fe60008001818 */
[----:B------:R-:W-:Y:S02]  /*1410*/  WARPGROUP.DEPBAR.LE gsb0, 0x0 ;  /* 0x00008000000079c5 */ /* 0x000fe40000010000 */
[----:B------:R-:W-:-:S07]  /*1420*/  WARPGROUP.ARRIVE ;  /* 0x00000000000079c5 */ /* 0x000fce0000000000 */
[----:B------:R-:W-:Y:S03]  /*1430*/  HGMMA.64x128x16.F32.BF16 R24, gdesc[UR12], R24, gsb0 ;  /* 0x01e000000c1879f0 */ /* 0x000fe60008001818 */
[----:B------:R-:W-:Y:S02]  /*1440*/  WARPGROUP.DEPBAR.LE gsb0, 0x0 ;  /* 0x00008000000079c5 */ /* 0x000fe40000010000 */
[----:B------:R-:W-:-:S07]  /*1450*/  WARPGROUP.ARRIVE ;  /* 0x00000000000079c5 */ /* 0x000fce0000000000 */
[----:B------:R-:W-:Y:S03]  /*1460*/  HGMMA.64x128x16.F32.BF16 R24, gdesc[UR16], R24, gsb0 ;  /* 0x01e00000101879f0 */ /* 0x000fe60008001818 */
[----:B------:R-:W-:Y:S02]  /*1470*/  WARPGROUP.DEPBAR.LE gsb0, 0x0 ;  /* 0x00008000000079c5 */ /* 0x000fe40000010000 */
[----:B0-----:R-:W-:Y:S05]  /*1480*/  @!P0 BRA `(.L_x_17) ;  /* 0x0000000000048947 */ /* 0x001fea0003800000 */
[----:B------:R-:W-:Y:S01]  /*1490*/  BPT.TRAP 0x1 ;  /* 0x000000040000795c */ /* 0x000fe20000300000 */
.L_x_17:
[----:B------:R-:W-:Y:S01]  /*14a0*/  LOP3.LUT R18, R18, 0xffffff80, RZ, 0xc0, !PT ;  /* 0xffffff8012127812 */ /* 0x000fe200078ec0ff */
[----:B------:R-:W-:Y:S01]  /*14b0*/  ULDC UR4, c[0x0][0x9d8] ;  /* 0x0002760000047ab9 */ /* 0x000fe20000000800 */
[----:B------:R-:W-:Y:S01]  /*14c0*/  ULDC UR5, c[0x0][0x988] ;  /* 0x0002620000057ab9 */ /* 0x000fe20000000800 */
[----:B------:R-:W-:Y:S01]  /*14d0*/  FMUL.FTZ R19, R40, UR4 ;  /* 0x0000000428137c20 */ /* 0x000fe20008410000 */
[----:B------:R-:W-:Y:S01]  /*14e0*/  FMUL.FTZ R40, R59, UR4 ;  /* 0x000000043b287c20 */ /* 0x000fe20008410000 */
[----:B------:R-:W-:Y:S02]  /*14f0*/  IMAD.IADD R18, R17, 0x1, -R18 ;  /* 0x0000000111127824 */ /* 0x000fe400078e0a12 */
[----:B------:R-:W-:Y:S01]  /*1500*/  FMUL.FTZ R7, R26, UR4 ;  /* 0x000000041a077c20 */ /* 0x000fe20008410000 */
[----:B------:R-:W-:Y:S01]  /*1510*/  FMUL.FTZ R9, R27, UR4 ;  /* 0x000000041b097c20 */ /* 0x000fe20008410000 */
[----:B------:R-:W-:Y:S01]  /*1520*/  FMUL.FTZ R13, R30, UR4 ;  /* 0x000000041e0d7c20 */ /* 0x000fe20008410000 */
[----:B------:R-:W-:Y:S01]  /*1530*/  FMUL.FTZ R15, R31, UR4 ;  /* 0x000000041f0f7c20 */ /* 0x000fe20008410000 */
[----:B------:R-:W-:Y:S01]  /*1540*/  SHF.R.S32.HI R59, RZ, 0x1f, R18 ;  /* 0x0000001fff3b7819 */ /* 0x000fe20000011412 */
[----:B------:R-:W-:Y:S01]  /*1550*/  FMUL.FTZ R4, R24, UR4 ;  /* 0x0000000418047c20 */ /* 0x000fe20008410000 */
[----:B------:R-:W0:Y:S01]  /*1560*/  MUFU.TANH R7, R7 ;  /* 0x0000000700077308 */ /* 0x000e220000002400 */
[----:B------:R-:W-:Y:S01]  /*1570*/  FMUL.FTZ R24, R34, UR4 ;  /* 0x0000000422187c20 */ /* 0x000fe20008410000 */
[----:B------:R-:W-:Y:S01]  /*1580*/  LEA.HI R59, R59, R18, RZ, 0x2 ;  /* 0x000000123b3b7211 */ /* 0x000fe200078f10ff */
[----:B------:R-:W-:Y:S01]  /*1590*/  FMUL.FTZ R5, R25, UR4 ;  /* 0x0000000419057c20 */ /* 0x000fe20008410000 */
[----:B------:R-:W-:Y:S01]  /*15a0*/  FMUL.FTZ R25, R35, UR4 ;  /* 0x0000000423197c20 */ /* 0x000fe20008410000 */
[----:B------:R-:W-:Y:S01]  /*15b0*/  FMUL.FTZ R8, R29, UR4 ;  /* 0x000000041d087c20 */ /* 0x000fe20008410000 */
[----:B------:R-:W-:Y:S01]  /*15c0*/  LOP3.LUT R59, R59, 0x7ffffffc, RZ, 0xc0, !PT ;  /* 0x7ffffffc3b3b7812 */ /* 0x000fe200078ec0ff */
[----:B------:R-:W-:Y:S01]  /*15d0*/  FMUL.FTZ R29, R38, UR4 ;  /* 0x00000004261d7c20 */ /* 0x000fe20008410000 */
[----:B------:R-:W1:Y:S01]  /*15e0*/  MUFU.TANH R9, R9 ;  /* 0x0000000900097308 */ /* 0x000e620000002400 */
[----:B------:R-:W-:Y:S01]  /*15f0*/  FMUL.FTZ R27, R49, UR4 ;  /* 0x00000004311b7c20 */ /* 0x000fe20008410000 */
[----:B------:R-:W-:Y:S01]  /*1600*/  FMUL.FTZ R49, R62, UR4 ;  /* 0x000000043e317c20 */ /* 0x000fe20008410000 */
[----:B------:R-:W-:Y:S01]  /*1610*/  IMAD.IADD R59, R18, 0x1, -R59 ;  /* 0x00000001123b7824 */ /* 0x000fe200078e0a3b */
[----:B------:R-:W-:Y:S01]  /*1620*/  MOV R18, 0xfffffffe ;  /* 0xfffffffe00127802 */ /* 0x000fe20000000f00 */
[----:B------:R-:W-:Y:S01]  /*1630*/  FMUL.FTZ R6, R28, UR4 ;  /* 0x000000041c067c20 */ /* 0x000fe20008410000 */
[----:B------:R-:W-:Y:S01]  /*1640*/  FMUL.FTZ R11, R37, UR4 ;  /* 0x00000004250b7c20 */ /* 0x000fe20008410000 */
[----:B------:R-:W-:Y:S01]  /*1650*/  FMUL.FTZ R28, R39, UR4 ;  /* 0x00000004271c7c20 */ /* 0x000fe20008410000 */
[----:B------:R-:W2:Y:S01]  /*1660*/  MUFU.TANH R13, R13 ;  /* 0x0000000d000d7308 */ /* 0x000ea20000002400 */
[----:B------:R-:W-:-:S02]  /*1670*/  IMAD R59, R59, R18, 0x80 ;  /* 0x000000803b3b7424 */ /* 0x000fc400078e0212 */
[----:B------:R-:W-:Y:S01]  /*1680*/  FMUL.FTZ R37, R50, UR4 ;  /* 0x0000000432257c20 */ /* 0x000fe20008410000 */
[----:B------:R-:W-:Y:S02]  /*1690*/  IMAD.U32 R18, RZ, RZ, UR43 ;  /* 0x0000002bff127e24 */ /* 0x000fe4000f8e00ff */
[----:B------:R-:W-:Y:S01]  /*16a0*/  FMUL.FTZ R50, R64, UR4 ;  /* 0x0000000440327c20 */ /* 0x000fe20008410000 */
[----:B------:R-:W-:Y:S02]  /*16b0*/  VIADD R59, R59, UR42 ;  /* 0x0000002a3b3b7c36 */ /* 0x000fe40008000000 */
[----:B------:R-:W-:Y:S01]  /*16c0*/  FMUL.FTZ R12, R33, UR4 ;  /* 0x00000004210c7c20 */ /* 0x000fe20008410000 */
[----:B------:R-:W-:Y:S01]  /*16d0*/  FMUL.FTZ R33, R42, UR4 ;  /* 0x000000042a217c20 */ /* 0x000fe20008410000 */
[----:B------:R-:W3:Y:S01]  /*16e0*/  MUFU.TANH R15, R15 ;  /* 0x0000000f000f7308 */ /* 0x000ee20000002400 */
[----:B------:R-:W-:Y:S02]  /*16f0*/  IMAD R59, R18, -0x80, R59 ;  /* 0xffffff80123b7824 */ /* 0x000fe400078e023b */
[----:B------:R-:W-:Y:S01]  /*1700*/  FMUL.FTZ R39, R54, UR4 ;  /* 0x0000000436277c20 */ /* 0x000fe20008410000 */
[----:B------:R-:W-:Y:S01]  /*1710*/  FMUL.FTZ R54, R68, UR4 ;  /* 0x0000000444367c20 */ /* 0x000fe20008410000 */
[----:B------:R-:W-:Y:S01]  /*1720*/  FMUL.FTZ R10, R32, UR4 ;  /* 0x00000004200a7c20 */ /* 0x000fe20008410000 */
[----:B------:R-:W-:Y:S01]  /*1730*/  FMUL.FTZ R30, R43, UR4 ;  /* 0x000000042b1e7c20 */ /* 0x000fe20008410000 */
[----:B------:R-:W-:Y:S01]  /*1740*/  ISETP.GT.AND P2, PT, R59, RZ, PT ;  /* 0x000000ff3b00720c */ /* 0x000fe20003f44270 */
[----:B------:R-:W-:Y:S01]  /*1750*/  FMUL.FTZ R31, R53, UR4 ;  /* 0x00000004351f7c20 */ /* 0x000fe20008410000 */
[----:B------:R-:W4:Y:S01]  /*1760*/  MUFU.TANH R24, R24 ;  /* 0x0000001800187308 */ /* 0x000f220000002400 */
[C---:B------:R-:W-:Y:S01]  /*1770*/  ISETP.GT.AND P1, PT, R59.reuse, 0x1, PT ;  /* 0x000000013b00780c */ /* 0x040fe20003f24270 */
[----:B------:R-:W-:Y:S01]  /*1780*/  FMUL.FTZ R53, R66, UR4 ;  /* 0x0000000442357c20 */ /* 0x000fe20008410000 */
[----:B------:R-:W-:Y:S01]  /*1790*/  ISETP.GT.AND P6, PT, R59, 0x8, PT ;  /* 0x000000083b00780c */ /* 0x000fe20003fc4270 */
[----:B------:R-:W-:Y:S01]  /*17a0*/  FMUL.FTZ R35, R46, UR4 ;  /* 0x000000042e237c20 */ /* 0x000fe20008410000 */
[----:B0-----:R-:W-:Y:S01]  /*17b0*/  FSEL R62, R7, -INF , P2 ;  /* 0xff800000073e7808 */ /* 0x001fe20001000000 */
[----:B------:R-:W-:Y:S01]  /*17c0*/  FMUL.FTZ R43, R58, UR4 ;  /* 0x000000043a2b7c20 */ /* 0x000fe20008410000 */
[----:B-1----:R-:W-:Y:S01]  /*17d0*/  FSEL R9, R9, -INF , P1 ;  /* 0xff80000009097808 */ /* 0x002fe20000800000 */
[----:B------:R-:W0:Y:S01]  /*17e0*/  MUFU.TANH R4, R4 ;  /* 0x0000000400047308 */ /* 0x000e220000002400 */
[----:B------:R-:W-:Y:S01]  /*17f0*/  ISETP.GT.AND P5, PT, R59, 0x9, PT ;  /* 0x000000093b00780c */ /* 0x000fe20003fa4270 */
[----:B------:R-:W-:Y:S01]  /*1800*/  FMUL.FTZ R58, R72, UR4 ;  /* 0x00000004483a7c20 */ /* 0x000fe20008410000 */
[----:B--2---:R-:W-:Y:S01]  /*1810*/  FSEL R64, R13, -INF , P6 ;  /* 0xff8000000d407808 */ /* 0x004fe20003000000 */
[----:B------:R-:W-:Y:S01]  /*1820*/  FMUL.FTZ R14, R36, UR4 ;  /* 0x00000004240e7c20 */ /* 0x000fe20008410000 */
[----:B------:R-:W-:Y:S01]  /*1830*/  FMNMX.FTZ R7, R62, R9, !PT ;  /* 0x000000093e077209 */ /* 0x000fe20007810000 */
[----:B------:R-:W-:Y:S01]  /*1840*/  FMUL.FTZ R34, R47, UR4 ;  /* 0x000000042f227c20 */ /* 0x000fe20008410000 */
[----:B------:R-:W-:Y:S01]  /*1850*/  ISETP.GT.AND P4, PT, R59, 0x10, PT ;  /* 0x000000103b00780c */ /* 0x000fe20003f84270 */
[----:B------:R-:W1:Y:S01]  /*1860*/  MUFU.TANH R25, R25 ;  /* 0x0000001900197308 */ /* 0x000e620000002400 */
[----:B---3--:R-:W-:Y:S01]  /*1870*/  FSEL R68, R15, -INF , P5 ;  /* 0xff8000000f447808 */ /* 0x008fe20002800000 */
[----:B------:R-:W-:Y:S01]  /*1880*/  FMUL.FTZ R74, R74, UR4 ;  /* 0x000000044a4a7c20 */ /* 0x000fe20008410000 */
[----:B------:R-:W-:Y:S01]  /*1890*/  FMNMX.FTZ R7, R64, R7, !PT ;  /* 0x0000000740077209 */ /* 0x000fe20007810000 */
[----:B------:R-:W-:Y:S01]  /*18a0*/  FMUL.FTZ R122, R82, UR4 ;  /* 0x00000004527a7c20 */ /* 0x000fe20008410000 */
[----:B------:R-:W-:Y:S01]  /*18b0*/  ISETP.GT.AND P3, PT, R59, 0x11, PT ;  /* 0x000000113b00780c */ /* 0x000fe20003f64270 */
[----:B------:R-:W-:Y:S01]  /*18c0*/  FMUL.FTZ R36, R51, UR4 ;  /* 0x0000000433247c20 */ /* 0x000fe20008410000 */
[----:B----4-:R-:W-:Y:S01]  /*18d0*/  FSEL R66, R24, -INF , P4 ;  /* 0xff80000018427808 */ /* 0x010fe20002000000 */
[----:B------:R-:W2:Y:S01]  /*18e0*/  MUFU.TANH R5, R5 ;  /* 0x0000000500057308 */ /* 0x000ea20000002400 */
[----:B------:R-:W-:Y:S01]  /*18f0*/  FMNMX.FTZ R7, R68, R7, !PT ;  /* 0x0000000744077209 */ /* 0x000fe20007810000 */
[----:B------:R-:W-:Y:S01]  /*1900*/  FMUL.FTZ R118, R78, UR4 ;  /* 0x000000044e767c20 */ /* 0x000fe20008410000 */
[----:B0-----:R-:W-:Y:S01]  /*1910*/  FSEL R4, R4, -INF , P2 ;  /* 0xff80000004047808 */ /* 0x001fe20001000000 */
[----:B------:R-:W-:Y:S01]  /*1920*/  FMUL.FTZ R20, R41, UR4 ;  /* 0x0000000429147c20 */ /* 0x000fe20008410000 */
[----:B------:R-:W-:Y:S01]  /*1930*/  ISETP.GT.AND P2, PT, R59, 0x18, PT ;  /* 0x000000183b00780c */ /* 0x000fe20003f44270 */
[----:B------:R-:W-:Y:S01]  /*1940*/  FMUL.FTZ R42, R56, UR4 ;  /* 0x00000004382a7c20 */ /* 0x000fe20008410000 */
[----:B------:R-:W-:Y:S01]  /*1950*/  FMNMX.FTZ R7, R66, R7, !PT ;  /* 0x0000000742077209 */ /* 0x000fe20007810000 */
[----:B------:R-:W0:Y:S01]  /*1960*/  MUFU.TANH R29, R29 ;  /* 0x0000001d001d7308 */ /* 0x000e220000002400 */
[----:B-1----:R-:W-:Y:S01]  /*1970*/  FSEL R72, R25, -INF , P3 ;  /* 0xff80000019487808 */ /* 0x002fe20001800000 */
[----:B------:R-:W-:Y:S01]  /*1980*/  FMUL.FTZ R56, R70, UR4 ;  /* 0x0000000446387c20 */ /* 0x000fe20008410000 */
[----:B------:R-:W-:Y:S01]  /*1990*/  FMUL.FTZ R86, R86, UR4 ;  /* 0x0000000456567c20 */ /* 0x000fe20008410000 */
[----:B------:R-:W-:Y:S01]  /*19a0*/  FMUL.FTZ R23, R44, UR4 ;  /* 0x000000042c177c20 */ /* 0x000fe20008410000 */
[----:B------:R-:W-:Y:S01]  /*19b0*/  FMNMX.FTZ R7, R72, R7, !PT ;  /* 0x0000000748077209 */ /* 0x000fe20007810000 */
[----:B------:R-:W-:Y:S01]  /*19c0*/  FMUL.FTZ R38, R55, UR4 ;  /* 0x0000000437267c20 */ /* 0x000fe20008410000 */
[----:B------:R-:W-:Y:S01]  /*19d0*/  FMUL.FTZ R21, R45, UR4 ;  /* 0x000000042d157c20 */ /* 0x000fe20008410000 */
[----:B------:R-:W1:Y:S01]  /*19e0*/  MUFU.TANH R6, R6 ;  /* 0x0000000600067308 */ /* 0x000e620000002400 */
[----:B--2---:R-:W-:Y:S01]  /*19f0*/  FSEL R5, R5, -INF , P1 ;  /* 0xff80000005057808 */ /* 0x004fe20000800000 */
[----:B------:R-:W-:Y:S01]  /*1a00*/  FMUL.FTZ R26, R48, UR4 ;  /* 0x00000004301a7c20 */ /* 0x000fe20008410000 */
[----:B------:R-:W-:Y:S01]  /*1a10*/  ISETP.GT.AND P1, PT, R59, 0x19, PT ;  /* 0x000000193b00780c */ /* 0x000fe20003f24270 */
[----:B------:R-:W-:Y:S01]  /*1a20*/  FMUL.FTZ R32, R52, UR4 ;  /* 0x0000000434207c20 */ /* 0x000fe20008410000 */
[----:B------:R-:W-:Y:S01]  /*1a30*/  FMUL.FTZ R47, R63, UR4 ;  /* 0x000000043f2f7c20 */ /* 0x000fe20008410000 */
[----:B------:R-:W-:Y:S01]  /*1a40*/  FMUL.FTZ R51, R67, UR4 ;  /* 0x0000000443337c20 */ /* 0x000fe20008410000 */
[----:B------:R-:W-:Y:S01]  /*1a50*/  FMUL.FTZ R44, R57, UR4 ;  /* 0x00000004392c7c20 */ /* 0x000fe20008410000 */
[----:B------:R-:W-:Y:S01]  /*1a60*/  MUFU.TANH R28, R28 ;  /* 0x0000001c001c7308 */ /* 0x000fe20000002400 */
[----:B0-----:R-:W-:Y:S01]  /*1a70*/  FSEL R82, R29, -INF , P2 ;  /* 0xff8000001d527808 */ /* 0x001fe20001000000 */
[----:B------:R-:W-:Y:S01]  /*1a80*/  FMUL.FTZ R46, R60, UR4 ;  /* 0x000000043c2e7c20 */ /* 0x000fe20008410000 */
[----:B------:R-:W-:Y:S01]  /*1a90*/  FMUL.FTZ R55, R71, UR4 ;  /* 0x0000000447377c20 */ /* 0x000fe20008410000 */
[----:B------:R-:W-:Y:S01]  /*1aa0*/  FMUL.FTZ R48, R61, UR4 ;  /* 0x000000043d307c20 */ /* 0x000fe20008410000 */
[----:B------:R-:W-:Y:S01]  /*1ab0*/  FMNMX.FTZ R7, R82, R7, !PT ;  /* 0x0000000752077209 */ /* 0x000fe20007810000 */
[----:B------:R-:W-:Y:S01]  /*1ac0*/  FMUL.FTZ R57, R75, UR4 ;  /* 0x000000044b397c20 */ /* 0x000fe20008410000 */
[----:B------:R-:W-:Y:S01]  /*1ad0*/  FMUL.FTZ R52, R65, UR4 ;  /* 0x0000000441347c20 */ /* 0x000fe20008410000 */
[----:B------:R-:W0:Y:S01]  /*1ae0*/  MUFU.TANH R8, R8 ;  /* 0x0000000800087308 */ /* 0x000e220000002400 */
[----:B-1----:R-:W-:Y:S01]  /*1af0*/  FSEL R6, R6, -INF , P6 ;  /* 0xff80000006067808 */ /* 0x002fe20003000000 */
[----:B------:R-:W-:Y:S01]  /*1b00*/  FMUL.FTZ R120, R79, UR4 ;  /* 0x000000044f787c20 */ /* 0x000fe20008410000 */
[----:B------:R-:W-:Y:S01]  /*1b10*/  ISETP.GT.AND P6, PT, R59, 0x20, PT ;  /* 0x000000203b00780c */ /* 0x000fe20003fc4270 */
[----:B------:R-:W-:Y:S01]  /*1b20*/  FMUL.FTZ R41, R69, UR4 ;  /* 0x0000000445297c20 */ /* 0x000fe20008410000 */
[----:B------:R-:W-:Y:S01]  /*1b30*/  FMUL.FTZ R83, R83, UR4 ;  /* 0x0000000453537c20 */ /* 0x000fe20008410000 */
[----:B------:R-:W-:Y:S01]  /*1b40*/  FMUL.FTZ R45, R73, UR4 ;  /* 0x00000004492d7c20 */ /* 0x000fe20008410000 */
[----:B------:R-:W-:Y:S01]  /*1b50*/  FMUL.FTZ R87, R87, UR4 ;  /* 0x0000000457577c20 */ /* 0x000fe20008410000 */
[----:B------:R-:W1:Y:S01]  /*1b60*/  MUFU.TANH R33, R33 ;  /* 0x0000002100217308 */ /* 0x000e620000002400 */
[----:B------:R-:W-:Y:S01]  /*1b70*/  P2R R88, PR, RZ, 0x1 ;  /* 0x00000001ff587803 */ /* 0x000fe20000000000 */
[----:B------:R-:W-:Y:S01]  /*1b80*/  FMUL.FTZ R76, R76, UR4 ;  /* 0x000000044c4c7c20 */ /* 0x000fe20008410000 */
[----:B------:R-:W-:Y:S01]  /*1b90*/  FMUL.FTZ R77, R77, UR4 ;  /* 0x000000044d4d7c20 */ /* 0x000fe20008410000 */
[----:B------:R-:W-:Y:S01]  /*1ba0*/  FMUL.FTZ R80, R80, UR4 ;  /* 0x0000000450507c20 */ /* 0x000fe20008410000 */
[----:B------:R-:W-:Y:S01]  /*1bb0*/  FMUL.FTZ R81, R81, UR4 ;  /* 0x0000000451517c20 */ /* 0x000fe20008410000 */
[----:B------:R-:W-:Y:S01]  /*1bc0*/  FMUL.FTZ R84, R84, UR4 ;  /* 0x0000000454547c20 */ /* 0x000fe20008410000 */
[----:B------:R-:W-:Y:S01]  /*1bd0*/  FMUL.FTZ R85, R85, UR4 ;  /* 0x0000000455557c20 */ /* 0x000fe20008410000 */
[----:B------:R-:W2:Y:S01]  /*1be0*/  MUFU.TANH R10, R10 ;  /* 0x0000000a000a7308 */ /* 0x000ea20000002400 */
[----:B0-----:R-:W-:Y:S01]  /*1bf0*/  FSEL R8, R8, -INF , P5 ;  /* 0xff80000008087808 */ /* 0x001fe20002800000 */
[----:B------:R-:W-:Y:S01]  /*1c00*/  UIADD3 UR21, UR43, -0x2, URZ ;  /* 0xfffffffe2b157890 */ /* 0x000fe2000fffe03f */
[----:B------:R-:W-:Y:S01]  /*1c10*/  ISETP.GT.AND P5, PT, R59, 0x21, PT ;  /* 0x000000213b00780c */ /* 0x000fe20003fa4270 */
[----:B------:R-:W-:Y:S01]  /*1c20*/  UIADD3 UR4, UR40, 0x16840, URZ ;  /* 0x0001684028047890 */ /* 0x000fe2000fffe03f */
[--C-:B------:R-:W-:Y:S01]  /*1c30*/  IMAD.MOV.U32 R117, RZ, RZ, R119.reuse ;  /* 0x000000ffff757224 */ /* 0x100fe200078e0077 */
[----:B------:R-:W-:Y:S01]  /*1c40*/  UISETP.GE.AND UP0, UPT, UR21, UR37, UPT ;  /* 0x000000251500728c */ /* 0x000fe2000bf06270 */
[--C-:B------:R-:W-:Y:S01]  /*1c50*/  IMAD.MOV.U32 R115, RZ, RZ, R119.reuse ;  /* 0x000000ffff737224 */ /* 0x100fe200078e0077 */
[----:B------:R-:W0:Y:S01]  /*1c60*/  MUFU.TANH R30, R30 ;  /* 0x0000001e001e7308 */ /* 0x000e220000002400 */
[----:B-1----:R-:W-:Y:S01]  /*1c70*/  FSEL R78, R33, -INF , P6 ;  /* 0xff800000214e7808 */ /* 0x002fe20003000000 */
[----:B------:R-:W-:Y:S01]  /*1c80*/  UPRMT UR4, UR7, 0x654, UR4 ;  /* 0x0000065407047896 */ /* 0x000fe20008000004 */
[----:B------:R-:W-:-:S02]  /*1c90*/  IMAD.MOV.U32 R113, RZ, RZ, R119 ;  /* 0x000000ffff717224 */ /* 0x000fc400078e0077 */
[--C-:B------:R-:W-:Y:S02]  /*1ca0*/  IMAD.MOV.U32 R111, RZ, RZ, R119.reuse ;  /* 0x000000ffff6f7224 */ /* 0x100fe400078e0077 */
[--C-:B------:R-:W-:Y:S01]  /*1cb0*/  IMAD.MOV.U32 R109, RZ, RZ, R119.reuse ;  /* 0x000000ffff6d7224 */ /* 0x100fe200078e0077 */
[----:B------:R-:W1:Y:S01]  /*1cc0*/  MUFU.TANH R12, R12 ;  /* 0x0000000c000c7308 */ /* 0x000e620000002400 */
[----:B--2---:R-:W-:Y:S01]  /*1cd0*/  FSEL R10, R10, -INF , P4 ;  /* 0xff8000000a0a7808 */ /* 0x004fe20002000000 */
[--C-:B------:R-:W-:Y:S01]  /*1ce0*/  IMAD.MOV.U32 R107, RZ, RZ, R119.reuse ;  /* 0x000000ffff6b7224 */ /* 0x100fe200078e0077 */
[----:B------:R-:W-:Y:S01]  /*1cf0*/  ISETP.GT.AND P4, PT, R59, 0x28, PT ;  /* 0x000000283b00780c */ /* 0x000fe20003f84270 */
[----:B------:R-:W-:Y:S01]  /*1d00*/  SYNCS.ARRIVE.TRANS64.RED.A1T0 RZ, [UR4], RZ ;  /* 0x000000ffffff79a7 */ /* 0x000fe20008100404 */
[----:B------:R-:W-:Y:S01]  /*1d10*/  UMOV UR4, URZ ;  /* 0x0000003f00047c82 */ /* 0x000fe20008000000 */
[--C-:B------:R-:W-:Y:S02]  /*1d20*/  IMAD.MOV.U32 R105, RZ, RZ, R119.reuse ;  /* 0x000000ffff697224 */ /* 0x100fe400078e0077 */
[----:B------:R-:W-:Y:S01]  /*1d30*/  MUFU.TANH R35, R35 ;  /* 0x0000002300237308 */ /* 0x000fe20000002400 */
[----:B0-----:R-:W-:Y:S01]  /*1d40*/  FSEL R70, R30, -INF , P5 ;  /* 0xff8000001e467808 */ /* 0x001fe20002800000 */
[----:B------:R-:W-:-:S02]  /*1d50*/  IMAD.MOV.U32 R103, RZ, RZ, R119 ;  /* 0x000000ffff677224 */ /* 0x000fc400078e0077 */
[--C-:B------:R-:W-:Y:S02]  /*1d60*/  IMAD.MOV.U32 R101, RZ, RZ, R119.reuse ;  /* 0x000000ffff657224 */ /* 0x100fe400078e0077 */
[--C-:B------:R-:W-:Y:S02]  /*1d70*/  IMAD.MOV.U32 R99, RZ, RZ, R119.reuse ;  /* 0x000000ffff637224 */ /* 0x100fe400078e0077 */
[----:B------:R-:W0:Y:S01]  /*1d80*/  MUFU.TANH R14, R14 ;  /* 0x0000000e000e7308 */ /* 0x000e220000002400 */
[----:B-1----:R-:W-:Y:S01]  /*1d90*/  FSEL R12, R12, -INF , P3 ;  /* 0xff8000000c0c7808 */ /* 0x002fe20001800000 */
[--C-:B------:R-:W-:Y:S01]  /*1da0*/  IMAD.MOV.U32 R97, RZ, RZ, R119.reuse ;  /* 0x000000ffff617224 */ /* 0x100fe200078e0077 */
[----:B------:R-:W-:Y:S01]  /*1db0*/  ISETP.GT.AND P3, PT, R59, 0x29, PT ;  /* 0x000000293b00780c */ /* 0x000fe20003f64270 */
[--C-:B------:R-:W-:Y:S02]  /*1dc0*/  IMAD.MOV.U32 R95, RZ, RZ, R119.reuse ;  /* 0x000000ffff5f7224 */ /* 0x100fe400078e0077 */
[----:B------:R-:W-:-:S02]  /*1dd0*/  IMAD.MOV.U32 R93, RZ, RZ, R119 ;  /* 0x000000ffff5d7224 */ /* 0x000fc400078e0077 */
[----:B------:R-:W1:Y:S01]  /*1de0*/  MUFU.TANH R34, R34 ;  /* 0x0000002200227308 */ /* 0x000e620000002400 */
[--C-:B------:R-:W-:Y:S02]  /*1df0*/  IMAD.MOV.U32 R91, RZ, RZ, R119.reuse ;  /* 0x000000ffff5b7224 */ /* 0x100fe400078e0077 */
[----:B------:R-:W-:-:S05]  /*1e00*/  IMAD.MOV.U32 R89, RZ, RZ, R119 ;  /* 0x000000ffff597224 */ /* 0x000fca00078e0077 */
[----:B------:R2:W-:Y:S01]  /*1e10*/  MUFU.TANH R17, R74 ;  /* 0x0000004a00117308 */ /* 0x0005e20000002400 */
[----:B0-----:R-:W-:Y:S02]  /*1e20*/  FSEL R14, R14, -INF , P2 ;  /* 0xff8000000e0e7808 */ /* 0x001fe40001000000 */
[----:B------:R-:W-:-:S05]  /*1e30*/  ISETP.GT.AND P2, PT, R59, 0x30, PT ;  /* 0x000000303b00780c */ /* 0x000fca0003f44270 */
[----:B------:R-:W0:Y:S01]  /*1e40*/  MUFU.TANH R11, R11 ;  /* 0x0000000b000b7308 */ /* 0x000e220000002400 */
[----:B--2---:R-:W-:Y:S02]  /*1e50*/  FSEL R74, R28, -INF , P1 ;  /* 0xff8000001c4a7808 */ /* 0x004fe40000800000 */
[----:B-1----:R-:W-:Y:S02]  /*1e60*/  FSEL R90, R34, -INF , P3 ;  /* 0xff800000225a7808 */ /* 0x002fe40001800000 */
[----:B------:R-:W-:-:S03]  /*1e70*/  FMNMX.FTZ R7, R74, R7, !PT ;  /* 0x000000074a077209 */ /* 0x000fc60007810000 */
[----:B------:R-:W1:Y:S01]  /*1e80*/  MUFU.TANH R37, R37 ;  /* 0x0000002500257308 */ /* 0x000e620000002400 */
[----:B------:R-:W-:-:S04]  /*1e90*/  FMNMX.FTZ R7, R78, R7, !PT ;  /* 0x000000074e077209 */ /* 0x000fc80007810000 */
[----:B------:R-:W-:-:S03]  /*1ea0*/  FMNMX.FTZ R7, R70, R7, !PT ;  /* 0x0000000746077209 */ /* 0x000fc60007810000 */
[----:B------:R-:W2:Y:S01]  /*1eb0*/  MUFU.TANH R19, R19 ;  /* 0x0000001300137308 */ /* 0x000ea20000002400 */
[----:B0-----:R-:W-:Y:S02]  /*1ec0*/  FSEL R18, R11, -INF , P1 ;  /* 0xff8000000b127808 */ /* 0x001fe40000800000 */
[----:B------:R-:W-:-:S05]  /*1ed0*/  ISETP.GT.AND P1, PT, R59, 0x31, PT ;  /* 0x000000313b00780c */ /* 0x000fca0003f24270 */
[----:B------:R-:W0:Y:S01]  /*1ee0*/  MUFU.TANH R36, R36 ;  /* 0x0000002400247308 */ /* 0x000e220000002400 */
[----:B-1----:R-:W-:-:S07]  /*1ef0*/  FSEL R92, R37, -INF , P2 ;  /* 0xff800000255c7808 */ /* 0x002fce0001000000 */
[----:B------:R-:W1:Y:S01]  /*1f00*/  MUFU.TANH R20, R20 ;  /* 0x0000001400147308 */ /* 0x000e620000002400 */
[----:B--2---:R-:W-:Y:S02]  /*1f10*/  FSEL R28, R19, -INF , P6 ;  /* 0xff800000131c7808 */ /* 0x004fe40003000000 */
[----:B------:R-:W-:-:S05]  /*1f20*/  ISETP.GT.AND P6, PT, R59, 0x38, PT ;  /* 0x000000383b00780c */ /* 0x000fca0003fc4270 */
[----:B------:R-:W2:Y:S01]  /*1f30*/  MUFU.TANH R39, R39 ;  /* 0x0000002700277308 */ /* 0x000ea20000002400 */
[----:B0-----:R-:W-:-:S07]  /*1f40*/  FSEL R94, R36, -INF , P1 ;  /* 0xff800000245e7808 */ /* 0x001fce0000800000 */
[----:B------:R0:W-:Y:S01]  /*1f50*/  MUFU.TANH R126, R86 ;  /* 0x00000056007e7308 */ /* 0x0001e20000002400 */
[----:B-1----:R-:W-:Y:S02]  /*1f60*/  FSEL R20, R20, -INF , P5 ;  /* 0xff80000014147808 */ /* 0x002fe40002800000 */
[----:B------:R-:W-:-:S05]  /*1f70*/  ISETP.GT.AND P5, PT, R59, 0x39, PT ;  /* 0x000000393b00780c */ /* 0x000fca0003fa4270 */
[----:B------:R-:W1:Y:S01]  /*1f80*/  MUFU.TANH R23, R23 ;  /* 0x0000001700177308 */ /* 0x000e620000002400 */
[----:B0-----:R-:W-:Y:S02]  /*1f90*/  FSEL R86, R35, -INF , P4 ;  /* 0xff80000023567808 */ /* 0x001fe40002000000 */
[----:B--2---:R-:W-:Y:S02]  /*1fa0*/  FSEL R96, R39, -INF , P6 ;  /* 0xff80000027607808 */ /* 0x004fe40003000000 */
[----:B------:R-:W-:-:S03]  /*1fb0*/  FMNMX.FTZ R7, R86, R7, !PT ;  /* 0x0000000756077209 */ /* 0x000fc60007810000 */
[----:B------:R-:W0:Y:S01]  /*1fc0*/  MUFU.TANH R38, R38 ;  /* 0x0000002600267308 */ /* 0x000e220000002400 */
[----:B------:R-:W-:-:S04]  /*1fd0*/  FMNMX.FTZ R7, R90, R7, !PT ;  /* 0x000000075a077209 */ /* 0x000fc80007810000 */
[----:B------:R-:W-:-:S03]  /*1fe0*/  FMNMX.FTZ R7, R92, R7, !PT ;  /* 0x000000075c077209 */ /* 0x000fc60007810000 */
[----:B------:R-:W2:Y:S01]  /*1ff0*/  MUFU.TANH R21, R21 ;  /* 0x0000001500157308 */ /* 0x000ea20000002400 */
[----:B------:R-:W-:Y:S02]  /*2000*/  FMNMX.FTZ R7, R94, R7, !PT ;  /* 0x000000075e077209 */ /* 0x000fe40007810000 */
[----:B-1----:R-:W-:Y:S02]  /*2010*/  FSEL R30, R23, -INF , P4 ;  /* 0xff800000171e7808 */ /* 0x002fe40002000000 */
[----:B------:R-:W-:Y:S02]  /*2020*/  ISETP.GT.AND P4, PT, R59, 0x40, PT ;  /* 0x000000403b00780c */ /* 0x000fe40003f84270 */
[----:B------:R-:W-:Y:S01]  /*2030*/  FMNMX.FTZ R7, R96, R7, !PT ;  /* 0x0000000760077209 */ /* 0x000fe20007810000 */
[----:B------:R-:W1:Y:S01]  /*2040*/  MUFU.TANH R43, R43 ;  /* 0x0000002b002b7308 */ /* 0x000e620000002400 */
[----:B0-----:R-:W-:-:S04]  /*2050*/  FSEL R102, R38, -INF , P5 ;  /* 0xff80000026667808 */ /* 0x001fc80002800000 */
[----:B------:R-:W-:-:S03]  /*2060*/  FMNMX.FTZ R7, R102, R7, !PT ;  /* 0x0000000766077209 */ /* 0x000fc60007810000 */
[----:B------:R-:W0:Y:S01]  /*2070*/  MUFU.TANH R26, R26 ;  /* 0x0000001a001a7308 */ /* 0x000e220000002400 */
[----:B--2---:R-:W-:Y:S01]  /*2080*/  FSEL R34, R21, -INF , P3 ;  /* 0xff80000015227808 */ /* 0x004fe20001800000 */
[----:B------:R-:W-:Y:S01]  /*2090*/  IMAD.U32 R21, RZ, RZ, UR5 ;  /* 0x00000005ff157e24 */ /* 0x000fe2000f8e00ff */
[----:B------:R-:W-:-:S05]  /*20a0*/  ISETP.GT.AND P3, PT, R59, 0x41, PT ;  /* 0x000000413b00780c */ /* 0x000fca0003f64270 */
[----:B------:R-:W2:Y:S01]  /*20b0*/  MUFU.TANH R40, R40 ;  /* 0x0000002800287308 */ /* 0x000ea20000002400 */
[----:B-1----:R-:W-:-:S04]  /*20c0*/  FSEL R100, R43, -INF , P4 ;  /* 0xff8000002b647808 */ /* 0x002fc80002000000 */
[----:B------:R-:W-:-:S03]  /*20d0*/  FMNMX.FTZ R7, R100, R7, !PT ;  /* 0x0000000764077209 */ /* 0x000fc60007810000 */
[----:B------:R-:W1:Y:S01]  /*20e0*/  MUFU.TANH R27, R27 ;  /* 0x0000001b001b7308 */ /* 0x000e620000002400 */
[----:B0-----:R-:W-:Y:S02]  /*20f0*/  FSEL R26, R26, -INF , P2 ;  /* 0xff8000001a1a7808 */ /* 0x001fe40001000000 */
[----:B------:R-:W-:-:S05]  /*2100*/  ISETP.GT.AND P2, PT, R59, 0x48, PT ;  /* 0x000000483b00780c */ /* 0x000fca0003f44270 */
[----:B------:R-:W0:Y:S01]  /*2110*/  MUFU.TANH R49, R49 ;  /* 0x0000003100317308 */ /* 0x000e220000002400 */
[----:B--2---:R-:W-:-:S04]  /*2120*/  FSEL R98, R40, -INF , P3 ;  /* 0xff80000028627808 */ /* 0x004fc80001800000 */
[----:B------:R-:W-:-:S03]  /*2130*/  FMNMX.FTZ R7, R98, R7, !PT ;  /* 0x0000000762077209 */ /* 0x000fc60007810000 */
[----:B------:R-:W2:Y:S01]  /*2140*/  MUFU.TANH R32, R32 ;  /* 0x0000002000207308 */ /* 0x000ea20000002400 */
[----:B-1----:R-:W-:Y:S02]  /*2150*/  FSEL R36, R27, -INF , P1 ;  /* 0xff8000001b247808 */ /* 0x002fe40000800000 */
[----:B------:R-:W-:-:S05]  /*2160*/  ISETP.GT.AND P1, PT, R59, 0x49, PT ;  /* 0x000000493b00780c */ /* 0x000fca0003f24270 */
[----:B------:R-:W1:Y:S01]  /*2170*/  MUFU.TANH R47, R47 ;  /* 0x0000002f002f7308 */ /* 0x000e620000002400 */
[----:B0-----:R-:W-:-:S04]  /*2180*/  FSEL R104, R49, -INF , P2 ;  /* 0xff80000031687808 */ /* 0x001fc80001000000 */
[----:B------:R-:W-:-:S03]  /*2190*/  FMNMX.FTZ R7, R104, R7, !PT ;  /* 0x0000000768077209 */ /* 0x000fc60007810000 */
[----:B------:R-:W0:Y:S01]  /*21a0*/  MUFU.TANH R31, R31 ;  /* 0x0000001f001f7308 */ /* 0x000e220000002400 */
[----:B--2---:R-:W-:Y:S02]  /*21b0*/  FSEL R38, R32, -INF , P6 ;  /* 0xff80000020267808 */ /* 0x004fe40003000000 */
        /* <DEDUP_REMOVED lines=24> */
[----:B------:R-:W-:-:S04]  /*2340*/  ISETP.GT.AND P2, PT, R59, 0x60, PT ;  /* 0x000000603b00780c */ /* 0x000fc80003f44270 */
[----:B------:R-:W-:Y:S01]  /*2350*/  FSEL R114, R17, -INF , P2 ;  /* 0xff80000011727808 */ /* 0x000fe20001000000 */
[----:B------:R-:W0:Y:S01]  /*2360*/  MUFU.TANH R50, R50 ;  /* 0x0000003200327308 */ /* 0x000e220000002400 */
[----:B--2---:R-:W-:-:S04]  /*2370*/  FSEL R112, R55, -INF , P3 ;  /* 0xff80000037707808 */ /* 0x004fc80001800000 */
[----:B------:R-:W-:-:S03]  /*2380*/  FMNMX.FTZ R7, R112, R7, !PT ;  /* 0x0000000770077209 */ /* 0x000fc60007810000 */
[----:B------:R-:W2:Y:S01]  /*2390*/  MUFU.TANH R57, R57 ;  /* 0x0000003900397308 */ /* 0x000ea20000002400 */
[----:B-1----:R-:W-:Y:S02]  /*23a0*/  FSEL R48, R48, -INF , P1 ;  /* 0xff80000030307808 */ /* 0x002fe40000800000 */
[----:B------:R-:W-:Y:S02]  /*23b0*/  ISETP.GT.AND P1, PT, R59, 0x61, PT ;  /* 0x000000613b00780c */ /* 0x000fe40003f24270 */
        /* <DEDUP_REMOVED lines=27> */
[----:B------:R-:W-:-:S04]  /*2570*/  ISETP.GT.AND P2, PT, R59, 0x78, PT ;  /* 0x000000783b00780c */ /* 0x000fc80003f44270 */
[----:B------:R-:W-:Y:S01]  /*2580*/  FSEL R126, R126, -INF , P2 ;  /* 0xff8000007e7e7808 */ /* 0x000fe20001000000 */
[----:B------:R-:W1:Y:S01]  /*2590*/  MUFU.TANH R87, R87 ;  /* 0x0000005700577308 */ /* 0x000e620000002400 */
[----:B0-----:R-:W-:-:S04]  /*25a0*/  FSEL R124, R83, -INF , P3 ;  /* 0xff800000537c7808 */ /* 0x001fc80001800000 */
[----:B------:R-:W-:-:S03]  /*25b0*/  FMNMX.FTZ R7, R124, R7, !PT ;  /* 0x000000077c077209 */ /* 0x000fc60007810000 */
[----:B------:R-:W0:Y:S01]  /*25c0*/  MUFU.TANH R76, R76 ;  /* 0x0000004c004c7308 */ /* 0x000e220000002400 */
[----:B--2---:R-:W-:Y:S02]  /*25d0*/  FSEL R60, R45, -INF , P1 ;  /* 0xff8000002d3c7808 */ /* 0x004fe40000800000 */
[----:B------:R-:W-:Y:S02]  /*25e0*/  ISETP.GT.AND P1, PT, R59, 0x79, PT ;  /* 0x000000793b00780c */ /* 0x000fe40003f24270 */
[----:B------:R-:W-:-:S03]  /*25f0*/  FMNMX.FTZ R7, R126, R7, !PT ;  /* 0x000000077e077209 */ /* 0x000fc60007810000 */
[----:B------:R-:W2:Y:S01]  /*2600*/  MUFU.TANH R77, R77 ;  /* 0x0000004d004d7308 */ /* 0x000ea20000002400 */
[----:B-1----:R-:W-:-:S04]  /*2610*/  FSEL R128, R87, -INF , P1 ;  /* 0xff80000057807808 */ /* 0x002fc80000800000 */
[----:B------:R-:W-:-:S03]  /*2620*/  FMNMX.FTZ R11, R128, R7, !PT ;  /* 0x00000007800b7209 */ /* 0x000fc60007810000 */
[----:B------:R-:W1:Y:S02]  /*2630*/  MUFU.TANH R80, R80 ;  /* 0x0000005000507308 */ /* 0x000e640000002400 */
[----:B------:R-:W3:Y:S06]  /*2640*/  SHFL.BFLY PT, R24, R11, 0x2, 0x1f ;  /* 0x0c401f000b187f89 */ /* 0x000eec00000e0000 */
[----:B------:R-:W4:Y:S08]  /*2650*/  MUFU.TANH R81, R81 ;  /* 0x0000005100517308 */ /* 0x000f300000002400 */
[----:B------:R-:W5:Y:S08]  /*2660*/  MUFU.TANH R84, R84 ;  /* 0x0000005400547308 */ /* 0x000f700000002400 */
[----:B------:R-:W5:Y:S01]  /*2670*/  MUFU.TANH R85, R85 ;  /* 0x0000005500557308 */ /* 0x000f620000002400 */
[----:B---3--:R-:W-:-:S05]  /*2680*/  FMNMX.FTZ R13, R11, R24, !PT ;  /* 0x000000180b0d7209 */ /* 0x008fca0007810000 */
[----:B------:R-:W3:Y:S02]  /*2690*/  SHFL.BFLY PT, R24, R13, 0x1, 0x1f ;  /* 0x0c201f000d187f89 */ /* 0x000ee400000e0000 */
[----:B---3--:R-:W-:-:S04]  /*26a0*/  FMNMX.FTZ R24, R13, R24, !PT ;  /* 0x000000180d187209 */ /* 0x008fc80007810000 */
[C---:B------:R-:W-:Y:S01]  /*26b0*/  FSETP.NEU.FTZ.AND P0, PT, R24.reuse, -INF , PT ;  /* 0xff8000001800780b */ /* 0x040fe20003f1d000 */
[----:B------:R-:W-:-:S05]  /*26c0*/  FMUL.FTZ R7, R24, R21 ;  /* 0x0000001518077220 */ /* 0x000fca0000410000 */
[----:B------:R-:W-:Y:S02]  /*26d0*/  FSEL R7, R7, RZ, P0 ;  /* 0x000000ff07077208 */ /* 0x000fe40000000000 */
[----:B------:R-:W-:-:S03]  /*26e0*/  ISETP.NE.AND P0, PT, R88, RZ, PT ;  /* 0x000000ff5800720c */ /* 0x000fc60003f05270 */
[-CC-:B------:R-:W-:Y:S01]  /*26f0*/  FFMA.FTZ R121, R62, R21.reuse, -R7.reuse ;  /* 0x000000153e797223 */ /* 0x180fe20000010807 */
[--C-:B------:R-:W-:Y:S01]  /*2700*/  FFMA.FTZ R62, R9, R21, -R7.reuse ;  /* 0x00000015093e7223 */ /* 0x100fe20000010807 */
[----:B------:R-:W-:Y:S01]  /*2710*/  FMNMX.FTZ R9, R4, R5, !PT ;  /* 0x0000000504097209 */ /* 0x000fe20007810000 */
[-CC-:B------:R-:W-:Y:S01]  /*2720*/  FFMA.FTZ R129, R78, R21.reuse, -R7.reuse ;  /* 0x000000154e817223 */ /* 0x180fe20000010807 */
[----:B0-----:R-:W-:Y:S01]  /*2730*/  FSEL R78, R76, -INF , P6 ;  /* 0xff8000004c4e7808 */ /* 0x001fe20003000000 */
[--C-:B------:R-:W-:Y:S01]  /*2740*/  FFMA.FTZ R125, R66, R21, -R7.reuse ;  /* 0x00000015427d7223 */ /* 0x100fe20000010807 */
[----:B------:R-:W-:Y:S01]  /*2750*/  FMNMX.FTZ R9, R6, R9, !PT ;  /* 0x0000000906097209 */ /* 0x000fe20007810000 */
[-CC-:B------:R-:W-:Y:S01]  /*2760*/  FFMA.FTZ R66, R72, R21.reuse, -R7.reuse ;  /* 0x0000001548427223 */ /* 0x180fe20000010807 */
[-CC-:B------:R-:W-:Y:S01]  /*2770*/  FFMA.FTZ R72, R90, R21.reuse, -R7.reuse ;  /* 0x000000155a487223 */ /* 0x180fe20000010807 */
[----:B--2---:R-:W-:Y:S01]  /*2780*/  FSEL R90, R77, -INF , P5 ;  /* 0xff8000004d5a7808 */ /* 0x004fe20002800000 */
[--C-:B------:R-:W-:Y:S01]  /*2790*/  FFMA.FTZ R133, R92, R21, -R7.reuse ;  /* 0x000000155c857223 */ /* 0x100fe20000010807 */
[----:B------:R-:W-:Y:S01]  /*27a0*/  FMNMX.FTZ R9, R8, R9, !PT ;  /* 0x0000000908097209 */ /* 0x000fe20007810000 */
[-CC-:B------:R-:W-:Y:S01]  /*27b0*/  FFMA.FTZ R123, R64, R21.reuse, -R7.reuse ;  /* 0x00000015407b7223 */ /* 0x180fe20000010807 */
[----:B-1----:R-:W-:Y:S01]  /*27c0*/  FSEL R92, R80, -INF , P4 ;  /* 0xff800000505c7808 */ /* 0x002fe20002000000 */
[--C-:B------:R-:W-:Y:S01]  /*27d0*/  FFMA.FTZ R64, R68, R21, -R7.reuse ;  /* 0x0000001544407223 */ /* 0x100fe20000010807 */
[----:B------:R-:W-:Y:S01]  /*27e0*/  FMNMX.FTZ R9, R10, R9, !PT ;  /* 0x000000090a097209 */ /* 0x000fe20007810000 */
[-CC-:B------:R-:W-:Y:S01]  /*27f0*/  FFMA.FTZ R68, R74, R21.reuse, -R7.reuse ;  /* 0x000000154a447223 */ /* 0x180fe20000010807 */
[-CC-:B------:R-:W-:Y:S01]  /*2800*/  FFMA.FTZ R74, R94, R21.reuse, -R7.reuse ;  /* 0x000000155e4a7223 */ /* 0x180fe20000010807 */
[----:B----4-:R-:W-:Y:S01]  /*2810*/  FSEL R94, R81, -INF , P3 ;  /* 0xff800000515e7808 */ /* 0x010fe20001800000 */
[--C-:B------:R-:W-:Y:S01]  /*2820*/  FFMA.FTZ R135, R96, R21, -R7.reuse ;  /* 0x0000001560877223 */ /* 0x100fe20000010807 */
[----:B------:R-:W-:Y:S01]  /*2830*/  FMNMX.FTZ R9, R12, R9, !PT ;  /* 0x000000090c097209 */ /* 0x000fe20007810000 */
[-CC-:B------:R-:W-:Y:S01]  /*2840*/  FFMA.FTZ R80, R98, R21.reuse, -R7.reuse ;  /* 0x0000001562507223 */ /* 0x180fe20000010807 */
[----:B-----5:R-:W-:Y:S01]  /*2850*/  FSEL R96, R84, -INF , P2 ;  /* 0xff80000054607808 */ /* 0x020fe20001000000 */
[--C-:B------:R-:W-:Y:S01]  /*2860*/  FFMA.FTZ R127, R82, R21, -R7.reuse ;  /* 0x00000015527f7223 */ /* 0x100fe20000010807 */
[----:B------:R-:W-:Y:S01]  /*2870*/  FMNMX.FTZ R9, R14, R9, !PT ;  /* 0x000000090e097209 */ /* 0x000fe20007810000 */
[--C-:B------:R-:W-:Y:S01]  /*2880*/  FFMA.FTZ R82, R32, R21, -R7.reuse ;  /* 0x0000001520527223 */ /* 0x100fe20000010807 */
[----:B------:R-:W-:Y:S01]  /*2890*/  FSEL R98, R85, -INF , P1 ;  /* 0xff80000055627808 */ /* 0x000fe20000800000 */
[----:B------:R-:W-:Y:S01]  /*28a0*/  MUFU.EX2 R121, R121 ;  /* 0x0000007900797308 */ /* 0x000fe20000000800 */
[----:B------:R-:W-:Y:S01]  /*28b0*/  FMNMX.FTZ R9, R18, R9, !PT ;  /* 0x0000000912097209 */ /* 0x000fe20007810000 */
[-CC-:B------:R-:W-:Y:S01]  /*28c0*/  FFMA.FTZ R131, R86, R21.reuse, -R7.reuse ;  /* 0x0000001556837223 */ /* 0x180fe20000010807 */
[-CC-:B------:R-:W-:Y:S01]  /*28d0*/  FFMA.FTZ R76, R102, R21.reuse, -R7.reuse ;  /* 0x00000015664c7223 */ /* 0x180fe20000010807 */
[--C-:B------:R-:W-:Y:S01]  /*28e0*/  FFMA.FTZ R137, R100, R21, -R7.reuse ;  /* 0x0000001564897223 */ /* 0x100fe20000010807 */
[----:B------:R-:W-:Y:S01]  /*28f0*/  FMNMX.FTZ R9, R28, R9, !PT ;  /* 0x000000091c097209 */ /* 0x000fe20007810000 */
[-CC-:B------:R-:W-:Y:S01]  /*2900*/  FFMA.FTZ R139, R104, R21.reuse, -R7.reuse ;  /* 0x00000015688b7223 */ /* 0x180fe20000010807 */
[--C-:B------:R-:W-:Y:S01]  /*2910*/  FFMA.FTZ R70, R70, R21, -R7.reuse ;  /* 0x0000001546467223 */ /* 0x100fe20000010807 */
[----:B------:R-:W0:Y:S01]  /*2920*/  MUFU.EX2 R62, R62 ;  /* 0x0000003e003e7308 */ /* 0x000e220000000800 */
[----:B------:R-:W-:Y:S01]  /*2930*/  FMNMX.FTZ R9, R20, R9, !PT ;  /* 0x0000000914097209 */ /* 0x000fe20007810000 */
[-CC-:B------:R-:W-:Y:S01]  /*2940*/  FFMA.FTZ R141, R106, R21.reuse, -R7.reuse ;  /* 0x000000156a8d7223 */ /* 0x180fe20000010807 */
[-CC-:B------:R-:W-:Y:S01]  /*2950*/  FFMA.FTZ R84, R108, R21.reuse, -R7.reuse ;  /* 0x000000156c547223 */ /* 0x180fe20000010807 */
[--C-:B------:R-:W-:Y:S01]  /*2960*/  FFMA.FTZ R143, R110, R21, -R7.reuse ;  /* 0x000000156e8f7223 */ /* 0x100fe20000010807 */
[----:B------:R-:W-:Y:S01]  /*2970*/  FMNMX.FTZ R9, R30, R9, !PT ;  /* 0x000000091e097209 */ /* 0x000fe20007810000 */
[-CC-:B------:R-:W-:Y:S01]  /*2980*/  FFMA.FTZ R86, R112, R21.reuse, -R7.reuse ;  /* 0x0000001570567223 */ /* 0x180fe20000010807 */
[--C-:B------:R-:W-:Y:S01]  /*2990*/  FFMA.FTZ R145, R114, R21, -R7.reuse ;  /* 0x0000001572917223 */ /* 0x100fe20000010807 */
[----:B------:R-:W1:Y:S01]  /*29a0*/  MUFU.EX2 R123, R123 ;  /* 0x0000007b007b7308 */ /* 0x000e620000000800 */
[----:B------:R-:W-:Y:S01]  /*29b0*/  FMNMX.FTZ R9, R34, R9, !PT ;  /* 0x0000000922097209 */ /* 0x000fe20007810000 */
[-CC-:B------:R-:W-:Y:S01]  /*29c0*/  FFMA.FTZ R88, R116, R21.reuse, -R7.reuse ;  /* 0x0000001574587223 */ /* 0x180fe20000010807 */
[-CC-:B------:R-:W-:Y:S01]  /*29d0*/  FFMA.FTZ R147, R118, R21.reuse, -R7.reuse ;  /* 0x0000001576937223 */ /* 0x180fe20000010807 */
[--C-:B------:R-:W-:Y:S01]  /*29e0*/  FFMA.FTZ R100, R120, R21, -R7.reuse ;  /* 0x0000001578647223 */ /* 0x100fe20000010807 */
[----:B------:R-:W-:Y:S01]  /*29f0*/  FMNMX.FTZ R9, R26, R9, !PT ;  /* 0x000000091a097209 */ /* 0x000fe20007810000 */
[-CC-:B------:R-:W-:Y:S01]  /*2a00*/  FFMA.FTZ R149, R122, R21.reuse, -R7.reuse ;  /* 0x000000157a957223 */ /* 0x180fe20000010807 */
[-CC-:B------:R-:W-:Y:S01]  /*2a10*/  FFMA.FTZ R102, R124, R21.reuse, -R7.reuse ;  /* 0x000000157c667223 */ /* 0x180fe20000010807 */
[--C-:B------:R-:W-:Y:S01]  /*2a20*/  FFMA.FTZ R151, R126, R21, -R7.reuse ;  /* 0x000000157e977223 */ /* 0x100fe20000010807 */
[----:B------:R-:W-:Y:S01]  /*2a30*/  FMNMX.FTZ R9, R36, R9, !PT ;  /* 0x0000000924097209 */ /* 0x000fe20007810000 */
[----:B------:R-:W-:Y:S01]  /*2a40*/  FFMA.FTZ R104, R128, R21, -R7 ;  /* 0x0000001580687223 */ /* 0x000fe20000010807 */
[----:B------:R-:W2:Y:S01]  /*2a50*/  MUFU.EX2 R64, R64 ;  /* 0x0000004000407308 */ /* 0x000ea20000000800 */
[----:B------:R-:W-:Y:S01]  /*2a60*/  MOV R118, R119 ;  /* 0x0000007700767202 */ /* 0x000fe20000000f00 */
[--C-:B------:R-:W-:Y:S01]  /*2a70*/  IMAD.MOV.U32 R116, RZ, RZ, R119.reuse ;  /* 0x000000ffff747224 */ /* 0x100fe200078e0077 */
[----:B------:R-:W-:Y:S01]  /*2a80*/  FMNMX.FTZ R9, R38, R9, !PT ;  /* 0x0000000926097209 */ /* 0x000fe20007810000 */
[--C-:B------:R-:W-:Y:S01]  /*2a90*/  IMAD.MOV.U32 R112, RZ, RZ, R119.reuse ;  /* 0x000000ffff707224 */ /* 0x100fe200078e0077 */
[----:B------:R-:W-:Y:S01]  /*2aa0*/  MOV R114, R119 ;  /* 0x0000007700727202 */ /* 0x000fe20000000f00 */
[----:B------:R-:W-:Y:S01]  /*2ab0*/  IMAD.MOV.U32 R108, RZ, RZ, R119 ;  /* 0x000000ffff6c7224 */ /* 0x000fe200078e0077 */
[----:B------:R-:W-:Y:S01]  /*2ac0*/  FMNMX.FTZ R9, R40, R9, !PT ;  /* 0x0000000928097209 */ /* 0x000fe20007810000 */
[----:B------:R-:W3:Y:S01]  /*2ad0*/  MUFU.EX2 R125, R125 ;  /* 0x0000007d007d7308 */ /* 0x000ee20000000800 */
[----:B------:R-:W-:-:S02]  /*2ae0*/  MOV R110, R119 ;  /* 0x00000077006e7202 */ /* 0x000fc40000000f00 */
[----:B------:R-:W-:Y:S02]  /*2af0*/  FMNMX.FTZ R9, R42, R9, !PT ;  /* 0x000000092a097209 */ /* 0x000fe40007810000 */
[----:B------:R-:W-:Y:S02]  /*2b00*/  MOV R106, R119 ;  /* 0x00000077006a7202 */ /* 0x000fe40000000f00 */
[----:B------:R-:W-:Y:S01]  /*2b10*/  FMNMX.FTZ R9, R44, R9, !PT ;  /* 0x000000092c097209 */ /* 0x000fe20007810000 */
[----:B------:R-:W4:Y:S03]  /*2b20*/  MUFU.EX2 R66, R66 ;  /* 0x0000004200427308 */ /* 0x000f260000000800 */
[----:B------:R-:W-:-:S04]  /*2b30*/  FMNMX.FTZ R9, R46, R9, !PT ;  /* 0x000000092e097209 */ /* 0x000fc80007810000 */
[----:B------:R-:W-:Y:S01]  /*2b40*/  FMNMX.FTZ R9, R48, R9, !PT ;  /* 0x0000000930097209 */ /* 0x000fe20007810000 */
[----:B------:R-:W5:Y:S03]  /*2b50*/  MUFU.EX2 R127, R127 ;  /* 0x0000007f007f7308 */ /* 0x000f660000000800 */
[----:B------:R-:W-:-:S04]  /*2b60*/  FMNMX.FTZ R9, R50, R9, !PT ;  /* 0x0000000932097209 */ /* 0x000fc80007810000 */
[----:B------:R-:W-:Y:S01]  /*2b70*/  FMNMX.FTZ R9, R52, R9, !PT ;  /* 0x0000000934097209 */ /* 0x000fe20007810000 */
[----:B------:R-:W5:Y:S03]  /*2b80*/  MUFU.EX2 R68, R68 ;  /* 0x0000004400447308 */ /* 0x000f660000000800 */
[----:B------:R-:W-:-:S04]  /*2b90*/  FMNMX.FTZ R9, R54, R9, !PT ;  /* 0x0000000936097209 */ /* 0x000fc80007810000 */
[----:B------:R-:W-:Y:S01]  /*2ba0*/  FMNMX.FTZ R9, R56, R9, !PT ;  /* 0x0000000938097209 */ /* 0x000fe20007810000 */
[----:B------:R-:W-:Y:S03]  /*2bb0*/  MUFU.EX2 R129, R129 ;  /* 0x0000008100817308 */ /* 0x000fe60000000800 */
        /* <DEDUP_REMOVED lines=11> */
[----:B------:R-:W-:Y:S04]  /*2c70*/  MUFU.EX2 R133, R133 ;  /* 0x0000008500857308 */ /* 0x000fe80000000800 */
[----:B------:R-:W0:Y:S04]  /*2c80*/  SHFL.BFLY PT, R32, R9, 0x2, 0x1f ;  /* 0x0c401f0009207f89 */ /* 0x000e2800000e0000 */
[----:B------:R-:W-:Y:S08]  /*2c90*/  MUFU.EX2 R74, R74 ;  /* 0x0000004a004a7308 */ /* 0x000ff00000000800 */
[----:B------:R-:W-:Y:S08]  /*2ca0*/  MUFU.EX2 R135, R135 ;  /* 0x0000008700877308 */ /* 0x000ff00000000800 */
[----:B------:R-:W-:Y:S01]  /*2cb0*/  MUFU.EX2 R76, R76 ;  /* 0x0000004c004c7308 */ /* 0x000fe20000000800 */
[----:B0-----:R-:W-:-:S07]  /*2cc0*/  FMNMX.FTZ R11, R9, R32, !PT ;  /* 0x00000020090b7209 */ /* 0x001fce0007810000 */
[----:B------:R-:W-:Y:S01]  /*2cd0*/  MUFU.EX2 R137, R137 ;  /* 0x0000008900897308 */ /* 0x000fe20000000800 */
[----:B------:R-:W0:Y:S07]  /*2ce0*/  SHFL.BFLY PT, R32, R11, 0x1, 0x1f ;  /* 0x0c201f000b207f89 */ /* 0x000e2e00000e0000 */
[----:B------:R-:W-:Y:S08]  /*2cf0*/  MUFU.EX2 R80, R80 ;  /* 0x0000005000507308 */ /* 0x000ff00000000800 */
[----:B------:R-:W-:Y:S08]  /*2d00*/  MUFU.EX2 R139, R139 ;  /* 0x0000008b008b7308 */ /* 0x000ff00000000800 */
[----:B------:R-:W-:Y:S01]  /*2d10*/  MUFU.EX2 R82, R82 ;  /* 0x0000005200527308 */ /* 0x000fe20000000800 */
[----:B0-----:R-:W-:-:S04]  /*2d20*/  FMNMX.FTZ R32, R11, R32, !PT ;  /* 0x000000200b207209 */ /* 0x001fc80007810000 */
[C---:B------:R-:W-:Y:S01]  /*2d30*/  FSETP.NEU.FTZ.AND P1, PT, R32.reuse, -INF , PT ;  /* 0xff8000002000780b */ /* 0x040fe20003f3d000 */
[----:B------:R-:W-:Y:S02]  /*2d40*/  FMUL.FTZ R9, R32, R21 ;  /* 0x0000001520097220 */ /* 0x000fe40000410000 */
[----:B------:R-:W-:Y:S03]  /*2d50*/  MUFU.EX2 R141, R141 ;  /* 0x0000008d008d7308 */ /* 0x000fe60000000800 */
[----:B------:R-:W-:Y:S02]  /*2d60*/  FSEL R7, R9, RZ, P1 ;  /* 0x000000ff09077208 */ /* 0x000fe40000800000 */
[----:B------:R-:W-:-:S03]  /*2d70*/  PLOP3.LUT P1, PT, PT, PT, UP0, 0x80, 0x0 ;  /* 0x000000000000781c */ /* 0x000fc60003f2f008 */
[-CC-:B------:R-:W-:Y:S01]  /*2d80*/  FFMA.FTZ R120, R4, R21.reuse, -R7.reuse ;  /* 0x0000001504787223 */ /* 0x180fe20000010807 */
[-CC-:B------:R-:W-:Y:S01]  /*2d90*/  FFMA.FTZ R5, R5, R21.reuse, -R7.reuse ;  /* 0x0000001505057223 */ /* 0x180fe20000010807 */
[-CC-:B------:R-:W-:Y:S01]  /*2da0*/  FFMA.FTZ R122, R6, R21.reuse, -R7.reuse ;  /* 0x00000015067a7223 */ /* 0x180fe20000010807 */
[----:B------:R-:W-:Y:S01]  /*2db0*/  FADD.FTZ R4, R121, R62 ;  /* 0x0000003e79047221 */ /* 0x000fe20000010000 */
[-CC-:B------:R-:W-:Y:S01]  /*2dc0*/  FFMA.FTZ R9, R8, R21.reuse, -R7.reuse ;  /* 0x0000001508097223 */ /* 0x180fe20000010807 */
[-CC-:B------:R-:W-:Y:S01]  /*2dd0*/  FFMA.FTZ R124, R10, R21.reuse, -R7.reuse ;  /* 0x000000150a7c7223 */ /* 0x180fe20000010807 */
[----:B------:R-:W-:Y:S01]  /*2de0*/  MUFU.EX2 R120, R120 ;  /* 0x0000007800787308 */ /* 0x000fe20000000800 */
[----:B-1----:R-:W-:Y:S01]  /*2df0*/  FADD.FTZ R25, R123, R4 ;  /* 0x000000047b197221 */ /* 0x002fe20000010000 */
[-CC-:B------:R-:W-:Y:S01]  /*2e00*/  FFMA.FTZ R11, R12, R21.reuse, -R7.reuse ;  /* 0x000000150c0b7223 */ /* 0x180fe20000010807 */
[-CC-:B------:R-:W-:Y:S01]  /*2e10*/  FFMA.FTZ R126, R14, R21.reuse, -R7.reuse ;  /* 0x000000150e7e7223 */ /* 0x180fe20000010807 */
[-C--:B------:R-:W-:Y:S01]  /*2e20*/  FFMA.FTZ R13, R18, R21.reuse, -R7 ;  /* 0x00000015120d7223 */ /* 0x080fe20000010807 */
[----:B--2---:R-:W-:Y:S01]  /*2e30*/  FADD.FTZ R4, R64, R25 ;  /* 0x0000001940047221 */ /* 0x004fe20000010000 */
[-CC-:B------:R-:W-:Y:S01]  /*2e40*/  FFMA.FTZ R128, R28, R21.reuse, -R7.reuse ;  /* 0x000000151c807223 */ /* 0x180fe20000010807 */
[-CC-:B------:R-:W-:Y:S01]  /*2e50*/  FFMA.FTZ R15, R20, R21.reuse, -R7.reuse ;  /* 0x00000015140f7223 */ /* 0x180fe20000010807 */
[----:B------:R-:W0:Y:S01]  /*2e60*/  MUFU.EX2 R5, R5 ;  /* 0x0000000500057308 */ /* 0x000e220000000800 */
[----:B---3--:R-:W-:Y:S01]  /*2e70*/  FADD.FTZ R27, R125, R4 ;  /* 0x000000047d1b7221 */ /* 0x008fe20000010000 */
[-CC-:B------:R-:W-:Y:S01]  /*2e80*/  FFMA.FTZ R130, R30, R21.reuse, -R7.reuse ;  /* 0x000000151e827223 */ /* 0x180fe20000010807 */
[-CC-:B------:R-:W-:Y:S01]  /*2e90*/  FFMA.FTZ R17, R34, R21.reuse, -R7.reuse ;  /* 0x0000001522117223 */ /* 0x180fe20000010807 */
[-C--:B------:R-:W-:Y:S01]  /*2ea0*/  FFMA.FTZ R132, R26, R21.reuse, -R7 ;  /* 0x000000151a847223 */ /* 0x080fe20000010807 */
[----:B----4-:R-:W-:Y:S01]  /*2eb0*/  FADD.FTZ R4, R66, R27 ;  /* 0x0000001b42047221 */ /* 0x010fe20000010000 */
[-CC-:B------:R-:W-:Y:S01]  /*2ec0*/  FFMA.FTZ R19, R36, R21.reuse, -R7.reuse ;  /* 0x0000001524137223 */ /* 0x180fe20000010807 */
[-CC-:B------:R-:W-:Y:S01]  /*2ed0*/  FFMA.FTZ R134, R38, R21.reuse, -R7.reuse ;  /* 0x0000001526867223 */ /* 0x180fe20000010807 */
[----:B------:R-:W1:Y:S01]  /*2ee0*/  MUFU.EX2 R122, R122 ;  /* 0x0000007a007a7308 */ /* 0x000e620000000800 */
[----:B-----5:R-:W-:Y:S01]  /*2ef0*/  FADD.FTZ R27, R127, R4 ;  /* 0x000000047f1b7221 */ /* 0x020fe20000010000 */
[-CC-:B------:R-:W-:Y:S01]  /*2f00*/  FFMA.FTZ R23, R40, R21.reuse, -R7.reuse ;  /* 0x0000001528177223 */ /* 0x180fe20000010807 */
[-CC-:B------:R-:W-:Y:S01]  /*2f10*/  FFMA.FTZ R136, R42, R21.reuse, -R7.reuse ;  /* 0x000000152a887223 */ /* 0x180fe20000010807 */
[-C--:B------:R-:W-:Y:S01]  /*2f20*/  FFMA.FTZ R25, R44, R21.reuse, -R7 ;  /* 0x000000152c197223 */ /* 0x080fe20000010807 */
[----:B------:R-:W-:Y:S01]  /*2f30*/  FADD.FTZ R6, R68, R27 ;  /* 0x0000001b44067221 */ /* 0x000fe20000010000 */
[-CC-:B------:R-:W-:Y:S01]  /*2f40*/  FFMA.FTZ R138, R46, R21.reuse, -R7.reuse ;  /* 0x000000152e8a7223 */ /* 0x180fe20000010807 */
[-C--:B------:R-:W-:Y:S01]  /*2f50*/  FFMA.FTZ R27, R48, R21.reuse, -R7 ;  /* 0x00000015301b7223 */ /* 0x080fe20000010807 */
[----:B------:R-:W2:Y:S01]  /*2f60*/  MUFU.EX2 R9, R9 ;  /* 0x0000000900097308 */ /* 0x000ea20000000800 */
[----:B0-----:R-:W-:Y:S01]  /*2f70*/  FADD.FTZ R29, R120, R5 ;  /* 0x00000005781d7221 */ /* 0x001fe20000010000 */
[----:B------:R-:W-:Y:S01]  /*2f80*/  FADD.FTZ R31, R129, R6 ;  /* 0x00000006811f7221 */ /* 0x000fe20000010000 */
[-CC-:B------:R-:W-:Y:S01]  /*2f90*/  FFMA.FTZ R140, R50, R21.reuse, -R7.reuse ;  /* 0x00000015328c7223 */ /* 0x180fe20000010807 */
[-CC-:B------:R-:W-:Y:S01]  /*2fa0*/  FFMA.FTZ R142, R54, R21.reuse, -R7.reuse ;  /* 0x00000015368e7223 */ /* 0x180fe20000010807 */
[-C--:B------:R-:W-:Y:S01]  /*2fb0*/  FFMA.FTZ R56, R56, R21.reuse, -R7 ;  /* 0x0000001538387223 */ /* 0x080fe20000010807 */
[----:B------:R-:W-:Y:S01]  /*2fc0*/  FADD.FTZ R6, R70, R31 ;  /* 0x0000001f46067221 */ /* 0x000fe20000010000 */
[-C--:B------:R-:W-:Y:S01]  /*2fd0*/  FFMA.FTZ R58, R58, R21.reuse, -R7 ;  /* 0x000000153a3a7223 */ /* 0x080fe20000010807 */
[----:B------:R-:W0:Y:S01]  /*2fe0*/  MUFU.EX2 R124, R124 ;  /* 0x0000007c007c7308 */ /* 0x000e220000000800 */
[----:B-1----:R-:W-:Y:S01]  /*2ff0*/  FADD.FTZ R4, R122, R29 ;  /* 0x0000001d7a047221 */ /* 0x002fe20000010000 */
[-CC-:B------:R-:W-:Y:S01]  /*3000*/  FFMA.FTZ R60, R60, R21.reuse, -R7.reuse ;  /* 0x000000153c3c7223 */ /* 0x180fe20000010807 */
[-CC-:B------:R-:W-:Y:S01]  /*3010*/  FFMA.FTZ R78, R78, R21.reuse, -R7.reuse ;  /* 0x000000154e4e7223 */ /* 0x180fe20000010807 */
[-CC-:B------:R-:W-:Y:S01]  /*3020*/  FFMA.FTZ R90, R90, R21.reuse, -R7.reuse ;  /* 0x000000155a5a7223 */ /* 0x180fe20000010807 */
[-CC-:B------:R-:W-:Y:S01]  /*3030*/  FFMA.FTZ R92, R92, R21.reuse, -R7.reuse ;  /* 0x000000155c5c7223 */ /* 0x180fe20000010807 */
[-CC-:B------:R-:W-:Y:S01]  /*3040*/  FFMA.FTZ R94, R94, R21.reuse, -R7.reuse ;  /* 0x000000155e5e7223 */ /* 0x180fe20000010807 */
[-CC-:B------:R-:W-:Y:S01]  /*3050*/  FFMA.FTZ R96, R96, R21.reuse, -R7.reuse ;  /* 0x0000001560607223 */ /* 0x180fe20000010807 */
[----:B------:R-:W1:Y:S01]  /*3060*/  MUFU.EX2 R11, R11 ;  /* 0x0000000b000b7308 */ /* 0x000e620000000800 */
[C---:B--2---:R-:W-:Y:S01]  /*3070*/  FADD.FTZ R29, R9.reuse, R4 ;  /* 0x00000004091d7221 */ /* 0x044fe20000010000 */
[----:B------:R-:W-:Y:S01]  /*3080*/  FFMA.FTZ R98, R98, R21, -R7 ;  /* 0x0000001562627223 */ /* 0x000fe20000010807 */
[----:B------:R-:W-:-:S02]  /*3090*/  F2FP.BF16.F32.PACK_AB R122, R9, R122 ;  /* 0x0000007a097a723e */ /* 0x000fc400000010ff */
[----:B------:R-:W-:Y:S02]  /*30a0*/  F2FP.BF16.F32.PACK_AB R120, R5, R120 ;  /* 0x000000780578723e */ /* 0x000fe400000010ff */
[----:B------:R-:W-:Y:S01]  /*30b0*/  F2FP.BF16.F32.PACK_AB R121, R62, R121 ;  /* 0x000000793e79723e */ /* 0x000fe200000010ff */
[----:B------:R-:W2:Y:S01]  /*30c0*/  MUFU.EX2 R126, R126 ;  /* 0x0000007e007e7308 */ /* 0x000ea20000000800 */
[----:B0-----:R-:W-:Y:S01]  /*30d0*/  FADD.FTZ R4, R124, R29 ;  /* 0x0000001d7c047221 */ /* 0x001fe20000010000 */
[----:B------:R-:W-:Y:S01]  /*30e0*/  FADD.FTZ R29, R131, R6 ;  /* 0x00000006831d7221 */ /* 0x000fe20000010000 */
[----:B------:R-:W-:Y:S02]  /*30f0*/  F2FP.BF16.F32.PACK_AB R123, R64, R123 ;  /* 0x0000007b407b723e */ /* 0x000fe400000010ff */
[----:B------:R-:W-:Y:S01]  /*3100*/  F2FP.BF16.F32.PACK_AB R125, R66, R125 ;  /* 0x0000007d427d723e */ /* 0x000fe200000010ff */
[----:B------:R-:W-:Y:S01]  /*3110*/  FADD.FTZ R6, R72, R29 ;  /* 0x0000001d48067221 */ /* 0x000fe20000010000 */
[----:B------:R-:W-:Y:S01]  /*3120*/  FFMA.FTZ R29, R52, R21, -R7 ;  /* 0x00000015341d7223 */ /* 0x000fe20000010807 */
[----:B------:R-:W0:Y:S01]  /*3130*/  MUFU.EX2 R13, R13 ;  /* 0x0000000d000d7308 */ /* 0x000e220000000800 */
[----:B-1----:R-:W-:Y:S01]  /*3140*/  FADD.FTZ R31, R11, R4 ;  /* 0x000000040b1f7221 */ /* 0x002fe20000010000 */
[----:B------:R-:W-:Y:S01]  /*3150*/  FADD.FTZ R33, R133, R6 ;  /* 0x0000000685217221 */ /* 0x000fe20000010000 */
[----:B------:R-:W-:-:S02]  /*3160*/  F2FP.BF16.F32.PACK_AB R127, R68, R127 ;  /* 0x0000007f447f723e */ /* 0x000fc400000010ff */
[----:B------:R-:W-:Y:S01]  /*3170*/  F2FP.BF16.F32.PACK_AB R129, R70, R129 ;  /* 0x000000814681723e */ /* 0x000fe200000010ff */
[----:B------:R-:W-:Y:S01]  /*3180*/  FADD.FTZ R6, R74, R33 ;  /* 0x000000214a067221 */ /* 0x000fe20000010000 */
[----:B------:R-:W-:Y:S01]  /*3190*/  F2FP.BF16.F32.PACK_AB R131, R72, R131 ;  /* 0x000000834883723e */ /* 0x000fe200000010ff */
[----:B------:R-:W1:Y:S01]  /*31a0*/  MUFU.EX2 R128, R128 ;  /* 0x0000008000807308 */ /* 0x000e620000000800 */
[----:B--2---:R-:W-:Y:S01]  /*31b0*/  FADD.FTZ R4, R126, R31 ;  /* 0x0000001f7e047221 */ /* 0x004fe20000010000 */
[----:B------:R-:W-:Y:S01]  /*31c0*/  FADD.FTZ R33, R135, R6 ;  /* 0x0000000687217221 */ /* 0x000fe20000010000 */
[----:B------:R-:W-:Y:S02]  /*31d0*/  F2FP.BF16.F32.PACK_AB R133, R74, R133 ;  /* 0x000000854a85723e */ /* 0x000fe400000010ff */
[C---:B------:R-:W-:Y:S01]  /*31e0*/  F2FP.BF16.F32.PACK_AB R135, R76.reuse, R135 ;  /* 0x000000874c87723e */ /* 0x040fe200000010ff */
[----:B------:R-:W-:Y:S01]  /*31f0*/  FADD.FTZ R6, R76, R33 ;  /* 0x000000214c067221 */ /* 0x000fe20000010000 */
[----:B------:R-:W-:Y:S01]  /*3200*/  F2FP.BF16.F32.PACK_AB R124, R11, R124 ;  /* 0x0000007c0b7c723e */ /* 0x000fe200000010ff */
[----:B------:R-:W2:Y:S01]  /*3210*/  MUFU.EX2 R15, R15 ;  /* 0x0000000f000f7308 */ /* 0x000ea20000000800 */
[----:B0-----:R-:W-:Y:S01]  /*3220*/  FADD.FTZ R31, R13, R4 ;  /* 0x000000040d1f7221 */ /* 0x001fe20000010000 */
[----:B------:R-:W-:Y:S01]  /*3230*/  FADD.FTZ R35, R137, R6 ;  /* 0x0000000689237221 */ /* 0x000fe20000010000 */
[----:B------:R-:W-:-:S02]  /*3240*/  F2FP.BF16.F32.PACK_AB R137, R80, R137 ;  /* 0x000000895089723e */ /* 0x000fc400000010ff */
[----:B------:R-:W-:Y:S01]  /*3250*/  F2FP.BF16.F32.PACK_AB R126, R13, R126 ;  /* 0x0000007e0d7e723e */ /* 0x000fe200000010ff */
[----:B------:R-:W-:Y:S02]  /*3260*/  FADD.FTZ R6, R80, R35 ;  /* 0x0000002350067221 */ /* 0x000fe40000010000 */
[----:B------:R-:W0:Y:S01]  /*3270*/  MUFU.EX2 R130, R130 ;  /* 0x0000008200827308 */ /* 0x000e220000000800 */
[----:B-1----:R-:W-:Y:S01]  /*3280*/  FADD.FTZ R4, R128, R31 ;  /* 0x0000001f80047221 */ /* 0x002fe20000010000 */
[----:B------:R-:W-:Y:S01]  /*3290*/  FADD.FTZ R35, R139, R6 ;  /* 0x000000068b237221 */ /* 0x000fe20000010000 */
[----:B------:R-:W-:-:S03]  /*32a0*/  F2FP.BF16.F32.PACK_AB R139, R82, R139 ;  /* 0x0000008b528b723e */ /* 0x000fc600000010ff */
[----:B------:R-:W-:Y:S02]  /*32b0*/  FADD.FTZ R6, R82, R35 ;  /* 0x0000002352067221 */ /* 0x000fe40000010000 */
[----:B------:R-:W1:Y:S01]  /*32c0*/  MUFU.EX2 R17, R17 ;  /* 0x0000001100117308 */ /* 0x000e620000000800 */
[----:B--2---:R-:W-:Y:S01]  /*32d0*/  FADD.FTZ R31, R15, R4 ;  /* 0x000000040f1f7221 */ /* 0x004fe20000010000 */
[----:B------:R-:W-:Y:S01]  /*32e0*/  FADD.FTZ R35, R141, R6 ;  /* 0x000000068d237221 */ /* 0x000fe20000010000 */
[----:B------:R-:W-:-:S05]  /*32f0*/  F2FP.BF16.F32.PACK_AB R128, R15, R128 ;  /* 0x000000800f80723e */ /* 0x000fca00000010ff */
[----:B------:R-:W2:Y:S01]  /*3300*/  MUFU.EX2 R132, R132 ;  /* 0x0000008400847308 */ /* 0x000ea20000000800 */
[----:B0-----:R-:W-:-:S07]  /*3310*/  FADD.FTZ R4, R130, R31 ;  /* 0x0000001f82047221 */ /* 0x001fce0000010000 */
[----:B------:R-:W0:Y:S01]  /*3320*/  MUFU.EX2 R19, R19 ;  /* 0x0000001300137308 */ /* 0x000e220000000800 */
[C---:B-1----:R-:W-:Y:S01]  /*3330*/  FADD.FTZ R33, R17.reuse, R4 ;  /* 0x0000000411217221 */ /* 0x042fe20000010000 */
[----:B------:R-:W-:-:S06]  /*3340*/  F2FP.BF16.F32.PACK_AB R130, R17, R130 ;  /* 0x000000821182723e */ /* 0x000fcc00000010ff */
[----:B------:R-:W1:Y:S01]  /*3350*/  MUFU.EX2 R134, R134 ;  /* 0x0000008600867308 */ /* 0x000e620000000800 */
[----:B--2---:R-:W-:-:S07]  /*3360*/  FADD.FTZ R4, R132, R33 ;  /* 0x0000002184047221 */ /* 0x004fce0000010000 */
[----:B------:R-:W2:Y:S01]  /*3370*/  MUFU.EX2 R23, R23 ;  /* 0x0000001700177308 */ /* 0x000ea20000000800 */
[C---:B0-----:R-:W-:Y:S01]  /*3380*/  FADD.FTZ R33, R19.reuse, R4 ;  /* 0x0000000413217221 */ /* 0x041fe20000010000 */
[----:B------:R-:W-:-:S06]  /*3390*/  F2FP.BF16.F32.PACK_AB R132, R19, R132 ;  /* 0x000000841384723e */ /* 0x000fcc00000010ff */
[----:B------:R-:W0:Y:S01]  /*33a0*/  MUFU.EX2 R136, R136 ;  /* 0x0000008800887308 */ /* 0x000e220000000800 */
[----:B-1----:R-:W-:-:S07]  /*33b0*/  FADD.FTZ R4, R134, R33 ;  /* 0x0000002186047221 */ /* 0x002fce0000010000 */
[----:B------:R-:W1:Y:S01]  /*33c0*/  MUFU.EX2 R84, R84 ;  /* 0x0000005400547308 */ /* 0x000e620000000800 */
[C---:B--2---:R-:W-:Y:S01]  /*33d0*/  FADD.FTZ R7, R23.reuse, R4 ;  /* 0x0000000417077221 */ /* 0x044fe20000010000 */
[----:B------:R-:W-:-:S06]  /*33e0*/  F2FP.BF16.F32.PACK_AB R134, R23, R134 ;  /* 0x000000861786723e */ /* 0x000fcc00000010ff */
[----:B------:R-:W2:Y:S01]  /*33f0*/  MUFU.EX2 R25, R25 ;  /* 0x0000001900197308 */ /* 0x000ea20000000800 */
[----:B0-----:R-:W-:-:S07]  /*3400*/  FADD.FTZ R4, R136, R7 ;  /* 0x0000000788047221 */ /* 0x001fce0000010000 */
[----:B------:R-:W0:Y:S01]  /*3410*/  MUFU.EX2 R143, R143 ;  /* 0x0000008f008f7308 */ /* 0x000e220000000800 */
[C---:B-1----:R-:W-:Y:S01]  /*3420*/  FADD.FTZ R6, R84.reuse, R35 ;  /* 0x0000002354067221 */ /* 0x042fe20000010000 */
[----:B------:R-:W-:-:S06]  /*3430*/  F2FP.BF16.F32.PACK_AB R141, R84, R141 ;  /* 0x0000008d548d723e */ /* 0x000fcc00000010ff */
[----:B------:R-:W1:Y:S01]  /*3440*/  MUFU.EX2 R138, R138 ;  /* 0x0000008a008a7308 */ /* 0x000e620000000800 */
[C---:B--2---:R-:W-:Y:S01]  /*3450*/  FADD.FTZ R7, R25.reuse, R4 ;  /* 0x0000000419077221 */ /* 0x044fe20000010000 */
[----:B------:R-:W-:-:S06]  /*3460*/  F2FP.BF16.F32.PACK_AB R136, R25, R136 ;  /* 0x000000881988723e */ /* 0x000fcc00000010ff */
[----:B------:R-:W2:Y:S01]  /*3470*/  MUFU.EX2 R86, R86 ;  /* 0x0000005600567308 */ /* 0x000ea20000000800 */
[----:B0-----:R-:W-:-:S07]  /*3480*/  FADD.FTZ R35, R143, R6 ;  /* 0x000000068f237221 */ /* 0x001fce0000010000 */
[----:B------:R-:W0:Y:S01]  /*3490*/  MUFU.EX2 R27, R27 ;  /* 0x0000001b001b7308 */ /* 0x000e220000000800 */
[----:B-1----:R-:W-:-:S07]  /*34a0*/  FADD.FTZ R4, R138, R7 ;  /* 0x000000078a047221 */ /* 0x002fce0000010000 */
[----:B------:R-:W1:Y:S01]  /*34b0*/  MUFU.EX2 R145, R145 ;  /* 0x0000009100917308 */ /* 0x000e620000000800 */
[C---:B--2---:R-:W-:Y:S01]  /*34c0*/  FADD.FTZ R6, R86.reuse, R35 ;  /* 0x0000002356067221 */ /* 0x044fe20000010000 */
[----:B------:R-:W-:-:S06]  /*34d0*/  F2FP.BF16.F32.PACK_AB R143, R86, R143 ;  /* 0x0000008f568f723e */ /* 0x000fcc00000010ff */
[----:B------:R-:W2:Y:S01]  /*34e0*/  MUFU.EX2 R140, R140 ;  /* 0x0000008c008c7308 */ /* 0x000ea20000000800 */
[C---:B0-----:R-:W-:Y:S01]  /*34f0*/  FADD.FTZ R7, R27.reuse, R4 ;  /* 0x000000041b077221 */ /* 0x041fe20000010000 */
[----:B------:R-:W-:-:S06]  /*3500*/  F2FP.BF16.F32.PACK_AB R138, R27, R138 ;  /* 0x0000008a1b8a723e */ /* 0x000fcc00000010ff */
[----:B------:R-:W0:Y:S01]  /*3510*/  MUFU.EX2 R88, R88 ;  /* 0x0000005800587308 */ /* 0x000e220000000800 */
[----:B-1----:R-:W-:-:S07]  /*3520*/  FADD.FTZ R37, R145, R6 ;  /* 0x0000000691257221 */ /* 0x002fce0000010000 */
[----:B------:R-:W1:Y:S01]  /*3530*/  MUFU.EX2 R29, R29 ;  /* 0x0000001d001d7308 */ /* 0x000e620000000800 */
[----:B--2---:R-:W-:-:S07]  /*3540*/  FADD.FTZ R4, R140, R7 ;  /* 0x000000078c047221 */ /* 0x004fce0000010000 */
[----:B------:R-:W2:Y:S01]  /*3550*/  MUFU.EX2 R147, R147 ;  /* 0x0000009300937308 */ /* 0x000ea20000000800 */
[C---:B0-----:R-:W-:Y:S01]  /*3560*/  FADD.FTZ R6, R88.reuse, R37 ;  /* 0x0000002558067221 */ /* 0x041fe20000010000 */
[----:B------:R-:W-:Y:S01]  /*3570*/  F2FP.BF16.F32.PACK_AB R145, R88, R145 ;  /* 0x000000915891723e */ /* 0x000fe200000010ff */
[----:B------:R-:W-:-:S05]  /*3580*/  IMAD.MOV.U32 R88, RZ, RZ, R119 ;  /* 0x000000ffff587224 */ /* 0x000fca00078e0077 */
[----:B------:R-:W0:Y:S01]  /*3590*/  MUFU.EX2 R142, R142 ;  /* 0x0000008e008e7308 */ /* 0x000e220000000800 */
[C---:B-1----:R-:W-:Y:S01]  /*35a0*/  FADD.FTZ R7, R29.reuse, R4 ;  /* 0x000000041d077221 */ /* 0x042fe20000010000 */
[----:B------:R-:W-:-:S06]  /*35b0*/  F2FP.BF16.F32.PACK_AB R140, R29, R140 ;  /* 0x0000008c1d8c723e */ /* 0x000fcc00000010ff */
[----:B------:R-:W1:Y:S01]  /*35c0*/  MUFU.EX2 R100, R100 ;  /* 0x0000006400647308 */ /* 0x000e620000000800 */
[----:B--2---:R-:W-:-:S07]  /*35d0*/  FADD.FTZ R37, R147, R6 ;  /* 0x0000000693257221 */ /* 0x004fce0000010000 */
[----:B------:R-:W2:Y:S01]  /*35e0*/  MUFU.EX2 R31, R56 ;  /* 0x00000038001f7308 */ /* 0x000ea20000000800 */
[----:B0-----:R-:W-:-:S07]  /*35f0*/  FADD.FTZ R4, R142, R7 ;  /* 0x000000078e047221 */ /* 0x001fce0000010000 */
[----:B------:R-:W0:Y:S01]  /*3600*/  MUFU.EX2 R149, R149 ;  /* 0x0000009500957308 */ /* 0x000e220000000800 */
[C---:B-1----:R-:W-:Y:S01]  /*3610*/  FADD.FTZ R6, R100.reuse, R37 ;  /* 0x0000002564067221 */ /* 0x042fe20000010000 */
[----:B------:R-:W-:Y:S01]  /*3620*/  F2FP.BF16.F32.PACK_AB R147, R100, R147 ;  /* 0x000000936493723e */ /* 0x000fe200000010ff */
[----:B------:R-:W-:-:S05]  /*3630*/  IMAD.MOV.U32 R100, RZ, RZ, R119 ;  /* 0x000000ffff647224 */ /* 0x000fca00078e0077 */
        /* <DEDUP_REMOVED lines=9> */
[----:B------:R-:W-:Y:S02]  /*36d0*/  F2FP.BF16.F32.PACK_AB R149, R102, R149 ;  /* 0x000000956695723e */ /* 0x000fe400000010ff */
[----:B------:R-:W-:-:S04]  /*36e0*/  MOV R102, R119 ;  /* 0x0000007700667202 */ /* 0x000fc80000000f00 */
[----:B------:R2:W3:Y:S01]  /*36f0*/  MUFU.EX2 R35, R90 ;  /* 0x0000005a00237308 */ /* 0x0004e20000000800 */
[C---:B0-----:R-:W-:Y:S01]  /*3700*/  FADD.FTZ R39, R33.reuse, R4 ;  /* 0x0000000421277221 */ /* 0x041fe20000010000 */
[----:B------:R-:W-:-:S06]  /*3710*/  F2FP.BF16.F32.PACK_AB R144, R33, R58 ;  /* 0x0000003a2190723e */ /* 0x000fcc00000010ff */
[----:B------:R-:W0:Y:S01]  /*3720*/  MUFU.EX2 R92, R92 ;  /* 0x0000005c005c7308 */ /* 0x000e220000000800 */
[----:B-1----:R-:W-:Y:S01]  /*3730*/  FADD.FTZ R4, R78, R39 ;  /* 0x000000274e047221 */ /* 0x002fe20000010000 */
[----:B--2---:R-:W-:-:S06]  /*3740*/  MOV R90, R119 ;  /* 0x00000077005a7202 */ /* 0x004fcc0000000f00 */
[----:B------:R1:W2:Y:S01]  /*3750*/  MUFU.EX2 R37, R94 ;  /* 0x0000005e00257308 */ /* 0x0002a20000000800 */
[C---:B---3--:R-:W-:Y:S01]  /*3760*/  FADD.FTZ R5, R35.reuse, R4 ;  /* 0x0000000423057221 */ /* 0x048fe20000010000 */
[----:B------:R-:W-:-:S06]  /*3770*/  F2FP.BF16.F32.PACK_AB R146, R35, R78 ;  /* 0x0000004e2392723e */ /* 0x000fcc00000010ff */
[----:B------:R-:W3:Y:S01]  /*3780*/  MUFU.EX2 R151, R151 ;  /* 0x0000009700977308 */ /* 0x000ee20000000800 */
[----:B0-----:R-:W-:Y:S01]  /*3790*/  FADD.FTZ R4, R92, R5 ;  /* 0x000000055c047221 */ /* 0x001fe20000010000 */
[----:B-1----:R-:W-:-:S06]  /*37a0*/  MOV R94, R119 ;  /* 0x00000077005e7202 */ /* 0x002fcc0000000f00 */
[----:B------:R-:W0:Y:S01]  /*37b0*/  MUFU.EX2 R96, R96 ;  /* 0x0000006000607308 */ /* 0x000e220000000800 */
[C---:B--2---:R-:W-:Y:S01]  /*37c0*/  FADD.FTZ R5, R37.reuse, R4 ;  /* 0x0000000425057221 */ /* 0x044fe20000010000 */
[----:B------:R-:W-:Y:S01]  /*37d0*/  F2FP.BF16.F32.PACK_AB R148, R37, R92 ;  /* 0x0000005c2594723e */ /* 0x000fe200000010ff */
[----:B------:R-:W-:-:S05]  /*37e0*/  IMAD.MOV.U32 R92, RZ, RZ, R119 ;  /* 0x000000ffff5c7224 */ /* 0x000fca00078e0077 */
[----:B------:R-:W1:Y:S01]  /*37f0*/  MUFU.EX2 R104, R104 ;  /* 0x0000006800687308 */ /* 0x000e620000000800 */
[----:B---3--:R-:W-:-:S07]  /*3800*/  FADD.FTZ R7, R151, R6 ;  /* 0x0000000697077221 */ /* 0x008fce0000010000 */
[----:B------:R2:W3:Y:S01]  /*3810*/  MUFU.EX2 R9, R98 ;  /* 0x0000006200097308 */ /* 0x0004e20000000800 */
[----:B0-----:R-:W-:Y:S01]  /*3820*/  FADD.FTZ R4, R96, R5 ;  /* 0x0000000560047221 */ /* 0x001fe20000010000 */
[C---:B-1----:R-:W-:Y:S01]  /*3830*/  FADD.FTZ R7, R104.reuse, R7 ;  /* 0x0000000768077221 */ /* 0x042fe20000010000 */
[----:B------:R-:W-:Y:S01]  /*3840*/  F2FP.BF16.F32.PACK_AB R151, R104, R151 ;  /* 0x000000976897723e */ /* 0x000fe200000010ff */
[--C-:B------:R-:W-:Y:S01]  /*3850*/  IMAD.MOV.U32 R104, RZ, RZ, R119.reuse ;  /* 0x000000ffff687224 */ /* 0x100fe200078e0077 */
[----:B--2---:R-:W-:Y:S02]  /*3860*/  MOV R98, R119 ;  /* 0x0000007700627202 */ /* 0x004fe40000000f00 */
[C---:B---3--:R-:W-:Y:S01]  /*3870*/  F2FP.BF16.F32.PACK_AB R150, R9.reuse, R96 ;  /* 0x000000600996723e */ /* 0x048fe200000010ff */
[----:B------:R-:W-:Y:S01]  /*3880*/  FADD.FTZ R5, R9, R4 ;  /* 0x0000000409057221 */ /* 0x000fe20000010000 */
[----:B------:R-:W-:Y:S01]  /*3890*/  IMAD.MOV.U32 R96, RZ, RZ, R119 ;  /* 0x000000ffff607224 */ /* 0x000fe200078e0077 */
[----:B------:R-:W-:Y:S06]  /*38a0*/  @!P1 BRA `(.L_x_18) ;  /* 0x0000002400a09947 */ /* 0x000fec0003800000 */
[----:B------:R-:W-:Y:S01]  /*38b0*/  IMAD.MOV.U32 R6, RZ, RZ, R24 ;  /* 0x000000ffff067224 */ /* 0x000fe200078e0018 */
[----:B------:R-:W-:Y:S02]  /*38c0*/  MOV R4, R32 ;  /* 0x0000002000047202 */ /* 0x000fe40000000f00 */
[----:B------:R-:W-:Y:S02]  /*38d0*/  CS2R R118, SRZ ;  /* 0x0000000000767805 */ /* 0x000fe4000001ff00 */
        /* <DEDUP_REMOVED lines=14> */
[----:B------:R-:W-:Y:S01]  /*39c0*/  CS2R R88, SRZ ;  /* 0x0000000000587805 */ /* 0x000fe2000001ff00 */
[----:B------:R-:W-:Y:S01]  /*39d0*/  UMOV UR6, URZ ;  /* 0x0000003f00067c82 */ /* 0x000fe20008000000 */
[----:B------:R-:W-:Y:S01]  /*39e0*/  UMOV UR5, URZ ;  /* 0x0000003f00057c82 */ /* 0x000fe20008000000 */
[----:B------:R-:W-:-:S05]  /*39f0*/  ULDC UR23, c[0x0][0x9d8] ;  /* 0x0002760000177ab9 */ /* 0x000fca0000000800 */
.L_x_29:
[----:B------:R-:W-:Y:S01]  /*3a00*/  ISETP.NE.AND P2, PT, RZ, UR44, PT ;  /* 0x0000002cff007c0c */ /* 0x000fe2000bf45270 */
[----:B------:R-:W-:-:S04]  /*3a10*/  UISETP.NE.AND UP0, UPT, UR5, 0x1, UPT ;  /* 0x000000010500788c */ /* 0x000fc8000bf05270 */
[----:B------:R-:W-:-:S04]  /*3a20*/  USEL UR4, URZ, 0x1, UP0 ;  /* 0x000000013f047887 */ /* 0x000fc80008000000 */
[----:B------:R-:W-:-:S04]  /*3a30*/  ULOP3.LUT UR4, UR6, UR4, URZ, 0x3c, !UPT ;  /* 0x0000000406047292 */ /* 0x000fc8000f8e3c3f */
[----:B------:R-:W-:Y:S08]  /*3a40*/  @P2 BRA `(.L_x_19) ;  /* 0x0000000000382947 */ /* 0x000ff00003800000 */
[----:B------:R-:W-:Y:S05]  /*3a50*/  @!P0 BRA `(.L_x_20) ;  /* 0x0000000000048947 */ /* 0x000fea0003800000 */
[----:B------:R-:W-:Y:S01]  /*3a60*/  BPT.TRAP 0x1 ;  /* 0x000000040000795c */ /* 0x000fe20000300000 */
.L_x_20:
[----:B------:R-:W-:Y:S01]  /*3a70*/  UIADD3 UR10, UR5, 0x1, URZ ;  /* 0x00000001050a7890 */ /* 0x000fe2000fffe03f */
[----:B------:R-:W-:-:S03]  /*3a80*/  IMAD.U32 R0, RZ, RZ, UR4 ;  /* 0x00000004ff007e24 */ /* 0x000fc6000f8e00ff */
[----:B------:R-:W-:Y:S02]  /*3a90*/  UISETP.NE.AND UP0, UPT, UR10, 0x2, UPT ;  /* 0x000000020a00788c */ /* 0x000fe4000bf05270 */
[----:B------:R-:W-:Y:S02]  /*3aa0*/  SHF.L.U32 R0, R0, 0x1f, RZ ;  /* 0x0000001f00007819 */ /* 0x000fe400000006ff */
[----:B------:R-:W-:-:S04]  /*3ab0*/  USEL UR10, UR10, URZ, UP0 ;  /* 0x0000003f0a0a7287 */ /* 0x000fc80008000000 */
[----:B------:R-:W-:-:S09]  /*3ac0*/  ULEA UR10, UR10, UR40, 0x3 ;  /* 0x000000280a0a7291 */ /* 0x000fd2000f8e183f */
[----:B------:R0:W1:Y:S01]  /*3ad0*/  SYNCS.PHASECHK.TRANS64.TRYWAIT P1, [UR10+0x16830], R0 ;  /* 0x01683000ff0075a7 */ /* 0x000062000802014a */
[----:B------:R-:W-:Y:S05]  /*3ae0*/  @!P0 BRA `(.L_x_21) ;  /* 0x0000000000048947 */ /* 0x000fea0003800000 */
[----:B------:R-:W-:Y:S01]  /*3af0*/  BPT.TRAP 0x1 ;  /* 0x000000040000795c */ /* 0x000fe20000300000 */
.L_x_21:
[----:B-1----:R-:W-:Y:S05]  /*3b00*/  @P1 BRA `(.L_x_19) ;  /* 0x0000000000081947 */ /* 0x002fea0003800000 */
[----:B------:R-:W1:Y:S02]  /*3b10*/  SYNCS.PHASECHK.TRANS64.TRYWAIT P1, [UR10+0x16830], R0 ;  /* 0x01683000ff0075a7 */ /* 0x000e64000802014a */
[----:B-1----:R-:W-:Y:S05]  /*3b20*/  @!P1 BRA `(.L_x_22) ;  /* 0x0000007800d49947 */ /* 0x002fea0003800000 */
.L_x_19:
[----:B01----:R-:W-:Y:S01]  /*3b30*/  VIADD R0, R16, 0x8 ;  /* 0x0000000810007836 */ /* 0x003fe20000000000 */
[----:B------:R-:W-:Y:S01]  /*3b40*/  UIADD3 UR10, UR5, 0x1, URZ ;  /* 0x00000001050a7890 */ /* 0x000fe2000fffe03f */
[----:B------:R-:W-:Y:S01]  /*3b50*/  R2UR UR24, R2 ;  /* 0x00000000021872ca */ /* 0x000fe200000e0000 */
[----:B------:R-:W-:Y:S01]  /*3b60*/  UMOV UR27, 0x40000040 ;  /* 0x40000040001b7882 */ /* 0x000fe20000000000 */
[----:B------:R-:W-:Y:S01]  /*3b70*/  R2UR UR25, R3 ;  /* 0x00000000031972ca */ /* 0x000fe200000e0000 */
[----:B------:R0:W-:Y:S01]  /*3b80*/  BAR.SYNC.DEFER_BLOCKING R0, 0x100 ;  /* 0x000400000000751d */ /* 0x0001e20000010000 */
[----:B------:R-:W-:-:S04]  /*3b90*/  UISETP.NE.AND UP0, UPT, UR10, 0x2, UPT ;  /* 0x000000020a00788c */ /* 0x000fc8000bf05270 */
[----:B------:R-:W-:Y:S01]  /*3ba0*/  USEL UR22, UR10, URZ, UP0 ;  /* 0x0000003f0a167287 */ /* 0x000fe20008000000 */
[----:B------:R-:W-:Y:S01]  /*3bb0*/  UMOV UR11, 0x40000040 ;  /* 0x40000040000b7882 */ /* 0x000fe20000000000 */
[----:B------:R-:W-:Y:S02]  /*3bc0*/  UMOV UR15, 0x40000040 ;  /* 0x40000040000f7882 */ /* 0x000fe40000000000 */
[----:B------:R-:W-:Y:S01]  /*3bd0*/  ULEA UR26, UR22, UR20, 0xa ;  /* 0x00000014161a7291 */ /* 0x000fe2000f8e503f */
[----:B------:R-:W-:Y:S01]  /*3be0*/  UMOV UR19, 0x40000040 ;  /* 0x4000004000137882 */ /* 0x000fe20000000000 */
[----:B0-----:R-:W-:Y:S02]  /*3bf0*/  IMAD.U32 R0, RZ, RZ, UR22 ;  /* 0x00000016ff007e24 */ /* 0x001fe4000f8e00ff */
[----:B------:R-:W-:Y:S02]  /*3c00*/  UIADD3 UR10, UR26, 0x2, URZ ;  /* 0x000000021a0a7890 */ /* 0x000fe4000fffe03f */
[----:B------:R-:W-:-:S02]  /*3c10*/  UIADD3 UR14, UR26, 0x4, URZ ;  /* 0x000000041a0e7890 */ /* 0x000fc4000fffe03f */
[----:B------:R-:W-:Y:S01]  /*3c20*/  UIADD3 UR18, UR26, 0x6, URZ ;  /* 0x000000061a127890 */ /* 0x000fe2000fffe03f */
[----:B------:R-:W-:-:S06]  /*3c30*/  WARPGROUP.ARRIVE ;  /* 0x00000000000079c5 */ /* 0x000fcc0000000000 */
[----:B------:R-:W-:Y:S03]  /*3c40*/  HGMMA.64x128x16.F32.BF16 R24, gdesc[UR24], RZ, !UPT, gsb0 ;  /* 0x01e00000181879f0 */ /* 0x000fe6000c0018ff */
[----:B------:R-:W-:Y:S02]  /*3c50*/  WARPGROUP.DEPBAR.LE gsb0, 0x0 ;  /* 0x00008000000079c5 */ /* 0x000fe40000010000 */
[----:B------:R-:W-:-:S07]  /*3c60*/  WARPGROUP.ARRIVE ;  /* 0x00000000000079c5 */ /* 0x000fce0000000000 */
        /* <DEDUP_REMOVED lines=8> */
[----:B------:R-:W-:Y:S05]  /*3cf0*/  @P2 BRA `(.L_x_23) ;  /* 0x00000000002c2947 */ /* 0x000fea0003800000 */
[----:B------:R-:W-:Y:S05]  /*3d00*/  @!P0 BRA `(.L_x_24) ;  /* 0x0000000000048947 */ /* 0x000fea0003800000 */
[----:B------:R-:W-:Y:S01]  /*3d10*/  BPT.TRAP 0x1 ;  /* 0x000000040000795c */ /* 0x000fe20000300000 */
.L_x_24:
[----:B------:R-:W-:Y:S01]  /*3d20*/  ULEA UR10, UR5, UR40, 0x3 ;  /* 0x00000028050a7291 */ /* 0x000fe2000f8e183f */
[----:B------:R-:W-:-:S04]  /*3d30*/  MOV R8, UR6 ;  /* 0x0000000600087c02 */ /* 0x000fc80008000f00 */
[----:B------:R-:W-:-:S04]  /*3d40*/  SHF.L.U32 R8, R8, 0x1f, RZ ;  /* 0x0000001f08087819 */ /* 0x000fc800000006ff */
[----:B------:R0:W1:Y:S01]  /*3d50*/  SYNCS.PHASECHK.TRANS64.TRYWAIT P1, [UR10+0x16850], R8 ;  /* 0x01685008ff0075a7 */ /* 0x000062000802014a */
[----:B------:R-:W-:Y:S05]  /*3d60*/  @!P0 BRA `(.L_x_25) ;  /* 0x0000000000048947 */ /* 0x000fea0003800000 */
[----:B------:R-:W-:Y:S01]  /*3d70*/  BPT.TRAP 0x1 ;  /* 0x000000040000795c */ /* 0x000fe20000300000 */
.L_x_25:
[----:B-1----:R-:W-:Y:S05]  /*3d80*/  @P1 BRA `(.L_x_23) ;  /* 0x0000000000081947 */ /* 0x002fea0003800000 */
[----:B------:R-:W1:Y:S02]  /*3d90*/  SYNCS.PHASECHK.TRANS64.TRYWAIT P1, [UR10+0x16850], R8 ;  /* 0x01685008ff0075a7 */ /* 0x000e64000802014a */
[----:B-1----:R-:W-:Y:S05]  /*3da0*/  @!P1 BRA `(.L_x_26) ;  /* 0x00000078004c9947 */ /* 0x002fea0003800000 */
.L_x_23:
[----:B------:R-:W-:Y:S01]  /*3db0*/  UIADD3 UR6, UR40, 0x400, URZ ;  /* 0x0000040028067890 */ /* 0x000fe2000fffe03f */
[----:B------:R-:W-:Y:S01]  /*3dc0*/  WARPGROUP.ARRIVE ;  /* 0x00000000000079c5 */ /* 0x000fe20000000000 */
[----:B------:R-:W-:Y:S01]  /*3dd0*/  UMOV UR11, 0x40000040 ;  /* 0x40000040000b7882 */ /* 0x000fe20000000000 */
[----:B01----:R-:W-:Y:S01]  /*3de0*/  VIADD R8, R16, 0x9 ;  /* 0x0000000910087836 */ /* 0x003fe20000000000 */
[----:B------:R-:W-:Y:S01]  /*3df0*/  USHF.R.U32.HI UR6, URZ, 0x4, UR6 ;  /* 0x000000043f067899 */ /* 0x000fe20008011606 */
[----:B------:R-:W-:-:S03]  /*3e00*/  ISETP.GE.U32.AND P1, PT, R22, 0x180, PT ;  /* 0x000001801600780c */ /* 0x000fc60003f26070 */
[----:B------:R-:W-:Y:S01]  /*3e10*/  ULOP3.LUT UR6, UR6, 0x3fff, URZ, 0xc0, !UPT ;  /* 0x00003fff06067892 */ /* 0x000fe2000f8ec03f */
[----:B------:R-:W-:-:S03]  /*3e20*/  SEL R8, R8, 0x9, !P1 ;  /* 0x0000000908087807 */ /* 0x000fc60004800000 */
[----:B------:R-:W-:-:S07]  /*3e30*/  ULEA UR6, UR5, UR6, 0xa ;  /* 0x0000000605067291 */ /* 0x000fce000f8e503f */
[----:B------:R-:W-:Y:S02]  /*3e40*/  UMOV UR10, UR6 ;  /* 0x00000006000a7c82 */ /* 0x000fe40008000000 */
[----:B------:R-:W-:Y:S01]  /*3e50*/  HGMMA.64x64x16.F32.BF16 R88, R120, gdesc[UR8].tnspB, R88, gsb0 ;  /* 0x40e0000878587df0 */ /* 0x000fe20008001858 */
[----:B------:R-:W-:Y:S01]  /*3e60*/  UIADD3 UR10, UR6, 0x80, URZ ;  /* 0x00000080060a7890 */ /* 0x000fe2000fffe03f */
[----:B------:R-:W-:Y:S01]  /*3e70*/  UMOV UR11, 0x40000040 ;  /* 0x40000040000b7882 */ /* 0x000fe20000000000 */
[----:B------:R-:W-:Y:S02]  /*3e80*/  WARPGROUP.DEPBAR.LE gsb0, 0x0 ;  /* 0x00008000000079c5 */ /* 0x000fe40000010000 */
[----:B------:R-:W-:-:S06]  /*3e90*/  WARPGROUP.ARRIVE ;  /* 0x00000000000079c5 */ /* 0x000fcc0000000000 */
        /* <DEDUP_REMOVED lines=23> */
[----:B------:R-:W-:Y:S01]  /*4010*/  UIADD3 UR6, UR6, 0x380, URZ ;  /* 0x0000038006067890 */ /* 0x000fe2000fffe03f */
[----:B------:R-:W-:Y:S02]  /*4020*/  WARPGROUP.DEPBAR.LE gsb0, 0x0 ;  /* 0x00008000000079c5 */ /* 0x000fe40000010000 */
[----:B------:R-:W-:-:S06]  /*4030*/  WARPGROUP.ARRIVE ;  /* 0x00000000000079c5 */ /* 0x000fcc0000000000 */
[----:B------:R-:W-:Y:S01]  /*4040*/  HGMMA.64x64x16.F32.BF16 R88, R144, gdesc[UR8].tnspB, R88, gsb0 ;  /* 0x40e0000890587df0 */ /* 0x000fe20008001858 */
[----:B------:R-:W-:Y:S01]  /*4050*/  UMOV UR10, UR6 ;  /* 0x00000006000a7c82 */ /* 0x000fe20008000000 */
[----:B------:R-:W-:Y:S01]  /*4060*/  UMOV UR11, 0x40000040 ;  /* 0x40000040000b7882 */ /* 0x000fe20000000000 */
[----:B------:R-:W-:Y:S02]  /*4070*/  WARPGROUP.DEPBAR.LE gsb0, 0x0 ;  /* 0x00008000000079c5 */ /* 0x000fe40000010000 */
[----:B------:R-:W-:-:S06]  /*4080*/  WARPGROUP.ARRIVE ;  /* 0x00000000000079c5 */ /* 0x000fcc0000000000 */
[----:B------:R-:W-:Y:S03]  /*4090*/  HGMMA.64x64x16.F32.BF16 R88, R148, gdesc[UR8].tnspB, R88, gsb0 ;  /* 0x40e0000894587df0 */ /* 0x000fe60008001858 */
[----:B------:R-:W-:Y:S02]  /*40a0*/  WARPGROUP.DEPBAR.LE gsb0, 0x0 ;  /* 0x00008000000079c5 */ /* 0x000fe40000010000 */
[----:B------:R0:W-:Y:S06]  /*40b0*/  BAR.ARV R8, 0x100 ;  /* 0x000400080000751d */ /* 0x0001ec0000002000 */
[----:B------:R-:W-:Y:S05]  /*40c0*/  @!P0 BRA `(.L_x_27) ;  /* 0x0000000000048947 */ /* 0x000fea0003800000 */
[----:B------:R-:W-:Y:S01]  /*40d0*/  BPT.TRAP 0x1 ;  /* 0x000000040000795c */ /* 0x000fe20000300000 */
.L_x_27:
[----:B------:R-:W-:Y:S01]  /*40e0*/  FMUL.FTZ R9, R24, UR23 ;  /* 0x0000001718097c20 */ /* 0x000fe20008410000 */
[----:B0-----:R-:W-:Y:S01]  /*40f0*/  FMUL.FTZ R8, R25, UR23 ;  /* 0x0000001719087c20 */ /* 0x001fe20008410000 */
[----:B------:R-:W-:Y:S01]  /*4100*/  FMUL.FTZ R11, R26, UR23 ;  /* 0x000000171a0b7c20 */ /* 0x000fe20008410000 */
[----:B------:R-:W-:Y:S01]  /*4110*/  FMUL.FTZ R10, R27, UR23 ;  /* 0x000000171b0a7c20 */ /* 0x000fe20008410000 */
[----:B------:R-:W-:Y:S01]  /*4120*/  FMUL.FTZ R120, R28, UR23 ;  /* 0x000000171c787c20 */ /* 0x000fe20008410000 */
[----:B------:R-:W-:Y:S01]  /*4130*/  FMUL.FTZ R122, R29, UR23 ;  /* 0x000000171d7a7c20 */ /* 0x000fe20008410000 */
[----:B------:R-:W0:Y:S01]  /*4140*/  MUFU.TANH R9, R9 ;  /* 0x0000000900097308 */ /* 0x000e220000002400 */
[----:B------:R-:W-:Y:S01]  /*4150*/  FMUL.FTZ R12, R30, UR23 ;  /* 0x000000171e0c7c20 */ /* 0x000fe20008410000 */
[----:B------:R-:W-:Y:S01]  /*4160*/  FMUL.FTZ R13, R31, UR23 ;  /* 0x000000171f0d7c20 */ /* 0x000fe20008410000 */
[----:B------:R-:W-:Y:S01]  /*4170*/  FMUL.FTZ R124, R32, UR23 ;  /* 0x00000017207c7c20 */ /* 0x000fe20008410000 */
[----:B------:R-:W-:Y:S01]  /*4180*/  FMUL.FTZ R126, R33, UR23 ;  /* 0x00000017217e7c20 */ /* 0x000fe20008410000 */
[----:B------:R-:W-:Y:S01]  /*4190*/  FMUL.FTZ R14, R34, UR23 ;  /* 0x00000017220e7c20 */ /* 0x000fe20008410000 */
[----:B------:R-:W-:Y:S01]  /*41a0*/  FMUL.FTZ R15, R35, UR23 ;  /* 0x00000017230f7c20 */ /* 0x000fe20008410000 */
[----:B------:R-:W-:Y:S01]  /*41b0*/  FMUL.FTZ R128, R36, UR23 ;  /* 0x0000001724807c20 */ /* 0x000fe20008410000 */
[----:B------:R-:W1:Y:S01]  /*41c0*/  MUFU.TANH R8, R8 ;  /* 0x0000000800087308 */ /* 0x000e620000002400 */
[----:B------:R-:W-:Y:S01]  /*41d0*/  FMUL.FTZ R130, R37, UR23 ;  /* 0x0000001725827c20 */ /* 0x000fe20008410000 */
[----:B------:R-:W-:Y:S01]  /*41e0*/  FMUL.FTZ R17, R38, UR23 ;  /* 0x0000001726117c20 */ /* 0x000fe20008410000 */
[----:B------:R-:W-:Y:S01]  /*41f0*/  FMUL.FTZ R18, R39, UR23 ;  /* 0x0000001727127c20 */ /* 0x000fe20008410000 */
[----:B------:R-:W-:Y:S01]  /*4200*/  FMUL.FTZ R132, R40, UR23 ;  /* 0x0000001728847c20 */ /* 0x000fe20008410000 */
[----:B------:R-:W-:Y:S01]  /*4210*/  FMUL.FTZ R134, R41, UR23 ;  /* 0x0000001729867c20 */ /* 0x000fe20008410000 */
[----:B------:R-:W-:Y:S01]  /*4220*/  FMUL.FTZ R19, R42, UR23 ;  /* 0x000000172a137c20 */ /* 0x000fe20008410000 */
[----:B------:R-:W-:Y:S01]  /*4230*/  FMUL.FTZ R20, R43, UR23 ;  /* 0x000000172b147c20 */ /* 0x000fe20008410000 */
[----:B------:R-:W2:Y:S01]  /*4240*/  MUFU.TANH R11, R11 ;  /* 0x0000000b000b7308 */ /* 0x000ea20000002400 */
[----:B0-----:R-:W-:Y:S01]  /*4250*/  FMNMX.FTZ R21, R9, R4, !PT ;  /* 0x0000000409157209 */ /* 0x001fe20007810000 */
[----:B------:R-:W-:Y:S01]  /*4260*/  FMUL.FTZ R136, R44, UR23 ;  /* 0x000000172c887c20 */ /* 0x000fe20008410000 */
[----:B------:R-:W-:Y:S01]  /*4270*/  FMUL.FTZ R138, R45, UR23 ;  /* 0x000000172d8a7c20 */ /* 0x000fe20008410000 */
[----:B------:R-:W-:Y:S01]  /*4280*/  FMUL.FTZ R26, R46, UR23 ;  /* 0x000000172e1a7c20 */ /* 0x000fe20008410000 */
[----:B------:R-:W-:Y:S01]  /*4290*/  FMUL.FTZ R28, R47, UR23 ;  /* 0x000000172f1c7c20 */ /* 0x000fe20008410000 */
[----:B------:R-:W-:Y:S01]  /*42a0*/  FMUL.FTZ R140, R48, UR23 ;  /* 0x00000017308c7c20 */ /* 0x000fe20008410000 */
[----:B------:R-:W-:Y:S01]  /*42b0*/  FMUL.FTZ R142, R49, UR23 ;  /* 0x00000017318e7c20 */ /* 0x000fe20008410000 */
[----:B------:R-:W0:Y:S01]  /*42c0*/  MUFU.TANH R10, R10 ;  /* 0x0000000a000a7308 */ /* 0x000e220000002400 */
[----:B-1----:R-:W-:Y:S01]  /*42d0*/  FMNMX.FTZ R21, R8, R21, !PT ;  /* 0x0000001508157209 */ /* 0x002fe20007810000 */
[----:B------:R-:W-:Y:S01]  /*42e0*/  FMUL.FTZ R30, R50, UR23 ;  /* 0x00000017321e7c20 */ /* 0x000fe20008410000 */
[----:B------:R-:W-:Y:S01]  /*42f0*/  FMUL.FTZ R34, R51, UR23 ;  /* 0x0000001733227c20 */ /* 0x000fe20008410000 */
[----:B------:R-:W-:Y:S01]  /*4300*/  FMUL.FTZ R52, R52, UR23 ;  /* 0x0000001734347c20 */ /* 0x000fe20008410000 */
[----:B------:R-:W-:Y:S01]  /*4310*/  FMUL.FTZ R144, R53, UR23 ;  /* 0x0000001735907c20 */ /* 0x000fe20008410000 */
[----:B------:R-:W-:Y:S01]  /*4320*/  FMUL.FTZ R36, R54, UR23 ;  /* 0x0000001736247c20 */ /* 0x000fe20008410000 */
[----:B------:R-:W-:Y:S01]  /*4330*/  FMUL.FTZ R38, R55, UR23 ;  /* 0x0000001737267c20 */ /* 0x000fe20008410000 */
[----:B------:R-:W1:Y:S01]  /*4340*/  MUFU.TANH R120, R120 ;  /* 0x0000007800787308 */ /* 0x000e620000002400 */
[----:B--2---:R-:W-:Y:S01]  /*4350*/  FMNMX.FTZ R29, R11, R6, !PT ;  /* 0x000000060b1d7209 */ /* 0x004fe20007810000 */
        /* <DEDUP_REMOVED lines=42> */
[----:B------:R-:W-:-:S04]  /*4600*/  R2UR UR6, R0 ;  /* 0x00000000000672ca */ /* 0x000fc800000e0000 */
[----:B------:R-:W1:Y:S01]  /*4610*/  MUFU.TANH R14, R14 ;  /* 0x0000000e000e7308 */ /* 0x000e620000002400 */
[----:B--2---:R-:W-:-:S07]  /*4620*/  FMNMX.FTZ R21, R124, R21, !PT ;  /* 0x000000157c157209 */ /* 0x004fce0007810000 */
[----:B------:R-:W2:Y:S01]  /*4630*/  MUFU.TANH R15, R15 ;  /* 0x0000000f000f7308 */ /* 0x000ea20000002400 */
[----:B0-----:R-:W-:Y:S01]  /*4640*/  FMNMX.FTZ R21, R126, R21, !PT ;  /* 0x000000157e157209 */ /* 0x001fe20007810000 */
[----:B------:R-:W-:-:S04]  /*4650*/  ULEA UR6, UR6, UR40, 0x3 ;  /* 0x0000002806067291 */ /* 0x000fc8000f8e183f */
[----:B------:R-:W-:Y:S02]  /*4660*/  UIADD3 UR6, UR6, 0x16840, URZ ;  /* 0x0001684006067890 */ /* 0x000fe4000fffe03f */
[----:B------:R-:W0:Y:S01]  /*4670*/  MUFU.TANH R128, R128 ;  /* 0x0000008000807308 */ /* 0x000e220000002400 */
[----:B-1----:R-:W-:Y:S01]  /*4680*/  FMNMX.FTZ R24, R14, R29, !PT ;  /* 0x0000001d0e187209 */ /* 0x002fe20007810000 */
[----:B------:R-:W-:-:S06]  /*4690*/  UPRMT UR6, UR7, 0x654, UR6 ;  /* 0x0000065407067896 */ /* 0x000fcc0008000006 */
[----:B------:R-:W1:Y:S01]  /*46a0*/  MUFU.TANH R130, R130 ;  /* 0x0000008200827308 */ /* 0x000e620000002400 */
[----:B--2---:R-:W-:Y:S02]  /*46b0*/  FMNMX.FTZ R24, R15, R24, !PT ;  /* 0x000000180f187209 */ /* 0x004fe40007810000 */
[----:B------:R-:W-:Y:S05]  /*46c0*/  SYNCS.ARRIVE.TRANS64.RED.A1T0 RZ, [UR6], RZ ;  /* 0x000000ffffff79a7 */ /* 0x000fea0008100406 */
[----:B------:R-:W2:Y:S01]  /*46d0*/  MUFU.TANH R17, R17 ;  /* 0x0000001100117308 */ /* 0x000ea20000002400 */
[----:B0-----:R-:W-:-:S07]  /*46e0*/  FMNMX.FTZ R21, R128, R21, !PT ;  /* 0x0000001580157209 */ /* 0x001fce0007810000 */
[----:B------:R-:W0:Y:S01]  /*46f0*/  MUFU.TANH R18, R18 ;  /* 0x0000001200127308 */ /* 0x000e220000002400 */
[----:B-1----:R-:W-:-:S07]  /*4700*/  FMNMX.FTZ R21, R130, R21, !PT ;  /* 0x0000001582157209 */ /* 0x002fce0007810000 */
[----:B------:R-:W1:Y:S01]  /*4710*/  MUFU.TANH R132, R132 ;  /* 0x0000008400847308 */ /* 0x000e620000002400 */
[----:B--2---:R-:W-:-:S07]  /*4720*/  FMNMX.FTZ R29, R17, R24, !PT ;  /* 0x00000018111d7209 */ /* 0x004fce0007810000 */
        /* <DEDUP_REMOVED lines=93> */
[----:B-1----:R-:W-:Y:S02]  /*4d00*/  FMNMX.FTZ R31, R84, R21, !PT ;  /* 0x00000015541f7209 */ /* 0x002fe40007810000 */
[----:B------:R-:W1:Y:S03]  /*4d10*/  LDC R21, c[0x0][0x988] ;  /* 0x00026200ff157b82 */ /* 0x000e660000000800 */
[----:B------:R-:W3:Y:S01]  /*4d20*/  SHFL.BFLY PT, R24, R31, 0x2, 0x1f ;  /* 0x0c401f001f187f89 */ /* 0x000ee200000e0000 */
[----:B--2---:R-:W-:-:S04]  /*4d30*/  FMNMX.FTZ R29, R70, R29, !PT ;  /* 0x0000001d461d7209 */ /* 0x004fc80007810000 */
[----:B0-----:R-:W-:-:S05]  /*4d40*/  FMNMX.FTZ R29, R72, R29, !PT ;  /* 0x0000001d481d7209 */ /* 0x001fca0007810000 */
[----:B------:R-:W0:Y:S01]  /*4d50*/  SHFL.BFLY PT, R32, R29, 0x2, 0x1f ;  /* 0x0c401f001d207f89 */ /* 0x000e2200000e0000 */
[----:B---3--:R-:W-:Y:S02]  /*4d60*/  FMNMX.FTZ R33, R31, R24, !PT ;  /* 0x000000181f217209 */ /* 0x008fe40007810000 */
[----:B0-----:R-:W-:-:S03]  /*4d70*/  FMNMX.FTZ R35, R29, R32, !PT ;  /* 0x000000201d237209 */ /* 0x001fc60007810000 */
[----:B------:R-:W0:Y:S04]  /*4d80*/  SHFL.BFLY PT, R32, R33, 0x1, 0x1f ;  /* 0x0c201f0021207f89 */ /* 0x000e2800000e0000 */
[----:B------:R-:W2:Y:S01]  /*4d90*/  SHFL.BFLY PT, R24, R35, 0x1, 0x1f ;  /* 0x0c201f0023187f89 */ /* 0x000ea200000e0000 */
[----:B0-----:R-:W-:Y:S02]  /*4da0*/  FMNMX.FTZ R32, R33, R32, !PT ;  /* 0x0000002021207209 */ /* 0x001fe40007810000 */
[----:B--2---:R-:W-:-:S03]  /*4db0*/  FMNMX.FTZ R24, R35, R24, !PT ;  /* 0x0000001823187209 */ /* 0x004fc60007810000 */
[C---:B-1----:R-:W-:Y:S01]  /*4dc0*/  FMUL.FTZ R55, R32.reuse, R21 ;  /* 0x0000001520377220 */ /* 0x042fe20000410000 */
[----:B------:R-:W-:-:S03]  /*4dd0*/  FADD.FTZ R4, -R32, R4 ;  /* 0x0000000420047221 */ /* 0x000fc60000010100 */
[-CC-:B------:R-:W-:Y:S01]  /*4de0*/  FFMA.FTZ R29, R25, R21.reuse, -R55.reuse ;  /* 0x00000015191d7223 */ /* 0x180fe20000010837 */
[-C--:B------:R-:W-:Y:S01]  /*4df0*/  FMUL.FTZ R37, R4, R21.reuse ;  /* 0x0000001504257220 */ /* 0x080fe20000410000 */
[-CC-:B------:R-:W-:Y:S01]  /*4e00*/  FFMA.FTZ R25, R53, R21.reuse, -R55.reuse ;  /* 0x0000001535197223 */ /* 0x180fe20000010837 */
[C---:B------:R-:W-:Y:S01]  /*4e10*/  FADD.FTZ R4, -R24.reuse, R6 ;  /* 0x0000000618047221 */ /* 0x040fe20000010100 */
[-C--:B------:R-:W-:Y:S01]  /*4e20*/  FMUL.FTZ R53, R24, R21.reuse ;  /* 0x0000001518357220 */ /* 0x080fe20000410000 */
[-CC-:B------:R-:W-:Y:S01]  /*4e30*/  FFMA.FTZ R9, R9, R21.reuse, -R55.reuse ;  /* 0x0000001509097223 */ /* 0x180fe20000010837 */
[-C--:B------:R-:W-:Y:S01]  /*4e40*/  FFMA.FTZ R74, R8, R21.reuse, -R55 ;  /* 0x00000015084a7223 */ /* 0x080fe20000010837 */
[-C--:B------:R-:W-:Y:S01]  /*4e50*/  FMUL.FTZ R4, R4, R21.reuse ;  /* 0x0000001504047220 */ /* 0x080fe20000410000 */
[-CC-:B------:R-:W-:Y:S01]  /*4e60*/  FFMA.FTZ R121, R11, R21.reuse, -R53.reuse ;  /* 0x000000150b797223 */ /* 0x180fe20000010835 */
[-C--:B------:R-:W-:Y:S01]  /*4e70*/  FFMA.FTZ R10, R10, R21.reuse, -R53 ;  /* 0x000000150a0a7223 */ /* 0x080fe20000010835 */
[----:B------:R-:W-:Y:S01]  /*4e80*/  MUFU.EX2 R6, R37 ;  /* 0x0000002500067308 */ /* 0x000fe20000000800 */
[-C--:B------:R-:W-:Y:S01]  /*4e90*/  FFMA.FTZ R8, R120, R21.reuse, -R55 ;  /* 0x0000001578087223 */ /* 0x080fe20000010837 */
[-C--:B------:R-:W-:Y:S01]  /*4ea0*/  FFMA.FTZ R123, R12, R21.reuse, -R53 ;  /* 0x000000150c7b7223 */ /* 0x080fe20000010835 */
[-C--:B------:R-:W-:Y:S01]  /*4eb0*/  FFMA.FTZ R49, R122, R21.reuse, -R55 ;  /* 0x000000157a317223 */ /* 0x080fe20000010837 */
[-C--:B------:R-:W-:Y:S01]  /*4ec0*/  FFMA.FTZ R12, R13, R21.reuse, -R53 ;  /* 0x000000150d0c7223 */ /* 0x080fe20000010835 */
[-C--:B------:R-:W-:Y:S01]  /*4ed0*/  FFMA.FTZ R124, R124, R21.reuse, -R55 ;  /* 0x000000157c7c7223 */ /* 0x080fe20000010837 */
[-C--:B------:R-:W-:Y:S01]  /*4ee0*/  FFMA.FTZ R125, R14, R21.reuse, -R53 ;  /* 0x000000150e7d7223 */ /* 0x080fe20000010835 */
[-C--:B------:R-:W-:Y:S01]  /*4ef0*/  FFMA.FTZ R47, R126, R21.reuse, -R55 ;  /* 0x000000157e2f7223 */ /* 0x080fe20000010837 */
[----:B------:R-:W0:Y:S01]  /*4f00*/  MUFU.EX2 R9, R9 ;  /* 0x0000000900097308 */ /* 0x000e220000000800 */
[-C--:B------:R-:W-:Y:S01]  /*4f10*/  FFMA.FTZ R14, R15, R21.reuse, -R53 ;  /* 0x000000150f0e7223 */ /* 0x080fe20000010835 */
[-C--:B------:R-:W-:Y:S01]  /*4f20*/  FFMA.FTZ R126, R128, R21.reuse, -R55 ;  /* 0x00000015807e7223 */ /* 0x080fe20000010837 */
[-CC-:B------:R-:W-:Y:S01]  /*4f30*/  FFMA.FTZ R127, R17, R21.reuse, -R53.reuse ;  /* 0x00000015117f7223 */ /* 0x180fe20000010835 */
[-CC-:B------:R-:W-:Y:S01]  /*4f40*/  FFMA.FTZ R133, R30, R21.reuse, -R53.reuse ;  /* 0x000000151e857223 */ /* 0x180fe20000010835 */
[-C--:B------:R-:W-:Y:S01]  /*4f50*/  FFMA.FTZ R30, R38, R21.reuse, -R53 ;  /* 0x00000015261e7223 */ /* 0x080fe20000010835 */
[-C--:B------:R-:W-:Y:S01]  /*4f60*/  FFMA.FTZ R45, R130, R21.reuse, -R55 ;  /* 0x00000015822d7223 */ /* 0x080fe20000010837 */
[-CC-:B------:R-:W-:Y:S01]  /*4f70*/  FFMA.FTZ R18, R18, R21.reuse, -R53.reuse ;  /* 0x0000001512127223 */ /* 0x180fe20000010835 */
[----:B------:R-:W-:Y:S01]  /*4f80*/  MUFU.EX2 R4, R4 ;  /* 0x0000000400047308 */ /* 0x000fe20000000800 */
[-C--:B------:R-:W-:Y:S01]  /*4f90*/  FFMA.FTZ R137, R40, R21.reuse, -R53 ;  /* 0x0000001528897223 */ /* 0x080fe20000010835 */
[-C--:B------:R-:W-:Y:S01]  /*4fa0*/  FFMA.FTZ R128, R132, R21.reuse, -R55 ;  /* 0x0000001584807223 */ /* 0x080fe20000010837 */
[-C--:B------:R-:W-:Y:S01]  /*4fb0*/  FFMA.FTZ R129, R19, R21.reuse, -R53 ;  /* 0x0000001513817223 */ /* 0x080fe20000010835 */
[-C--:B------:R-:W-:Y:S01]  /*4fc0*/  FFMA.FTZ R43, R134, R21.reuse, -R55 ;  /* 0x00000015862b7223 */ /* 0x080fe20000010837 */
[-C--:B------:R-:W-:Y:S01]  /*4fd0*/  FFMA.FTZ R20, R20, R21.reuse, -R53 ;  /* 0x0000001514147223 */ /* 0x080fe20000010835 */
[-C--:B------:R-:W-:Y:S01]  /*4fe0*/  FFMA.FTZ R130, R136, R21.reuse, -R55 ;  /* 0x0000001588827223 */ /* 0x080fe20000010837 */
[----:B------:R-:W-:Y:S01]  /*4ff0*/  FFMA.FTZ R131, R26, R21, -R53 ;  /* 0x000000151a837223 */ /* 0x000fe20000010835 */
[----:B------:R-:W1:Y:S01]  /*5000*/  MUFU.EX2 R121, R121 ;  /* 0x0000007900797308 */ /* 0x000e620000000800 */
[----:B0-----:R-:W-:Y:S01]  /*5010*/  FFMA.FTZ R5, R6, R5, R9 ;  /* 0x0000000506057223 */ /* 0x001fe20000010009 */
[-C--:B------:R-:W-:Y:S01]  /*5020*/  FFMA.FTZ R41, R138, R21.reuse, -R55 ;  /* 0x000000158a297223 */ /* 0x080fe20000010837 */
[-CC-:B------:R-:W-:Y:S01]  /*5030*/  FFMA.FTZ R26, R28, R21.reuse, -R53.reuse ;  /* 0x000000151c1a7223 */ /* 0x180fe20000010835 */
[-CC-:B------:R-:W-:Y:S01]  /*5040*/  FFMA.FTZ R28, R34, R21.reuse, -R53.reuse ;  /* 0x00000015221c7223 */ /* 0x180fe20000010835 */
[-C--:B------:R-:W-:Y:S01]  /*5050*/  FFMA.FTZ R34, R42, R21.reuse, -R53 ;  /* 0x000000152a227223 */ /* 0x080fe20000010835 */
[-CC-:B------:R-:W-:Y:S01]  /*5060*/  FFMA.FTZ R132, R140, R21.reuse, -R55.reuse ;  /* 0x000000158c847223 */ /* 0x180fe20000010837 */
[-CC-:B------:R-:W-:Y:S01]  /*5070*/  FFMA.FTZ R39, R142, R21.reuse, -R55.reuse ;  /* 0x000000158e277223 */ /* 0x180fe20000010837 */
[----:B------:R-:W0:Y:S01]  /*5080*/  MUFU.EX2 R74, R74 ;  /* 0x0000004a004a7308 */ /* 0x000e220000000800 */
[-C--:B------:R-:W-:Y:S01]  /*5090*/  FFMA.FTZ R134, R52, R21.reuse, -R55 ;  /* 0x0000001534867223 */ /* 0x080fe20000010837 */
[-C--:B------:R-:W-:Y:S01]  /*50a0*/  FFMA.FTZ R135, R36, R21.reuse, -R53 ;  /* 0x0000001524877223 */ /* 0x080fe20000010835 */
[-C--:B------:R-:W-:Y:S01]  /*50b0*/  FFMA.FTZ R37, R144, R21.reuse, -R55 ;  /* 0x0000001590257223 */ /* 0x080fe20000010837 */
[-C--:B------:R-:W-:Y:S01]  /*50c0*/  FFMA.FTZ R139, R44, R21.reuse, -R53 ;  /* 0x000000152c8b7223 */ /* 0x080fe20000010835 */
[-CC-:B------:R-:W-:Y:S01]  /*50d0*/  FFMA.FTZ R136, R146, R21.reuse, -R55.reuse ;  /* 0x0000001592887223 */ /* 0x180fe20000010837 */
[-CC-:B------:R-:W-:Y:S01]  /*50e0*/  FFMA.FTZ R35, R148, R21.reuse, -R55.reuse ;  /* 0x0000001594237223 */ /* 0x180fe20000010837 */
[----:B------:R-:W-:Y:S01]  /*50f0*/  FFMA.FTZ R138, R150, R21, -R55 ;  /* 0x00000015968a7223 */ /* 0x000fe20000010837 */
[----:B------:R-:W2:Y:S01]  /*5100*/  MUFU.EX2 R10, R10 ;  /* 0x0000000a000a7308 */ /* 0x000ea20000000800 */
[----:B-1----:R-:W-:Y:S01]  /*5110*/  FFMA.FTZ R7, R4, R7, R121 ;  /* 0x0000000704077223 */ /* 0x002fe20000010079 */
[-C--:B------:R-:W-:Y:S01]  /*5120*/  FFMA.FTZ R33, R152, R21.reuse, -R55 ;  /* 0x0000001598217223 */ /* 0x080fe20000010837 */
[-C--:B------:R-:W-:Y:S01]  /*5130*/  FFMA.FTZ R36, R46, R21.reuse, -R53 ;  /* 0x000000152e247223 */ /* 0x080fe20000010835 */
[-C--:B------:R-:W-:Y:S01]  /*5140*/  FFMA.FTZ R140, R154, R21.reuse, -R55 ;  /* 0x000000159a8c7223 */ /* 0x080fe20000010837 */
[-C--:B------:R-:W-:Y:S01]  /*5150*/  FFMA.FTZ R141, R48, R21.reuse, -R53 ;  /* 0x00000015308d7223 */ /* 0x080fe20000010835 */
[-CC-:B------:R-:W-:Y:S01]  /*5160*/  FFMA.FTZ R31, R156, R21.reuse, -R55.reuse ;  /* 0x000000159c1f7223 */ /* 0x180fe20000010837 */
[-C--:B------:R-:W-:Y:S01]  /*5170*/  FFMA.FTZ R142, R23, R21.reuse, -R55 ;  /* 0x00000015178e7223 */ /* 0x080fe20000010837 */
[----:B------:R-:W1:Y:S01]  /*5180*/  MUFU.EX2 R8, R8 ;  /* 0x0000000800087308 */ /* 0x000e620000000800 */
[----:B0-----:R-:W-:Y:S01]  /*5190*/  FADD.FTZ R5, R74, R5 ;  /* 0x000000054a057221 */ /* 0x001fe20000010000 */
[-C--:B------:R-:W-:Y:S01]  /*51a0*/  FFMA.FTZ R143, R54, R21.reuse, -R53 ;  /* 0x00000015368f7223 */ /* 0x080fe20000010835 */
[-C--:B------:R-:W-:Y:S01]  /*51b0*/  FFMA.FTZ R144, R27, R21.reuse, -R55 ;  /* 0x000000151b907223 */ /* 0x080fe20000010837 */
[-C--:B------:R-:W-:Y:S01]  /*51c0*/  FFMA.FTZ R145, R58, R21.reuse, -R53 ;  /* 0x000000153a917223 */ /* 0x080fe20000010835 */
[-CC-:B------:R-:W-:Y:S01]  /*51d0*/  FFMA.FTZ R27, R51, R21.reuse, -R55.reuse ;  /* 0x00000015331b7223 */ /* 0x180fe20000010837 */
[-C--:B------:R-:W-:Y:S01]  /*51e0*/  FFMA.FTZ R146, R76, R21.reuse, -R55 ;  /* 0x000000154c927223 */ /* 0x080fe20000010837 */
[-C--:B------:R-:W-:Y:S01]  /*51f0*/  FFMA.FTZ R147, R62, R21.reuse, -R53 ;  /* 0x000000153e937223 */ /* 0x080fe20000010835 */
[----:B------:R-:W0:Y:S01]  /*5200*/  MUFU.EX2 R123, R123 ;  /* 0x0000007b007b7308 */ /* 0x000e220000000800 */
[----:B--2---:R-:W-:Y:S01]  /*5210*/  FADD.FTZ R38, R10, R7 ;  /* 0x000000070a267221 */ /* 0x004fe20000010000 */
[-C--:B------:R-:W-:Y:S01]  /*5220*/  FFMA.FTZ R148, R78, R21.reuse, -R55 ;  /* 0x000000154e947223 */ /* 0x080fe20000010837 */
[-C--:B------:R-:W-:Y:S01]  /*5230*/  FFMA.FTZ R149, R66, R21.reuse, -R53 ;  /* 0x0000001542957223 */ /* 0x080fe20000010835 */
[-CC-:B------:R-:W-:Y:S01]  /*5240*/  FFMA.FTZ R23, R80, R21.reuse, -R55.reuse ;  /* 0x0000001550177223 */ /* 0x180fe20000010837 */
[-C--:B------:R-:W-:Y:S01]  /*5250*/  FFMA.FTZ R150, R82, R21.reuse, -R55 ;  /* 0x0000001552967223 */ /* 0x080fe20000010837 */
[-C--:B------:R-:W-:Y:S01]  /*5260*/  FFMA.FTZ R70, R70, R21.reuse, -R53 ;  /* 0x0000001546467223 */ /* 0x080fe20000010835 */
[----:B------:R-:W-:Y:S01]  /*5270*/  FFMA.FTZ R51, R84, R21, -R55 ;  /* 0x0000001554337223 */ /* 0x000fe20000010837 */
[----:B------:R-:W2:Y:S01]  /*5280*/  MUFU.EX2 R49, R49 ;  /* 0x0000003100317308 */ /* 0x000ea20000000800 */
[----:B-1----:R-:W-:-:S07]  /*5290*/  FADD.FTZ R40, R8, R5 ;  /* 0x0000000508287221 */ /* 0x002fce0000010000 */
[----:B------:R-:W1:Y:S01]  /*52a0*/  MUFU.EX2 R12, R12 ;  /* 0x0000000c000c7308 */ /* 0x000e620000000800 */
[----:B0-----:R-:W-:-:S07]  /*52b0*/  FADD.FTZ R5, R123, R38 ;  /* 0x000000267b057221 */ /* 0x001fce0000010000 */
[----:B------:R-:W0:Y:S01]  /*52c0*/  MUFU.EX2 R124, R124 ;  /* 0x0000007c007c7308 */ /* 0x000e220000000800 */
[----:B--2---:R-:W-:-:S07]  /*52d0*/  FADD.FTZ R7, R49, R40 ;  /* 0x0000002831077221 */ /* 0x004fce0000010000 */
[----:B------:R-:W2:Y:S01]  /*52e0*/  MUFU.EX2 R125, R125 ;  /* 0x0000007d007d7308 */ /* 0x000ea20000000800 */
[----:B-1----:R-:W-:-:S07]  /*52f0*/  FADD.FTZ R38, R12, R5 ;  /* 0x000000050c267221 */ /* 0x002fce0000010000 */
[----:B------:R-:W1:Y:S01]  /*5300*/  MUFU.EX2 R47, R47 ;  /* 0x0000002f002f7308 */ /* 0x000e620000000800 */
[----:B0-----:R-:W-:-:S07]  /*5310*/  FADD.FTZ R40, R124, R7 ;  /* 0x000000077c287221 */ /* 0x001fce0000010000 */
[----:B------:R-:W0:Y:S01]  /*5320*/  MUFU.EX2 R14, R14 ;  /* 0x0000000e000e7308 */ /* 0x000e220000000800 */
[----:B--2---:R-:W-:Y:S01]  /*5330*/  FADD.FTZ R5, R125, R38 ;  /* 0x000000267d057221 */ /* 0x004fe20000010000 */
[----:B------:R-:W-:-:S06]  /*5340*/  FFMA.FTZ R38, R50, R21, -R53 ;  /* 0x0000001532267223 */ /* 0x000fcc0000010835 */
        /* <DEDUP_REMOVED lines=15> */
[----:B0-----:R-:W-:Y:S01]  /*5440*/  FADD.FTZ R5, R129, R40 ;  /* 0x0000002881057221 */ /* 0x001fe20000010000 */
[----:B------:R-:W-:-:S06]  /*5450*/  FFMA.FTZ R40, R56, R21, -R53 ;  /* 0x0000001538287223 */ /* 0x000fcc0000010835 */
        /* <DEDUP_REMOVED lines=15> */
[----:B-1----:R-:W-:Y:S01]  /*5550*/  FADD.FTZ R5, R133, R42 ;  /* 0x0000002a85057221 */ /* 0x002fe20000010000 */
[----:B------:R-:W-:-:S06]  /*5560*/  FFMA.FTZ R42, R60, R21, -R53 ;  /* 0x000000153c2a7223 */ /* 0x000fcc0000010835 */
        /* <DEDUP_REMOVED lines=33> */
[-CC-:B------:R-:W-:Y:S01]  /*5780*/  FFMA.FTZ R46, R68, R21.reuse, -R53.reuse ;  /* 0x00000015442e7223 */ /* 0x180fe20000010835 */
[----:B------:R-:W-:-:S05]  /*5790*/  FFMA.FTZ R53, R72, R21, -R53 ;  /* 0x0000001548357223 */ /* 0x000fca0000010835 */
        /* <DEDUP_REMOVED lines=40> */
[----:B0-----:R-:W-:-:S03]  /*5a20*/  FADD.FTZ R5, R51, R48 ;  /* 0x0000003033057221 */ /* 0x001fc60000010000 */
[----:B--2---:R-:W-:Y:S01]  /*5a30*/  FADD.FTZ R7, R53, R7 ;  /* 0x0000000735077221 */ /* 0x004fe20000010000 */
[----:B------:R-:W-:Y:S06]  /*5a40*/  @!P0 BRA `(.L_x_28) ;  /* 0x0000000000048947 */ /* 0x000fec0003800000 */
[----:B------:R-:W-:Y:S01]  /*5a50*/  BPT.TRAP 0x1 ;  /* 0x000000040000795c */ /* 0x000fe20000300000 */
.L_x_28:
[----:B------:R-:W-:Y:S01]  /*5a60*/  ULEA UR5, UR5, UR40, 0x3 ;  /* 0x0000002805057291 */ /* 0x000fe2000f8e183f */
[-C--:B------:R-:W-:Y:S01]  /*5a70*/  FMUL.FTZ R88, R88, R6.reuse ;  /* 0x0000000658587220 */ /* 0x080fe20000410000 */
[----:B------:R-:W-:Y:S01]  /*5a80*/  UISETP.GT.AND UP0, UPT, UR21, UR37, UPT ;  /* 0x000000251500728c */ /* 0x000fe2000bf04270 */
[-C--:B------:R-:W-:Y:S01]  /*5a90*/  FMUL.FTZ R89, R89, R6.reuse ;  /* 0x0000000659597220 */ /* 0x080fe20000410000 */
[----:B------:R-:W-:Y:S01]  /*5aa0*/  UIADD3 UR5, UR5, 0x16860, URZ ;  /* 0x0001686005057890 */ /* 0x000fe2000fffe03f */
[-C--:B------:R-:W-:Y:S01]  /*5ab0*/  FMUL.FTZ R92, R92, R6.reuse ;  /* 0x000000065c5c7220 */ /* 0x080fe20000410000 */
[----:B------:R-:W-:Y:S01]  /*5ac0*/  UIADD3 UR10, UR21, -0x1, URZ ;  /* 0xffffffff150a7890 */ /* 0x000fe2000fffe03f */
[-C--:B------:R-:W-:Y:S01]  /*5ad0*/  FMUL.FTZ R93, R93, R6.reuse ;  /* 0x000000065d5d7220 */ /* 0x080fe20000410000 */
[----:B------:R-:W-:Y:S01]  /*5ae0*/  PLOP3.LUT P1, PT, PT, PT, UP0, 0x80, 0x0 ;  /* 0x000000000000781c */ /* 0x000fe20003f2f008 */
[----:B------:R-:W-:Y:S01]  /*5af0*/  UPRMT UR5, UR7, 0x654, UR5 ;  /* 0x0000065407057896 */ /* 0x000fe20008000005 */
[-C--:B------:R-:W-:Y:S01]  /*5b00*/  FMUL.FTZ R96, R96, R6.reuse ;  /* 0x0000000660607220 */ /* 0x080fe20000410000 */
[----:B------:R-:W-:Y:S01]  /*5b10*/  UMOV UR6, UR4 ;  /* 0x0000000400067c82 */ /* 0x000fe20008000000 */
[-C--:B------:R-:W-:Y:S01]  /*5b20*/  FMUL.FTZ R97, R97, R6.reuse ;  /* 0x0000000661617220 */ /* 0x080fe20000410000 */
[----:B------:R-:W-:Y:S01]  /*5b30*/  UMOV UR21, UR10 ;  /* 0x0000000a00157c82 */ /* 0x000fe20008000000 */
[-C--:B------:R-:W-:Y:S01]  /*5b40*/  FMUL.FTZ R100, R100, R6.reuse ;  /* 0x0000000664647220 */ /* 0x080fe20000410000 */
[-C--:B------:R-:W-:Y:S01]  /*5b50*/  FMUL.FTZ R101, R101, R6.reuse ;  /* 0x0000000665657220 */ /* 0x080fe20000410000 */
[-C--:B------:R-:W-:Y:S01]  /*5b60*/  FMUL.FTZ R104, R104, R6.reuse ;  /* 0x0000000668687220 */ /* 0x080fe20000410000 */
[-C--:B------:R-:W-:Y:S01]  /*5b70*/  FMUL.FTZ R105, R105, R6.reuse ;  /* 0x0000000669697220 */ /* 0x080fe20000410000 */
[----:B------:R-:W-:Y:S01]  /*5b80*/  SYNCS.ARRIVE.TRANS64.RED.A1T0 RZ, [UR5], RZ ;  /* 0x000000ffffff79a7 */ /* 0x000fe20008100405 */
[----:B------:R-:W-:Y:S01]  /*5b90*/  R2UR UR5, R0 ;  /* 0x00000000000572ca */ /* 0x000fe200000e0000 */
[-C--:B------:R-:W-:Y:S01]  /*5ba0*/  FMUL.FTZ R108, R108, R6.reuse ;  /* 0x000000066c6c7220 */ /* 0x080fe20000410000 */
[-C--:B------:R-:W-:Y:S01]  /*5bb0*/  FMUL.FTZ R109, R109, R6.reuse ;  /* 0x000000066d6d7220 */ /* 0x080fe20000410000 */
[-C--:B------:R-:W-:Y:S01]  /*5bc0*/  FMUL.FTZ R112, R112, R6.reuse ;  /* 0x0000000670707220 */ /* 0x080fe20000410000 */
[-C--:B------:R-:W-:Y:S01]  /*5bd0*/  FMUL.FTZ R113, R113, R6.reuse ;  /* 0x0000000671717220 */ /* 0x080fe20000410000 */
[-C--:B------:R-:W-:Y:S01]  /*5be0*/  FMUL.FTZ R116, R116, R6.reuse ;  /* 0x0000000674747220 */ /* 0x080fe20000410000 */
[----:B------:R-:W-:Y:S01]  /*5bf0*/  FMUL.FTZ R117, R117, R6 ;  /* 0x0000000675757220 */ /* 0x000fe20000410000 */
[-C--:B------:R-:W-:Y:S01]  /*5c00*/  FMUL.FTZ R90, R90, R4.reuse ;  /* 0x000000045a5a7220 */ /* 0x080fe20000410000 */
        /* <DEDUP_REMOVED lines=14> */
[----:B------:R-:W-:Y:S01]  /*5cf0*/  FMUL.FTZ R119, R119, R4 ;  /* 0x0000000477777220 */ /* 0x000fe20000410000 */
[----:B------:R-:W-:Y:S01]  /*5d00*/  F2FP.BF16.F32.PACK_AB R120, R74, R9 ;  /* 0x000000094a78723e */ /* 0x000fe200000010ff */
[----:B------:R-:W-:Y:S01]  /*5d10*/  IMAD.MOV.U32 R6, RZ, RZ, R24 ;  /* 0x000000ffff067224 */ /* 0x000fe200078e0018 */
[----:B------:R-:W-:Y:S01]  /*5d20*/  F2FP.BF16.F32.PACK_AB R121, R10, R121 ;  /* 0x000000790a79723e */ /* 0x000fe200000010ff */
[----:B------:R-:W-:Y:S01]  /*5d30*/  IMAD.MOV.U32 R4, RZ, RZ, R32 ;  /* 0x000000ffff047224 */ /* 0x000fe200078e0020 */
[----:B------:R-:W-:-:S02]  /*5d40*/  F2FP.BF16.F32.PACK_AB R122, R49, R8 ;  /* 0x00000008317a723e */ /* 0x000fc400000010ff */
[----:B------:R-:W-:Y:S02]  /*5d50*/  F2FP.BF16.F32.PACK_AB R123, R12, R123 ;  /* 0x0000007b0c7b723e */ /* 0x000fe400000010ff */
[----:B------:R-:W-:Y:S02]  /*5d60*/  F2FP.BF16.F32.PACK_AB R124, R47, R124 ;  /* 0x0000007c2f7c723e */ /* 0x000fe400000010ff */
[----:B------:R-:W-:Y:S02]  /*5d70*/  F2FP.BF16.F32.PACK_AB R125, R14, R125 ;  /* 0x0000007d0e7d723e */ /* 0x000fe400000010ff */
[----:B------:R-:W-:Y:S02]  /*5d80*/  F2FP.BF16.F32.PACK_AB R126, R45, R126 ;  /* 0x0000007e2d7e723e */ /* 0x000fe400000010ff */
[----:B------:R-:W-:Y:S02]  /*5d90*/  F2FP.BF16.F32.PACK_AB R127, R18, R127 ;  /* 0x0000007f127f723e */ /* 0x000fe400000010ff */
        /* <DEDUP_REMOVED lines=23> */
[----:B------:R-:W-:Y:S01]  /*5f10*/  F2FP.BF16.F32.PACK_AB R151, R53, R70 ;  /* 0x000000463597723e */ /* 0x000fe200000010ff */
[----:B------:R-:W-:Y:S06]  /*5f20*/  @P1 BRA `(.L_x_29) ;  /* 0xffffffd800b41947 */ /* 0x000fec000383ffff */
.L_x_18:
[----:B------:R-:W-:Y:S06]  /*5f30*/  BAR.ARV 0x8, 0x200 ;  /* 0x0208000000007b1d */ /* 0x000fec0000002000 */
[----:B------:R-:W-:Y:S05]  /*5f40*/  @!P0 BRA `(.L_x_30) ;  /* 0x0000000000048947 */ /* 0x000fea0003800000 */
[----:B------:R-:W-:Y:S01]  /*5f50*/  BPT.TRAP 0x1 ;  /* 0x000000040000795c */ /* 0x000fe20000300000 */
.L_x_30:
[----:B------:R-:W-:Y:S02]  /*5f60*/  R2UR UR5, R0 ;  /* 0x00000000000572ca */ /* 0x000fe400000e0000 */
[----:B------:R-:W-:-:S04]  /*5f70*/  MOV R2, UR4 ;  /* 0x0000000400027c02 */ /* 0x000fc80008000f00 */
[----:B------:R-:W-:-:S07]  /*5f80*/  SHF.L.U32 R2, R2, 0x1f, RZ ;  /* 0x0000001f02027819 */ /* 0x000fce00000006ff */
[----:B------:R-:W-:-:S09]  /*5f90*/  ULEA UR5, UR5, UR40, 0x3 ;  /* 0x0000002805057291 */ /* 0x000fd2000f8e183f */
[----:B------:R0:W1:Y:S01]  /*5fa0*/  SYNCS.PHASECHK.TRANS64.TRYWAIT P1, [UR5+0x16850], R2 ;  /* 0x01685002ff0075a7 */ /* 0x0000620008020145 */
[----:B------:R-:W-:Y:S05]  /*5fb0*/  @!P0 BRA `(.L_x_31) ;  /* 0x0000000000048947 */ /* 0x000fea0003800000 */
[----:B------:R-:W-:Y:S01]  /*5fc0*/  BPT.TRAP 0x1 ;  /* 0x000000040000795c */ /* 0x000fe20000300000 */
.L_x_31:
[----:B-1----:R-:W-:Y:S05]  /*5fd0*/  @P1 BRA `(.L_x_32) ;  /* 0x0000000000081947 */ /* 0x002fea0003800000 */
[----:B------:R-:W1:Y:S02]  /*5fe0*/  SYNCS.PHASECHK.TRANS64.TRYWAIT P1, [UR5+0x16850], R2 ;  /* 0x01685002ff0075a7 */ /* 0x000e640008020145 */
[----:B-1----:R-:W-:Y:S05]  /*5ff0*/  @!P1 BRA `(.L_x_33) ;  /* 0x0000005400d09947 */ /* 0x002fea0003800000 */
.L_x_32:
[----:B------:R-:W-:Y:S01]  /*6000*/  R2UR UR6, R0 ;  /* 0x00000000000672ca */ /* 0x000fe200000e0000 */
[----:B------:R-:W-:Y:S01]  /*6010*/  UIADD3 UR40, UR40, 0x400, URZ ;  /* 0x0000040028287890 */ /* 0x000fe2000fffe03f */
[----:B------:R-:W-:Y:S01]  /*6020*/  WARPGROUP.ARRIVE ;  /* 0x00000000000079c5 */ /* 0x000fe20000000000 */
[----:B------:R-:W-:Y:S01]  /*6030*/  UMOV UR11, 0x40000040 ;  /* 0x40000040000b7882 */ /* 0x000fe20000000000 */
[----:B------:R-:W2:Y:S01]  /*6040*/  SHFL.BFLY PT, R0, R5, 0x2, 0x1f ;  /* 0x0c401f0005007f89 */ /* 0x000ea200000e0000 */
[----:B------:R-:W-:Y:S01]  /*6050*/  USHF.R.U32.HI UR40, URZ, 0x4, UR40 ;  /* 0x000000043f287899 */ /* 0x000fe20008011628 */
[----:B------:R-:W-:Y:S02]  /*6060*/  IMAD.MOV.U32 R29, RZ, RZ, RZ ;  /* 0x000000ffff1d7224 */ /* 0x000fe400078e00ff */
[----:B01----:R-:W0:Y:S01]  /*6070*/  SHFL.BFLY PT, R2, R7, 0x2, 0x1f ;  /* 0x0c401f0007027f89 */ /* 0x003e2200000e0000 */
[----:B------:R-:W-:Y:S01]  /*6080*/  ULOP3.LUT UR4, UR40, 0x3fff, URZ, 0xc0, !UPT ;  /* 0x00003fff28047892 */ /* 0x000fe2000f8ec03f */
[----:B------:R-:W-:-:S02]  /*6090*/  IMAD.MOV.U32 R16, RZ, RZ, RZ ;  /* 0x000000ffff107224 */ /* 0x000fc400078e00ff */
[----:B------:R-:W-:Y:S01]  /*60a0*/  IMAD.MOV.U32 R23, RZ, RZ, -0x800000 ;  /* 0xff800000ff177424 */ /* 0x000fe200078e00ff */
[----:B------:R-:W-:-:S04]  /*60b0*/  ULEA UR4, UR6, UR4, 0xa ;  /* 0x0000000406047291 */ /* 0x000fc8000f8e503f */
[----:B------:R-:W-:-:S03]  /*60c0*/  UIADD3 UR6, UR4, 0x80, URZ ;  /* 0x0000008004067890 */ /* 0x000fc6000fffe03f */
[----:B------:R-:W-:Y:S02]  /*60d0*/  UMOV UR10, UR4 ;  /* 0x00000004000a7c82 */ /* 0x000fe40008000000 */
[----:B------:R-:W-:Y:S01]  /*60e0*/  HGMMA.64x64x16.F32.BF16 R88, R120, gdesc[UR8].tnspB, R88, gsb0 ;  /* 0x40e0000878587df0 */ /* 0x000fe20008001858 */
[----:B------:R-:W-:Y:S01]  /*60f0*/  UMOV UR11, 0x40000040 ;  /* 0x40000040000b7882 */ /* 0x000fe20000000000 */
[----:B------:R-:W-:Y:S01]  /*6100*/  UMOV UR10, UR6 ;  /* 0x00000006000a7c82 */ /* 0x000fe20008000000 */
[----:B------:R-:W-:Y:S01]  /*6110*/  UIADD3 UR6, UR4, 0x100, URZ ;  /* 0x0000010004067890 */ /* 0x000fe2000fffe03f */
[----:B--2---:R-:W-:Y:S01]  /*6120*/  FADD.FTZ R0, R0, R5 ;  /* 0x0000000500007221 */ /* 0x004fe20000010000 */
[----:B0-----:R-:W-:-:S04]  /*6130*/  FADD.FTZ R2, R2, R7 ;  /* 0x0000000702027221 */ /* 0x001fc80000010000 */
[----:B------:R-:W0:Y:S04]  /*6140*/  SHFL.BFLY PT, R3, R0, 0x1, 0x1f ;  /* 0x0c201f0000037f89 */ /* 0x000e2800000e0000 */
[----:B------:R-:W1:Y:S01]  /*6150*/  SHFL.BFLY PT, R9, R2, 0x1, 0x1f ;  /* 0x0c201f0002097f89 */ /* 0x000e6200000e0000 */
[----:B0-----:R-:W-:Y:S01]  /*6160*/  FADD.FTZ R6, R0, R3 ;  /* 0x0000000300067221 */ /* 0x001fe20000010000 */
[----:B------:R-:W-:Y:S01]  /*6170*/  MOV R0, 0xff800000 ;  /* 0xff80000000007802 */ /* 0x000fe20000000f00 */
[----:B-1----:R-:W-:-:S03]  /*6180*/  FADD.FTZ R9, R2, R9 ;  /* 0x0000000902097221 */ /* 0x002fc60000010000 */
[----:B------:R-:W-:Y:S02]  /*6190*/  FSETP.NE.FTZ.AND P1, PT, R6, RZ, PT ;  /* 0x000000ff0600720b */ /* 0x000fe40003f35000 */
[----:B------:R-:W-:-:S11]  /*61a0*/  FSETP.NE.FTZ.AND P2, PT, R9, RZ, PT ;  /* 0x000000ff0900720b */ /* 0x000fd60003f55000 */
[----:B------:R-:W0:Y:S01]  /*61b0*/  @P1 MUFU.LG2 R4, R6 ;  /* 0x0000000600041308 */ /* 0x000e220000000c00 */
[C---:B------:R-:W-:Y:S01]  /*61c0*/  @P1 FMUL.FTZ R3, R21.reuse, 0.69314718246459960938 ;  /* 0x3f31721815031820 */ /* 0x040fe20000410000 */
[----:B------:R-:W-:-:S06]  /*61d0*/  @P2 FMUL.FTZ R2, R21, 0.69314718246459960938 ;  /* 0x3f31721815022820 */ /* 0x000fcc0000410000 */
[----:B------:R-:W1:Y:S08]  /*61e0*/  @P2 MUFU.LG2 R5, R9 ;  /* 0x0000000900052308 */ /* 0x000e700000000c00 */
[----:B------:R2:W3:Y:S01]  /*61f0*/  @P1 MUFU.RCP R29, R6 ;  /* 0x00000006001d1308 */ /* 0x0004e20000001000 */
[----:B0-----:R-:W-:-:S04]  /*6200*/  @P1 FMUL.FTZ R4, R4, 0.69314718246459960938 ;  /* 0x3f31721804041820 */ /* 0x001fc80000410000 */
[----:B------:R-:W-:-:S03]  /*6210*/  @P1 FFMA.FTZ R23, R3, R32, R4 ;  /* 0x0000002003171223 */ /* 0x000fc60000010004 */
[----:B------:R2:W0:Y:S01]  /*6220*/  @P2 MUFU.RCP R16, R9 ;  /* 0x0000000900102308 */ /* 0x0004220000001000 */
[----:B------:R-:W-:Y:S02]  /*6230*/  WARPGROUP.DEPBAR.LE gsb0, 0x0 ;  /* 0x00008000000079c5 */ /* 0x000fe40000010000 */
[----:B------:R-:W-:Y:S01]  /*6240*/  WARPGROUP.ARRIVE ;  /* 0x00000000000079c5 */ /* 0x000fe20000000000 */
[----:B-1----:R-:W-:-:S04]  /*6250*/  @P2 FMUL.FTZ R5, R5, 0.69314718246459960938 ;  /* 0x3f31721805052820 */ /* 0x002fc80000410000 */
[----:B------:R-:W-:Y:S01]  /*6260*/  @P2 FFMA.FTZ R0, R2, R24, R5 ;  /* 0x0000001802002223 */ /* 0x000fe20000010005 */
[----:B------:R-:W-:Y:S01]  /*6270*/  HGMMA.64x64x16.F32.BF16 R88, R124, gdesc[UR8].tnspB, R88, gsb0 ;  /* 0x40e000087c587df0 */ /* 0x000fe20008001858 */
[----:B------:R-:W-:Y:S01]  /*6280*/  UMOV UR10, UR6 ;  /* 0x00000006000a7c82 */ /* 0x000fe20008000000 */
[----:B------:R-:W-:Y:S01]  /*6290*/  UMOV UR11, 0x40000040 ;  /* 0x40000040000b7882 */ /* 0x000fe20000000000 */
[----:B------:R-:W-:Y:S01]  /*62a0*/  UIADD3 UR6, UR4, 0x180, URZ ;  /* 0x0000018004067890 */ /* 0x000fe2000fffe03f */
[----:B------:R-:W-:Y:S02]  /*62b0*/  WARPGROUP.DEPBAR.LE gsb0, 0x0 ;  /* 0x00008000000079c5 */ /* 0x000fe40000010000 */
[----:B------:R-:W-:-:S06]  /*62c0*/  WARPGROUP.ARRIVE ;  /* 0x00000000000079c5 */ /* 0x000fcc0000000000 */
        /* <DEDUP_REMOVED lines=15> */
[----:B------:R-:W-:Y:S02]  /*63c0*/  UIADD3 UR6, UR4, 0x300, URZ ;  /* 0x0000030004067890 */ /* 0x000fe4000fffe03f */
        /* <DEDUP_REMOVED lines=15> */
[----:B0-23--:R-:W-:Y:S05]  /*64c0*/  @!P0 BRA `(.L_x_34) ;  /* 0x0000000000048947 */ /* 0x00dfea0003800000 */
[----:B------:R-:W-:Y:S01]  /*64d0*/  BPT.TRAP 0x1 ;  /* 0x000000040000795c */ /* 0x000fe20000300000 */
.L_x_34:
[----:B------:R-:W-:Y:S01]  /*64e0*/  UIADD3 UR4, UR5, 0x16860, URZ ;  /* 0x0001686005047890 */ /* 0x000fe2000fffe03f */
[-C--:B------:R-:W-:Y:S01]  /*64f0*/  FMUL.FTZ R34, R88, R29.reuse ;  /* 0x0000001d58227220 */ /* 0x080fe20000410000 */
[-C--:B------:R-:W-:Y:S01]  /*6500*/  FMUL.FTZ R35, R89, R29.reuse ;  /* 0x0000001d59237220 */ /* 0x080fe20000410000 */
[-C--:B------:R-:W-:Y:S01]  /*6510*/  FMUL.FTZ R2, R92, R29.reuse ;  /* 0x0000001d5c027220 */ /* 0x080fe20000410000 */
[----:B------:R-:W-:Y:S01]  /*6520*/  UPRMT UR4, UR7, 0x654, UR4 ;  /* 0x0000065407047896 */ /* 0x000fe20008000004 */
        /* <DEDUP_REMOVED lines=8> */
[----:B------:R-:W-:Y:S01]  /*65b0*/  SYNCS.ARRIVE.TRANS64.RED.A1T0 RZ, [UR4], RZ ;  /* 0x000000ffffff79a7 */ /* 0x000fe20008100404 */
[-C--:B------:R-:W-:Y:S01]  /*65c0*/  FMUL.FTZ R15, R109, R29.reuse ;  /* 0x0000001d6d0f7220 */ /* 0x080fe20000410000 */
[-C--:B------:R-:W-:Y:S01]  /*65d0*/  FMUL.FTZ R20, R112, R29.reuse ;  /* 0x0000001d70147220 */ /* 0x080fe20000410000 */
[-C--:B------:R-:W-:Y:S01]  /*65e0*/  FMUL.FTZ R21, R113, R29.reuse ;  /* 0x0000001d71157220 */ /* 0x080fe20000410000 */
[-C--:B------:R-:W-:Y:S01]  /*65f0*/  FMUL.FTZ R28, R116, R29.reuse ;  /* 0x0000001d741c7220 */ /* 0x080fe20000410000 */
[----:B------:R-:W-:Y:S01]  /*6600*/  FMUL.FTZ R29, R117, R29 ;  /* 0x0000001d751d7220 */ /* 0x000fe20000410000 */
[----:B------:R-:W-:Y:S01]  /*6610*/  PLOP3.LUT P0, PT, PT, PT, PT, 0x8, 0x0 ;  /* 0x000000000000781c */ /* 0x000fe20003f0e170 */
        /* <DEDUP_REMOVED lines=15> */
[----:B------:R-:W-:-:S07]  /*6710*/  FMUL.FTZ R119, R119, R16 ;  /* 0x0000001077777220 */ /* 0x000fce0000410000 */
.L_x_10:
[----:B------:R-:W-:Y:S05]  /*6720*/  @P0 BRA `(.L_x_35) ;  /* 0x0000000c00c80947 */ /* 0x000fea0003800000 */
[----:B------:R-:W-:Y:S01]  /*6730*/  VIADD R38, R22, 0xffffff80 ;  /* 0xffffff8016267836 */ /* 0x000fe20000000000 */
[----:B------:R-:W0:Y:S01]  /*6740*/  LDC R46, c[0x0][0xbe8] ;  /* 0x0002fa00ff2e7b82 */ /* 0x000e220000000800 */
[----:B------:R-:W1:Y:S01]  /*6750*/  S2R R40, SR_CTAID.X ;  /* 0x0000000000287919 */ /* 0x000e620000002500 */
[----:B------:R-:W-:Y:S02]  /*6760*/  USHF.R.S32.HI UR7, URZ, 0x1f, UR36 ;  /* 0x0000001f3f077899 */ /* 0x000fe40008011424 */
[----:B------:R-:W-:Y:S01]  /*6770*/  IMAD R44, RZ, RZ, -UR36 ;  /* 0x80000024ff2c7e24 */ /* 0x000fe2000f8e02ff */
[----:B------:R-:W-:Y:S01]  /*6780*/  SHF.R.S32.HI R17, RZ, 0x1f, R38 ;  /* 0x0000001fff117819 */ /* 0x000fe20000011426 */
[----:B------:R-:W-:Y:S01]  /*6790*/  ULDC.64 UR8, c[0x0][0xbd0] ;  /* 0x0002f40000087ab9 */ /* 0x000fe20000000a00 */
[----:B------:R-:W-:Y:S01]  /*67a0*/  BSSY B0, `(.L_x_36) ;  /* 0x00000b6000007945 */ /* 0x000fe20003800000 */
[----:B------:R-:W-:Y:S01]  /*67b0*/  UIMAD UR6, UR7, UR8, URZ ;  /* 0x00000008070672a4 */ /* 0x000fe2000f8e023f */
[CC--:B------:R-:W-:Y:S01]  /*67c0*/  LEA.HI R16, R17.reuse, R38.reuse, RZ, 0x7 ;  /* 0x0000002611107211 */ /* 0x0c0fe200078f38ff */
[----:B------:R-:W2:Y:S01]  /*67d0*/  S2UR UR12, SR_CTAID.Z ;  /* 0x00000000000c79c3 */ /* 0x000ea20000002700 */
[----:B------:R-:W-:Y:S01]  /*67e0*/  LEA.HI R36, R17, R38, RZ, 0x2 ;  /* 0x0000002611247211 */ /* 0x000fe200078f10ff */
[----:B------:R-:W-:Y:S01]  /*67f0*/  UIMAD.WIDE.U32 UR4, UR36, UR8, URZ ;  /* 0x00000008240472a5 */ /* 0x000fe2000f8e003f */
[----:B------:R-:W-:Y:S01]  /*6800*/  LOP3.LUT R37, R16, 0xffffff80, RZ, 0xc0, !PT ;  /* 0xffffff8010257812 */ /* 0x000fe200078ec0ff */
[----:B------:R-:W-:Y:S01]  /*6810*/  UIMAD UR6, UR36, UR9, UR6 ;  /* 0x00000009240672a4 */ /* 0x000fe2000f8e0206 */
[----:B------:R-:W-:-:S02]  /*6820*/  SHF.R.S32.HI R39, RZ, 0x7, R16 ;  /* 0x00000007ff277819 */ /* 0x000fc40000011410 */
[----:B------:R-:W-:Y:S01]  /*6830*/  ULDC.64 UR8, c[0x0][0xb38] ;  /* 0x0002ce0000087ab9 */ /* 0x000fe20000000a00 */
[----:B------:R-:W-:Y:S01]  /*6840*/  IMAD.IADD R52, R38, 0x1, -R37 ;  /* 0x0000000126347824 */ /* 0x000fe200078e0a25 */
[----:B------:R-:W-:Y:S01]  /*6850*/  LOP3.LUT R37, R36, 0xfffffffc, RZ, 0xc0, !PT ;  /* 0xfffffffc24257812 */ /* 0x000fe200078ec0ff */
[----:B------:R-:W-:Y:S01]  /*6860*/  IMAD.HI R16, R39, 0x55555556, RZ ;  /* 0x5555555627107827 */ /* 0x000fe200078e02ff */
[----:B------:R-:W3:Y:S01]  /*6870*/  LDC.64 R42, c[0x0][0xbd8] ;  /* 0x0002f600ff2a7b82 */ /* 0x000ee20000000a00 */
[----:B------:R-:W-:Y:S01]  /*6880*/  UIADD3 UR6, UR5, UR6, URZ ;  /* 0x0000000605067290 */ /* 0x000fe2000fffe03f */
[----:B------:R-:W-:Y:S01]  /*6890*/  SHF.R.S32.HI R41, RZ, 0x1f, R52 ;  /* 0x0000001fff297819 */ /* 0x000fe20000011434 */
[----:B------:R-:W-:Y:S01]  /*68a0*/  IMAD.IADD R37, R38, 0x1, -R37 ;  /* 0x0000000126257824 */ /* 0x000fe200078e0a25 */
[----:B0-----:R-:W-:Y:S01]  /*68b0*/  ISETP.NE.AND P0, PT, R46, 0x1, PT ;  /* 0x000000012e00780c */ /* 0x001fe20003f05270 */
[----:B------:R-:W-:Y:S01]  /*68c0*/  UIMAD UR7, UR7, UR8, URZ ;  /* 0x00000008070772a4 */ /* 0x000fe2000f8e023f */
[----:B------:R-:W-:-:S02]  /*68d0*/  LEA.HI R53, R41, R52, RZ, 0x2 ;  /* 0x0000003429357211 */ /* 0x000fc400078f10ff */
[----:B------:R-:W-:Y:S01]  /*68e0*/  LEA.HI R16, R16, R16, RZ, 0x1 ;  /* 0x0000001010107211 */ /* 0x000fe200078f08ff */
[----:B------:R-:W0:Y:S01]  /*68f0*/  S2UR UR11, SR_CTAID.Y ;  /* 0x00000000000b79c3 */ /* 0x000e220000002600 */
[--C-:B------:R-:W-:Y:S02]  /*6900*/  SHF.R.S32.HI R17, RZ, 0x2, R53.reuse ;  /* 0x00000002ff117819 */ /* 0x100fe40000011435 */
[----:B------:R-:W-:Y:S01]  /*6910*/  SHF.R.S32.HI R22, RZ, 0x1f, R53 ;  /* 0x0000001fff167819 */ /* 0x000fe20000011435 */
[----:B--2---:R-:W-:Y:S01]  /*6920*/  USHF.R.S32.HI UR10, URZ, 0x1f, UR12 ;  /* 0x0000001f3f0a7899 */ /* 0x004fe2000801140c */
[----:B------:R-:W-:Y:S02]  /*6930*/  LOP3.LUT R53, R53, 0x7ffffffc, RZ, 0xc0, !PT ;  /* 0x7ffffffc35357812 */ /* 0x000fe400078ec0ff */
[----:B------:R-:W-:Y:S01]  /*6940*/  LEA.HI R22, R22, R17, RZ, 0x3 ;  /* 0x0000001116167211 */ /* 0x000fe200078f18ff */
[----:B------:R-:W0:Y:S03]  /*6950*/  LDC R47, c[0x0][0xc50] ;  /* 0x00031400ff2f7b82 */ /* 0x000e260000000800 */
[----:B------:R-:W-:Y:S01]  /*6960*/  LOP3.LUT R36, R22, 0xfffffff8, RZ, 0xc0, !PT ;  /* 0xfffffff816247812 */ /* 0x000fe200078ec0ff */
[----:B------:R-:W-:Y:S01]  /*6970*/  IMAD R22, R16, -0x3, R39 ;  /* 0xfffffffd10167824 */ /* 0x000fe200078e0227 */
[----:B------:R-:W-:-:S02]  /*6980*/  LEA.HI R16, R41, R52, RZ, 0x5 ;  /* 0x0000003429107211 */ /* 0x000fc400078f28ff */
[----:B------:R-:W-:Y:S01]  /*6990*/  IADD3 R17, R17, -R36, RZ ;  /* 0x8000002411117210 */ /* 0x000fe20007ffe0ff */
[----:B------:R-:W2:Y:S01]  /*69a0*/  @P0 LDC R38, c[0x0][0xbec] ;  /* 0x0002fb00ff260b82 */ /* 0x000ea20000000800 */
[----:B------:R-:W-:Y:S02]  /*69b0*/  LEA.HI R36, R37, R37, RZ, 0x1 ;  /* 0x0000002525247211 */ /* 0x000fe400078f08ff */
[----:B------:R-:W-:Y:S02]  /*69c0*/  SHF.R.S32.HI R16, RZ, 0x5, R16 ;  /* 0x00000005ff107819 */ /* 0x000fe40000011410 */
[----:B------:R-:W-:-:S03]  /*69d0*/  LOP3.LUT R36, R36, 0x1ffffffe, RZ, 0xc0, !PT ;  /* 0x1ffffffe24247812 */ /* 0x000fc600078ec0ff */
[----:B------:R-:W4:Y:S02]  /*69e0*/  LDC.64 R48, c[0x0][0xb40] ;  /* 0x0002d000ff307b82 */ /* 0x000f240000000a00 */
[----:B------:R-:W-:Y:S02]  /*69f0*/  IMAD.IADD R39, R37, 0x1, -R36 ;  /* 0x0000000125277824 */ /* 0x000fe400078e0a24 */
[----:B------:R-:W-:Y:S01]  /*6a00*/  IMAD R37, R16, 0x10, R17 ;  /* 0x0000001010257824 */ /* 0x000fe200078e0211 */
[----:B------:R-:W-:Y:S01]  /*6a10*/  MOV R17, UR5 ;  /* 0x0000000500117c02 */ /* 0x000fe20008000f00 */
[----:B------:R-:W-:Y:S01]  /*6a20*/  IMAD.U32 R16, RZ, RZ, UR4 ;  /* 0x00000004ff107e24 */ /* 0x000fe2000f8e00ff */
[----:B------:R-:W-:Y:S01]  /*6a30*/  UIMAD.WIDE.U32 UR4, UR36, UR8, URZ ;  /* 0x00000008240472a5 */ /* 0x000fe2000f8e003f */
[----:B------:R-:W5:Y:S01]  /*6a40*/  @P0 LDC R50, c[0x0][0xbec] ;  /* 0x0002fb00ff320b82 */ /* 0x000f620000000800 */
[----:B------:R-:W-:Y:S02]  /*6a50*/  IMAD R22, R22, 0x40, R37 ;  /* 0x0000004016167824 */ /* 0x000fe400078e0225 */
[----:B------:R-:W-:Y:S01]  /*6a60*/  IMAD.U32 R17, RZ, RZ, UR6 ;  /* 0x00000006ff117e24 */ /* 0x000fe2000f8e00ff */
[----:B------:R-:W-:Y:S01]  /*6a70*/  UIMAD UR6, UR36, UR9, UR7 ;  /* 0x00000009240672a4 */ /* 0x000fe2000f8e0207 */
[----:B------:R-:W-:-:S02]  /*6a80*/  IMAD R39, R39, 0x8, R22 ;  /* 0x0000000827277824 */ /* 0x000fc400078e0216 */
[----:B---3--:R-:W-:Y:S01]  /*6a90*/  IMAD R36, R42, UR10, RZ ;  /* 0x0000000a2a247c24 */ /* 0x008fe2000f8e02ff */
[----:B------:R-:W3:Y:S01]  /*6aa0*/  @P0 LDC R45, c[0x0][0xbf0] ;  /* 0x0002fc00ff2d0b82 */ /* 0x000ee20000000800 */
[----:B------:R-:W-:Y:S01]  /*6ab0*/  UIADD3 UR6, UR5, UR6, URZ ;  /* 0x0000000605067290 */ /* 0x000fe2000fffe03f */
[----:B-1----:R-:W-:Y:S01]  /*6ac0*/  IMAD R39, R40, 0xc0, R39 ;  /* 0x000000c028277824 */ /* 0x002fe200078e0227 */
[----:B------:R-:W-:Y:S01]  /*6ad0*/  ULDC.64 UR8, c[0x0][0xb28] ;  /* 0x0002ca0000087ab9 */ /* 0x000fe20000000a00 */
[----:B0-----:R-:W-:Y:S02]  /*6ae0*/  IMAD R51, R47, R44, UR11 ;  /* 0x0000000b2f337e24 */ /* 0x001fe4000f8e022c */
[----:B------:R-:W-:Y:S01]  /*6af0*/  IMAD R43, R43, UR12, R36 ;  /* 0x0000000c2b2b7c24 */ /* 0x000fe2000f8e0224 */
[----:B------:R-:W-:Y:S01]  /*6b00*/  MOV R36, UR4 ;  /* 0x0000000400247c02 */ /* 0x000fe20008000f00 */
[----:B------:R-:W0:Y:S01]  /*6b10*/  @P0 LDC R55, c[0x0][0xbf0] ;  /* 0x0002fc00ff370b82 */ /* 0x000e220000000800 */
[----:B------:R-:W-:Y:S01]  /*6b20*/  IMAD.WIDE.U32 R16, R42, UR12, R16 ;  /* 0x0000000c2a107c25 */ /* 0x000fe2000f8e0010 */
[----:B------:R-:W-:-:S02]  /*6b30*/  SHF.R.S32.HI R44, RZ, 0x1f, R51 ;  /* 0x0000001fff2c7819 */ /* 0x000fc40000011433 */
[----:B------:R-:W-:Y:S01]  /*6b40*/  MOV R41, R39 ;  /* 0x0000002700297202 */ /* 0x000fe20000000f00 */
[----:B--2---:R-:W-:-:S04]  /*6b50*/  @P0 IMAD.HI.U32 R38, R39, R38, RZ ;  /* 0x0000002627260227 */ /* 0x004fc800078e00ff */
[----:B------:R-:W-:Y:S01]  /*6b60*/  IMAD.U32 R37, RZ, RZ, UR5 ;  /* 0x00000005ff257e24 */ /* 0x000fe2000f8e00ff */
[----:B------:R-:W-:Y:S01]  /*6b70*/  ULDC.64 UR4, c[0x0][0xbe0] ;  /* 0x0002f80000047ab9 */ /* 0x000fe20000000a00 */
[----:B------:R-:W-:Y:S01]  /*6b80*/  IMAD.U32 R37, RZ, RZ, UR6 ;  /* 0x00000006ff257e24 */ /* 0x000fe2000f8e00ff */
[----:B------:R-:W-:Y:S01]  /*6b90*/  ULDC.64 UR6, c[0x0][0xb48] ;  /* 0x0002d20000067ab9 */ /* 0x000fe20000000a00 */
[----:B------:R-:W-:Y:S02]  /*6ba0*/  IMAD.IADD R17, R17, 0x1, R43 ;  /* 0x0000000111117824 */ /* 0x000fe400078e022b */
[----:B----4-:R-:W-:Y:S01]  /*6bb0*/  IMAD R42, R48, UR10, RZ ;  /* 0x0000000a302a7c24 */ /* 0x010fe2000f8e02ff */
[----:B---3--:R-:W-:Y:S01]  /*6bc0*/  @P0 SHF.R.U32.HI R41, RZ, R45, R38 ;  /* 0x0000002dff290219 */ /* 0x008fe20000011626 */
[----:B-----5:R-:W-:-:S04]  /*6bd0*/  @P0 IMAD.HI.U32 R50, R39, R50, RZ ;  /* 0x0000003227320227 */ /* 0x020fc800078e00ff */
[----:B------:R-:W-:Y:S02]  /*6be0*/  IMAD R45, R49, UR12, R42 ;  /* 0x0000000c312d7c24 */ /* 0x000fe4000f8e022a */
[----:B------:R-:W-:-:S04]  /*6bf0*/  IMAD.WIDE.U32 R36, R48, UR12, R36 ;  /* 0x0000000c30247c25 */ /* 0x000fc8000f8e0024 */
[----:B------:R-:W-:-:S04]  /*6c00*/  IMAD.WIDE.U32 R16, R51, UR4, R16 ;  /* 0x0000000433107c25 */ /* 0x000fc8000f8e0010 */
[----:B------:R-:W-:Y:S01]  /*6c10*/  IMAD.MOV.U32 R43, RZ, RZ, R39 ;  /* 0x000000ffff2b7224 */ /* 0x000fe200078e0027 */
[----:B0-----:R-:W-:Y:S01]  /*6c20*/  @P0 SHF.R.U32.HI R43, RZ, R55, R50 ;  /* 0x00000037ff2b0219 */ /* 0x001fe20000011632 */
[C---:B------:R-:W-:Y:S01]  /*6c30*/  IMAD R38, R44.reuse, UR4, RZ ;  /* 0x000000042c267c24 */ /* 0x040fe2000f8e02ff */
[----:B------:R-:W-:Y:S01]  /*6c40*/  BAR.SYNC.DEFER_BLOCKING 0x1, 0x180 ;  /* 0x0046000000007b1d */ /* 0x000fe20000010000 */
[----:B------:R-:W-:Y:S01]  /*6c50*/  IMAD.IADD R37, R37, 0x1, R45 ;  /* 0x0000000125257824 */ /* 0x000fe200078e022d */
[----:B------:R-:W-:Y:S01]  /*6c60*/  SHF.R.S32.HI R45, RZ, 0x1f, R41 ;  /* 0x0000001fff2d7819 */ /* 0x000fe20000011429 */
[----:B------:R-:W-:Y:S01]  /*6c70*/  IMAD R42, R51, UR5, R38 ;  /* 0x00000005332a7c24 */ /* 0x000fe2000f8e0226 */
[C---:B------:R-:W-:Y:S01]  /*6c80*/  IADD3 R16, P0, R41.reuse, R16, RZ ;  /* 0x0000001029107210 */ /* 0x040fe20007f1e0ff */
[----:B------:R-:W-:Y:S01]  /*6c90*/  IMAD R44, R44, UR6, RZ ;  /* 0x000000062c2c7c24 */ /* 0x000fe2000f8e02ff */
[--C-:B------:R-:W-:Y:S01]  /*6ca0*/  SHF.R.S32.HI R38, RZ, 0x1f, R43.reuse ;  /* 0x0000001fff267819 */ /* 0x100fe2000001142b */
[----:B------:R-:W-:Y:S01]  /*6cb0*/  ULDC.64 UR4, c[0x0][0xb30] ;  /* 0x0002cc0000047ab9 */ /* 0x000fe20000000a00 */
[----:B------:R-:W-:Y:S01]  /*6cc0*/  IADD3 R41, -R41, RZ, RZ ;  /* 0x000000ff29297210 */ /* 0x000fe20007ffe1ff */
[----:B------:R-:W-:Y:S01]  /*6cd0*/  IMAD R47, R51, UR7, R44 ;  /* 0x00000007332f7c24 */ /* 0x000fe2000f8e022c */
[----:B------:R-:W-:Y:S01]  /*6ce0*/  IADD3.X R17, R45, R17, R42, P0, !PT ;  /* 0x000000112d117210 */ /* 0x000fe200007fe42a */
[----:B------:R-:W-:-:S02]  /*6cf0*/  IMAD.MOV R44, RZ, RZ, -R43 ;  /* 0x000000ffff2c7224 */ /* 0x000fc400078e0a2b */
[----:B------:R-:W-:Y:S02]  /*6d00*/  IMAD R38, R38, UR4, RZ ;  /* 0x0000000426267c24 */ /* 0x000fe4000f8e02ff */
[----:B------:R-:W-:Y:S02]  /*6d10*/  IMAD R41, R46, R41, R39 ;  /* 0x000000292e297224 */ /* 0x000fe400078e0227 */
[----:B------:R-:W-:Y:S01]  /*6d20*/  IMAD.WIDE.U32 R36, R51, UR6, R36 ;  /* 0x0000000633247c25 */ /* 0x000fe2000f8e0024 */
[----:B------:R-:W-:-:S03]  /*6d30*/  ULDC.64 UR6, c[0x0][0xbc8] ;  /* 0x0002f20000067ab9 */ /* 0x000fc60000000a00 */
[----:B------:R-:W-:Y:S02]  /*6d40*/  IMAD R39, R46, R44, R39 ;  /* 0x0000002c2e277224 */ /* 0x000fe400078e0227 */
[----:B------:R-:W-:Y:S01]  /*6d50*/  IMAD R45, R43, UR5, R38 ;  /* 0x000000052b2d7c24 */ /* 0x000fe2000f8e0226 */
[----:B------:R-:W-:Y:S01]  /*6d60*/  SHF.R.S32.HI R38, RZ, 0x1f, R41 ;  /* 0x0000001fff267819 */ /* 0x000fe20000011429 */
[----:B------:R-:W-:Y:S01]  /*6d70*/  IMAD.IADD R37, R37, 0x1, R47 ;  /* 0x0000000125257824 */ /* 0x000fe200078e022f */
[----:B------:R-:W-:Y:S01]  /*6d80*/  SHF.R.S32.HI R42, RZ, 0x1f, R39 ;  /* 0x0000001fff2a7819 */ /* 0x000fe20000011427 */
[----:B------:R-:W0:Y:S01]  /*6d90*/  S2UR UR5, SR_CgaCtaId ;  /* 0x00000000000579c3 */ /* 0x000e220000008800 */
[----:B------:R-:W-:-:S04]  /*6da0*/  IMAD.WIDE.U32 R16, R41, UR6, R16 ;  /* 0x0000000629107c25 */ /* 0x000fc8000f8e0010 */
[----:B------:R-:W-:Y:S01]  /*6db0*/  IMAD.WIDE.U32 R36, R43, UR4, R36 ;  /* 0x000000042b247c25 */ /* 0x000fe2000f8e0024 */
[----:B------:R-:W-:-:S03]  /*6dc0*/  UMOV UR4, 0x400 ;  /* 0x0000040000047882 */ /* 0x000fc60000000000 */
[----:B------:R-:W-:Y:S02]  /*6dd0*/  IMAD R38, R38, UR6, RZ ;  /* 0x0000000626267c24 */ /* 0x000fe4000f8e02ff */
[----:B------:R-:W-:Y:S02]  /*6de0*/  IMAD.IADD R37, R37, 0x1, R45 ;  /* 0x0000000125257824 */ /* 0x000fe400078e022d */
[----:B------:R-:W-:Y:S02]  /*6df0*/  IMAD R42, R42, UR8, RZ ;  /* 0x000000082a2a7c24 */ /* 0x000fe4000f8e02ff */
[----:B------:R-:W-:Y:S01]  /*6e00*/  IMAD R43, R41, UR7, R38 ;  /* 0x00000007292b7c24 */ /* 0x000fe2000f8e0226 */
[----:B------:R-:W-:Y:S01]  /*6e10*/  ULDC.64 UR6, c[0x0][0xba8] ;  /* 0x0002ea0000067ab9 */ /* 0x000fe20000000a00 */
[C---:B------:R-:W-:Y:S01]  /*6e20*/  IMAD R41, R39.reuse, UR9, R42 ;  /* 0x0000000927297c24 */ /* 0x040fe2000f8e022a */
[----:B------:R-:W-:Y:S01]  /*6e30*/  LEA R38, P0, R16, UR6, 0x2 ;  /* 0x0000000610267c11 */ /* 0x000fe2000f8010ff */
[----:B------:R-:W-:Y:S01]  /*6e40*/  IMAD.WIDE.U32 R36, R39, UR8, R36 ;  /* 0x0000000827247c25 */ /* 0x000fe2000f8e0024 */
[----:B------:R-:W-:Y:S01]  /*6e50*/  IADD3 R39, R17, R43, RZ ;  /* 0x0000002b11277210 */ /* 0x000fe20007ffe0ff */
[----:B------:R-:W-:Y:S01]  /*6e60*/  ULDC.64 UR8, c[0x0][0xb00] ;  /* 0x0002c00000087ab9 */ /* 0x000fe20000000a00 */
[----:B------:R-:W-:Y:S01]  /*6e70*/  ULDC UR6, c[0x0][0xa88] ;  /* 0x0002a20000067ab9 */ /* 0x000fe20000000800 */
[----:B------:R-:W-:Y:S01]  /*6e80*/  IMAD.IADD R17, R37, 0x1, R41 ;  /* 0x0000000125117824 */ /* 0x000fe200078e0229 */
[----:B------:R-:W-:Y:S01]  /*6e90*/  LEA R48, P1, R36, UR8, 0x2 ;  /* 0x0000000824307c11 */ /* 0x000fe2000f8210ff */
[----:B------:R-:W-:Y:S01]  /*6ea0*/  IMAD R22, R40, 0xc0, R22 ;  /* 0x000000c028167824 */ /* 0x000fe200078e0216 */
[----:B------:R-:W-:Y:S01]  /*6eb0*/  LEA.HI.X R39, R16, UR7, R39, 0x2, P0 ;  /* 0x0000000710277c11 */ /* 0x000fe200080f1427 */
[----:B0-----:R-:W-:Y:S01]  /*6ec0*/  ULEA UR4, UR5, UR4, 0x18 ;  /* 0x0000000405047291 */ /* 0x001fe2000f8ec03f */
[----:B------:R-:W-:Y:S01]  /*6ed0*/  LEA.HI.X R50, R36, UR9, R17, 0x2, P1 ;  /* 0x0000000924327c11 */ /* 0x000fe200088f1411 */
[----:B------:R-:W-:Y:S01]  /*6ee0*/  SHFL.IDX PT, R16, R38, RZ, 0x1c1f ;  /* 0x001c1fff26107589 */ /* 0x000fe200000e0000 */
[----:B------:R-:W-:Y:S01]  /*6ef0*/  IMAD R45, R46, UR6, RZ ;  /* 0x000000062e2d7c24 */ /* 0x000fe2000f8e02ff */
[----:B------:R-:W-:Y:S01]  /*6f00*/  LOP3.LUT P0, RZ, R52, 0x3, RZ, 0xc0, !PT ;  /* 0x0000000334ff7812 */ /* 0x000fe2000780c0ff */
[C---:B------:R-:W-:Y:S01]  /*6f10*/  VIADD R44, R22.reuse, 0x8 ;  /* 0x00000008162c7836 */ /* 0x040fe20000000000 */
[----:B------:R-:W0:Y:S01]  /*6f20*/  SHFL.IDX PT, R17, R39, RZ, 0x1c1f ;  /* 0x001c1fff27117589 */ /* 0x000e2200000e0000 */
[----:B------:R-:W-:Y:S01]  /*6f30*/  UIADD3 UR4, UR4, 0x16820, URZ ;  /* 0x0001682004047890 */ /* 0x000fe2000fffe03f */
[-C--:B------:R-:W-:Y:S01]  /*6f40*/  ISETP.GE.OR P1, PT, R22, R45.reuse, P0 ;  /* 0x0000002d1600720c */ /* 0x080fe20000726670 */
[----:B------:R-:W-:Y:S01]  /*6f50*/  IMAD.IADD R47, R52, 0x1, -R53 ;  /* 0x00000001342f7824 */ /* 0x000fe200078e0a35 */
[----:B------:R-:W-:Y:S01]  /*6f60*/  SHFL.IDX PT, R36, R38, 0x1, 0x1c1f ;  /* 0x003c1f0026247f89 */ /* 0x000fe200000e0000 */
[-C--:B------:R-:W-:Y:S01]  /*6f70*/  ISETP.GE.OR P0, PT, R44, R45.reuse, P0 ;  /* 0x0000002d2c00720c */ /* 0x080fe20000706670 */
[----:B------:R-:W-:Y:S01]  /*6f80*/  UPRMT UR4, URZ, 0x654, UR4 ;  /* 0x000006543f047896 */ /* 0x000fe20008000004 */
[----:B------:R-:W-:Y:S01]  /*6f90*/  ISETP.GE.AND P2, PT, R22, R45, PT ;  /* 0x0000002d1600720c */ /* 0x000fe20003f46270 */
[----:B------:R-:W1:Y:S01]  /*6fa0*/  SHFL.IDX PT, R37, R39, 0x1, 0x1c1f ;  /* 0x003c1f0027257f89 */ /* 0x000e6200000e0000 */
[----:B------:R-:W-:-:S03]  /*6fb0*/  SHF.L.U32 R47, R47, 0x1, RZ ;  /* 0x000000012f2f7819 */ /* 0x000fc600000006ff */
[----:B------:R2:W3:Y:S03]  /*6fc0*/  SHFL.IDX PT, R42, R48, RZ, 0x1c1f ;  /* 0x001c1fff302a7589 */ /* 0x0004e600000e0000 */
[----:B------:R-:W-:Y:S01]  /*6fd0*/  SYNCS.ARRIVE.TRANS64.RED.A1T0 RZ, [UR4], RZ ;  /* 0x000000ffffff79a7 */ /* 0x000fe20008100404 */
[----:B------:R2:W4:Y:S04]  /*6fe0*/  SHFL.IDX PT, R43, R50, RZ, 0x1c1f ;  /* 0x001c1fff322b7589 */ /* 0x00052800000e0000 */
[----:B0-----:R2:W-:Y:S04]  /*6ff0*/  @!P1 ST.E desc[UR38][R16.64], R23 ;  /* 0x0000001710009985 */ /* 0x0015e8000c101926 */
[----:B-1----:R2:W-:Y:S01]  /*7000*/  @!P0 ST.E desc[UR38][R36.64], R0 ;  /* 0x0000000024008985 */ /* 0x0025e2000c101926 */
[----:B------:R-:W-:Y:S05]  /*7010*/  @P2 BRA `(.L_x_37) ;  /* 0x0000000000b82947 */ /* 0x000fea0003800000 */
[----:B------:R-:W-:Y:S01]  /*7020*/  ULDC UR4, c[0x0][0xac8] ;  /* 0x0002b20000047ab9 */ /* 0x000fe20000000800 */
[C---:B--2---:R-:W-:Y:S01]  /*7030*/  VIADD R0, R47.reuse, 0x8 ;  /* 0x000000082f007836 */ /* 0x044fe20000000000 */
[C---:B------:R-:W-:Y:S01]  /*7040*/  ISETP.GE.AND P0, PT, R47.reuse, UR4, PT ;  /* 0x000000042f007c0c */ /* 0x040fe2000bf06270 */
[C---:B------:R-:W-:Y:S01]  /*7050*/  VIADD R22, R47.reuse, 0x10 ;  /* 0x000000102f167836 */ /* 0x040fe20000000000 */
[C---:B------:R-:W-:Y:S01]  /*7060*/  IADD3 R36, R47.reuse, 0x20, RZ ;  /* 0x000000202f247810 */ /* 0x040fe20007ffe0ff */
[C---:B------:R-:W-:Y:S02]  /*7070*/  VIADD R23, R47.reuse, 0x18 ;  /* 0x000000182f177836 */ /* 0x040fe40000000000 */
[C---:B------:R-:W-:Y:S01]  /*7080*/  VIADD R37, R47.reuse, 0x28 ;  /* 0x000000282f257836 */ /* 0x040fe20000000000 */
[----:B------:R-:W-:Y:S01]  /*7090*/  ISETP.GE.AND P1, PT, R22, UR4, PT ;  /* 0x0000000416007c0c */ /* 0x000fe2000bf26270 */
[----:B------:R-:W-:Y:S01]  /*70a0*/  VIADD R38, R47, 0x30 ;  /* 0x000000302f267836 */ /* 0x000fe20000000000 */
[----:B------:R-:W-:Y:S01]  /*70b0*/  ISETP.GE.AND P2, PT, R23, UR4, PT ;  /* 0x0000000417007c0c */ /* 0x000fe2000bf46270 */
[----:B------:R-:W-:Y:S01]  /*70c0*/  VIADD R39, R47, 0x38 ;  /* 0x000000382f277836 */ /* 0x000fe20000000000 */
[----:B------:R-:W-:-:S02]  /*70d0*/  ISETP.GE.AND P3, PT, R36, UR4, PT ;  /* 0x0000000424007c0c */ /* 0x000fc4000bf66270 */
[----:B------:R-:W-:Y:S01]  /*70e0*/  ISETP.GE.AND P4, PT, R37, UR4, PT ;  /* 0x0000000425007c0c */ /* 0x000fe2000bf86270 */
[----:B---34-:R-:W-:Y:S01]  /*70f0*/  @!P0 IMAD.WIDE R16, R47, 0x4, R42 ;  /* 0x000000042f108825 */ /* 0x018fe200078e022a */
[----:B------:R-:W-:Y:S02]  /*7100*/  ISETP.GE.AND P5, PT, R38, UR4, PT ;  /* 0x0000000426007c0c */ /* 0x000fe4000bfa6270 */
[----:B------:R-:W-:Y:S02]  /*7110*/  ISETP.GE.AND P6, PT, R39, UR4, PT ;  /* 0x0000000427007c0c */ /* 0x000fe4000bfc6270 */
[----:B------:R0:W-:Y:S01]  /*7120*/  @!P0 ST.E.64 desc[UR38][R16.64], R34 ;  /* 0x0000002210008985 */ /* 0x0001e2000c101b26 */
[----:B------:R-:W-:Y:S02]  /*7130*/  ISETP.GE.AND P0, PT, R0, UR4, PT ;  /* 0x0000000400007c0c */ /* 0x000fe4000bf06270 */
[----:B------:R-:W-:Y:S02]  /*7140*/  @!P1 LEA.HI R22, R22, R22, RZ, 0x1 ;  /* 0x0000001616169211 */ /* 0x000fe400078f08ff */
[----:B------:R-:W-:-:S04]  /*7150*/  @!P3 LEA.HI R36, R36, R36, RZ, 0x1 ;  /* 0x000000242424b211 */ /* 0x000fc800078f08ff */
[----:B------:R-:W-:Y:S02]  /*7160*/  @!P5 LEA.HI R38, R38, R38, RZ, 0x1 ;  /* 0x000000262626d211 */ /* 0x000fe400078f08ff */
[----:B------:R-:W-:Y:S02]  /*7170*/  @!P6 LEA.HI R40, R39, R39, RZ, 0x1 ;  /* 0x000000272728e211 */ /* 0x000fe400078f08ff */
[----:B------:R-:W-:Y:S02]  /*7180*/  @!P5 LOP3.LUT R41, R38, 0xfffffffe, RZ, 0xc0, !PT ;  /* 0xfffffffe2629d812 */ /* 0x000fe400078ec0ff */
[----:B------:R-:W-:Y:S02]  /*7190*/  @!P0 LEA.HI R0, R0, R0, RZ, 0x1 ;  /* 0x0000000000008211 */ /* 0x000fe400078f08ff */
[----:B0-----:R-:W-:Y:S02]  /*71a0*/  @!P2 LEA.HI R16, R23, R23, RZ, 0x1 ;  /* 0x000000171710a211 */ /* 0x001fe400078f08ff */
[----:B------:R-:W-:-:S02]  /*71b0*/  @!P4 LEA.HI R34, R37, R37, RZ, 0x1 ;  /* 0x000000252522c211 */ /* 0x000fc400078f08ff */
[----:B------:R-:W-:Y:S02]  /*71c0*/  @!P0 LOP3.LUT R17, R0, 0xfffffffe, RZ, 0xc0, !PT ;  /* 0xfffffffe00118812 */ /* 0x000fe400078ec0ff */
[----:B------:R-:W-:Y:S02]  /*71d0*/  @!P1 LOP3.LUT R23, R22, 0xfffffffe, RZ, 0xc0, !PT ;  /* 0xfffffffe16179812 */ /* 0x000fe400078ec0ff */
[----:B------:R-:W-:Y:S01]  /*71e0*/  @!P2 LOP3.LUT R35, R16, 0xfffffffe, RZ, 0xc0, !PT ;  /* 0xfffffffe1023a812 */ /* 0x000fe200078ec0ff */
[--C-:B------:R-:W-:Y:S01]  /*71f0*/  @!P0 IMAD.WIDE R16, R17, 0x4, R42.reuse ;  /* 0x0000000411108825 */ /* 0x100fe200078e022a */
[----:B------:R-:W-:Y:S02]  /*7200*/  @!P3 LOP3.LUT R37, R36, 0xfffffffe, RZ, 0xc0, !PT ;  /* 0xfffffffe2425b812 */ /* 0x000fe400078ec0ff */
[----:B------:R-:W-:Y:S01]  /*7210*/  @!P4 LOP3.LUT R39, R34, 0xfffffffe, RZ, 0xc0, !PT ;  /* 0xfffffffe2227c812 */ /* 0x000fe200078ec0ff */
[--C-:B------:R-:W-:Y:S01]  /*7220*/  @!P1 IMAD.WIDE R22, R23, 0x4, R42.reuse ;  /* 0x0000000417169825 */ /* 0x100fe200078e022a */
[----:B------:R-:W-:Y:S01]  /*7230*/  @!P6 LOP3.LUT R49, R40, 0xfffffffe, RZ, 0xc0, !PT ;  /* 0xfffffffe2831e812 */ /* 0x000fe200078ec0ff */
[----:B------:R0:W-:Y:S02]  /*7240*/  @!P0 ST.E.64 desc[UR38][R16.64], R2 ;  /* 0x0000000210008985 */ /* 0x0001e4000c101b26 */
[----:B------:R-:W-:-:S02]  /*7250*/  @!P2 IMAD.WIDE R34, R35, 0x4, R42 ;  /* 0x000000042322a825 */ /* 0x000fc400078e022a */
[----:B------:R0:W-:Y:S02]  /*7260*/  @!P1 ST.E.64 desc[UR38][R22.64], R4 ;  /* 0x0000000416009985 */ /* 0x0001e4000c101b26 */
[--C-:B------:R-:W-:Y:S02]  /*7270*/  @!P3 IMAD.WIDE R36, R37, 0x4, R42.reuse ;  /* 0x000000042524b825 */ /* 0x100fe400078e022a */
[----:B------:R0:W-:Y:S02]  /*7280*/  @!P2 ST.E.64 desc[UR38][R34.64], R6 ;  /* 0x000000062200a985 */ /* 0x0001e4000c101b26 */
[--C-:B------:R-:W-:Y:S02]  /*7290*/  @!P4 IMAD.WIDE R38, R39, 0x4, R42.reuse ;  /* 0x000000042726c825 */ /* 0x100fe400078e022a */
[----:B------:R0:W-:Y:S02]  /*72a0*/  @!P3 ST.E.64 desc[UR38][R36.64], R10 ;  /* 0x0000000a2400b985 */ /* 0x0001e4000c101b26 */
[----:B------:R-:W-:-:S02]  /*72b0*/  @!P5 IMAD.WIDE R40, R41, 0x4, R42 ;  /* 0x000000042928d825 */ /* 0x000fc400078e022a */
[----:B------:R0:W-:Y:S02]  /*72c0*/  @!P4 ST.E.64 desc[UR38][R38.64], R14 ;  /* 0x0000000e2600c985 */ /* 0x0001e4000c101b26 */
[----:B------:R-:W-:Y:S02]  /*72d0*/  @!P6 IMAD.WIDE R42, R49, 0x4, R42 ;  /* 0x00000004312ae825 */ /* 0x000fe400078e022a */
[----:B------:R0:W-:Y:S04]  /*72e0*/  @!P5 ST.E.64 desc[UR38][R40.64], R20 ;  /* 0x000000142800d985 */ /* 0x0001e8000c101b26 */
[----:B------:R0:W-:Y:S02]  /*72f0*/  @!P6 ST.E.64 desc[UR38][R42.64], R28 ;  /* 0x0000001c2a00e985 */ /* 0x0001e4000c101b26 */
.L_x_37:
[----:B------:R-:W-:Y:S05]  /*7300*/  BSYNC B0 ;  /* 0x0000000000007941 */ /* 0x000fea0003800000 */
.L_x_36:
[----:B------:R-:W-:Y:S01]  /*7310*/  ISETP.GE.AND P0, PT, R44, R45, PT ;  /* 0x0000002d2c00720c */ /* 0x000fe20003f06270 */
[----:B0-2---:R1:W2:Y:S04]  /*7320*/  SHFL.IDX PT, R17, R50, 0x1, 0x1c1f ;  /* 0x003c1f0032117f89 */ /* 0x0052a800000e0000 */
[----:B------:R1:W0:Y:S08]  /*7330*/  SHFL.IDX PT, R16, R48, 0x1, 0x1c1f ;  /* 0x003c1f0030107f89 */ /* 0x00023000000e0000 */
[----:B-1----:R-:W-:Y:S05]  /*7340*/  @P0 BRA `(.L_x_8) ;  /* 0x0000004000940947 */ /* 0x002fea0003800000 */
[C---:B------:R-:W-:Y:S01]  /*7350*/  IADD3 R0, R47.reuse, 0x8, RZ ;  /* 0x000000082f007810 */ /* 0x040fe20007ffe0ff */
[----:B------:R-:W-:Y:S01]  /*7360*/  ULDC UR4, c[0x0][0xac8] ;  /* 0x0002b20000047ab9 */ /* 0x000fe20000000800 */
[C---:B------:R-:W-:Y:S01]  /*7370*/  VIADD R6, R47.reuse, 0x10 ;  /* 0x000000102f067836 */ /* 0x040fe20000000000 */
[C---:B------:R-:W-:Y:S01]  /*7380*/  IADD3 R11, R47.reuse, 0x28, RZ ;  /* 0x000000282f0b7810 */ /* 0x040fe20007ffe0ff */
[C---:B------:R-:W-:Y:S01]  /*7390*/  VIADD R7, R47.reuse, 0x18 ;  /* 0x000000182f077836 */ /* 0x040fe20000000000 */
[----:B------:R-:W-:Y:S01]  /*73a0*/  ISETP.GE.AND P1, PT, R0, UR4, PT ;  /* 0x0000000400007c0c */ /* 0x000fe2000bf26270 */
[C---:B------:R-:W-:Y:S01]  /*73b0*/  VIADD R10, R47.reuse, 0x20 ;  /* 0x000000202f0a7836 */ /* 0x040fe20000000000 */
[----:B------:R-:W-:Y:S01]  /*73c0*/  ISETP.GE.AND P2, PT, R6, UR4, PT ;  /* 0x0000000406007c0c */ /* 0x000fe2000bf46270 */
[----:B------:R-:W-:Y:S01]  /*73d0*/  VIADD R15, R47, 0x30 ;  /* 0x000000302f0f7836 */ /* 0x000fe20000000000 */
[----:B------:R-:W-:Y:S02]  /*73e0*/  ISETP.GE.AND P3, PT, R7, UR4, PT ;  /* 0x0000000407007c0c */ /* 0x000fe4000bf66270 */
[----:B------:R-:W-:-:S02]  /*73f0*/  ISETP.GE.AND P4, PT, R10, UR4, PT ;  /* 0x000000040a007c0c */ /* 0x000fc4000bf86270 */
[----:B------:R-:W-:Y:S02]  /*7400*/  ISETP.GE.AND P0, PT, R47, UR4, PT ;  /* 0x000000042f007c0c */ /* 0x000fe4000bf06270 */
[----:B------:R-:W-:Y:S02]  /*7410*/  ISETP.GE.AND P5, PT, R11, UR4, PT ;  /* 0x000000040b007c0c */ /* 0x000fe4000bfa6270 */
[----:B------:R-:W-:Y:S02]  /*7420*/  ISETP.GE.AND P6, PT, R15, UR4, PT ;  /* 0x000000040f007c0c */ /* 0x000fe4000bfc6270 */
[----:B------:R-:W-:Y:S02]  /*7430*/  @!P1 LEA.HI R0, R0, R0, RZ, 0x1 ;  /* 0x0000000000009211 */ /* 0x000fe400078f08ff */
[----:B------:R-:W-:Y:S02]  /*7440*/  @!P2 LEA.HI R6, R6, R6, RZ, 0x1 ;  /* 0x000000060606a211 */ /* 0x000fe400078f08ff */
[----:B------:R-:W-:-:S02]  /*7450*/  @!P1 LOP3.LUT R5, R0, 0xfffffffe, RZ, 0xc0, !PT ;  /* 0xfffffffe00059812 */ /* 0x000fc400078ec0ff */
[----:B------:R-:W-:Y:S01]  /*7460*/  @!P3 LEA.HI R0, R7, R7, RZ, 0x1 ;  /* 0x000000070700b211 */ /* 0x000fe200078f08ff */
[--C-:B0-2---:R-:W-:Y:S01]  /*7470*/  @!P0 IMAD.WIDE R2, R47, 0x4, R16.reuse ;  /* 0x000000042f028825 */ /* 0x105fe200078e0210 */
[----:B------:R-:W-:Y:S02]  /*7480*/  @!P4 LEA.HI R10, R10, R10, RZ, 0x1 ;  /* 0x0000000a0a0ac211 */ /* 0x000fe400078f08ff */
[----:B------:R-:W-:Y:S01]  /*7490*/  @!P5 LEA.HI R14, R11, R11, RZ, 0x1 ;  /* 0x0000000b0b0ed211 */ /* 0x000fe200078f08ff */
[----:B------:R-:W-:Y:S01]  /*74a0*/  @!P1 IMAD.WIDE R4, R5, 0x4, R16 ;  /* 0x0000000405049825 */ /* 0x000fe200078e0210 */
[----:B------:R-:W-:Y:S01]  /*74b0*/  @!P6 LEA.HI R20, R15, R15, RZ, 0x1 ;  /* 0x0000000f0f14e211 */ /* 0x000fe200078f08ff */
[----:B------:R0:W-:Y:S01]  /*74c0*/  @!P0 ST.E.64 desc[UR38][R2.64], R26 ;  /* 0x0000001a02008985 */ /* 0x0001e2000c101b26 */
[----:B------:R-:W-:Y:S01]  /*74d0*/  @!P2 LOP3.LUT R7, R6, 0xfffffffe, RZ, 0xc0, !PT ;  /* 0xfffffffe0607a812 */ /* 0x000fe200078ec0ff */
[----:B------:R-:W-:Y:S01]  /*74e0*/  VIADD R47, R47, 0x38 ;  /* 0x000000382f2f7836 */ /* 0x000fe20000000000 */
[----:B------:R-:W-:Y:S01]  /*74f0*/  @!P3 LOP3.LUT R11, R0, 0xfffffffe, RZ, 0xc0, !PT ;  /* 0xfffffffe000bb812 */ /* 0x000fe200078ec0ff */
[----:B------:R1:W-:Y:S01]  /*7500*/  @!P1 ST.E.64 desc[UR38][R4.64], R32 ;  /* 0x0000002004009985 */ /* 0x0003e2000c101b26 */
[----:B------:R-:W-:-:S02]  /*7510*/  @!P4 LOP3.LUT R15, R10, 0xfffffffe, RZ, 0xc0, !PT ;  /* 0xfffffffe0a0fc812 */ /* 0x000fc400078ec0ff */
[----:B------:R-:W-:Y:S02]  /*7520*/  @!P5 LOP3.LUT R21, R14, 0xfffffffe, RZ, 0xc0, !PT ;  /* 0xfffffffe0e15d812 */ /* 0x000fe400078ec0ff */
[----:B------:R-:W-:Y:S02]  /*7530*/  @!P6 LOP3.LUT R23, R20, 0xfffffffe, RZ, 0xc0, !PT ;  /* 0xfffffffe1417e812 */ /* 0x000fe400078ec0ff */
[----:B------:R-:W-:Y:S01]  /*7540*/  ISETP.GE.AND P0, PT, R47, UR4, PT ;  /* 0x000000042f007c0c */ /* 0x000fe2000bf06270 */
[----:B0-----:R-:W-:-:S04]  /*7550*/  @!P2 IMAD.WIDE R2, R7, 0x4, R16 ;  /* 0x000000040702a825 */ /* 0x001fc800078e0210 */
[--C-:B-1----:R-:W-:Y:S01]  /*7560*/  @!P3 IMAD.WIDE R4, R11, 0x4, R16.reuse ;  /* 0x000000040b04b825 */ /* 0x102fe200078e0210 */
[----:B------:R1:W-:Y:S03]  /*7570*/  @!P2 ST.E.64 desc[UR38][R2.64], R8 ;  /* 0x000000080200a985 */ /* 0x0003e6000c101b26 */
[--C-:B------:R-:W-:Y:S01]  /*7580*/  @!P4 IMAD.WIDE R6, R15, 0x4, R16.reuse ;  /* 0x000000040f06c825 */ /* 0x100fe200078e0210 */
[----:B------:R1:W-:Y:S03]  /*7590*/  @!P3 ST.E.64 desc[UR38][R4.64], R12 ;  /* 0x0000000c0400b985 */ /* 0x0003e6000c101b26 */
[--C-:B------:R-:W-:Y:S01]  /*75a0*/  @!P5 IMAD.WIDE R10, R21, 0x4, R16.reuse ;  /* 0x00000004150ad825 */ /* 0x100fe200078e0210 */
[----:B------:R1:W-:Y:S03]  /*75b0*/  @!P4 ST.E.64 desc[UR38][R6.64], R18 ;  /* 0x000000120600c985 */ /* 0x0003e6000c101b26 */
[----:B------:R-:W-:Y:S01]  /*75c0*/  @!P6 IMAD.WIDE R14, R23, 0x4, R16 ;  /* 0x00000004170ee825 */ /* 0x000fe200078e0210 */
[----:B------:R1:W-:Y:S04]  /*75d0*/  @!P5 ST.E.64 desc[UR38][R10.64], R24 ;  /* 0x000000180a00d985 */ /* 0x0003e8000c101b26 */
[----:B------:R1:W-:Y:S01]  /*75e0*/  @!P6 ST.E.64 desc[UR38][R14.64], R30 ;  /* 0x0000001e0e00e985 */ /* 0x0003e2000c101b26 */
[----:B------:R-:W-:Y:S05]  /*75f0*/  @P0 BRA `(.L_x_8) ;  /* 0x0000003c00e80947 */ /* 0x000fea0003800000 */
[----:B------:R-:W-:-:S04]  /*7600*/  LEA.HI R47, R47, R47, RZ, 0x1 ;  /* 0x0000002f2f2f7211 */ /* 0x000fc800078f08ff */
[----:B-1----:R-:W-:-:S05]  /*7610*/  LOP3.LUT R3, R47, 0xfffffffe, RZ, 0xc0, !PT ;  /* 0xfffffffe2f037812 */ /* 0x002fca00078ec0ff */
[----:B------:R-:W-:-:S05]  /*7620*/  IMAD.WIDE R2, R3, 0x4, R16 ;  /* 0x0000000403027825 */ /* 0x000fca00078e0210 */
[----:B------:R0:W-:Y:S01]  /*7630*/  ST.E.64 desc[UR38][R2.64], R118 ;  /* 0x0000007602007985 */ /* 0x0001e2000c101b26 */
[----:B------:R-:W-:Y:S05]  /*7640*/  BRA `(.L_x_8) ;  /* 0x0000003c00d47947 */ /* 0x000fea0003800000 */
.L_x_35:
[----:B------:R-:W-:-:S05]  /*7650*/  VIADD R0, R22, 0xffffff80 ;  /* 0xffffff8016007836 */ /* 0x000fca0000000000 */
[----:B------:R-:W-:-:S13]  /*7660*/  ISETP.GT.AND P0, PT, R0, 0xbf, PT ;  /* 0x000000bf0000780c */ /* 0x000fda0003f04270 */
[----:B------:R-:W-:Y:S05]  /*7670*/  @P0 BRA `(.L_x_8) ;  /* 0x0000003c00c80947 */ /* 0x000fea0003800000 */
[----:B------:R-:W0:Y:S01]  /*7680*/  S2R R3, SR_CTAID.X ;  /* 0x0000000000037919 */ /* 0x000e220000002500 */
[----:B------:R-:W1:Y:S01]  /*7690*/  LDC R4, c[0x0][0xbe8] ;  /* 0x0002fa00ff047b82 */ /* 0x000e620000000800 */
[----:B------:R-:W-:Y:S01]  /*76a0*/  ULDC UR4, c[0x0][0xa88] ;  /* 0x0002a20000047ab9 */ /* 0x000fe20000000800 */
[----:B0-----:R-:W-:Y:S02]  /*76b0*/  IMAD R22, R3, 0xc0, R22 ;  /* 0x000000c003167824 */ /* 0x001fe400078e0216 */
[----:B-1----:R-:W-:-:S03]  /*76c0*/  IMAD R3, R4, UR4, RZ ;  /* 0x0000000404037c24 */ /* 0x002fc6000f8e02ff */
[----:B------:R-:W-:-:S04]  /*76d0*/  IADD3 R22, R22, -0x80, RZ ;  /* 0xffffff8016167810 */ /* 0x000fc80007ffe0ff */
[----:B------:R-:W-:-:S13]  /*76e0*/  ISETP.GE.AND P0, PT, R22, R3, PT ;  /* 0x000000031600720c */ /* 0x000fda0003f06270 */
[----:B------:R-:W-:Y:S05]  /*76f0*/  @P0 BRA `(.L_x_8) ;  /* 0x0000003c00a80947 */ /* 0x000fea0003800000 */
[----:B------:R-:W-:Y:S01]  /*7700*/  ISETP.NE.AND P0, PT, R4, 0x1, PT ;  /* 0x000000010400780c */ /* 0x000fe20003f05270 */
[----:B------:R-:W0:Y:S01]  /*7710*/  S2UR UR7, SR_CTAID.Z ;  /* 0x00000000000779c3 */ /* 0x000e220000002700 */
[----:B------:R-:W-:Y:S02]  /*7720*/  USHF.R.S32.HI UR6, URZ, 0x1f, UR36 ;  /* 0x0000001f3f067899 */ /* 0x000fe40008011424 */
[----:B------:R-:W-:Y:S01]  /*7730*/  IMAD R6, RZ, RZ, -UR36 ;  /* 0x80000024ff067e24 */ /* 0x000fe2000f8e02ff */
[----:B------:R-:W-:Y:S01]  /*7740*/  ULDC.64 UR8, c[0x0][0xbd0] ;  /* 0x0002f40000087ab9 */ /* 0x000fe20000000a00 */
[----:B------:R-:W-:Y:S01]  /*7750*/  IMAD.MOV.U32 R5, RZ, RZ, R22 ;  /* 0x000000ffff057224 */ /* 0x000fe200078e0016 */
[----:B------:R-:W-:Y:S02]  /*7760*/  UIMAD UR6, UR6, UR8, URZ ;  /* 0x00000008060672a4 */ /* 0x000fe4000f8e023f */
[----:B------:R-:W-:Y:S01]  /*7770*/  UIMAD.WIDE.U32 UR4, UR36, UR8, URZ ;  /* 0x00000008240472a5 */ /* 0x000fe2000f8e003f */
[----:B------:R-:W1:Y:S01]  /*7780*/  LDC.64 R12, c[0x0][0xbd8] ;  /* 0x0002f600ff0c7b82 */ /* 0x000e620000000a00 */
[----:B------:R-:W-:-:S04]  /*7790*/  UIMAD UR6, UR36, UR9, UR6 ;  /* 0x00000009240672a4 */ /* 0x000fc8000f8e0206 */
[----:B------:R-:W-:Y:S02]  /*77a0*/  UIADD3 UR6, UR5, UR6, URZ ;  /* 0x0000000605067290 */ /* 0x000fe4000fffe03f */
[----:B------:R-:W-:Y:S01]  /*77b0*/  IMAD.U32 R3, RZ, RZ, UR5 ;  /* 0x00000005ff037e24 */ /* 0x000fe2000f8e00ff */
[----:B------:R-:W2:Y:S01]  /*77c0*/  @P0 LDC R9, c[0x0][0xbec] ;  /* 0x0002fb00ff090b82 */ /* 0x000ea20000000800 */
[----:B------:R-:W-:Y:S01]  /*77d0*/  IMAD.U32 R2, RZ, RZ, UR4 ;  /* 0x00000004ff027e24 */ /* 0x000fe2000f8e00ff */
[----:B------:R-:W-:Y:S01]  /*77e0*/  ULDC.64 UR4, c[0x0][0xbe0] ;  /* 0x0002f80000047ab9 */ /* 0x000fe20000000a00 */
[----:B------:R-:W-:-:S05]  /*77f0*/  MOV R3, UR6 ;  /* 0x0000000600037c02 */ /* 0x000fca0008000f00 */
[----:B------:R-:W3:Y:S01]  /*7800*/  S2UR UR10, SR_CTAID.Y ;  /* 0x00000000000a79c3 */ /* 0x000ee20000002600 */
[----:B0-----:R-:W-:-:S07]  /*7810*/  USHF.R.S32.HI UR8, URZ, 0x1f, UR7 ;  /* 0x0000001f3f087899 */ /* 0x001fce0008011407 */
[----:B------:R-:W3:Y:S01]  /*7820*/  LDC R7, c[0x0][0xc50] ;  /* 0x00031400ff077b82 */ /* 0x000ee20000000800 */
[C---:B-1----:R-:W-:Y:S02]  /*7830*/  IMAD R8, R12.reuse, UR8, RZ ;  /* 0x000000080c087c24 */ /* 0x042fe4000f8e02ff */
[----:B------:R-:W-:-:S04]  /*7840*/  IMAD.WIDE.U32 R2, R12, UR7, R2 ;  /* 0x000000070c027c25 */ /* 0x000fc8000f8e0002 */
[----:B------:R-:W-:Y:S01]  /*7850*/  IMAD R13, R13, UR7, R8 ;  /* 0x000000070d0d7c24 */ /* 0x000fe2000f8e0208 */
[----:B------:R-:W0:Y:S01]  /*7860*/  @P0 LDC R11, c[0x0][0xbf0] ;  /* 0x0002fc00ff0b0b82 */ /* 0x000e220000000800 */
[----:B--2---:R-:W-:-:S04]  /*7870*/  @P0 IMAD.HI.U32 R0, R22, R9, RZ ;  /* 0x0000000916000227 */ /* 0x004fc800078e00ff */
[----:B------:R-:W-:Y:S02]  /*7880*/  IMAD.IADD R3, R13, 0x1, R3 ;  /* 0x000000010d037824 */ /* 0x000fe400078e0203 */
[----:B---3--:R-:W-:-:S04]  /*7890*/  IMAD R9, R7, R6, UR10 ;  /* 0x0000000a07097e24 */ /* 0x008fc8000f8e0206 */
[----:B------:R-:W-:Y:S01]  /*78a0*/  IMAD.WIDE.U32 R2, R9, UR4, R2 ;  /* 0x0000000409027c25 */ /* 0x000fe2000f8e0002 */
[----:B0-----:R-:W-:Y:S02]  /*78b0*/  @P0 SHF.R.U32.HI R5, RZ, R11, R0 ;  /* 0x0000000bff050219 */ /* 0x001fe40000011600 */
[----:B------:R-:W-:Y:S02]  /*78c0*/  SHF.R.S32.HI R0, RZ, 0x1f, R9 ;  /* 0x0000001fff007819 */ /* 0x000fe40000011409 */
[----:B------:R-:W-:Y:S01]  /*78d0*/  IADD3 R2, P0, R5, R2, RZ ;  /* 0x0000000205027210 */ /* 0x000fe20007f1e0ff */
[----:B------:R-:W-:Y:S02]  /*78e0*/  IMAD.MOV R7, RZ, RZ, -R5 ;  /* 0x000000ffff077224 */ /* 0x000fe400078e0a05 */
[----:B------:R-:W-:Y:S02]  /*78f0*/  IMAD R0, R0, UR4, RZ ;  /* 0x0000000400007c24 */ /* 0x000fe4000f8e02ff */
[----:B------:R-:W-:-:S02]  /*7900*/  IMAD R7, R4, R7, R22 ;  /* 0x0000000704077224 */ /* 0x000fc400078e0216 */
[----:B------:R-:W-:Y:S01]  /*7910*/  IMAD R4, R9, UR5, R0 ;  /* 0x0000000509047c24 */ /* 0x000fe2000f8e0200 */
[----:B------:R-:W-:Y:S01]  /*7920*/  SHF.R.S32.HI R9, RZ, 0x1f, R5 ;  /* 0x0000001fff097819 */ /* 0x000fe20000011405 */
[----:B------:R-:W-:Y:S01]  /*7930*/  ULDC.64 UR4, c[0x0][0xbc8] ;  /* 0x0002f20000047ab9 */ /* 0x000fe20000000a00 */
[----:B------:R-:W-:Y:S02]  /*7940*/  SHF.R.S32.HI R0, RZ, 0x1f, R7 ;  /* 0x0000001fff007819 */ /* 0x000fe40000011407 */
[----:B------:R-:W-:-:S03]  /*7950*/  IADD3.X R3, R9, R3, R4, P0, !PT ;  /* 0x0000000309037210 */ /* 0x000fc600007fe404 */
[----:B------:R-:W-:Y:S02]  /*7960*/  IMAD R0, R0, UR4, RZ ;  /* 0x0000000400007c24 */ /* 0x000fe4000f8e02ff */
[----:B------:R-:W-:-:S04]  /*7970*/  IMAD.WIDE.U32 R2, R7, UR4, R2 ;  /* 0x0000000407027c25 */ /* 0x000fc8000f8e0002 */
[----:B------:R-:W-:Y:S01]  /*7980*/  IMAD R5, R7, UR5, R0 ;  /* 0x0000000507057c24 */ /* 0x000fe2000f8e0200 */
[----:B------:R-:W-:Y:S02]  /*7990*/  ULDC.64 UR4, c[0x0][0xba8] ;  /* 0x0002ea0000047ab9 */ /* 0x000fe40000000a00 */
[----:B------:R-:W-:Y:S02]  /*79a0*/  LEA R4, P0, R2, UR4, 0x2 ;  /* 0x0000000402047c11 */ /* 0x000fe4000f8010ff */
[----:B------:R-:W-:-:S04]  /*79b0*/  IADD3 R3, R3, R5, RZ ;  /* 0x0000000503037210 */ /* 0x000fc80007ffe0ff */
[----:B------:R-:W-:Y:S01]  /*79c0*/  LEA.HI.X R5, R2, UR5, R3, 0x2, P0 ;  /* 0x0000000502057c11 */ /* 0x000fe200080f1403 */
[----:B------:R-:W-:-:S05]  /*79d0*/  IMAD.MOV.U32 R3, RZ, RZ, -0x800000 ;  /* 0xff800000ff037424 */ /* 0x000fca00078e00ff */
[----:B------:R0:W-:Y:S01]  /*79e0*/  STG.E desc[UR38][R4.64], R3 ;  /* 0x0000000304007986 */ /* 0x0001e2000c101926 */
[----:B------:R-:W-:Y:S05]  /*79f0*/  BRA `(.L_x_8) ;  /* 0x0000003800e87947 */ /* 0x000fea0003800000 */
.L_x_6:
[----:B------:R-:W-:-:S08]  /*7a00*/  NOP ;  /* 0x0000000000007918 */ /* 0x000fd00000000000 */
[----:B------:R-:W0:-:S00]  /*7a10*/  USETMAXREG.DEALLOC.CTAPOOL 0x20 ;  /* 0x00000020000079c8 */ /* 0x000e0000080e0500 */
[----:B0-----:R-:W-:Y:S01]  /*7a20*/  LOP3.LUT R17, R0, 0x3, RZ, 0xc0, !PT ;  /* 0x0000000300117812 */ /* 0x001fe200078ec0ff */
[----:B------:R-:W0:Y:S05]  /*7a30*/  S2R R24, SR_CTAID.Z ;  /* 0x0000000000187919 */ /* 0x000e2a0000002700 */
[----:B-1----:R-:W1:Y:S01]  /*7a40*/  S2UR UR6, SR_CTAID.Y ;  /* 0x00000000000679c3 */ /* 0x002e620000002600 */
[----:B------:R-:W2:Y:S02]  /*7a50*/  SHFL.IDX PT, R0, R17, RZ, 0x1f ;  /* 0x00001fff11007589 */ /* 0x000ea400000e0000 */
[----:B--2---:R-:W-:-:S13]  /*7a60*/  ISETP.NE.AND P0, PT, R0, RZ, PT ;  /* 0x000000ff0000720c */ /* 0x004fda0003f05270 */
[----:B01----:R-:W-:Y:S05]  /*7a70*/  @!P0 BRA `(.L_x_38) ;  /* 0x0000000000288947 */ /* 0x003fea0003800000 */
[----:B------:R-:W-:Y:S01]  /*7a80*/  ULDC UR7, c[0x0][0xc50] ;  /* 0x0003140000077ab9 */ /* 0x000fe20000000800 */
[----:B------:R-:W-:Y:S01]  /*7a90*/  UMOV UR42, UR6 ;  /* 0x00000006002a7c82 */ /* 0x000fe20008000000 */
[----:B------:R-:W-:-:S06]  /*7aa0*/  UISETP.NE.AND UP0, UPT, UR7, 0x1, UPT ;  /* 0x000000010700788c */ /* 0x000fcc000bf05270 */
[----:B------:R-:W-:-:S13]  /*7ab0*/  PLOP3.LUT P0, PT, PT, PT, UP0, 0x80, 0x0 ;  /* 0x000000000000781c */ /* 0x000fda0003f0f008 */
[----:B------:R-:W-:Y:S05]  /*7ac0*/  @!P0 BRA `(.L_x_39) ;  /* 0x0000000000308947 */ /* 0x000fea0003800000 */
[----:B------:R-:W-:Y:S01]  /*7ad0*/  ULDC UR4, c[0x0][0xc54] ;  /* 0x0003150000047ab9 */ /* 0x000fe20000000800 */
[----:B------:R-:W-:Y:S01]  /*7ae0*/  ULDC UR42, c[0x0][0xc58] ;  /* 0x00031600002a7ab9 */ /* 0x000fe20000000800 */
[----:B------:R-:W-:-:S04]  /*7af0*/  UIMAD.WIDE.U32 UR4, UR6, UR4, URZ ;  /* 0x00000004060472a5 */ /* 0x000fc8000f8e003f */
[----:B------:R-:W-:Y:S01]  /*7b00*/  USHF.R.U32.HI UR42, URZ, UR42, UR5 ;  /* 0x0000002a3f2a7299 */ /* 0x000fe20008011605 */
[----:B------:R-:W-:Y:S11]  /*7b10*/  BRA `(.L_x_39) ;  /* 0x00000000001c7947 */ /* 0x000ff60003800000 */
.L_x_38:
[----:B------:R-:W-:Y:S01]  /*7b20*/  ULDC UR7, c[0x0][0xc50] ;  /* 0x0003140000077ab9 */ /* 0x000fe20000000800 */
[----:B------:R-:W-:Y:S01]  /*7b30*/  UMOV UR42, UR6 ;  /* 0x00000006002a7c82 */ /* 0x000fe20008000000 */
[----:B------:R-:W-:-:S11]  /*7b40*/  UISETP.NE.AND UP0, UPT, UR7, 0x1, UPT ;  /* 0x000000010700788c */ /* 0x000fd6000bf05270 */
[----:B------:R-:W-:Y:S01]  /*7b50*/  @UP0 ULDC UR4, c[0x0][0xc54] ;  /* 0x0003150000040ab9 */ /* 0x000fe20000000800 */
[----:B------:R-:W-:Y:S01]  /*7b60*/  @UP0 ULDC UR8, c[0x0][0xc58] ;  /* 0x0003160000080ab9 */ /* 0x000fe20000000800 */
[----:B------:R-:W-:-:S04]  /*7b70*/  UIMAD.WIDE.U32 UR4, UR6, UR4, URZ ;  /* 0x00000004060472a5 */ /* 0x000fc8000f8e003f */
[----:B------:R-:W-:-:S12]  /*7b80*/  @UP0 USHF.R.U32.HI UR42, URZ, UR8, UR5 ;  /* 0x000000083f2a0299 */ /* 0x000fd80008011605 */
.L_x_39:
[----:B------:R-:W-:Y:S01]  /*7b90*/  ISETP.GE.AND P0, PT, R24, RZ, PT ;  /* 0x000000ff1800720c */ /* 0x000fe20003f06270 */
[----:B------:R-:W-:Y:S01]  /*7ba0*/  UIADD3 UR4, -UR42, URZ, URZ ;  /* 0x0000003f2a047290 */ /* 0x000fe2000fffe13f */
[----:B------:R-:W-:Y:S01]  /*7bb0*/  IMAD.MOV.U32 R0, RZ, RZ, 0x1 ;  /* 0x00000001ff007424 */ /* 0x000fe200078e00ff */
[----:B------:R-:W-:Y:S01]  /*7bc0*/  MOV R10, 0x1 ;  /* 0x00000001000a7802 */ /* 0x000fe20000000f00 */
[----:B------:R-:W-:Y:S01]  /*7bd0*/  IMAD.MOV.U32 R2, RZ, RZ, RZ ;  /* 0x000000ffff027224 */ /* 0x000fe200078e00ff */
[----:B------:R-:W-:-:S08]  /*7be0*/  UIMAD UR4, UR7, UR4, UR6 ;  /* 0x00000004070472a4 */ /* 0x000fd0000f8e0206 */
[----:B------:R-:W-:Y:S05]  /*7bf0*/  @!P0 BRA `(.L_x_40) ;  /* 0x0000003400a88947 */ /* 0x000fea0003800000 */
[----:B------:R-:W0:Y:S01]  /*7c00*/  LDC.64 R2, c[0x0][0xa28] ;  /* 0x00028a00ff027b82 */ /* 0x000e220000000a00 */
[----:B------:R-:W-:Y:S01]  /*7c10*/  ULDC.64 UR6, c[0x0][0x418] ;  /* 0x0001060000067ab9 */ /* 0x000fe20000000a00 */
[----:B------:R-:W-:Y:S01]  /*7c20*/  ULDC UR5, c[0x0][0x424] ;  /* 0x0001090000057ab9 */ /* 0x000fe20000000800 */
[----:B------:R-:W-:Y:S01]  /*7c30*/  ULDC UR43, c[0x0][0x2f0] ;  /* 0x0000bc00002b7ab9 */ /* 0x000fe20000000800 */
[----:B------:R-:W-:Y:S01]  /*7c40*/  IMAD.MOV.U32 R19, RZ, RZ, RZ ;  /* 0x000000ffff137224 */ /* 0x000fe200078e00ff */
[----:B0-----:R-:W-:-:S04]  /*7c50*/  ISETP.NE.U32.AND P0, PT, R2, RZ, PT ;  /* 0x000000ff0200720c */ /* 0x001fc80003f05070 */
[----:B------:R-:W-:Y:S01]  /*7c60*/  ISETP.NE.AND.EX P0, PT, R3, RZ, PT, P0 ;  /* 0x000000ff0300720c */ /* 0x000fe20003f05300 */
[----:B------:R-:W-:-:S12]  /*7c70*/  UISETP.NE.U32.AND UP0, UPT, UR6, URZ, UPT ;  /* 0x0000003f0600728c */ /* 0x000fd8000bf05070 */
[----:B------:R-:W0:Y:S01]  /*7c80*/  @P0 LDC.64 R2, c[0x0][0xa28] ;  /* 0x00028a00ff020b82 */ /* 0x000e220000000a00 */
[----:B------:R-:W-:-:S04]  /*7c90*/  UISETP.NE.AND.EX UP0, UPT, UR7, URZ, UPT, UP0 ;  /* 0x0000003f0700728c */ /* 0x000fc8000bf05300 */
[----:B------:R-:W-:-:S04]  /*7ca0*/  USEL UR5, UR5, 0x1, UP0 ;  /* 0x0000000105057887 */ /* 0x000fc80008000000 */
[----:B------:R-:W-:-:S04]  /*7cb0*/  UIMAD UR43, UR5, UR43, URZ ;  /* 0x0000002b052b72a4 */ /* 0x000fc8000f8e023f */
[----:B------:R-:W-:Y:S02]  /*7cc0*/  UISETP.GE.AND UP0, UPT, UR43, 0x1, UPT ;  /* 0x000000012b00788c */ /* 0x000fe4000bf06270 */
[----:B------:R-:W-:Y:S01]  /*7cd0*/  UIADD3 UR5, UR43, 0x7f, URZ ;  /* 0x0000007f2b057890 */ /* 0x000fe2000fffe03f */
[----:B0-----:R-:W-:-:S05]  /*7ce0*/  @P0 IMAD.WIDE R2, R24, 0x4, R2 ;  /* 0x0000000418020825 */ /* 0x001fca00078e0202 */
[----:B------:R0:W5:Y:S01]  /*7cf0*/  @P0 LDG.E R19, desc[UR38][R2.64] ;  /* 0x0000002602130981 */ /* 0x000162000c1e1900 */
[----:B------:R-:W-:Y:S01]  /*7d00*/  PLOP3.LUT P0, PT, PT, PT, UP0, 0x80, 0x0 ;  /* 0x000000000000781c */ /* 0x000fe20003f0f008 */
[----:B------:R-:W-:Y:S02]  /*7d10*/  USHF.R.S32.HI UR6, URZ, 0x1f, UR5 ;  /* 0x0000001f3f067899 */ /* 0x000fe40008011405 */
[----:B------:R-:W-:Y:S02]  /*7d20*/  ULOP3.LUT UR47, UR4, 0xffff, URZ, 0xc0, !UPT ;  /* 0x0000ffff042f7892 */ /* 0x000fe4000f8ec03f */
[----:B------:R-:W-:Y:S01]  /*7d30*/  ULEA.HI UR6, UR6, UR5, URZ, 0x7 ;  /* 0x0000000506067291 */ /* 0x000fe2000f8f383f */
[----:B------:R-:W-:-:S03]  /*7d40*/  UMOV UR40, URZ ;  /* 0x0000003f00287c82 */ /* 0x000fc60008000000 */
[----:B------:R-:W-:-:S04]  /*7d50*/  USHF.R.S32.HI UR44, URZ, 0x7, UR6 ;  /* 0x000000073f2c7899 */ /* 0x000fc80008011406 */
[----:B0-----:R-:W-:Y:S08]  /*7d60*/  @!P0 BRA `(.L_x_41) ;  /* 0x0000000000848947 */ /* 0x001ff00003800000 */
[----:B------:R-:W-:-:S03]  /*7d70*/  USHF.R.U32.HI UR6, URZ, 0x10, UR4 ;  /* 0x000000103f067899 */ /* 0x000fc60008011604 */
[----:B------:R-:W-:Y:S01]  /*7d80*/  UMOV UR4, URZ ;  /* 0x0000003f00047c82 */ /* 0x000fe20008000000 */
[----:B------:R-:W-:-:S11]  /*7d90*/  UISETP.NE.AND UP0, UPT, UR6, URZ, UPT ;  /* 0x0000003f0600728c */ /* 0x000fd6000bf05270 */
[----:B------:R-:W-:Y:S02]  /*7da0*/  @!UP0 ULDC UR6, c[0x0][0x9f0] ;  /* 0x00027c0000068ab9 */ /* 0x000fe40000000800 */
[----:B------:R-:W-:Y:S01]  /*7db0*/  IABS R2, UR6 ;  /* 0x0000000600027c13 */ /* 0x000fe20008000000 */
[----:B------:R-:W-:Y:S02]  /*7dc0*/  UIADD3 UR7, UR44, -0x1, UR6 ;  /* 0xffffffff2c077890 */ /* 0x000fe4000fffe006 */
[----:B------:R-:W-:Y:S02]  /*7dd0*/  IABS R5, UR6 ;  /* 0x0000000600057c13 */ /* 0x000fe40008000000 */
[----:B------:R-:W-:Y:S02]  /*7de0*/  R2UR UR10, R2 ;  /* 0x00000000020a72ca */ /* 0x000fe400000e0000 */
[----:B------:R-:W-:Y:S01]  /*7df0*/  IABS R4, UR7 ;  /* 0x0000000700047c13 */ /* 0x000fe20008000000 */
[----:B------:R-:W-:-:S03]  /*7e00*/  ULOP3.LUT UR7, UR7, UR6, URZ, 0x3c, !UPT ;  /* 0x0000000607077292 */ /* 0x000fc6000f8e3c3f */
[----:B------:R-:W-:-:S07]  /*7e10*/  R2UR UR9, R4 ;  /* 0x00000000040972ca */ /* 0x000fce00000e0000 */
        /* <DEDUP_REMOVED lines=18> */
[----:B------:R-:W-:Y:S02]  /*7f40*/  UISETP.NE.AND UP1, UPT, UR6, URZ, UPT ;  /* 0x0000003f0600728c */ /* 0x000fe4000bf25270 */
[----:B------:R-:W-:-:S09]  /*7f50*/  @!UP0 UIADD3 UR5, -UR5, URZ, URZ ;  /* 0x0000003f05058290 */ /* 0x000fd2000fffe13f */
[----:B------:R-:W-:-:S07]  /*7f60*/  @!UP1 ULOP3.LUT UR5, URZ, UR6, URZ, 0x33, !UPT ;  /* 0x000000063f059292 */ /* 0x000fce000f8e333f */
[----:B------:R-:W-:-:S05]  /*7f70*/  UMOV UR40, UR5 ;  /* 0x0000000500287c82 */ /* 0x000fca0008000000 */
.L_x_41:
[----:B------:R-:W-:Y:S02]  /*7f80*/  UIMAD UR48, UR47, UR40, URZ ;  /* 0x000000282f3072a4 */ /* 0x000fe4000f8e023f */
[----:B------:R-:W-:Y:S01]  /*7f90*/  MOV R3, UR40 ;  /* 0x0000002800037c02 */ /* 0x000fe20008000f00 */
[----:B------:R-:W-:-:S03]  /*7fa0*/  IMAD.MOV.U32 R10, RZ, RZ, 0x1 ;  /* 0x00000001ff0a7424 */ /* 0x000fc600078e00ff */
[----:B------:R-:W-:-:S05]  /*7fb0*/  IMAD.U32 R2, RZ, RZ, UR48 ;  /* 0x00000030ff027e24 */ /* 0x000fca000f8e00ff */
[----:B------:R-:W-:-:S04]  /*7fc0*/  VIADDMNMX R2, R2, R3, UR44, PT ;  /* 0x0000002c02027e46 */ /* 0x000fc8000b800103 */
[----:B------:R-:W-:Y:S01]  /*7fd0*/  R2UR UR49, R2 ;  /* 0x00000000023172ca */ /* 0x000fe200000e0000 */
[----:B------:R-:W-:-:S12]  /*7fe0*/  IMAD.MOV.U32 R2, RZ, RZ, RZ ;  /* 0x000000ffff027224 */ /* 0x000fd800078e00ff */
[----:B------:R-:W-:-:S06]  /*7ff0*/  UISETP.GT.AND UP0, UPT, UR49, UR48, UPT ;  /* 0x000000303100728c */ /* 0x000fcc000bf04270 */
[----:B------:R-:W-:-:S13]  /*8000*/  PLOP3.LUT P0, PT, PT, PT, UP0, 0x80, 0x0 ;  /* 0x000000000000781c */ /* 0x000fda0003f0f008 */
[----:B------:R-:W-:Y:S05]  /*8010*/  @!P0 BRA `(.L_x_40) ;  /* 0x0000003000a08947 */ /* 0x000fea0003800000 */
[----:B------:R-:W0:Y:S01]  /*8020*/  S2UR UR4, SR_CgaCtaId ;  /* 0x00000000000479c3 */ /* 0x000e220000008800 */
[----:B------:R-:W-:Y:S02]  /*8030*/  UMOV UR45, 0x400 ;  /* 0x00000400002d7882 */ /* 0x000fe40000000000 */
[----:B0-----:R-:W-:-:S04]  /*8040*/  ULEA UR45, UR4, UR45, 0x18 ;  /* 0x0000002d042d7291 */ /* 0x001fc8000f8ec03f */
[----:B------:R-:W-:-:S04]  /*8050*/  UIADD3 UR4, UR45, 0xe400, URZ ;  /* 0x0000e4002d047890 */ /* 0x000fc8000fffe03f */
[----:B------:R-:W-:-:S06]  /*8060*/  ULOP3.LUT UP0, URZ, UR4, 0x3ff, URZ, 0xc0, !UPT ;  /* 0x000003ff043f7892 */ /* 0x000fcc000f80c03f */
[----:B------:R-:W-:-:S13]  /*8070*/  PLOP3.LUT P0, PT, PT, PT, UP0, 0x80, 0x0 ;  /* 0x000000000000781c */ /* 0x000fda0003f0f008 */
[----:B------:R-:W-:Y:S05]  /*8080*/  @!P0 BRA `(.L_x_42) ;  /* 0x0000000000408947 */ /* 0x000fea0003800000 */
[----:B------:R-:W-:Y:S01]  /*8090*/  MOV R2, 0x0 ;  /* 0x0000000000027802 */ /* 0x000fe20000000f00 */
[----:B------:R-:W-:Y:S01]  /*80a0*/  ULDC.64 UR4, c[0x4][0x88] ;  /* 0x0100220000047ab9 */ /* 0x000fe20000000a00 */
[----:B------:R-:W-:Y:S01]  /*80b0*/  ULDC.64 UR6, c[0x4][0x90] ;  /* 0x0100240000067ab9 */ /* 0x000fe20000000a00 */
[----:B------:R-:W-:Y:S01]  /*80c0*/  MOV R4, UR4 ;  /* 0x0000000400047c02 */ /* 0x000fe20008000f00 */
[----:B------:R-:W-:Y:S01]  /*80d0*/  IMAD.U32 R5, RZ, RZ, UR5 ;  /* 0x00000005ff057e24 */ /* 0x000fe2000f8e00ff */
[----:B------:R-:W-:Y:S01]  /*80e0*/  ULDC.64 UR4, c[0x4][0x8] ;  /* 0x0100020000047ab9 */ /* 0x000fe20000000a00 */
[----:B------:R-:W0:Y:S01]  /*80f0*/  LDC.64 R2, c[0x4][R2] ;  /* 0x0100000002027b82 */ /* 0x000e220000000a00 */
[----:B------:R-:W-:Y:S01]  /*8100*/  IMAD.U32 R6, RZ, RZ, UR6 ;  /* 0x00000006ff067e24 */ /* 0x000fe2000f8e00ff */
[----:B------:R-:W-:Y:S01]  /*8110*/  MOV R10, UR4 ;  /* 0x00000004000a7c02 */ /* 0x000fe20008000f00 */
[----:B------:R-:W-:Y:S01]  /*8120*/  IMAD.U32 R7, RZ, RZ, UR7 ;  /* 0x00000007ff077e24 */ /* 0x000fe2000f8e00ff */
[----:B------:R-:W-:Y:S01]  /*8130*/  MOV R13, RZ ;  /* 0x000000ff000d7202 */ /* 0x000fe20000000f00 */
[----:B------:R-:W-:-:S02]  /*8140*/  IMAD.U32 R11, RZ, RZ, UR5 ;  /* 0x00000005ff0b7e24 */ /* 0x000fc4000f8e00ff */
[----:B------:R-:W-:Y:S02]  /*8150*/  IMAD.MOV.U32 R8, RZ, RZ, 0x70 ;  /* 0x00000070ff087424 */ /* 0x000fe400078e00ff */
[----:B------:R-:W-:-:S07]  /*8160*/  IMAD.MOV.U32 R12, RZ, RZ, 0x1 ;  /* 0x00000001ff0c7424 */ /* 0x000fce00078e00ff */
[----:B------:R-:W-:-:S07]  /*8170*/  LEPC R20, `(.L_x_42) ;  /* 0x000000001014794e */ /* 0x000fce0000000000 */
[----:B0----5:R-:W-:Y:S05]  /*8180*/  CALL.ABS.NOINC R2 ;  /* 0x0000000002007343 */ /* 0x021fea0003c00000 */
.L_x_42:
[----:B------:R-:W-:-:S04]  /*8190*/  UIADD3 UR4, UR45, 0x400, URZ ;  /* 0x000004002d047890 */ /* 0x000fc8000fffe03f */
[----:B------:R-:W-:-:S06]  /*81a0*/  ULOP3.LUT UP0, URZ, UR4, 0x3ff, URZ, 0xc0, !UPT ;  /* 0x000003ff043f7892 */ /* 0x000fcc000f80c03f */
[----:B------:R-:W-:-:S13]  /*81b0*/  PLOP3.LUT P0, PT, PT, PT, UP0, 0x80, 0x0 ;  /* 0x000000000000781c */ /* 0x000fda0003f0f008 */
[----:B------:R-:W-:Y:S05]  /*81c0*/  @!P0 BRA `(.L_x_43) ;  /* 0x00000000007c8947 */ /* 0x000fea0003800000 */
[----:B------:R-:W-:Y:S01]  /*81d0*/  MOV R16, 0x0 ;  /* 0x0000000000107802 */ /* 0x000fe20000000f00 */
[----:B------:R-:W-:Y:S01]  /*81e0*/  ULDC.64 UR4, c[0x4][0x88] ;  /* 0x0100220000047ab9 */ /* 0x000fe20000000a00 */
[----:B------:R-:W-:Y:S01]  /*81f0*/  ULDC.64 UR6, c[0x4][0x90] ;  /* 0x0100240000067ab9 */ /* 0x000fe20000000a00 */
[----:B------:R-:W-:Y:S01]  /*8200*/  IMAD.U32 R4, RZ, RZ, UR4 ;  /* 0x00000004ff047e24 */ /* 0x000fe2000f8e00ff */
[----:B------:R0:W1:Y:S01]  /*8210*/  LDC.64 R2, c[0x4][R16] ;  /* 0x0100000010027b82 */ /* 0x0000620000000a00 */
[----:B------:R-:W-:Y:S01]  /*8220*/  IMAD.U32 R5, RZ, RZ, UR5 ;  /* 0x00000005ff057e24 */ /* 0x000fe2000f8e00ff */
[----:B------:R-:W-:Y:S01]  /*8230*/  ULDC.64 UR4, c[0x4][0x10] ;  /* 0x0100040000047ab9 */ /* 0x000fe20000000a00 */
[----:B------:R-:W-:Y:S01]  /*8240*/  IMAD.U32 R6, RZ, RZ, UR6 ;  /* 0x00000006ff067e24 */ /* 0x000fe2000f8e00ff */
[----:B------:R-:W-:Y:S01]  /*8250*/  MOV R7, UR7 ;  /* 0x0000000700077c02 */ /* 0x000fe20008000f00 */
[----:B------:R-:W-:Y:S01]  /*8260*/  IMAD.U32 R10, RZ, RZ, UR4 ;  /* 0x00000004ff0a7e24 */ /* 0x000fe2000f8e00ff */
[----:B------:R-:W-:Y:S01]  /*8270*/  MOV R12, 0x1 ;  /* 0x00000001000c7802 */ /* 0x000fe20000000f00 */
[----:B------:R-:W-:-:S02]  /*8280*/  IMAD.U32 R11, RZ, RZ, UR5 ;  /* 0x00000005ff0b7e24 */ /* 0x000fc4000f8e00ff */
[----:B------:R-:W-:Y:S02]  /*8290*/  IMAD.MOV.U32 R8, RZ, RZ, 0x70 ;  /* 0x00000070ff087424 */ /* 0x000fe400078e00ff */
[----:B0-----:R-:W-:-:S07]  /*82a0*/  IMAD.MOV.U32 R13, RZ, RZ, RZ ;  /* 0x000000ffff0d7224 */ /* 0x001fce00078e00ff */
[----:B------:R-:W-:-:S07]  /*82b0*/  LEPC R20, `(.L_x_44) ;  /* 0x000000001014794e */ /* 0x000fce0000000000 */
[----:B-1---5:R-:W-:Y:S05]  /*82c0*/  CALL.ABS.NOINC R2 ;  /* 0x0000000002007343 */ /* 0x022fea0003c00000 */
.L_x_44:
[----:B------:R0:W1:Y:S01]  /*82d0*/  LDC.64 R2, c[0x4][R16] ;  /* 0x0100000010027b82 */ /* 0x0000620000000a00 */
[----:B------:R-:W-:Y:S01]  /*82e0*/  ULDC.64 UR4, c[0x4][0x88] ;  /* 0x0100220000047ab9 */ /* 0x000fe20000000a00 */
[----:B------:R-:W-:Y:S01]  /*82f0*/  ULDC.64 UR6, c[0x4][0x90] ;  /* 0x0100240000067ab9 */ /* 0x000fe20000000a00 */
[----:B------:R-:W-:Y:S01]  /*8300*/  IMAD.U32 R4, RZ, RZ, UR4 ;  /* 0x00000004ff047e24 */ /* 0x000fe2000f8e00ff */
[----:B------:R-:W-:Y:S01]  /*8310*/  MOV R6, UR6 ;  /* 0x0000000600067c02 */ /* 0x000fe20008000f00 */
[----:B------:R-:W-:Y:S01]  /*8320*/  IMAD.U32 R5, RZ, RZ, UR5 ;  /* 0x00000005ff057e24 */ /* 0x000fe2000f8e00ff */
[----:B------:R-:W-:Y:S01]  /*8330*/  ULDC.64 UR4, c[0x4][0x18] ;  /* 0x0100060000047ab9 */ /* 0x000fe20000000a00 */
[----:B------:R-:W-:Y:S01]  /*8340*/  IMAD.U32 R7, RZ, RZ, UR7 ;  /* 0x00000007ff077e24 */ /* 0x000fe2000f8e00ff */
[----:B------:R-:W-:Y:S01]  /*8350*/  MOV R8, 0x70 ;  /* 0x0000007000087802 */ /* 0x000fe20000000f00 */
[----:B------:R-:W-:Y:S02]  /*8360*/  IMAD.U32 R10, RZ, RZ, UR4 ;  /* 0x00000004ff0a7e24 */ /* 0x000fe4000f8e00ff */
[----:B------:R-:W-:-:S02]  /*8370*/  IMAD.U32 R11, RZ, RZ, UR5 ;  /* 0x00000005ff0b7e24 */ /* 0x000fc4000f8e00ff */
[----:B------:R-:W-:Y:S02]  /*8380*/  IMAD.MOV.U32 R12, RZ, RZ, 0x1 ;  /* 0x00000001ff0c7424 */ /* 0x000fe400078e00ff */
[----:B0-----:R-:W-:-:S07]  /*8390*/  IMAD.MOV.U32 R13, RZ, RZ, RZ ;  /* 0x000000ffff0d7224 */ /* 0x001fce00078e00ff */
[----:B------:R-:W-:-:S07]  /*83a0*/  LEPC R20, `(.L_x_43) ;  /* 0x000000001014794e */ /* 0x000fce0000000000 */
[----:B-1----:R-:W-:Y:S05]  /*83b0*/  CALL.ABS.NOINC R2 ;  /* 0x0000000002007343 */ /* 0x002fea0003c00000 */
.L_x_43:
[----:B------:R-:W0:Y:S01]  /*83c0*/  LDC.64 R2, c[0x0][0x9f8] ;  /* 0x00027e00ff027b82 */ /* 0x000e220000000a00 */
[----:B------:R-:W-:-:S07]  /*83d0*/  IMAD.MOV.U32 R28, RZ, RZ, R24 ;  /* 0x000000ffff1c7224 */ /* 0x000fce00078e0018 */
[----:B------:R-:W1:Y:S01]  /*83e0*/  LDC R16, c[0x0][0x430] ;  /* 0x00010c00ff107b82 */ /* 0x000e620000000800 */
[----:B0-----:R-:W-:-:S04]  /*83f0*/  ISETP.NE.U32.AND P0, PT, R2, RZ, PT ;  /* 0x000000ff0200720c */ /* 0x001fc80003f05070 */
[----:B------:R-:W-:-:S13]  /*8400*/  ISETP.NE.AND.EX P0, PT, R3, RZ, PT, P0 ;  /* 0x000000ff0300720c */ /* 0x000fda0003f05300 */
[----:B------:R-:W0:Y:S02]  /*8410*/  @P0 LDC.64 R2, c[0x0][0x9f8] ;  /* 0x00027e00ff020b82 */ /* 0x000e240000000a00 */
[----:B0-----:R-:W-:-:S05]  /*8420*/  @P0 IMAD.WIDE R2, R24, 0x4, R2 ;  /* 0x0000000418020825 */ /* 0x001fca00078e0202 */
[----:B------:R0:W2:Y:S01]  /*8430*/  @P0 LDG.E R28, desc[UR38][R2.64] ;  /* 0x00000026021c0981 */ /* 0x0000a2000c1e1900 */
[----:B------:R-:W-:Y:S01]  /*8440*/  MOV R0, UR49 ;  /* 0x0000003100007c02 */ /* 0x000fe20008000f00 */
[C---:B------:R-:W-:Y:S01]  /*8450*/  IMAD.SHL.U32 R23, R22.reuse, 0x10, RZ ;  /* 0x0000001016177824 */ /* 0x040fe200078e00ff */
[----:B------:R-:W-:Y:S02]  /*8460*/  LOP3.LUT R20, R22, 0x7f, RZ, 0xc0, !PT ;  /* 0x0000007f16147812 */ /* 0x000fe400078ec0ff */
[----:B-1----:R-:W-:Y:S01]  /*8470*/  ISETP.NE.AND P1, PT, R16, 0x1, PT ;  /* 0x000000011000780c */ /* 0x002fe20003f25270 */
[----:B------:R-:W-:Y:S01]  /*8480*/  VIADD R0, R0, 0xffffffff ;  /* 0xffffffff00007836 */ /* 0x000fe20000000000 */
[----:B------:R-:W-:Y:S02]  /*8490*/  SHF.R.U32.HI R4, RZ, 0x3, R20 ;  /* 0x00000003ff047819 */ /* 0x000fe40000011614 */
[----:B------:R-:W-:Y:S02]  /*84a0*/  LOP3.LUT R23, R23, 0x70, RZ, 0xc0, !PT ;  /* 0x0000007017177812 */ /* 0x000fe400078ec0ff */
[----:B------:R-:W-:Y:S01]  /*84b0*/  LOP3.LUT R29, R29, 0xfffffffb, RZ, 0xc0, !PT ;  /* 0xfffffffb1d1d7812 */ /* 0x000fe200078ec0ff */
[----:B------:R-:W-:-:S05]  /*84c0*/  IMAD R4, R0, 0x80, R4 ;  /* 0x0000008000047824 */ /* 0x000fca00078e0204 */
[----:B------:R-:W-:Y:S01]  /*84d0*/  IADD3 R4, R23, R4, RZ ;  /* 0x0000000417047210 */ /* 0x000fe20007ffe0ff */
[----:B0-----:R-:W0:Y:S01]  /*84e0*/  @P1 LDC R2, c[0x0][0x434] ;  /* 0x00010d00ff021b82 */ /* 0x001e220000000800 */
[----:B------:R-:W-:Y:S02]  /*84f0*/  @P1 LOP3.LUT R29, R29, 0x4, RZ, 0xfc, !PT ;  /* 0x000000041d1d1812 */ /* 0x000fe400078efcff */
[C---:B------:R-:W-:Y:S01]  /*8500*/  ISETP.GE.AND P0, PT, R4.reuse, UR43, PT ;  /* 0x0000002b04007c0c */ /* 0x040fe2000bf06270 */
[----:B-----5:R-:W-:-:S04]  /*8510*/  IMAD.IADD R7, R4, 0x1, R19 ;  /* 0x0000000104077824 */ /* 0x020fc800078e0213 */
[----:B------:R-:W1:Y:S01]  /*8520*/  @P1 LDC R3, c[0x0][0x438] ;  /* 0x00010e00ff031b82 */ /* 0x000e620000000800 */
[----:B------:R-:W-:-:S07]  /*8530*/  IMAD.MOV.U32 R10, RZ, RZ, R7 ;  /* 0x000000ffff0a7224 */ /* 0x000fce00078e0007 */
[----:B------:R-:W3:Y:S08]  /*8540*/  @!P0 LDC.64 R8, c[0x0][0x428] ;  /* 0x00010a00ff088b82 */ /* 0x000ef00000000a00 */
[----:B------:R-:W4:Y:S01]  /*8550*/  @!P0 LDC.64 R4, c[0x0][0x418] ;  /* 0x00010600ff048b82 */ /* 0x000f220000000a00 */
[----:B0-----:R-:W-:-:S05]  /*8560*/  @P1 IMAD.HI.U32 R2, R7, R2, RZ ;  /* 0x0000000207021227 */ /* 0x001fca00078e00ff */
[----:B-1----:R-:W-:-:S04]  /*8570*/  @P1 SHF.R.U32.HI R10, RZ, R3, R2 ;  /* 0x00000003ff0a1219 */ /* 0x002fc80000011602 */
[----:B------:R-:W-:Y:S02]  /*8580*/  @!P0 SHF.R.S32.HI R3, RZ, 0x1f, R10 ;  /* 0x0000001fff038819 */ /* 0x000fe4000001140a */
[----:B--2---:R-:W-:-:S05]  /*8590*/  SHF.R.S32.HI R6, RZ, 0x1f, R28 ;  /* 0x0000001fff067819 */ /* 0x004fca000001141c */
[----:B---3--:R-:W-:Y:S01]  /*85a0*/  @!P0 IMAD R2, R6, R8, RZ ;  /* 0x0000000806028224 */ /* 0x008fe200078e02ff */
[----:B------:R0:W-:Y:S03]  /*85b0*/  STL [R1], R6 ;  /* 0x0000000601007387 */ /* 0x0001e60000100800 */
[----:B------:R-:W-:Y:S02]  /*85c0*/  @!P0 IMAD R9, R28, R9, R2 ;  /* 0x000000091c098224 */ /* 0x000fe400078e0202 */
[----:B------:R-:W-:-:S04]  /*85d0*/  @!P0 IMAD.MOV.U32 R2, RZ, RZ, R10 ;  /* 0x000000ffff028224 */ /* 0x000fc800078e000a */
[----:B------:R-:W-:-:S04]  /*85e0*/  @!P0 IMAD.WIDE.U32 R2, R28, R8, R2 ;  /* 0x000000081c028225 */ /* 0x000fc800078e0002 */
[----:B0-----:R-:W-:Y:S01]  /*85f0*/  IMAD.MOV.U32 R6, RZ, RZ, RZ ;  /* 0x000000ffff067224 */ /* 0x001fe200078e00ff */
[----:B------:R-:W-:Y:S02]  /*8600*/  @!P0 IADD3 R3, R3, R9, RZ ;  /* 0x0000000903038210 */ /* 0x000fe40007ffe0ff */
[----:B----4-:R-:W-:-:S04]  /*8610*/  @!P0 LEA R4, P1, R2, R4, 0x2 ;  /* 0x0000000402048211 */ /* 0x010fc800078210ff */
[----:B------:R-:W-:-:S05]  /*8620*/  @!P0 LEA.HI.X R5, R2, R5, R3, 0x2, P1 ;  /* 0x0000000502058211 */ /* 0x000fca00008f1403 */
[----:B------:R0:W5:Y:S01]  /*8630*/  @!P0 LDG.E R6, desc[UR38][R4.64] ;  /* 0x0000002604068981 */ /* 0x000162000c1e1900 */
[----:B------:R-:W-:-:S03]  /*8640*/  UMOV UR4, 0xffffffff ;  /* 0xffffffff00047882 */ /* 0x000fc60000000000 */
[----:B------:R-:W-:Y:S05]  /*8650*/  BRA.DIV UR4, `(.L_x_45) ;  /* 0x0000003204507947 */ /* 0x000fea000b800000 */
.L_x_85:
[----:B------:R-:W-:Y:S01]  /*8660*/  ULOP3.LUT UR4, UR41, 0x2, URZ, 0xfc, !UPT ;  /* 0x0000000229047892 */ /* 0x000fe2000f8efc3f */
[----:B------:R-:W-:Y:S01]  /*8670*/  IMAD.MOV R2, RZ, RZ, -R10 ;  /* 0x000000ffff027224 */ /* 0x000fe200078e0a0a */
[----:B------:R-:W-:Y:S01]  /*8680*/  MOV R27, UR42 ;  /* 0x0000002a001b7c02 */ /* 0x000fe20008000f00 */
[----:B------:R-:W-:Y:S01]  /*8690*/  IMAD.SHL.U32 R8, R22, 0x8, RZ ;  /* 0x0000000816087824 */ /* 0x000fe200078e00ff */
[----:B------:R-:W-:Y:S01]  /*86a0*/  LOP3.LUT R29, R29, 0xfffffffd, RZ, 0xc0, !PT ;  /* 0xfffffffd1d1d7812 */ /* 0x000fe200078ec0ff */
[----:B0-----:R-:W-:Y:S01]  /*86b0*/  IMAD R5, R16, R2, R7 ;  /* 0x0000000210057224 */ /* 0x001fe200078e0207 */
[----:B------:R-:W-:Y:S01]  /*86c0*/  SHF.R.S32.HI R27, RZ, 0x1f, R27 ;  /* 0x0000001fff1b7819 */ /* 0x000fe2000001141b */
[----:B------:R-:W-:Y:S01]  /*86d0*/  IMAD.U32 R3, RZ, RZ, UR4 ;  /* 0x00000004ff037e24 */ /* 0x000fe2000f8e00ff */
[----:B------:R-:W-:Y:S01]  /*86e0*/  LOP3.LUT R16, R8, 0x38, RZ, 0xc0, !PT ;  /* 0x0000003808107812 */ /* 0x000fe200078ec0ff */
[----:B------:R-:W-:-:S03]  /*86f0*/  IMAD.MOV.U32 R26, RZ, RZ, R0 ;  /* 0x000000ffff1a7224 */ /* 0x000fc600078e0000 */
[----:B------:R-:W-:-:S13]  /*8700*/  ISETP.NE.AND P0, PT, R3, 0x3, PT ;  /* 0x000000030300780c */ /* 0x000fda0003f05270 */
[----:B------:R-:W-:Y:S01]  /*8710*/  @P0 LOP3.LUT R29, R29, 0x2, RZ, 0xfc, !PT ;  /* 0x000000021d1d0812 */ /* 0x000fe200078efcff */
[----:B------:R-:W-:Y:S06]  /*8720*/  @!P0 BRA `(.L_x_46) ;  /* 0x0000000000048947 */ /* 0x000fec0003800000 */
[----:B------:R-:W-:Y:S01]  /*8730*/  BPT.TRAP 0x1 ;  /* 0x000000040000795c */ /* 0x000fe20000300000 */
.L_x_46:
[----:B------:R-:W-:Y:S01]  /*8740*/  SHF.R.S32.HI R7, RZ, 0x1f, R5 ;  /* 0x0000001fff077819 */ /* 0x000fe20000011405 */
[----:B------:R-:W-:Y:S01]  /*8750*/  ULDC.64 UR4, c[0x0][0x328] ;  /* 0x0000ca0000047ab9 */ /* 0x000fe20000000a00 */
[----:B-----5:R-:W-:Y:S02]  /*8760*/  SHF.R.S32.HI R4, RZ, 0x1f, R6 ;  /* 0x0000001fff047819 */ /* 0x020fe40000011406 */
[----:B------:R-:W-:Y:S01]  /*8770*/  R2UR UR6, R27 ;  /* 0x000000001b0672ca */ /* 0x000fe200000e0000 */
[----:B------:R-:W-:-:S04]  /*8780*/  IMAD R2, R7, UR4, RZ ;  /* 0x0000000407027c24 */ /* 0x000fc8000f8e02ff */
[C---:B------:R-:W-:Y:S02]  /*8790*/  IMAD R9, R5.reuse, UR5, R2 ;  /* 0x0000000505097c24 */ /* 0x040fe4000f8e0202 */
[----:B------:R-:W-:Y:S01]  /*87a0*/  IMAD.WIDE.U32 R2, R5, UR4, RZ ;  /* 0x0000000405027c25 */ /* 0x000fe2000f8e00ff */
[----:B------:R-:W-:-:S03]  /*87b0*/  ULDC.64 UR4, c[0x0][0x338] ;  /* 0x0000ce0000047ab9 */ /* 0x000fc60000000a00 */
[----:B------:R-:W-:Y:S01]  /*87c0*/  IMAD.IADD R3, R3, 0x1, R9 ;  /* 0x0000000103037824 */ /* 0x000fe200078e0209 */
[----:B------:R-:W-:Y:S01]  /*87d0*/  MOV R9, 0x1 ;  /* 0x0000000100097802 */ /* 0x000fe20000000f00 */
[----:B------:R-:W-:Y:S02]  /*87e0*/  IMAD R11, R4, UR4, RZ ;  /* 0x00000004040b7c24 */ /* 0x000fe4000f8e02ff */
[----:B------:R-:W-:Y:S01]  /*87f0*/  IMAD.WIDE.U32 R2, R6, UR4, R2 ;  /* 0x0000000406027c25 */ /* 0x000fe2000f8e0002 */
[----:B------:R-:W-:-:S03]  /*8800*/  SHF.L.U32 R9, R9, 0x1f, RZ ;  /* 0x0000001f09097819 */ /* 0x000fc600000006ff */
[----:B------:R-:W-:Y:S01]  /*8810*/  IMAD R11, R6, UR5, R11 ;  /* 0x00000005060b7c24 */ /* 0x000fe2000f8e020b */
[----:B------:R-:W0:Y:S01]  /*8820*/  SYNCS.PHASECHK.TRANS64.TRYWAIT P0, [UR45+0x16840], R9 ;  /* 0x01684009ff0075a7 */ /* 0x000e22000800016d */
[----:B------:R-:W-:Y:S02]  /*8830*/  ULDC.64 UR4, c[0x0][0x330] ;  /* 0x0000cc0000047ab9 */ /* 0x000fe40000000a00 */
[----:B------:R-:W-:Y:S02]  /*8840*/  IMAD.IADD R3, R3, 0x1, R11 ;  /* 0x0000000103037824 */ /* 0x000fe400078e020b */
[----:B------:R-:W-:Y:S01]  /*8850*/  IMAD.U32 R11, RZ, RZ, UR4 ;  /* 0x00000004ff0b7e24 */ /* 0x000fe2000f8e00ff */
[----:B------:R-:W-:-:S03]  /*8860*/  UIMAD UR4, UR6, UR4, URZ ;  /* 0x00000004060472a4 */ /* 0x000fc6000f8e023f */
[----:B------:R-:W-:Y:S01]  /*8870*/  IMAD.WIDE.U32 R2, R11, UR42, R2 ;  /* 0x0000002a0b027c25 */ /* 0x000fe2000f8e0002 */
[----:B------:R-:W-:Y:S01]  /*8880*/  UIMAD UR4, UR42, UR5, UR4 ;  /* 0x000000052a0472a4 */ /* 0x000fe2000f8e0204 */
[----:B------:R-:W-:Y:S02]  /*8890*/  ULDC.64 UR6, c[0x0][0x318] ;  /* 0x0000c60000067ab9 */ /* 0x000fe40000000a00 */
[----:B------:R-:W-:-:S03]  /*88a0*/  LEA R17, P1, R2, UR6, 0x1 ;  /* 0x0000000602117c11 */ /* 0x000fc6000f8208ff */
[----:B------:R-:W-:-:S05]  /*88b0*/  VIADD R3, R3, UR4 ;  /* 0x0000000403037c36 */ /* 0x000fca0008000000 */
[----:B------:R-:W-:Y:S01]  /*88c0*/  LEA.HI.X R18, R2, UR7, R3, 0x1, P1 ;  /* 0x0000000702127c11 */ /* 0x000fe200088f0c03 */
[----:B0-----:R-:W-:Y:S06]  /*88d0*/  @!P0 BRA `(.L_x_47) ;  /* 0x0000002c00d08947 */ /* 0x001fec0003800000 */
.L_x_86:
[----:B------:R-:W-:Y:S01]  /*88e0*/  ULDC.64 UR4, c[0x0][0x300] ;  /* 0x0000c00000047ab9 */ /* 0x000fe20000000a00 */
[----:B------:R-:W-:Y:S01]  /*88f0*/  R2UR UR6, R27 ;  /* 0x000000001b0672ca */ /* 0x000fe200000e0000 */
[----:B0-----:R-:W-:Y:S01]  /*8900*/  IMAD R2, R7, UR4, RZ ;  /* 0x0000000407027c24 */ /* 0x001fe2000f8e02ff */
[----:B------:R-:W-:Y:S02]  /*8910*/  SHF.R.U32.HI R10, RZ, 0x3, R20 ;  /* 0x00000003ff0a7819 */ /* 0x000fe40000011614 */
[----:B------:R-:W-:Y:S01]  /*8920*/  LOP3.LUT R29, R29, 0xfffffffe, RZ, 0xc0, !PT ;  /* 0xfffffffe1d1d7812 */ /* 0x000fe200078ec0ff */
[C---:B------:R-:W-:Y:S02]  /*8930*/  IMAD R7, R5.reuse, UR5, R2 ;  /* 0x0000000505077c24 */ /* 0x040fe4000f8e0202 */
[----:B------:R-:W-:Y:S01]  /*8940*/  IMAD.WIDE.U32 R2, R5, UR4, RZ ;  /* 0x0000000405027c25 */ /* 0x000fe2000f8e00ff */
[----:B------:R-:W-:-:S03]  /*8950*/  ULDC.64 UR4, c[0x0][0x310] ;  /* 0x0000c40000047ab9 */ /* 0x000fc60000000a00 */
[----:B------:R-:W-:Y:S01]  /*8960*/  IMAD R5, R4, UR4, RZ ;  /* 0x0000000404057c24 */ /* 0x000fe2000f8e02ff */
[----:B------:R-:W-:Y:S02]  /*8970*/  IADD3 R3, R3, R7, RZ ;  /* 0x0000000703037210 */ /* 0x000fe40007ffe0ff */
[----:B------:R-:W-:Y:S01]  /*8980*/  MOV R7, 0xffffff80 ;  /* 0xffffff8000077802 */ /* 0x000fe20000000f00 */
[C---:B------:R-:W-:Y:S02]  /*8990*/  IMAD R5, R6.reuse, UR5, R5 ;  /* 0x0000000506057c24 */ /* 0x040fe4000f8e0205 */
[----:B------:R-:W-:Y:S01]  /*89a0*/  IMAD.WIDE.U32 R2, R6, UR4, R2 ;  /* 0x0000000406027c25 */ /* 0x000fe2000f8e0002 */
[----:B------:R-:W-:-:S03]  /*89b0*/  ULDC.64 UR4, c[0x0][0x308] ;  /* 0x0000c20000047ab9 */ /* 0x000fc60000000a00 */
[----:B------:R-:W-:Y:S02]  /*89c0*/  IMAD.IADD R3, R3, 0x1, R5 ;  /* 0x0000000103037824 */ /* 0x000fe400078e0205 */
[----:B------:R-:W-:Y:S01]  /*89d0*/  IMAD.U32 R5, RZ, RZ, UR4 ;  /* 0x00000004ff057e24 */ /* 0x000fe2000f8e00ff */
[----:B------:R-:W-:Y:S01]  /*89e0*/  UIMAD UR4, UR6, UR4, URZ ;  /* 0x00000004060472a4 */ /* 0x000fe2000f8e023f */
[----:B------:R-:W-:Y:S02]  /*89f0*/  IMAD R6, R0, R7, UR43 ;  /* 0x0000002b00067e24 */ /* 0x000fe4000f8e0207 */
[----:B------:R-:W-:Y:S01]  /*8a00*/  IMAD.WIDE.U32 R2, R5, UR42, R2 ;  /* 0x0000002a05027c25 */ /* 0x000fe2000f8e0002 */
[----:B------:R-:W-:Y:S01]  /*8a10*/  UIMAD UR4, UR42, UR5, UR4 ;  /* 0x000000052a0472a4 */ /* 0x000fe2000f8e0204 */
[----:B------:R-:W-:Y:S01]  /*8a20*/  LOP3.LUT R5, R8, 0x1c0, RZ, 0xc0, !PT ;  /* 0x000001c008057812 */ /* 0x000fe200078ec0ff */
[----:B------:R-:W-:Y:S02]  /*8a30*/  ULDC.64 UR6, c[0x0][0x2e8] ;  /* 0x0000ba0000067ab9 */ /* 0x000fe40000000a00 */
[----:B------:R-:W-:-:S02]  /*8a40*/  LEA R0, P0, R2, UR6, 0x1 ;  /* 0x0000000602007c11 */ /* 0x000fc4000f8008ff */
[----:B------:R-:W-:Y:S01]  /*8a50*/  VIADD R3, R3, UR4 ;  /* 0x0000000403037c36 */ /* 0x000fe20008000000 */
[----:B------:R-:W-:Y:S01]  /*8a60*/  ULDC UR4, c[0x0][0x2f4] ;  /* 0x0000bd0000047ab9 */ /* 0x000fe20000000800 */
[----:B------:R-:W-:Y:S02]  /*8a70*/  LOP3.LUT R5, R5, 0x38, R8, 0xf8, !PT ;  /* 0x0000003805057812 */ /* 0x000fe400078ef808 */
[----:B------:R-:W-:Y:S01]  /*8a80*/  ISETP.GE.AND P3, PT, R16, UR4, PT ;  /* 0x0000000410007c0c */ /* 0x000fe2000bf66270 */
[----:B------:R-:W-:Y:S01]  /*8a90*/  UMOV UR4, 0xffffffff ;  /* 0xffffffff00047882 */ /* 0x000fe20000000000 */
[----:B------:R-:W-:Y:S02]  /*8aa0*/  LEA.HI.X R4, R2, UR7, R3, 0x1, P0 ;  /* 0x0000000702047c11 */ /* 0x000fe400080f0c03 */
[----:B------:R-:W-:Y:S01]  /*8ab0*/  LOP3.LUT R3, R5, 0x38, R22, 0x78, !PT ;  /* 0x0000003805037812 */ /* 0x000fe200078e7816 */
[----:B------:R-:W-:Y:S01]  /*8ac0*/  IMAD.IADD R5, R6, 0x1, -R10 ;  /* 0x0000000106057824 */ /* 0x000fe200078e0a0a */
[----:B------:R-:W-:-:S04]  /*8ad0*/  SHF.L.U32 R22, R20, 0x3, RZ ;  /* 0x0000000314167819 */ /* 0x000fc800000006ff */
[----:B------:R-:W-:Y:S02]  /*8ae0*/  ISETP.GE.AND P0, PT, R5, 0x1, PT ;  /* 0x000000010500780c */ /* 0x000fe40003f06270 */
[----:B------:R-:W-:Y:S02]  /*8af0*/  LOP3.LUT R22, R3, 0x200, R22, 0xf8, !PT ;  /* 0x0000020003167812 */ /* 0x000fe400078ef816 */
[----:B------:R-:W-:Y:S01]  /*8b00*/  @P3 LOP3.LUT R29, R29, 0x1, RZ, 0xfc, !PT ;  /* 0x000000011d1d3812 */ /* 0x000fe200078efcff */
[----:B------:R-:W-:Y:S08]  /*8b10*/  BRA.DIV UR4, `(.L_x_48) ;  /* 0x0000002e04587947 */ /* 0x000ff0000b800000 */
[----:B------:R-:W0:Y:S01]  /*8b20*/  SHFL.IDX PT, R14, R0, RZ, 0x181f ;  /* 0x00181fff000e7589 */ /* 0x000e2200000e0000 */
[----:B------:R-:W-:-:S03]  /*8b30*/  @P0 LEA R9, R22, UR45, 0x1 ;  /* 0x0000002d16090c11 */ /* 0x000fc6000f8e08ff */
[----:B------:R-:W1:Y:S04]  /*8b40*/  SHFL.IDX PT, R2, R4, RZ, 0x181f ;  /* 0x00181fff04027589 */ /* 0x000e6800000e0000 */
[----:B------:R-:W-:Y:S04]  /*8b50*/  SHFL.IDX PT, R7, R4, 0x1, 0x181f ;  /* 0x00381f0004077f89 */ /* 0x000fe800000e0000 */
[----:B------:R-:W-:Y:S04]  /*8b60*/  SHFL.IDX PT, R21, R0, 0x2, 0x181f ;  /* 0x00581f0000157f89 */ /* 0x000fe800000e0000 */
[----:B------:R-:W-:Y:S01]  /*8b70*/  SHFL.IDX PT, R6, R4, 0x2, 0x181f ;  /* 0x00581f0004067f89 */ /* 0x000fe200000e0000 */
[----:B0-----:R-:W-:-:S05]  /*8b80*/  @P0 LEA R14, P1, R16, R14, 0x1 ;  /* 0x0000000e100e0211 */ /* 0x001fca00078208ff */
[----:B-1----:R-:W-:Y:S01]  /*8b90*/  @P0 IMAD.X R3, RZ, RZ, R2, P1 ;  /* 0x000000ffff030224 */ /* 0x002fe200008e0602 */
[C---:B------:R-:W-:Y:S01]  /*8ba0*/  ISETP.GE.AND P1, PT, R5.reuse, 0x21, PT ;  /* 0x000000210500780c */ /* 0x040fe20003f26270 */
[----:B------:R-:W-:Y:S02]  /*8bb0*/  @P0 IMAD.MOV.U32 R2, RZ, RZ, R14 ;  /* 0x000000ffff020224 */ /* 0x000fe400078e000e */
[----:B------:R-:W0:Y:S04]  /*8bc0*/  SHFL.IDX PT, R14, R0, 0x1, 0x181f ;  /* 0x00381f00000e7f89 */ /* 0x000e2800000e0000 */
[----:B------:R1:W-:Y:S01]  /*8bd0*/  @P0 LDGSTS.E.BYPASS.LTC128B.128 [R9+0xe400], desc[UR38][R2.64], !P3 ;  /* 0x0e40000002090fae */ /* 0x0003e2000d901d66 */
[----:B------:R-:W-:-:S03]  /*8be0*/  ISETP.GE.AND P0, PT, R5, 0x11, PT ;  /* 0x000000110500780c */ /* 0x000fc60003f06270 */
[----:B-1----:R-:W-:Y:S10]  /*8bf0*/  SHFL.IDX PT, R9, R0, 0x4, 0x181f ;  /* 0x00981f0000097f89 */ /* 0x002ff400000e0000 */
[----:B------:R-:W-:-:S02]  /*8c00*/  @P0 LEA R25, R22, UR45, 0x1 ;  /* 0x0000002d16190c11 */ /* 0x000fc4000f8e08ff */
[C---:B0-----:R-:W-:Y:S02]  /*8c10*/  @P0 LEA R2, P2, R16.reuse, R14, 0x1 ;  /* 0x0000000e10020211 */ /* 0x041fe400078408ff */
[----:B------:R-:W0:Y:S02]  /*8c20*/  SHFL.IDX PT, R14, R0, 0x3, 0x181f ;  /* 0x00781f00000e7f89 */ /* 0x000e2400000e0000 */
[----:B------:R-:W-:Y:S02]  /*8c30*/  @P0 IADD3.X R3, RZ, R7, RZ, P2, !PT ;  /* 0x00000007ff030210 */ /* 0x000fe400017fe4ff */
[----:B------:R-:W1:Y:S04]  /*8c40*/  SHFL.IDX PT, R7, R4, 0x3, 0x181f ;  /* 0x00781f0004077f89 */ /* 0x000e6800000e0000 */
[----:B------:R2:W-:Y:S02]  /*8c50*/  @P0 LDGSTS.E.BYPASS.LTC128B.128 [R25+0xec00], desc[UR38][R2.64], !P3 ;  /* 0x0ec0000002190fae */ /* 0x0005e4000d901d66 */
[----:B--2---:R-:W-:-:S02]  /*8c60*/  @P1 LEA R2, P0, R16, R21, 0x1 ;  /* 0x0000001510021211 */ /* 0x004fc400078008ff */
[----:B------:R-:W-:-:S03]  /*8c70*/  @P1 LEA R21, R22, UR45, 0x1 ;  /* 0x0000002d16151c11 */ /* 0x000fc6000f8e08ff */
[----:B------:R-:W-:Y:S01]  /*8c80*/  @P1 IMAD.X R3, RZ, RZ, R6, P0 ;  /* 0x000000ffff031224 */ /* 0x000fe200000e0606 */
[C---:B------:R-:W-:Y:S01]  /*8c90*/  ISETP.GE.AND P0, PT, R5.reuse, 0x31, PT ;  /* 0x000000310500780c */ /* 0x040fe20003f06270 */
[----:B------:R-:W2:Y:S04]  /*8ca0*/  SHFL.IDX PT, R6, R4, 0x4, 0x181f ;  /* 0x00981f0004067f89 */ /* 0x000ea800000e0000 */
[----:B------:R0:W-:Y:S01]  /*8cb0*/  @P1 LDGSTS.E.BYPASS.LTC128B.128 [R21+0xf400], desc[UR38][R2.64], !P3 ;  /* 0x0f40000002151fae */ /* 0x0001e2000d901d66 */
[----:B------:R-:W-:-:S07]  /*8cc0*/  ISETP.GE.AND P1, PT, R5, 0x41, PT ;  /* 0x000000410500780c */ /* 0x000fce0003f26270 */
[----:B------:R-:W-:Y:S02]  /*8cd0*/  @P0 LEA R25, R22, UR45, 0x1 ;  /* 0x0000002d16190c11 */ /* 0x000fe4000f8e08ff */
[----:B0-----:R-:W-:Y:S02]  /*8ce0*/  @P0 LEA R2, P2, R16, R14, 0x1 ;  /* 0x0000000e10020211 */ /* 0x001fe400078408ff */
[----:B------:R-:W0:Y:S02]  /*8cf0*/  SHFL.IDX PT, R14, R0, 0x5, 0x181f ;  /* 0x00b81f00000e7f89 */ /* 0x000e2400000e0000 */
[----:B------:R-:W-:Y:S01]  /*8d00*/  @P1 LEA R21, R22, UR45, 0x1 ;  /* 0x0000002d16151c11 */ /* 0x000fe2000f8e08ff */
[----:B-1----:R-:W-:Y:S02]  /*8d10*/  @P0 IMAD.X R3, RZ, RZ, R7, P2 ;  /* 0x000000ffff030224 */ /* 0x002fe400010e0607 */
[----:B------:R-:W1:Y:S04]  /*8d20*/  SHFL.IDX PT, R7, R4, 0x5, 0x181f ;  /* 0x00b81f0004077f89 */ /* 0x000e6800000e0000 */
[----:B------:R3:W-:Y:S02]  /*8d30*/  @P0 LDGSTS.E.BYPASS.LTC128B.128 [R25+0xfc00], desc[UR38][R2.64], !P3 ;  /* 0x0fc0000002190fae */ /* 0x0007e4000d901d66 */
[----:B---3--:R-:W-:-:S02]  /*8d40*/  @P1 LEA R2, P0, R16, R9, 0x1 ;  /* 0x0000000910021211 */ /* 0x008fc400078008ff */
[----:B------:R-:W3:Y:S02]  /*8d50*/  SHFL.IDX PT, R9, R0, 0x6, 0x181f ;  /* 0x00d81f0000097f89 */ /* 0x000ee400000e0000 */
[----:B--2---:R-:W-:Y:S02]  /*8d60*/  @P1 IADD3.X R3, RZ, R6, RZ, P0, !PT ;  /* 0x00000006ff031210 */ /* 0x004fe400007fe4ff */
[C---:B------:R-:W-:Y:S01]  /*8d70*/  ISETP.GE.AND P0, PT, R5.reuse, 0x51, PT ;  /* 0x000000510500780c */ /* 0x040fe20003f06270 */
[----:B------:R-:W2:Y:S04]  /*8d80*/  SHFL.IDX PT, R6, R4, 0x6, 0x181f ;  /* 0x00d81f0004067f89 */ /* 0x000ea800000e0000 */
[----:B------:R0:W-:Y:S01]  /*8d90*/  @P1 LDGSTS.E.BYPASS.LTC128B.128 [R21+0x10400], desc[UR38][R2.64], !P3 ;  /* 0x1040000002151fae */ /* 0x0001e2000d901d66 */
[----:B------:R-:W-:-:S03]  /*8da0*/  ISETP.GE.AND P1, PT, R5, 0x61, PT ;  /* 0x000000610500780c */ /* 0x000fc60003f26270 */
[----:B------:R-:W4:Y:S04]  /*8db0*/  SHFL.IDX PT, R4, R4, 0x7, 0x181f ;  /* 0x00f81f0004047f89 */ /* 0x000f2800000e0000 */
[----:B0-----:R-:W-:Y:S02]  /*8dc0*/  @P0 LEA R2, P2, R16, R14, 0x1 ;  /* 0x0000000e10020211 */ /* 0x001fe400078408ff */
[----:B------:R0:W0:Y:S03]  /*8dd0*/  SHFL.IDX PT, R14, R0, 0x7, 0x181f ;  /* 0x00f81f00000e7f89 */ /* 0x00002600000e0000 */
[----:B-1----:R-:W-:Y:S01]  /*8de0*/  @P0 IMAD.X R3, RZ, RZ, R7, P2 ;  /* 0x000000ffff030224 */ /* 0x002fe200010e0607 */
[----:B------:R-:W-:-:S05]  /*8df0*/  @P0 LEA R7, R22, UR45, 0x1 ;  /* 0x0000002d16070c11 */ /* 0x000fca000f8e08ff */
[----:B------:R3:W-:Y:S02]  /*8e00*/  @P0 LDGSTS.E.BYPASS.LTC128B.128 [R7+0x10c00], desc[UR38][R2.64], !P3 ;  /* 0x10c0000002070fae */ /* 0x0007e4000d901d66 */
[----:B---3--:R-:W-:Y:S02]  /*8e10*/  @P1 LEA R2, P0, R16, R9, 0x1 ;  /* 0x0000000910021211 */ /* 0x008fe400078008ff */
[----:B------:R-:W-:-:S03]  /*8e20*/  @P1 LEA R9, R22, UR45, 0x1 ;  /* 0x0000002d16091c11 */ /* 0x000fc6000f8e08ff */
[----:B--2---:R-:W-:-:S05]  /*8e30*/  @P1 IMAD.X R3, RZ, RZ, R6, P0 ;  /* 0x000000ffff031224 */ /* 0x004fca00000e0606 */
[----:B0---4-:R1:W-:Y:S03]  /*8e40*/  @P1 LDGSTS.E.BYPASS.LTC128B.128 [R9+0x11400], desc[UR38][R2.64], !P3 ;  /* 0x1140000002091fae */ /* 0x0113e6000d901d66 */
.L_x_104:
[----:B------:R-:W-:-:S13]  /*8e50*/  ISETP.GE.AND P0, PT, R5, 0x71, PT ;  /* 0x000000710500780c */ /* 0x000fda0003f06270 */
[----:B-1----:R-:W-:Y:S02]  /*8e60*/  @P0 LEA R2, P1, R16, R14, 0x1 ;  /* 0x0000000e10020211 */ /* 0x002fe400078208ff */
[----:B------:R-:W-:Y:S02]  /*8e70*/  @P0 LEA R5, R22, UR45, 0x1 ;  /* 0x0000002d16050c11 */ /* 0x000fe4000f8e08ff */
[----:B------:R-:W-:-:S05]  /*8e80*/  @P0 IADD3.X R3, RZ, R4, RZ, P1, !PT ;  /* 0x00000004ff030210 */ /* 0x000fca0000ffe4ff */
[----:B------:R-:W-:Y:S01]  /*8e90*/  @!PT LDS RZ, [RZ] ;  /* 0x00000000fffff984 */ /* 0x000fe20000000800 */
[----:B------:R-:W-:Y:S01]  /*8ea0*/  @!PT LDS RZ, [RZ] ;  /* 0x00000000fffff984 */ /* 0x000fe20000000800 */
[----:B------:R-:W-:Y:S01]  /*8eb0*/  @!PT LDS RZ, [RZ] ;  /* 0x00000000fffff984 */ /* 0x000fe20000000800 */
[----:B------:R0:W-:Y:S01]  /*8ec0*/  @P0 LDGSTS.E.BYPASS.LTC128B.128 [R5+0x11c00], desc[UR38][R2.64], !P3 ;  /* 0x11c0000002050fae */ /* 0x0001e2000d901d66 */
[----:B------:R-:W-:Y:S01]  /*8ed0*/  NOP ;  /* 0x0000000000007918 */ /* 0x000fe20000000000 */
[----:B------:R-:W-:Y:S02]  /*8ee0*/  SYNCS.ARRIVE.TRANS64.RED.A0T1 RZ, [UR45+0x16830], RZ ;  /* 0x016830ffffff79a7 */ /* 0x000fe4000820042d */
[----:B------:R-:W-:Y:S01]  /*8ef0*/  ARRIVES.LDGSTSBAR.64.TRANSCNT [UR45+0x16830] ;  /* 0x01683000ff0079b0 */ /* 0x000fe20008000aad */
[----:B------:R-:W-:Y:S01]  /*8f00*/  NOP ;  /* 0x0000000000007918 */ /* 0x000fe20000000000 */
[----:B------:R-:W-:-:S06]  /*8f10*/  ULOP3.LUT UR4, UR41, 0x2, URZ, 0xfc, !UPT ;  /* 0x0000000229047892 */ /* 0x000fcc000f8efc3f */
[----:B------:R-:W-:-:S05]  /*8f20*/  IMAD.U32 R6, RZ, RZ, UR4 ;  /* 0x00000004ff067e24 */ /* 0x000fca000f8e00ff */
[----:B------:R-:W-:-:S13]  /*8f30*/  ISETP.NE.AND P2, PT, R6, 0x3, PT ;  /* 0x000000030600780c */ /* 0x000fda0003f45270 */
[----:B0-----:R-:W-:Y:S05]  /*8f40*/  @!P2 BRA `(.L_x_49) ;  /* 0x000000000004a947 */ /* 0x001fea0003800000 */
[----:B------:R-:W-:Y:S01]  /*8f50*/  BPT.TRAP 0x1 ;  /* 0x000000040000795c */ /* 0x000fe20000300000 */
.L_x_49:
[----:B------:R-:W-:Y:S01]  /*8f60*/  SYNCS.ARRIVE.TRANS64.A1T0 RZ, [UR45+0x16830], RZ ;  /* 0x016830ffffff79a7 */ /* 0x000fe2000810002d */
[----:B------:R-:W-:Y:S05]  /*8f70*/  WARPSYNC.ALL ;  /* 0x0000000000007948 */ /* 0x000fea0003800000 */
[----:B------:R-:W-:Y:S01]  /*8f80*/  UIADD3 UR5, UR45, 0x8400, URZ ;  /* 0x000084002d057890 */ /* 0x000fe2000fffe03f */
[----:B------:R-:W-:Y:S01]  /*8f90*/  R2UR UR4, R27 ;  /* 0x000000001b0472ca */ /* 0x000fe200000e0000 */
[----:B------:R-:W-:Y:S01]  /*8fa0*/  ULDC.64 UR6, c[0x0][0x2d8] ;  /* 0x0000b60000067ab9 */ /* 0x000fe20000000a00 */
[----:B------:R-:W-:Y:S01]  /*8fb0*/  SHF.R.S32.HI R25, RZ, 0x1f, R24 ;  /* 0x0000001fff197819 */ /* 0x000fe20000011418 */
[----:B------:R-:W-:Y:S02]  /*8fc0*/  ULOP3.LUT UP0, URZ, UR5, 0x3ff, URZ, 0xc0, !UPT ;  /* 0x000003ff053f7892 */ /* 0x000fe4000f80c03f */
[----:B------:R-:W-:Y:S01]  /*8fd0*/  UIMAD.WIDE.U32 UR36, UR42, UR6, URZ ;  /* 0x000000062a2472a5 */ /* 0x000fe2000f8e003f */
[----:B------:R-:W-:Y:S03]  /*8fe0*/  BAR.SYNC.DEFER_BLOCKING 0x8, 0x200 ;  /* 0x0208000000007b1d */ /* 0x000fe60000010000 */
[----:B------:R-:W-:-:S04]  /*8ff0*/  PLOP3.LUT P0, PT, PT, PT, UP0, 0x80, 0x0 ;  /* 0x000000000000781c */ /* 0x000fc80003f0f008 */
[----:B------:R-:W-:-:S04]  /*9000*/  UIMAD UR4, UR4, UR6, URZ ;  /* 0x00000006040472a4 */ /* 0x000fc8000f8e023f */
[----:B------:R-:W-:-:S04]  /*9010*/  UIMAD UR4, UR42, UR7, UR4 ;  /* 0x000000072a0472a4 */ /* 0x000fc8000f8e0204 */
[----:B------:R-:W-:Y:S01]  /*9020*/  UIADD3 UR46, UR37, UR4, URZ ;  /* 0x00000004252e7290 */ /* 0x000fe2000fffe03f */
[----:B------:R-:W-:Y:S11]  /*9030*/  @!P0 BRA `(.L_x_50) ;  /* 0x0000000000408947 */ /* 0x000ff60003800000 */
[----:B------:R-:W-:Y:S01]  /*9040*/  MOV R2, 0x0 ;  /* 0x0000000000027802 */ /* 0x000fe20000000f00 */
[----:B------:R-:W-:Y:S01]  /*9050*/  ULDC.64 UR6, c[0x4][0x88] ;  /* 0x0100220000067ab9 */ /* 0x000fe20000000a00 */
[----:B------:R-:W-:Y:S01]  /*9060*/  ULDC.64 UR8, c[0x4][0x90] ;  /* 0x0100240000087ab9 */ /* 0x000fe20000000a00 */
[----:B------:R-:W-:Y:S01]  /*9070*/  ULDC.64 UR4, c[0x4][0x20] ;  /* 0x0100080000047ab9 */ /* 0x000fe20000000a00 */
[----:B------:R-:W-:Y:S01]  /*9080*/  IMAD.U32 R4, RZ, RZ, UR6 ;  /* 0x00000006ff047e24 */ /* 0x000fe2000f8e00ff */
[----:B------:R-:W-:Y:S01]  /*9090*/  MOV R5, UR7 ;  /* 0x0000000700057c02 */ /* 0x000fe20008000f00 */
[----:B------:R-:W0:Y:S01]  /*90a0*/  LDC.64 R2, c[0x4][R2] ;  /* 0x0100000002027b82 */ /* 0x000e220000000a00 */
[----:B------:R-:W-:Y:S01]  /*90b0*/  IMAD.U32 R6, RZ, RZ, UR8 ;  /* 0x00000008ff067e24 */ /* 0x000fe2000f8e00ff */
[----:B------:R-:W-:Y:S01]  /*90c0*/  MOV R10, UR4 ;  /* 0x00000004000a7c02 */ /* 0x000fe20008000f00 */
[----:B------:R-:W-:Y:S01]  /*90d0*/  IMAD.U32 R7, RZ, RZ, UR9 ;  /* 0x00000009ff077e24 */ /* 0x000fe2000f8e00ff */
[----:B------:R-:W-:Y:S01]  /*90e0*/  MOV R12, 0x1 ;  /* 0x00000001000c7802 */ /* 0x000fe20000000f00 */
[----:B------:R-:W-:-:S02]  /*90f0*/  IMAD.U32 R11, RZ, RZ, UR5 ;  /* 0x00000005ff0b7e24 */ /* 0x000fc4000f8e00ff */
[----:B------:R-:W-:Y:S02]  /*9100*/  IMAD.MOV.U32 R8, RZ, RZ, 0x70 ;  /* 0x00000070ff087424 */ /* 0x000fe400078e00ff */
[----:B------:R-:W-:-:S07]  /*9110*/  IMAD.MOV.U32 R13, RZ, RZ, RZ ;  /* 0x000000ffff0d7224 */ /* 0x000fce00078e00ff */
[----:B------:R-:W-:-:S07]  /*9120*/  LEPC R20, `(.L_x_50) ;  /* 0x000000001014794e */ /* 0x000fce0000000000 */
[----:B0-----:R-:W-:Y:S05]  /*9130*/  CALL.ABS.NOINC R2 ;  /* 0x0000000002007343 */ /* 0x001fea0003c00000 */
.L_x_50:
[----:B------:R-:W0:Y:S01]  /*9140*/  LDC R9, c[0x0][0x448] ;  /* 0x00011200ff097b82 */ /* 0x000e220000000800 */
[----:B------:R-:W1:Y:S01]  /*9150*/  S2R R20, SR_TID.X ;  /* 0x0000000000147919 */ /* 0x000e620000002100 */
[----:B------:R-:W-:Y:S01]  /*9160*/  IMAD.U32 R4, RZ, RZ, UR36 ;  /* 0x00000024ff047e24 */ /* 0x000fe2000f8e00ff */
[----:B------:R-:W-:Y:S01]  /*9170*/  ULDC.64 UR4, c[0x0][0x2e0] ;  /* 0x0000b80000047ab9 */ /* 0x000fe20000000a00 */
[----:B------:R-:W-:Y:S01]  /*9180*/  ULDC.64 UR6, c[0x0][0x2c8] ;  /* 0x0000b20000067ab9 */ /* 0x000fe20000000a00 */
[----:B------:R-:W2:Y:S01]  /*9190*/  S2R R2, SR_CTAID.X ;  /* 0x0000000000027919 */ /* 0x000ea20000002500 */
[----:B------:R-:W-:Y:S01]  /*91a0*/  IMAD R25, R25, UR4, RZ ;  /* 0x0000000419197c24 */ /* 0x000fe2000f8e02ff */
[----:B------:R-:W-:-:S03]  /*91b0*/  ULDC.64 UR8, c[0x0][0x280] ;  /* 0x0000a00000087ab9 */ /* 0x000fc60000000a00 */
[----:B------:R-:W-:Y:S01]  /*91c0*/  IMAD R25, R24, UR5, R25 ;  /* 0x0000000518197c24 */ /* 0x000fe2000f8e0219 */
[----:B0-----:R-:W-:Y:S02]  /*91d0*/  ISETP.NE.AND P0, PT, R9, 0x1, PT ;  /* 0x000000010900780c */ /* 0x001fe40003f05270 */
[----:B-1----:R-:W-:-:S11]  /*91e0*/  LOP3.LUT R20, R20, 0x7f, RZ, 0xc0, !PT ;  /* 0x0000007f14147812 */ /* 0x002fd600078ec0ff */
[----:B------:R-:W0:Y:S01]  /*91f0*/  @P0 LDC R3, c[0x0][0x44c] ;  /* 0x00011300ff030b82 */ /* 0x000e220000000800 */
[----:B------:R-:W-:-:S05]  /*9200*/  SHF.R.U32.HI R20, RZ, 0x3, R20 ;  /* 0x00000003ff147819 */ /* 0x000fca0000011614 */
[----:B------:R-:W-:Y:S02]  /*9210*/  IMAD.IADD R0, R23, 0x1, R20 ;  /* 0x0000000117007824 */ /* 0x000fe400078e0214 */
[----:B------:R-:W1:Y:S02]  /*9220*/  @P0 LDC R5, c[0x0][0x450] ;  /* 0x00011400ff050b82 */ /* 0x000e640000000800 */
[----:B--2---:R-:W-:-:S05]  /*9230*/  IMAD R0, R2, 0xc0, R0 ;  /* 0x000000c002007824 */ /* 0x004fca00078e0200 */
[----:B------:R-:W-:Y:S01]  /*9240*/  MOV R7, R0 ;  /* 0x0000000000077202 */ /* 0x000fe20000000f00 */
[----:B------:R-:W2:Y:S01]  /*9250*/  @P0 LDC R6, c[0x0][0x44c] ;  /* 0x00011300ff060b82 */ /* 0x000ea20000000800 */
[----:B0-----:R-:W-:-:S04]  /*9260*/  @P0 IMAD.HI.U32 R2, R0, R3, RZ ;  /* 0x0000000300020227 */ /* 0x001fc800078e00ff */
[----:B------:R-:W-:Y:S01]  /*9270*/  IMAD.U32 R3, RZ, RZ, UR46 ;  /* 0x0000002eff037e24 */ /* 0x000fe2000f8e00ff */
[----:B-1----:R-:W-:Y:S01]  /*9280*/  @P0 SHF.R.U32.HI R7, RZ, R5, R2 ;  /* 0x00000005ff070219 */ /* 0x002fe20000011602 */
[----:B------:R-:W-:Y:S01]  /*9290*/  IMAD.MOV.U32 R2, RZ, RZ, R4 ;  /* 0x000000ffff027224 */ /* 0x000fe200078e0004 */
[----:B------:R-:W-:Y:S02]  /*92a0*/  MOV R5, UR37 ;  /* 0x0000002500057c02 */ /* 0x000fe40008000f00 */
[----:B------:R-:W-:Y:S01]  /*92b0*/  SHF.R.S32.HI R4, RZ, 0x1f, R7 ;  /* 0x0000001fff047819 */ /* 0x000fe20000011407 */
[----:B------:R-:W-:Y:S01]  /*92c0*/  IMAD.WIDE.U32 R2, R24, UR4, R2 ;  /* 0x0000000418027c25 */ /* 0x000fe2000f8e0002 */
[----:B------:R-:W-:Y:S01]  /*92d0*/  ULDC.64 UR4, c[0x0][0x2d0] ;  /* 0x0000b40000047ab9 */ /* 0x000fe20000000a00 */
[----:B------:R-:W-:Y:S01]  /*92e0*/  IADD3 R8, -R7, RZ, RZ ;  /* 0x000000ff07087210 */ /* 0x000fe20007ffe1ff */
[----:B------:R-:W0:Y:S01]  /*92f0*/  S2R R24, SR_CTAID.X ;  /* 0x0000000000187919 */ /* 0x000e220000002500 */
[----:B------:R-:W-:-:S02]  /*9300*/  IMAD R4, R4, UR4, RZ ;  /* 0x0000000404047c24 */ /* 0x000fc4000f8e02ff */
[----:B------:R-:W-:Y:S02]  /*9310*/  IMAD.IADD R3, R3, 0x1, R25 ;  /* 0x0000000103037824 */ /* 0x000fe400078e0219 */
[C---:B------:R-:W-:Y:S02]  /*9320*/  IMAD R11, R7.reuse, UR5, R4 ;  /* 0x00000005070b7c24 */ /* 0x040fe4000f8e0204 */
[----:B------:R-:W-:Y:S02]  /*9330*/  IMAD.WIDE.U32 R4, R7, UR4, R2 ;  /* 0x0000000407047c25 */ /* 0x000fe4000f8e0002 */
[----:B------:R-:W1:Y:S02]  /*9340*/  @P0 LDC R7, c[0x0][0x450] ;  /* 0x00011400ff070b82 */ /* 0x000e640000000800 */
[----:B------:R-:W-:Y:S02]  /*9350*/  IMAD.IADD R5, R5, 0x1, R11 ;  /* 0x0000000105057824 */ /* 0x000fe400078e020b */
[----:B------:R-:W-:-:S02]  /*9360*/  IMAD R11, R9, R8, R0 ;  /* 0x00000008090b7224 */ /* 0x000fc400078e0200 */
[----:B------:R-:W-:Y:S02]  /*9370*/  VIADD R0, R0, 0x80 ;  /* 0x0000008000007836 */ /* 0x000fe40000000000 */
[----:B------:R-:W-:Y:S01]  /*9380*/  IMAD.WIDE.U32 R4, R11, UR6, R4 ;  /* 0x000000060b047c25 */ /* 0x000fe2000f8e0004 */
[----:B------:R-:W-:-:S03]  /*9390*/  SHF.R.S32.HI R8, RZ, 0x1f, R11 ;  /* 0x0000001fff087819 */ /* 0x000fc6000001140b */
[----:B--2---:R-:W-:-:S04]  /*93a0*/  @P0 IMAD.HI.U32 R6, R0, R6, RZ ;  /* 0x0000000600060227 */ /* 0x004fc800078e00ff */
[----:B------:R-:W-:-:S04]  /*93b0*/  IMAD R8, R8, UR6, RZ ;  /* 0x0000000608087c24 */ /* 0x000fc8000f8e02ff */
[----:B------:R-:W-:Y:S01]  /*93c0*/  IMAD R13, R11, UR7, R8 ;  /* 0x000000070b0d7c24 */ /* 0x000fe2000f8e0208 */
[----:B------:R-:W-:Y:S02]  /*93d0*/  MOV R11, R0 ;  /* 0x00000000000b7202 */ /* 0x000fe40000000f00 */
[----:B-1----:R-:W-:Y:S01]  /*93e0*/  @P0 SHF.R.U32.HI R11, RZ, R7, R6 ;  /* 0x00000007ff0b0219 */ /* 0x002fe20000011606 */
[----:B------:R-:W-:Y:S01]  /*93f0*/  IMAD.IADD R13, R5, 0x1, R13 ;  /* 0x00000001050d7824 */ /* 0x000fe200078e020d */
[----:B------:R-:W-:-:S03]  /*9400*/  LEA R5, P0, R4, UR8, 0x1 ;  /* 0x0000000804057c11 */ /* 0x000fc6000f8008ff */
[----:B------:R-:W-:Y:S01]  /*9410*/  IMAD.MOV R7, RZ, RZ, -R11 ;  /* 0x000000ffff077224 */ /* 0x000fe200078e0a0b */
[----:B------:R-:W-:Y:S01]  /*9420*/  LEA.HI.X R8, R4, UR9, R13, 0x1, P0 ;  /* 0x0000000904087c11 */ /* 0x000fe200080f0c0d */
[----:B------:R-:W-:Y:S01]  /*9430*/  IMAD.WIDE.U32 R2, R11, UR4, R2 ;  /* 0x000000040b027c25 */ /* 0x000fe2000f8e0002 */
[----:B------:R-:W-:-:S03]  /*9440*/  SHF.R.S32.HI R4, RZ, 0x1f, R11 ;  /* 0x0000001fff047819 */ /* 0x000fc6000001140b */
[----:B------:R-:W-:Y:S02]  /*9450*/  IMAD R7, R9, R7, R0 ;  /* 0x0000000709077224 */ /* 0x000fe400078e0200 */
[----:B------:R-:W-:Y:S01]  /*9460*/  IMAD R4, R4, UR4, RZ ;  /* 0x0000000404047c24 */ /* 0x000fe2000f8e02ff */
[----:B------:R-:W-:Y:S02]  /*9470*/  ULDC UR4, c[0x0][0x2b8] ;  /* 0x0000ae0000047ab9 */ /* 0x000fe40000000800 */
[----:B------:R-:W-:Y:S01]  /*9480*/  SHF.R.S32.HI R0, RZ, 0x1f, R7 ;  /* 0x0000001fff007819 */ /* 0x000fe20000011407 */
[----:B------:R-:W-:Y:S01]  /*9490*/  IMAD R11, R11, UR5, R4 ;  /* 0x000000050b0b7c24 */ /* 0x000fe2000f8e0204 */
[----:B------:R-:W-:Y:S01]  /*94a0*/  ISETP.GE.AND P0, PT, R16, UR4, PT ;  /* 0x0000000410007c0c */ /* 0x000fe2000bf06270 */
[----:B------:R-:W-:Y:S02]  /*94b0*/  UMOV UR4, 0xffffffff ;  /* 0xffffffff00047882 */ /* 0x000fe40000000000 */
[----:B------:R-:W-:Y:S01]  /*94c0*/  IMAD R0, R0, UR6, RZ ;  /* 0x0000000600007c24 */ /* 0x000fe2000f8e02ff */
[----:B------:R-:W-:-:S03]  /*94d0*/  IADD3 R3, R3, R11, RZ ;  /* 0x0000000b03037210 */ /* 0x000fc60007ffe0ff */
[C---:B------:R-:W-:Y:S02]  /*94e0*/  IMAD R11, R7.reuse, UR7, R0 ;  /* 0x00000007070b7c24 */ /* 0x040fe4000f8e0200 */
[----:B------:R-:W-:-:S04]  /*94f0*/  IMAD.WIDE.U32 R2, R7, UR6, R2 ;  /* 0x0000000607027c25 */ /* 0x000fc8000f8e0002 */
[----:B------:R-:W-:Y:S01]  /*9500*/  IMAD.IADD R7, R3, 0x1, R11 ;  /* 0x0000000103077824 */ /* 0x000fe200078e020b */
[----:B------:R-:W-:-:S04]  /*9510*/  LEA R0, P1, R2, UR8, 0x1 ;  /* 0x0000000802007c11 */ /* 0x000fc8000f8208ff */
[----:B------:R-:W-:Y:S01]  /*9520*/  LEA.HI.X R7, R2, UR9, R7, 0x1, P1 ;  /* 0x0000000902077c11 */ /* 0x000fe200088f0c07 */
[----:B0-----:R-:W-:Y:S08]  /*9530*/  BRA.DIV UR4, `(.L_x_51) ;  /* 0x0000002e041c7947 */ /* 0x001ff0000b800000 */
[----:B------:R-:W0:Y:S01]  /*9540*/  S2R R2, SR_TID.X ;  /* 0x0000000000027919 */ /* 0x000e220000002100 */
[----:B------:R-:W-:Y:S02]  /*9550*/  ULDC UR4, c[0x0][0x288] ;  /* 0x0000a20000047ab9 */ /* 0x000fe40000000800 */
[----:B------:R-:W-:Y:S01]  /*9560*/  IMAD R4, R9, UR4, RZ ;  /* 0x0000000409047c24 */ /* 0x000fe2000f8e02ff */
[----:B------:R-:W1:Y:S04]  /*9570*/  SHFL.IDX PT, R14, R5, RZ, 0x181f ;  /* 0x00181fff050e7589 */ /* 0x000e6800000e0000 */
[----:B------:R-:W-:Y:S04]  /*9580*/  SHFL.IDX PT, R21, R5, 0x1, 0x181f ;  /* 0x00381f0005157f89 */ /* 0x000fe800000e0000 */
[----:B------:R-:W-:Y:S01]  /*9590*/  SHFL.IDX PT, R10, R8, 0x1, 0x181f ;  /* 0x00381f00080a7f89 */ /* 0x000fe200000e0000 */
[----:B0-----:R-:W-:-:S04]  /*95a0*/  LOP3.LUT R2, R2, 0x7f, RZ, 0xc0, !PT ;  /* 0x0000007f02027812 */ /* 0x001fc800078ec0ff */
[----:B------:R-:W-:-:S05]  /*95b0*/  SHF.R.U32.HI R2, RZ, 0x3, R2 ;  /* 0x00000003ff027819 */ /* 0x000fca0000011602 */
[----:B------:R-:W-:Y:S02]  /*95c0*/  IMAD R6, R24, 0xc0, R2 ;  /* 0x000000c018067824 */ /* 0x000fe400078e0202 */
[----:B------:R-:W0:Y:S02]  /*95d0*/  SHFL.IDX PT, R2, R8, RZ, 0x181f ;  /* 0x00181fff08027589 */ /* 0x000e2400000e0000 */
[C---:B------:R-:W-:Y:S01]  /*95e0*/  VIADD R9, R6.reuse, 0x10 ;  /* 0x0000001006097836 */ /* 0x040fe20000000000 */
[C---:B------:R-:W-:Y:S01]  /*95f0*/  ISETP.GE.AND P1, PT, R6.reuse, R4, PT ;  /* 0x000000040600720c */ /* 0x040fe20003f26270 */
[----:B------:R-:W-:-:S03]  /*9600*/  VIADD R11, R6, 0x20 ;  /* 0x00000020060b7836 */ /* 0x000fc60000000000 */
[----:B------:R-:W-:Y:S02]  /*9610*/  ISETP.GE.AND P3, PT, R9, R4, PT ;  /* 0x000000040900720c */ /* 0x000fe40003f66270 */
[----:B------:R-:W-:Y:S07]  /*9620*/  SHFL.IDX PT, R9, R8, 0x2, 0x181f ;  /* 0x00581f0008097f89 */ /* 0x000fee00000e0000 */
[----:B-1----:R-:W-:Y:S02]  /*9630*/  @!P1 LEA R14, P2, R16, R14, 0x1 ;  /* 0x0000000e100e9211 */ /* 0x002fe400078408ff */
[----:B------:R-:W-:-:S03]  /*9640*/  @!P1 LEA R25, R22, UR45, 0x1 ;  /* 0x0000002d16199c11 */ /* 0x000fc6000f8e08ff */
[----:B0-----:R-:W-:Y:S01]  /*9650*/  @!P1 IMAD.X R3, RZ, RZ, R2, P2 ;  /* 0x000000ffff039224 */ /* 0x001fe200010e0602 */
[----:B------:R-:W-:Y:S02]  /*9660*/  @!P1 MOV R2, R14 ;  /* 0x0000000e00029202 */ /* 0x000fe40000000f00 */
[----:B------:R-:W0:Y:S04]  /*9670*/  SHFL.IDX PT, R14, R5, 0x2, 0x181f ;  /* 0x00581f00050e7f89 */ /* 0x000e2800000e0000 */
[----:B------:R1:W-:Y:S01]  /*9680*/  @!P1 LDGSTS.E.BYPASS.LTC128B.128 [R25+0x8400], desc[UR38][R2.64], !P0 ;  /* 0x0840000002199fae */ /* 0x0003e2000c101d66 */
[----:B------:R-:W-:Y:S02]  /*9690*/  ISETP.GE.AND P1, PT, R11, R4, PT ;  /* 0x000000040b00720c */ /* 0x000fe40003f26270 */
[----:B------:R-:W-:-:S02]  /*96a0*/  IADD3 R11, R6, 0x40, RZ ;  /* 0x00000040060b7810 */ /* 0x000fc40007ffe0ff */
[----:B-1----:R-:W-:Y:S02]  /*96b0*/  @!P3 LEA R2, P2, R16, R21, 0x1 ;  /* 0x000000151002b211 */ /* 0x002fe400078408ff */
[----:B------:R-:W-:Y:S01]  /*96c0*/  @!P3 LEA R25, R22, UR45, 0x1 ;  /* 0x0000002d1619bc11 */ /* 0x000fe2000f8e08ff */
[----:B------:R-:W1:Y:S01]  /*96d0*/  SHFL.IDX PT, R21, R5, 0x3, 0x181f ;  /* 0x00781f0005157f89 */ /* 0x000e6200000e0000 */
[----:B------:R-:W-:-:S05]  /*96e0*/  @!P3 IADD3.X R3, RZ, R10, RZ, P2, !PT ;  /* 0x0000000aff03b210 */ /* 0x000fca00017fe4ff */
[----:B------:R-:W-:Y:S01]  /*96f0*/  @!P1 LEA R20, R22, UR45, 0x1 ;  /* 0x0000002d16149c11 */ /* 0x000fe2000f8e08ff */
[----:B------:R-:W2:Y:S04]  /*9700*/  SHFL.IDX PT, R10, R8, 0x3, 0x181f ;  /* 0x00781f00080a7f89 */ /* 0x000ea800000e0000 */
[----:B------:R0:W-:Y:S02]  /*9710*/  @!P3 LDGSTS.E.BYPASS.LTC128B.128 [R25+0x8c00], desc[UR38][R2.64], !P0 ;  /* 0x08c000000219bfae */ /* 0x0001e4000c101d66 */
[----:B0-----:R-:W-:Y:S02]  /*9720*/  @!P1 LEA R2, P2, R16, R14, 0x1 ;  /* 0x0000000e10029211 */ /* 0x001fe400078408ff */
[----:B------:R-:W0:Y:S03]  /*9730*/  SHFL.IDX PT, R14, R5, 0x4, 0x181f ;  /* 0x00981f00050e7f89 */ /* 0x000e2600000e0000 */
[----:B------:R-:W-:-:S02]  /*9740*/  @!P1 IMAD.X R3, RZ, RZ, R9, P2 ;  /* 0x000000ffff039224 */ /* 0x000fc400010e0609 */
[----:B------:R-:W-:-:S03]  /*9750*/  VIADD R9, R6, 0x30 ;  /* 0x0000003006097836 */ /* 0x000fc60000000000 */
[----:B------:R3:W-:Y:S01]  /*9760*/  @!P1 LDGSTS.E.BYPASS.LTC128B.128 [R20+0x9400], desc[UR38][R2.64], !P0 ;  /* 0x0940000002149fae */ /* 0x0007e2000c101d66 */
[-C--:B------:R-:W-:Y:S01]  /*9770*/  ISETP.GE.AND P1, PT, R11, R4.reuse, PT ;  /* 0x000000040b00720c */ /* 0x080fe20003f26270 */
[----:B------:R-:W-:Y:S01]  /*9780*/  VIADD R11, R6, 0x60 ;  /* 0x00000060060b7836 */ /* 0x000fe20000000000 */
[----:B------:R-:W-:Y:S02]  /*9790*/  ISETP.GE.AND P3, PT, R9, R4, PT ;  /* 0x000000040900720c */ /* 0x000fe40003f66270 */
[----:B------:R-:W4:Y:S09]  /*97a0*/  SHFL.IDX PT, R9, R8, 0x4, 0x181f ;  /* 0x00981f0008097f89 */ /* 0x000f3200000e0000 */
[----:B---3--:R-:W-:-:S02]  /*97b0*/  @!P1 LEA R20, R22, UR45, 0x1 ;  /* 0x0000002d16149c11 */ /* 0x008fc4000f8e08ff */
[----:B-1----:R-:W-:Y:S02]  /*97c0*/  @!P3 LEA R2, P2, R16, R21, 0x1 ;  /* 0x000000151002b211 */ /* 0x002fe400078408ff */
[----:B------:R-:W-:Y:S01]  /*97d0*/  @!P3 LEA R25, R22, UR45, 0x1 ;  /* 0x0000002d1619bc11 */ /* 0x000fe2000f8e08ff */
[----:B------:R-:W1:Y:S02]  /*97e0*/  SHFL.IDX PT, R21, R5, 0x5, 0x181f ;  /* 0x00b81f0005157f89 */ /* 0x000e6400000e0000 */
[----:B--2---:R-:W-:Y:S02]  /*97f0*/  @!P3 IMAD.X R3, RZ, RZ, R10, P2 ;  /* 0x000000ffff03b224 */ /* 0x004fe400010e060a */
[----:B------:R-:W2:Y:S04]  /*9800*/  SHFL.IDX PT, R10, R8, 0x5, 0x181f ;  /* 0x00b81f00080a7f89 */ /* 0x000ea800000e0000 */
[----:B------:R0:W-:Y:S02]  /*9810*/  @!P3 LDGSTS.E.BYPASS.LTC128B.128 [R25+0x9c00], desc[UR38][R2.64], !P0 ;  /* 0x09c000000219bfae */ /* 0x0001e4000c101d66 */
[----:B0-----:R-:W-:-:S02]  /*9820*/  @!P1 LEA R2, P2, R16, R14, 0x1 ;  /* 0x0000000e10029211 */ /* 0x001fc400078408ff */
[----:B------:R-:W0:Y:S03]  /*9830*/  SHFL.IDX PT, R14, R5, 0x6, 0x181f ;  /* 0x00d81f00050e7f89 */ /* 0x000e2600000e0000 */
[----:B----4-:R-:W-:Y:S01]  /*9840*/  @!P1 IMAD.X R3, RZ, RZ, R9, P2 ;  /* 0x000000ffff039224 */ /* 0x010fe200010e0609 */
[----:B------:R-:W-:-:S04]  /*9850*/  IADD3 R9, R6, 0x50, RZ ;  /* 0x0000005006097810 */ /* 0x000fc80007ffe0ff */
[-C--:B------:R-:W-:Y:S01]  /*9860*/  ISETP.GE.AND P3, PT, R9, R4.reuse, PT ;  /* 0x000000040900720c */ /* 0x080fe20003f66270 */
[----:B------:R1:W-:Y:S01]  /*9870*/  @!P1 LDGSTS.E.BYPASS.LTC128B.128 [R20+0xa400], desc[UR38][R2.64], !P0 ;  /* 0x0a40000002149fae */ /* 0x0003e2000c101d66 */
[----:B------:R-:W-:Y:S01]  /*9880*/  ISETP.GE.AND P1, PT, R11, R4, PT ;  /* 0x000000040b00720c */ /* 0x000fe20003f26270 */
[----:B------:R-:W-:Y:S02]  /*9890*/  VIADD R11, R6, 0x80 ;  /* 0x00000080060b7836 */ /* 0x000fe40000000000 */
[----:B------:R-:W3:Y:S04]  /*98a0*/  SHFL.IDX PT, R9, R8, 0x6, 0x181f ;  /* 0x00d81f0008097f89 */ /* 0x000ee800000e0000 */
[----:B------:R-:W-:Y:S04]  /*98b0*/  SHFL.IDX PT, R8, R8, 0x7, 0x181f ;  /* 0x00f81f0008087f89 */ /* 0x000fe800000e0000 */
[----:B-1----:R-:W-:-:S02]  /*98c0*/  @!P3 LEA R2, P2, R16, R21, 0x1 ;  /* 0x000000151002b211 */ /* 0x002fc400078408ff */
[C---:B------:R-:W-:Y:S01]  /*98d0*/  @!P3 LEA R25, R22.reuse, UR45, 0x1 ;  /* 0x0000002d1619bc11 */ /* 0x040fe2000f8e08ff */
[----:B------:R-:W-:Y:S02]  /*98e0*/  SHFL.IDX PT, R21, R0, RZ, 0x181f ;  /* 0x00181fff00157589 */ /* 0x000fe400000e0000 */
[----:B--2---:R-:W-:Y:S01]  /*98f0*/  @!P3 IMAD.X R3, RZ, RZ, R10, P2 ;  /* 0x000000ffff03b224 */ /* 0x004fe200010e060a */
[----:B------:R-:W-:-:S04]  /*9900*/  @!P1 LEA R10, R22, UR45, 0x1 ;  /* 0x0000002d160a9c11 */ /* 0x000fc8000f8e08ff */
[----:B------:R0:W-:Y:S02]  /*9910*/  @!P3 LDGSTS.E.BYPASS.LTC128B.128 [R25+0xac00], desc[UR38][R2.64], !P0 ;  /* 0x0ac000000219bfae */ /* 0x0001e4000c101d66 */
[----:B0-----:R-:W-:Y:S02]  /*9920*/  @!P1 LEA R2, P2, R16, R14, 0x1 ;  /* 0x0000000e10029211 */ /* 0x001fe400078408ff */
[----:B------:R0:W1:Y:S02]  /*9930*/  SHFL.IDX PT, R14, R5, 0x7, 0x181f ;  /* 0x00f81f00050e7f89 */ /* 0x00006400000e0000 */
[----:B---3--:R-:W-:Y:S01]  /*9940*/  @!P1 IADD3.X R3, RZ, R9, RZ, P2, !PT ;  /* 0x00000009ff039210 */ /* 0x008fe200017fe4ff */
[----:B------:R-:W-:-:S04]  /*9950*/  VIADD R9, R6, 0x70 ;  /* 0x0000007006097836 */ /* 0x000fc80000000000 */
[----:B------:R1:W-:Y:S01]  /*9960*/  @!P1 LDGSTS.E.BYPASS.LTC128B.128 [R10+0xb400], desc[UR38][R2.64], !P0 ;  /* 0x0b400000020a9fae */ /* 0x0003e2000c101d66 */
[-C--:B------:R-:W-:Y:S01]  /*9970*/  ISETP.GE.AND P3, PT, R9, R4.reuse, PT ;  /* 0x000000040900720c */ /* 0x080fe20003f66270 */
[C---:B0-----:R-:W-:Y:S01]  /*9980*/  VIADD R5, R6.reuse, 0x90 ;  /* 0x0000009006057836 */ /* 0x041fe20000000000 */
[----:B------:R-:W-:Y:S01]  /*9990*/  ISETP.GE.AND P1, PT, R11, R4, PT ;  /* 0x000000040b00720c */ /* 0x000fe20003f26270 */
[----:B------:R-:W0:Y:S01]  /*99a0*/  SHFL.IDX PT, R9, R7, RZ, 0x181f ;  /* 0x00181fff07097589 */ /* 0x000e2200000e0000 */
[----:B------:R-:W-:-:S09]  /*99b0*/  IADD3 R11, R6, 0xa0, RZ ;  /* 0x000000a0060b7810 */ /* 0x000fd20007ffe0ff */
[----:B------:R-:W-:Y:S02]  /*99c0*/  @!P3 LEA R25, R22, UR45, 0x1 ;  /* 0x0000002d1619bc11 */ /* 0x000fe4000f8e08ff */
[----:B-1----:R-:W-:Y:S02]  /*99d0*/  @!P3 LEA R2, P2, R16, R14, 0x1 ;  /* 0x0000000e1002b211 */ /* 0x002fe400078408ff */
[----:B------:R-:W-:Y:S02]  /*99e0*/  SHFL.IDX PT, R14, R0, 0x2, 0x181f ;  /* 0x00581f00000e7f89 */ /* 0x000fe400000e0000 */
[----:B------:R-:W-:Y:S02]  /*99f0*/  @!P3 IADD3.X R3, RZ, R8, RZ, P2, !PT ;  /* 0x00000008ff03b210 */ /* 0x000fe400017fe4ff */
[----:B------:R-:W-:Y:S04]  /*9a00*/  SHFL.IDX PT, R8, R7, 0x1, 0x181f ;  /* 0x00381f0007087f89 */ /* 0x000fe800000e0000 */
[----:B------:R1:W-:Y:S01]  /*9a10*/  @!P3 LDGSTS.E.BYPASS.LTC128B.128 [R25+0xbc00], desc[UR38][R2.64], !P0 ;  /* 0x0bc000000219bfae */ /* 0x0003e2000c101d66 */
[----:B------:R-:W-:-:S03]  /*9a20*/  ISETP.GE.AND P3, PT, R5, R4, PT ;  /* 0x000000040500720c */ /* 0x000fc60003f66270 */
[----:B------:R-:W-:Y:S04]  /*9a30*/  SHFL.IDX PT, R5, R7, 0x2, 0x181f ;  /* 0x00581f0007057f89 */ /* 0x000fe800000e0000 */
[----:B------:R-:W-:Y:S01]  /*9a40*/  SHFL.IDX PT, R7, R7, 0x3, 0x181f ;  /* 0x00781f0007077f89 */ /* 0x000fe200000e0000 */
[----:B-1----:R-:W-:Y:S02]  /*9a50*/  @!P1 LEA R2, P2, R16, R21, 0x1 ;  /* 0x0000001510029211 */ /* 0x002fe400078408ff */
[----:B------:R-:W-:-:S03]  /*9a60*/  @!P1 LEA R21, R22, UR45, 0x1 ;  /* 0x0000002d16159c11 */ /* 0x000fc6000f8e08ff */
[----:B0-----:R-:W-:Y:S02]  /*9a70*/  @!P1 IMAD.X R3, RZ, RZ, R9, P2 ;  /* 0x000000ffff039224 */ /* 0x001fe400010e0609 */
[----:B------:R-:W0:Y:S04]  /*9a80*/  SHFL.IDX PT, R9, R0, 0x1, 0x181f ;  /* 0x00381f0000097f89 */ /* 0x000e2800000e0000 */
[----:B------:R0:W-:Y:S01]  /*9a90*/  @!P1 LDGSTS.E.BYPASS.LTC128B.128 [R21+0xc400], desc[UR38][R2.64], !P0 ;  /* 0x0c40000002159fae */ /* 0x0001e2000c101d66 */
[----:B------:R-:W-:Y:S02]  /*9aa0*/  ISETP.GE.AND P1, PT, R11, R4, PT ;  /* 0x000000040b00720c */ /* 0x000fe40003f26270 */
[----:B0-----:R-:W-:Y:S02]  /*9ab0*/  @!P3 LEA R2, P2, R16, R9, 0x1 ;  /* 0x000000091002b211 */ /* 0x001fe400078408ff */
[----:B------:R-:W-:-:S03]  /*9ac0*/  @!P3 LEA R9, R22, UR45, 0x1 ;  /* 0x0000002d1609bc11 */ /* 0x000fc6000f8e08ff */
[----:B------:R-:W-:-:S05]  /*9ad0*/  @!P3 IMAD.X R3, RZ, RZ, R8, P2 ;  /* 0x000000ffff03b224 */ /* 0x000fca00010e0608 */
[----:B------:R0:W-:Y:S02]  /*9ae0*/  @!P3 LDGSTS.E.BYPASS.LTC128B.128 [R9+0xcc00], desc[UR38][R2.64], !P0 ;  /* 0x0cc000000209bfae */ /* 0x0001e4000c101d66 */
[----:B0-----:R-:W-:Y:S02]  /*9af0*/  @!P1 LEA R2, P2, R16, R14, 0x1 ;  /* 0x0000000e10029211 */ /* 0x001fe400078408ff */
[----:B------:R0:W1:Y:S03]  /*9b00*/  SHFL.IDX PT, R14, R0, 0x3, 0x181f ;  /* 0x00781f00000e7f89 */ /* 0x00006600000e0000 */
[----:B------:R-:W-:Y:S01]  /*9b10*/  @!P1 IMAD.X R3, RZ, RZ, R5, P2 ;  /* 0x000000ffff039224 */ /* 0x000fe200010e0605 */
[----:B------:R-:W-:-:S05]  /*9b20*/  @!P1 LEA R5, R22, UR45, 0x1 ;  /* 0x0000002d16059c11 */ /* 0x000fca000f8e08ff */
[----:B------:R0:W-:Y:S02]  /*9b30*/  @!P1 LDGSTS.E.BYPASS.LTC128B.128 [R5+0xd400], desc[UR38][R2.64], !P0 ;  /* 0x0d40000002059fae */ /* 0x0001e4000c101d66 */
.L_x_129:
[----:B0-----:R-:W-:Y:S01]  /*9b40*/  IADD3 R3, R6, 0xb0, RZ ;  /* 0x000000b006037810 */ /* 0x001fe20007ffe0ff */
[----:B------:R-:W-:-:S03]  /*9b50*/  IMAD.MOV.U32 R0, RZ, RZ, 0x1 ;  /* 0x00000001ff007424 */ /* 0x000fc600078e00ff */
[----:B------:R-:W-:Y:S02]  /*9b60*/  ISETP.GE.AND P1, PT, R3, R4, PT ;  /* 0x000000040300720c */ /* 0x000fe40003f26270 */
[----:B------:R-:W-:-:S11]  /*9b70*/  SHF.L.U32 R0, R0, 0x1f, RZ ;  /* 0x0000001f00007819 */ /* 0x000fd600000006ff */
[----:B-1----:R-:W-:Y:S02]  /*9b80*/  @!P1 LEA R2, P2, R16, R14, 0x1 ;  /* 0x0000000e10029211 */ /* 0x002fe400078408ff */
[----:B------:R-:W-:-:S03]  /*9b90*/  @!P1 LEA R5, R22, UR45, 0x1 ;  /* 0x0000002d16059c11 */ /* 0x000fc6000f8e08ff */
[----:B------:R-:W-:-:S05]  /*9ba0*/  @!P1 IMAD.X R3, RZ, RZ, R7, P2 ;  /* 0x000000ffff039224 */ /* 0x000fca00010e0607 */
[----:B------:R-:W-:Y:S01]  /*9bb0*/  @!PT LDS RZ, [RZ] ;  /* 0x00000000fffff984 */ /* 0x000fe20000000800 */
[----:B------:R-:W-:Y:S01]  /*9bc0*/  @!PT LDS RZ, [RZ] ;  /* 0x00000000fffff984 */ /* 0x000fe20000000800 */
[----:B------:R-:W-:Y:S01]  /*9bd0*/  @!PT LDS RZ, [RZ] ;  /* 0x00000000fffff984 */ /* 0x000fe20000000800 */
[----:B------:R0:W-:Y:S01]  /*9be0*/  @!P1 LDGSTS.E.BYPASS.LTC128B.128 [R5+0xdc00], desc[UR38][R2.64], !P0 ;  /* 0x0dc0000002059fae */ /* 0x0001e2000c101d66 */
[----:B------:R-:W-:Y:S01]  /*9bf0*/  NOP ;  /* 0x0000000000007918 */ /* 0x000fe20000000000 */
[----:B------:R-:W-:Y:S02]  /*9c00*/  SYNCS.ARRIVE.TRANS64.RED.A0T1 RZ, [UR45+0x16800], RZ ;  /* 0x016800ffffff79a7 */ /* 0x000fe4000820042d */
[----:B------:R-:W-:Y:S01]  /*9c10*/  ARRIVES.LDGSTSBAR.64.TRANSCNT [UR45+0x16800] ;  /* 0x01680000ff0079b0 */ /* 0x000fe20008000aad */
[----:B------:R-:W-:Y:S01]  /*9c20*/  NOP ;  /* 0x0000000000007918 */ /* 0x000fe20000000000 */
[----:B------:R-:W-:Y:S01]  /*9c30*/  SYNCS.ARRIVE.TRANS64.A1T0 RZ, [UR45+0x16800], RZ ;  /* 0x016800ffffff79a7 */ /* 0x000fe2000810002d */
[----:B------:R-:W1:Y:S02]  /*9c40*/  SYNCS.PHASECHK.TRANS64.TRYWAIT P0, [UR45+0x16820], R0 ;  /* 0x01682000ff0075a7 */ /* 0x000e64000800016d */
[----:B01----:R-:W-:Y:S05]  /*9c50*/  @!P0 BRA `(.L_x_52) ;  /* 0x0000003000ec8947 */ /* 0x003fea0003800000 */
.L_x_130:
[----:B------:R-:W-:Y:S01]  /*9c60*/  UIADD3 UR4, UR49, -0x2, URZ ;  /* 0xfffffffe31047890 */ /* 0x000fe2000fffe03f */
[----:B------:R-:W-:Y:S01]  /*9c70*/  MOV R24, 0x1 ;  /* 0x0000000100187802 */ /* 0x000fe20000000f00 */
[----:B------:R-:W-:Y:S02]  /*9c80*/  IMAD.MOV.U32 R20, RZ, RZ, RZ ;  /* 0x000000ffff147224 */ /* 0x000fe400078e00ff */
[----:B------:R-:W-:-:S06]  /*9c90*/  UISETP.GE.AND UP0, UPT, UR4, UR48, UPT ;  /* 0x000000300400728c */ /* 0x000fcc000bf06270 */
[----:B------:R-:W-:-:S13]  /*9ca0*/  PLOP3.LUT P0, PT, PT, PT, UP0, 0x80, 0x0 ;  /* 0x000000000000781c */ /* 0x000fda0003f0f008 */
[----:B------:R-:W-:Y:S05]  /*9cb0*/  @!P0 BRA `(.L_x_53) ;  /* 0x0000000c00f88947 */ /* 0x000fea0003800000 */
[----:B------:R-:W1:Y:S01]  /*9cc0*/  S2R R2, SR_TID.X ;  /* 0x0000000000027919 */ /* 0x000e620000002100 */
[----:B------:R-:W-:Y:S01]  /*9cd0*/  UIADD3 UR4, UR47, 0x1, URZ ;  /* 0x000000012f047890 */ /* 0x000fe2000fffe03f */
[----:B0-----:R-:W-:Y:S01]  /*9ce0*/  LOP3.LUT R3, RZ, UR44, RZ, 0x33, !PT ;  /* 0x0000002cff037c12 */ /* 0x001fe2000f8e33ff */
[----:B------:R-:W-:Y:S01]  /*9cf0*/  IMAD.SHL.U32 R4, R16, 0x2, RZ ;  /* 0x0000000210047824 */ /* 0x000fe200078e00ff */
[----:B------:R-:W-:Y:S01]  /*9d00*/  BSSY B0, `(.L_x_53) ;  /* 0x00000f9000007945 */ /* 0x000fe20003800000 */
[----:B------:R-:W-:Y:S01]  /*9d10*/  UIMAD UR4, UR4, UR40, URZ ;  /* 0x00000028040472a4 */ /* 0x000fe2000f8e023f */
[----:B------:R-:W-:Y:S01]  /*9d20*/  IMAD.MOV.U32 R21, RZ, RZ, 0x1 ;  /* 0x00000001ff157424 */ /* 0x000fe200078e00ff */
[----:B------:R-:W-:-:S04]  /*9d30*/  MOV R8, RZ ;  /* 0x000000ff00087202 */ /* 0x000fc80000000f00 */
[----:B------:R-:W-:Y:S01]  /*9d40*/  LOP3.LUT R0, RZ, UR4, RZ, 0x33, !PT ;  /* 0x00000004ff007c12 */ /* 0x000fe2000f8e33ff */
[----:B------:R-:W-:Y:S02]  /*9d50*/  ULDC UR4, c[0x0][0x2f4] ;  /* 0x0000bd0000047ab9 */ /* 0x000fe40000000800 */
[----:B------:R-:W-:Y:S02]  /*9d60*/  ISETP.GE.AND P1, PT, R16, UR4, PT ;  /* 0x0000000410007c0c */ /* 0x000fe4000bf26270 */
[----:B------:R-:W-:-:S04]  /*9d70*/  VIMNMX R3, R0, R3, !PT ;  /* 0x0000000300037248 */ /* 0x000fc80007fe0100 */
[----:B------:R-:W-:Y:S02]  /*9d80*/  IADD3 R26, -R3, -0x2, RZ ;  /* 0xfffffffe031a7810 */ /* 0x000fe40007ffe1ff */
[----:B-1----:R-:W-:-:S04]  /*9d90*/  LOP3.LUT R2, R2, 0x7f, RZ, 0xc0, !PT ;  /* 0x0000007f02027812 */ /* 0x002fc800078ec0ff */
[----:B------:R-:W-:-:S04]  /*9da0*/  SHF.R.U32.HI R2, RZ, 0x3, R2 ;  /* 0x00000003ff027819 */ /* 0x000fc80000011602 */
[----:B------:R-:W-:Y:S02]  /*9db0*/  IADD3 R19, R23, R19, R2 ;  /* 0x0000001317137210 */ /* 0x000fe40007ffe002 */
[----:B------:R-:W-:Y:S02]  /*9dc0*/  IADD3 R0, -R2, UR43, RZ ;  /* 0x0000002b02007c10 */ /* 0x000fe4000fffe1ff */
[----:B------:R-:W-:-:S03]  /*9dd0*/  IADD3 R2, R19, -0x180, RZ ;  /* 0xfffffe8013027810 */ /* 0x000fc60007ffe0ff */
[C---:B------:R-:W-:Y:S02]  /*9de0*/  IMAD R4, R3.reuse, 0x80, R0 ;  /* 0x0000008003047824 */ /* 0x040fe400078e0200 */
[----:B------:R-:W-:Y:S02]  /*9df0*/  IMAD R0, R3, -0x80, R2 ;  /* 0xffffff8003007824 */ /* 0x000fe400078e0202 */
[----:B------:R-:W-:-:S07]  /*9e00*/  VIADD R4, R4, 0x100 ;  /* 0x0000010004047836 */ /* 0x000fce0000000000 */
.L_x_66:
[----:B------:R-:W2:Y:S01]  /*9e10*/  LDL R6, [R1] ;  /* 0x0000000001067983 */ /* 0x000ea20000100800 */
[----:B------:R-:W0:Y:S01]  /*9e20*/  LDC R2, c[0x0][0x430] ;  /* 0x00010c00ff027b82 */ /* 0x000e220000000800 */
[----:B------:R-:W-:Y:S01]  /*9e30*/  IMAD.MOV.U32 R9, RZ, RZ, R0 ;  /* 0x000000ffff097224 */ /* 0x000fe200078e0000 */
[----:B------:R-:W-:Y:S01]  /*9e40*/  ULDC.64 UR4, c[0x0][0x428] ;  /* 0x00010a0000047ab9 */ /* 0x000fe20000000a00 */
[----:B0-----:R-:W-:-:S13]  /*9e50*/  ISETP.NE.AND P0, PT, R2, 0x1, PT ;  /* 0x000000010200780c */ /* 0x001fda0003f05270 */
[----:B------:R-:W0:Y:S08]  /*9e60*/  @P0 LDC R3, c[0x0][0x434] ;  /* 0x00010d00ff030b82 */ /* 0x000e300000000800 */
[----:B------:R-:W1:Y:S01]  /*9e70*/  @P0 LDC R5, c[0x0][0x438] ;  /* 0x00010e00ff050b82 */ /* 0x000e620000000800 */
[----:B0-----:R-:W-:-:S05]  /*9e80*/  @P0 IMAD.HI.U32 R2, R0, R3, RZ ;  /* 0x0000000300020227 */ /* 0x001fca00078e00ff */
[----:B-1----:R-:W-:-:S04]  /*9e90*/  @P0 SHF.R.U32.HI R9, RZ, R5, R2 ;  /* 0x00000005ff090219 */ /* 0x002fc80000011602 */
[----:B------:R-:W-:Y:S02]  /*9ea0*/  SHF.R.S32.HI R3, RZ, 0x1f, R9 ;  /* 0x0000001fff037819 */ /* 0x000fe40000011409 */
[----:B------:R-:W-:-:S05]  /*9eb0*/  MOV R2, R9 ;  /* 0x0000000900027202 */ /* 0x000fca0000000f00 */
[----:B------:R-:W-:-:S04]  /*9ec0*/  IMAD.WIDE.U32 R2, R28, UR4, R2 ;  /* 0x000000041c027c25 */ /* 0x000fc8000f8e0002 */
[----:B--2---:R-:W-:-:S04]  /*9ed0*/  IMAD R5, R6, UR4, RZ ;  /* 0x0000000406057c24 */ /* 0x004fc8000f8e02ff */
[----:B------:R-:W-:Y:S01]  /*9ee0*/  IMAD R5, R28, UR5, R5 ;  /* 0x000000051c057c24 */ /* 0x000fe2000f8e0205 */
[----:B------:R-:W-:Y:S02]  /*9ef0*/  ULDC.64 UR4, c[0x0][0x418] ;  /* 0x0001060000047ab9 */ /* 0x000fe40000000a00 */
[----:B------:R-:W-:Y:S01]  /*9f00*/  LEA R6, P0, R2, UR4, 0x2 ;  /* 0x0000000402067c11 */ /* 0x000fe2000f8010ff */
[----:B------:R-:W-:-:S05]  /*9f10*/  IMAD.IADD R3, R5, 0x1, R3 ;  /* 0x0000000105037824 */ /* 0x000fca00078e0203 */
[----:B------:R-:W-:-:S05]  /*9f20*/  LEA.HI.X R7, R2, UR5, R3, 0x2, P0 ;  /* 0x0000000502077c11 */ /* 0x000fca00080f1403 */
[----:B------:R-:W2:Y:S01]  /*9f30*/  LDG.E R5, desc[UR38][R6.64] ;  /* 0x0000002606057981 */ /* 0x000ea2000c1e1900 */
[----:B------:R-:W-:-:S06]  /*9f40*/  ULOP3.LUT UR6, UR41, 0x2, URZ, 0xfc, !UPT ;  /* 0x0000000229067892 */ /* 0x000fcc000f8efc3f */
[----:B------:R-:W-:Y:S01]  /*9f50*/  IMAD.U32 R10, RZ, RZ, UR6 ;  /* 0x00000006ff0a7e24 */ /* 0x000fe2000f8e00ff */
[----:B------:R-:W-:-:S04]  /*9f60*/  IADD3 R20, R8, 0x1, RZ ;  /* 0x0000000108147810 */ /* 0x000fc80007ffe0ff */
[----:B------:R-:W-:Y:S02]  /*9f70*/  ISETP.NE.AND P2, PT, R10, 0x3, PT ;  /* 0x000000030a00780c */ /* 0x000fe40003f45270 */
[----:B------:R-:W-:-:S04]  /*9f80*/  ISETP.NE.AND P0, PT, R20, 0x2, PT ;  /* 0x000000021400780c */ /* 0x000fc80003f05270 */
[----:B------:R-:W-:Y:S02]  /*9f90*/  SEL R24, RZ, 0x1, P0 ;  /* 0x00000001ff187807 */ /* 0x000fe40000000000 */
[----:B------:R-:W-:Y:S02]  /*9fa0*/  SEL R20, R20, RZ, P0 ;  /* 0x000000ff14147207 */ /* 0x000fe40000000000 */
[----:B------:R-:W-:Y:S02]  /*9fb0*/  LOP3.LUT R24, R21, R24, RZ, 0x3c, !PT ;  /* 0x0000001815187212 */ /* 0x000fe400078e3cff */
[----:B--2---:R-:W-:Y:S01]  /*9fc0*/  SHF.R.S32.HI R25, RZ, 0x1f, R5 ;  /* 0x0000001fff197819 */ /* 0x004fe20000011405 */
[----:B------:R-:W-:Y:S06]  /*9fd0*/  @!P2 BRA `(.L_x_54) ;  /* 0x000000000004a947 */ /* 0x000fec0003800000 */
[----:B------:R-:W-:Y:S01]  /*9fe0*/  BPT.TRAP 0x1 ;  /* 0x000000040000795c */ /* 0x000fe20000300000 */
.L_x_54:
[----:B------:R-:W-:Y:S01]  /*9ff0*/  LEA R7, R20, UR45, 0x3 ;  /* 0x0000002d14077c11 */ /* 0x000fe2000f8e18ff */
[----:B------:R-:W-:Y:S01]  /*a000*/  BSSY B1, `(.L_x_55) ;  /* 0x0000004000017945 */ /* 0x000fe20003800000 */
[----:B------:R-:W-:-:S04]  /*a010*/  SHF.L.U32 R2, R24, 0x1f, RZ ;  /* 0x0000001f18027819 */ /* 0x000fc800000006ff */
[----:B------:R-:W0:Y:S02]  /*a020*/  SYNCS.PHASECHK.TRANS64.TRYWAIT P0, [R7+URZ+0x16840], R2 ;  /* 0x01684002070075a7 */ /* 0x000e24000800017f */
[----:B0-----:R-:W-:Y:S05]  /*a030*/  @!P0 BRA `(.L_x_56) ;  /* 0x00000030000c8947 */ /* 0x001fea0003800000 */
.L_x_131:
[----:B------:R-:W-:Y:S05]  /*a040*/  BSYNC B1 ;  /* 0x0000000000017941 */ /* 0x000fea0003800000 */
.L_x_55:
[----:B------:R-:W-:Y:S01]  /*a050*/  ULDC UR4, c[0x0][0x430] ;  /* 0x00010c0000047ab9 */ /* 0x000fe20000000800 */
[----:B------:R-:W-:Y:S01]  /*a060*/  R2UR UR6, R27 ;  /* 0x000000001b0672ca */ /* 0x000fe200000e0000 */
[----:B------:R-:W-:Y:S01]  /*a070*/  UIADD3 UR4, -UR4, URZ, URZ ;  /* 0x0000003f04047290 */ /* 0x000fe2000fffe13f */
[----:B------:R-:W-:-:S05]  /*a080*/  LOP3.LUT P2, RZ, R29, 0x1, RZ, 0xc0, !PT ;  /* 0x000000011dff7812 */ /* 0x000fca000784c0ff */
[----:B------:R-:W-:Y:S01]  /*a090*/  IMAD R6, R9, UR4, R0 ;  /* 0x0000000409067c24 */ /* 0x000fe2000f8e0200 */
[----:B------:R-:W-:-:S04]  /*a0a0*/  ULDC.64 UR4, c[0x0][0x300] ;  /* 0x0000c00000047ab9 */ /* 0x000fc80000000a00 */
[----:B------:R-:W-:-:S05]  /*a0b0*/  SHF.R.S32.HI R23, RZ, 0x1f, R6 ;  /* 0x0000001fff177819 */ /* 0x000fca0000011406 */
[----:B------:R-:W-:-:S04]  /*a0c0*/  IMAD R3, R23, UR4, RZ ;  /* 0x0000000417037c24 */ /* 0x000fc8000f8e02ff */
[C---:B------:R-:W-:Y:S02]  /*a0d0*/  IMAD R9, R6.reuse, UR5, R3 ;  /* 0x0000000506097c24 */ /* 0x040fe4000f8e0203 */
[----:B0-----:R-:W-:Y:S01]  /*a0e0*/  IMAD.WIDE.U32 R2, R6, UR4, RZ ;  /* 0x0000000406027c25 */ /* 0x001fe2000f8e00ff */
[----:B------:R-:W-:-:S03]  /*a0f0*/  ULDC.64 UR4, c[0x0][0x310] ;  /* 0x0000c40000047ab9 */ /* 0x000fc60000000a00 */
[----:B------:R-:W-:Y:S02]  /*a100*/  IMAD.IADD R3, R3, 0x1, R9 ;  /* 0x0000000103037824 */ /* 0x000fe400078e0209 */
[----:B------:R-:W-:Y:S02]  /*a110*/  IMAD R10, R25, UR4, RZ ;  /* 0x00000004190a7c24 */ /* 0x000fe4000f8e02ff */
[----:B------:R-:W-:-:S04]  /*a120*/  IMAD.WIDE.U32 R2, R5, UR4, R2 ;  /* 0x0000000405027c25 */ /* 0x000fc8000f8e0002 */
[----:B------:R-:W-:Y:S01]  /*a130*/  IMAD R9, R5, UR5, R10 ;  /* 0x0000000505097c24 */ /* 0x000fe2000f8e020a */
[----:B------:R-:W-:-:S03]  /*a140*/  ULDC.64 UR4, c[0x0][0x308] ;  /* 0x0000c20000047ab9 */ /* 0x000fc60000000a00 */
[----:B------:R-:W-:Y:S01]  /*a150*/  IMAD.IADD R3, R3, 0x1, R9 ;  /* 0x0000000103037824 */ /* 0x000fe200078e0209 */
[----:B------:R-:W-:Y:S01]  /*a160*/  MOV R9, UR4 ;  /* 0x0000000400097c02 */ /* 0x000fe20008000f00 */
[----:B------:R-:W-:-:S03]  /*a170*/  UIMAD UR4, UR6, UR4, URZ ;  /* 0x00000004060472a4 */ /* 0x000fc6000f8e023f */
[----:B------:R-:W-:Y:S01]  /*a180*/  ULDC.64 UR6, c[0x0][0x2e8] ;  /* 0x0000ba0000067ab9 */ /* 0x000fe20000000a00 */
[----:B------:R-:W-:Y:S02]  /*a190*/  UIMAD UR4, UR42, UR5, UR4 ;  /* 0x000000052a0472a4 */ /* 0x000fe4000f8e0204 */
[----:B------:R-:W-:-:S04]  /*a1a0*/  IMAD.WIDE.U32 R2, R9, UR42, R2 ;  /* 0x0000002a09027c25 */ /* 0x000fc8000f8e0002 */
[----:B------:R-:W-:Y:S01]  /*a1b0*/  IMAD R9, R20, 0x2000, R22 ;  /* 0x0000200014097824 */ /* 0x000fe200078e0216 */
[----:B------:R-:W-:Y:S01]  /*a1c0*/  LEA R10, P0, R2, UR6, 0x1 ;  /* 0x00000006020a7c11 */ /* 0x000fe2000f8008ff */
[----:B------:R-:W-:Y:S01]  /*a1d0*/  VIADD R19, R3, UR4 ;  /* 0x0000000403137c36 */ /* 0x000fe20008000000 */
[----:B------:R-:W-:-:S04]  /*a1e0*/  UMOV UR4, 0xffffffff ;  /* 0xffffffff00047882 */ /* 0x000fc80000000000 */
[----:B------:R-:W-:Y:S01]  /*a1f0*/  LEA.HI.X R19, R2, UR7, R19, 0x1, P0 ;  /* 0x0000000702137c11 */ /* 0x000fe200080f0c13 */
[----:B------:R-:W-:Y:S06]  /*a200*/  BRA.DIV UR4, `(.L_x_57) ;  /* 0x0000002e04ac7947 */ /* 0x000fec000b800000 */
[----:B------:R-:W0:Y:S01]  /*a210*/  SHFL.IDX PT, R2, R10, RZ, 0x181f ;  /* 0x00181fff0a027589 */ /* 0x000e2200000e0000 */
[----:B------:R-:W-:Y:S02]  /*a220*/  SHF.L.U32 R11, R16, 0x1, RZ ;  /* 0x00000001100b7819 */ /* 0x000fe400000006ff */
[----:B------:R-:W-:Y:S01]  /*a230*/  LEA R9, R9, UR45, 0x1 ;  /* 0x0000002d09097c11 */ /* 0x000fe2000f8e08ff */
[----:B------:R-:W1:Y:S04]  /*a240*/  SHFL.IDX PT, R3, R19, RZ, 0x181f ;  /* 0x00181fff13037589 */ /* 0x000e6800000e0000 */
[----:B------:R-:W-:Y:S01]  /*a250*/  SHFL.IDX PT, R14, R10, 0x7, 0x181f ;  /* 0x00f81f000a0e7f89 */ /* 0x000fe200000e0000 */
[----:B0-----:R-:W-:-:S05]  /*a260*/  IADD3 R2, P0, R2, R11, RZ ;  /* 0x0000000b02027210 */ /* 0x001fca0007f1e0ff */
[----:B-1----:R-:W-:-:S05]  /*a270*/  IMAD.X R3, RZ, RZ, R3, P0 ;  /* 0x000000ffff037224 */ /* 0x002fca00000e0603 */
[----:B------:R0:W-:Y:S04]  /*a280*/  LDGSTS.E.BYPASS.LTC128B.128 [R9+0xe400], desc[UR38][R2.64], !P2 ;  /* 0x0e40000002097fae */ /* 0x0001e8000d101d66 */
[----:B0-----:R-:W0:Y:S04]  /*a290*/  SHFL.IDX PT, R2, R10, 0x1, 0x181f ;  /* 0x00381f000a027f89 */ /* 0x001e2800000e0000 */
[----:B------:R-:W1:Y:S01]  /*a2a0*/  SHFL.IDX PT, R3, R19, 0x1, 0x181f ;  /* 0x00381f0013037f89 */ /* 0x000e6200000e0000 */
[----:B0-----:R-:W-:-:S05]  /*a2b0*/  IADD3 R2, P0, R2, R11, RZ ;  /* 0x0000000b02027210 */ /* 0x001fca0007f1e0ff */
[----:B-1----:R-:W-:-:S05]  /*a2c0*/  IMAD.X R3, RZ, RZ, R3, P0 ;  /* 0x000000ffff037224 */ /* 0x002fca00000e0603 */
[----:B------:R0:W-:Y:S04]  /*a2d0*/  LDGSTS.E.BYPASS.LTC128B.128 [R9+0xec00], desc[UR38][R2.64], !P2 ;  /* 0x0ec0000002097fae */ /* 0x0001e8000d101d66 */
[----:B0-----:R-:W0:Y:S04]  /*a2e0*/  SHFL.IDX PT, R2, R10, 0x2, 0x181f ;  /* 0x00581f000a027f89 */ /* 0x001e2800000e0000 */
[----:B------:R-:W1:Y:S01]  /*a2f0*/  SHFL.IDX PT, R3, R19, 0x2, 0x181f ;  /* 0x00581f0013037f89 */ /* 0x000e6200000e0000 */
[----:B0-----:R-:W-:-:S04]  /*a300*/  IADD3 R2, P0, R2, R11, RZ ;  /* 0x0000000b02027210 */ /* 0x001fc80007f1e0ff */
[----:B-1----:R-:W-:-:S05]  /*a310*/  IADD3.X R3, RZ, R3, RZ, P0, !PT ;  /* 0x00000003ff037210 */ /* 0x002fca00007fe4ff */
        /* <DEDUP_REMOVED lines=17> */
[----:B------:R-:W1:Y:S04]  /*a430*/  SHFL.IDX PT, R3, R19, 0x6, 0x181f ;  /* 0x00d81f0013037f89 */ /* 0x000e6800000e0000 */
[----:B------:R-:W2:Y:S01]  /*a440*/  SHFL.IDX PT, R19, R19, 0x7, 0x181f ;  /* 0x00f81f0013137f89 */ /* 0x000ea200000e0000 */
[----:B0-----:R-:W-:-:S05]  /*a450*/  IADD3 R2, P0, R2, R11, RZ ;  /* 0x0000000b02027210 */ /* 0x001fca0007f1e0ff */
[----:B-1----:R-:W-:-:S05]  /*a460*/  IMAD.X R3, RZ, RZ, R3, P0 ;  /* 0x000000ffff037224 */ /* 0x002fca00000e0603 */
[----:B--2---:R0:W-:Y:S03]  /*a470*/  LDGSTS.E.BYPASS.LTC128B.128 [R9+0x11400], desc[UR38][R2.64], !P2 ;  /* 0x1140000002097fae */ /* 0x0041e6000d101d66 */
.L_x_149:
[----:B0-----:R-:W-:-:S05]  /*a480*/  IMAD.SHL.U32 R2, R16, 0x2, RZ ;  /* 0x0000000210027824 */ /* 0x001fca00078e00ff */
[----:B------:R-:W-:-:S04]  /*a490*/  IADD3 R2, P0, R14, R2, RZ ;  /* 0x000000020e027210 */ /* 0x000fc80007f1e0ff */
[----:B------:R-:W-:Y:S02]  /*a4a0*/  IADD3.X R3, RZ, R19, RZ, P0, !PT ;  /* 0x00000013ff037210 */ /* 0x000fe400007fe4ff */
[----:B------:R-:W-:-:S03]  /*a4b0*/  PLOP3.LUT P0, PT, PT, PT, PT, 0x80, 0x0 ;  /* 0x000000000000781c */ /* 0x000fc60003f0f070 */
[----:B------:R-:W-:Y:S01]  /*a4c0*/  @!PT LDS RZ, [RZ] ;  /* 0x00000000fffff984 */ /* 0x000fe20000000800 */
[----:B------:R-:W-:Y:S01]  /*a4d0*/  @!PT LDS RZ, [RZ] ;  /* 0x00000000fffff984 */ /* 0x000fe20000000800 */
[----:B------:R-:W-:Y:S01]  /*a4e0*/  @!PT LDS RZ, [RZ] ;  /* 0x00000000fffff984 */ /* 0x000fe20000000800 */
[----:B------:R0:W-:Y:S01]  /*a4f0*/  LDGSTS.E.BYPASS.LTC128B.128 [R9+0x11c00], desc[UR38][R2.64], !P2 ;  /* 0x11c0000002097fae */ /* 0x0001e2000d101d66 */
[----:B------:R-:W-:-:S09]  /*a500*/  NOP ;  /* 0x0000000000007918 */ /* 0x000fd20000000000 */
.L_x_58:
[----:B------:R-:W-:Y:S02]  /*a510*/  PLOP3.LUT P2, PT, P2, P0, PT, 0xa2, 0x0 ;  /* 0x000000000000781c */ /* 0x000fe40001741472 */
[----:B------:R-:W-:-:S08]  /*a520*/  @P0 R2UR P2, UR4, R7 ;  /* 0x00000000070402ca */ /* 0x000fd00000040000 */
[----:B------:R-:W-:-:S05]  /*a530*/  @P0 PLOP3.LUT P0, PT, P2, PT, PT, 0x80, 0x0 ;  /* 0x000000000000081c */ /* 0x000fca000170f070 */
[----:B------:R-:W-:Y:S01]  /*a540*/  @!P2 SYNCS.ARRIVE.TRANS64.RED.A0T1 RZ, [UR4+0x16830], RZ ;  /* 0x016830ffffffa9a7 */ /* 0x000fe20008200404 */
[----:B------:R-:W-:Y:S07]  /*a550*/  @!P2 ARRIVES.LDGSTSBAR.64.TRANSCNT [UR4+0x16830] ;  /* 0x01683000ff00a9b0 */ /* 0x000fee0008000a84 */
[----:B------:R-:W-:Y:S05]  /*a560*/  @P0 BRA.U.ANY `(.L_x_58) ;  /* 0xfffffffd00e80947 */ /* 0x000fea000393ffff */
[----:B------:R-:W-:Y:S01]  /*a570*/  NOP ;  /* 0x0000000000007918 */ /* 0x000fe20000000000 */
[----:B------:R-:W-:-:S06]  /*a580*/  ULOP3.LUT UR5, UR41, 0x2, URZ, 0xfc, !UPT ;  /* 0x0000000229057892 */ /* 0x000fcc000f8efc3f */
[----:B0-----:R-:W-:-:S05]  /*a590*/  IMAD.U32 R2, RZ, RZ, UR5 ;  /* 0x00000005ff027e24 */ /* 0x001fca000f8e00ff */
[----:B------:R-:W-:-:S13]  /*a5a0*/  ISETP.NE.AND P3, PT, R2, 0x3, PT ;  /* 0x000000030200780c */ /* 0x000fda0003f65270 */
[----:B------:R-:W-:Y:S05]  /*a5b0*/  @!P3 BRA `(.L_x_59) ;  /* 0x000000000004b947 */ /* 0x000fea0003800000 */
[----:B------:R-:W-:Y:S01]  /*a5c0*/  BPT.TRAP 0x1 ;  /* 0x000000040000795c */ /* 0x000fe20000300000 */
.L_x_59:
[----:B------:R0:W-:Y:S01]  /*a5d0*/  SYNCS.ARRIVE.TRANS64.A1T0 RZ, [R7+URZ+0x16830], RZ ;  /* 0x016830ff07ff79a7 */ /* 0x0001e2000810003f */
[----:B------:R-:W-:Y:S05]  /*a5e0*/  @!P3 BRA `(.L_x_60) ;  /* 0x000000000004b947 */ /* 0x000fea0003800000 */
[----:B------:R-:W-:Y:S01]  /*a5f0*/  BPT.TRAP 0x1 ;  /* 0x000000040000795c */ /* 0x000fe20000300000 */
.L_x_60:
[----:B------:R-:W-:Y:S01]  /*a600*/  SHF.L.U32 R2, R21, 0x1f, RZ ;  /* 0x0000001f15027819 */ /* 0x000fe200000006ff */
[----:B------:R-:W-:Y:S01]  /*a610*/  BSSY B1, `(.L_x_61) ;  /* 0x0000004000017945 */ /* 0x000fe20003800000 */
[----:B0-----:R-:W-:-:S04]  /*a620*/  LEA R7, R8, UR45, 0x3 ;  /* 0x0000002d08077c11 */ /* 0x001fc8000f8e18ff */
[----:B------:R-:W0:Y:S02]  /*a630*/  SYNCS.PHASECHK.TRANS64.TRYWAIT P0, [R7+URZ+0x16860], R2 ;  /* 0x01686002070075a7 */ /* 0x000e24000800017f */
[----:B0-----:R-:W-:Y:S05]  /*a640*/  @!P0 BRA `(.L_x_62) ;  /* 0x0000003000fc8947 */ /* 0x001fea0003800000 */
.L_x_150:
[----:B------:R-:W-:Y:S05]  /*a650*/  BSYNC B1 ;  /* 0x0000000000017941 */ /* 0x000fea0003800000 */
.L_x_61:
[----:B------:R-:W-:Y:S01]  /*a660*/  UMOV UR4, 0xffffffff ;  /* 0xffffffff00047882 */ /* 0x000fe20000000000 */
[----:B------:R-:W-:Y:S01]  /*a670*/  IMAD R8, R8, 0x2000, R22 ;  /* 0x0000200008087824 */ /* 0x000fe200078e0216 */
[----:B------:R-:W-:Y:S01]  /*a680*/  SHF.L.U32 R19, R16, 0x1, RZ ;  /* 0x0000000110137819 */ /* 0x000fe200000006ff */
[----:B------:R-:W-:Y:S06]  /*a690*/  BRA.DIV UR4, `(.L_x_63) ;  /* 0x0000003204fc7947 */ /* 0x000fec000b800000 */
[----:B------:R-:W0:Y:S01]  /*a6a0*/  SHFL.IDX PT, R14, R17, RZ, 0x181f ;  /* 0x00181fff110e7589 */ /* 0x000e2200000e0000 */
[----:B------:R-:W-:Y:S02]  /*a6b0*/  ISETP.LT.OR P0, PT, R4, 0x1, P1 ;  /* 0x000000010400780c */ /* 0x000fe40000f01670 */
[----:B------:R-:W-:Y:S01]  /*a6c0*/  LEA R8, R8, UR45, 0x1 ;  /* 0x0000002d08087c11 */ /* 0x000fe2000f8e08ff */
[----:B------:R-:W1:Y:S04]  /*a6d0*/  SHFL.IDX PT, R3, R18, RZ, 0x181f ;  /* 0x00181fff12037589 */ /* 0x000e6800000e0000 */
[----:B------:R-:W2:Y:S04]  /*a6e0*/  SHFL.IDX PT, R11, R17, 0x1, 0x181f ;  /* 0x00381f00110b7f89 */ /* 0x000ea800000e0000 */
[----:B------:R-:W3:Y:S04]  /*a6f0*/  SHFL.IDX PT, R9, R18, 0x1, 0x181f ;  /* 0x00381f0012097f89 */ /* 0x000ee800000e0000 */
[----:B------:R-:W4:Y:S04]  /*a700*/  SHFL.IDX PT, R12, R17, 0x2, 0x181f ;  /* 0x00581f00110c7f89 */ /* 0x000f2800000e0000 */
[----:B------:R-:W5:Y:S01]  /*a710*/  SHFL.IDX PT, R10, R18, 0x2, 0x181f ;  /* 0x00581f00120a7f89 */ /* 0x000f6200000e0000 */
[----:B0-----:R-:W-:-:S03]  /*a720*/  IADD3 R2, P2, R14, R19, RZ ;  /* 0x000000130e027210 */ /* 0x001fc60007f5e0ff */
[----:B------:R-:W-:Y:S02]  /*a730*/  SHFL.IDX PT, R14, R17, 0x7, 0x181f ;  /* 0x00f81f00110e7f89 */ /* 0x000fe400000e0000 */
[----:B-1----:R-:W-:-:S05]  /*a740*/  IMAD.X R3, RZ, RZ, R3, P2 ;  /* 0x000000ffff037224 */ /* 0x002fca00010e0603 */
[----:B------:R2:W-:Y:S01]  /*a750*/  LDGSTS.E.BYPASS.LTC128B.128 [R8+0x400], desc[UR38][R2.64], !P0 ;  /* 0x0040000002087fae */ /* 0x0005e2000c101d66 */
[C---:B------:R-:W-:Y:S02]  /*a760*/  ISETP.LT.OR P0, PT, R4.reuse, 0x11, P1 ;  /* 0x000000110400780c */ /* 0x040fe40000f01670 */
[----:B--2---:R-:W-:Y:S02]  /*a770*/  IADD3 R2, P2, R11, R19, RZ ;  /* 0x000000130b027210 */ /* 0x004fe40007f5e0ff */
[----:B------:R-:W0:Y:S03]  /*a780*/  SHFL.IDX PT, R11, R17, 0x3, 0x181f ;  /* 0x00781f00110b7f89 */ /* 0x000e2600000e0000 */
[----:B---3--:R-:W-:Y:S02]  /*a790*/  IMAD.X R3, RZ, RZ, R9, P2 ;  /* 0x000000ffff037224 */ /* 0x008fe400010e0609 */
[----:B------:R-:W1:Y:S04]  /*a7a0*/  SHFL.IDX PT, R9, R18, 0x3, 0x181f ;  /* 0x00781f0012097f89 */ /* 0x000e6800000e0000 */
[----:B------:R4:W-:Y:S01]  /*a7b0*/  LDGSTS.E.BYPASS.LTC128B.128 [R8+0xc00], desc[UR38][R2.64], !P0 ;  /* 0x00c0000002087fae */ /* 0x0009e2000c101d66 */
[----:B------:R-:W-:-:S02]  /*a7c0*/  ISETP.LT.OR P0, PT, R4, 0x21, P1 ;  /* 0x000000210400780c */ /* 0x000fc40000f01670 */
[----:B----4-:R-:W-:Y:S02]  /*a7d0*/  IADD3 R2, P2, R12, R19, RZ ;  /* 0x000000130c027210 */ /* 0x010fe40007f5e0ff */
[----:B------:R-:W2:Y:S02]  /*a7e0*/  SHFL.IDX PT, R12, R17, 0x4, 0x181f ;  /* 0x00981f00110c7f89 */ /* 0x000ea400000e0000 */
[----:B-----5:R-:W-:Y:S02]  /*a7f0*/  IADD3.X R3, RZ, R10, RZ, P2, !PT ;  /* 0x0000000aff037210 */ /* 0x020fe400017fe4ff */
[----:B------:R-:W3:Y:S05]  /*a800*/  SHFL.IDX PT, R10, R18, 0x4, 0x181f ;  /* 0x00981f00120a7f89 */ /* 0x000eea00000e0000 */
[----:B------:R0:W-:Y:S01]  /*a810*/  LDGSTS.E.BYPASS.LTC128B.128 [R8+0x1400], desc[UR38][R2.64], !P0 ;  /* 0x0140000002087fae */ /* 0x0001e2000c101d66 */
[----:B------:R-:W-:-:S02]  /*a820*/  ISETP.LT.OR P0, PT, R4, 0x31, P1 ;  /* 0x000000310400780c */ /* 0x000fc40000f01670 */
[----:B0-----:R-:W-:Y:S02]  /*a830*/  IADD3 R2, P2, R11, R19, RZ ;  /* 0x000000130b027210 */ /* 0x001fe40007f5e0ff */
[----:B------:R-:W0:Y:S03]  /*a840*/  SHFL.IDX PT, R11, R17, 0x5, 0x181f ;  /* 0x00b81f00110b7f89 */ /* 0x000e2600000e0000 */
[----:B-1----:R-:W-:Y:S02]  /*a850*/  IMAD.X R3, RZ, RZ, R9, P2 ;  /* 0x000000ffff037224 */ /* 0x002fe400010e0609 */
[----:B------:R-:W1:Y:S04]  /*a860*/  SHFL.IDX PT, R9, R18, 0x5, 0x181f ;  /* 0x00b81f0012097f89 */ /* 0x000e6800000e0000 */
[----:B------:R2:W-:Y:S01]  /*a870*/  LDGSTS.E.BYPASS.LTC128B.128 [R8+0x1c00], desc[UR38][R2.64], !P0 ;  /* 0x01c0000002087fae */ /* 0x0005e2000c101d66 */
[----:B------:R-:W-:-:S02]  /*a880*/  ISETP.LT.OR P0, PT, R4, 0x41, P1 ;  /* 0x000000410400780c */ /* 0x000fc40000f01670 */
[----:B--2---:R-:W-:Y:S02]  /*a890*/  IADD3 R2, P2, R12, R19, RZ ;  /* 0x000000130c027210 */ /* 0x004fe40007f5e0ff */
[----:B------:R-:W2:Y:S03]  /*a8a0*/  SHFL.IDX PT, R12, R17, 0x6, 0x181f ;  /* 0x00d81f00110c7f89 */ /* 0x000ea600000e0000 */
[----:B---3--:R-:W-:Y:S02]  /*a8b0*/  IMAD.X R3, RZ, RZ, R10, P2 ;  /* 0x000000ffff037224 */ /* 0x008fe400010e060a */
[----:B------:R-:W3:Y:S04]  /*a8c0*/  SHFL.IDX PT, R10, R18, 0x6, 0x181f ;  /* 0x00d81f00120a7f89 */ /* 0x000ee800000e0000 */
[----:B------:R0:W-:Y:S01]  /*a8d0*/  LDGSTS.E.BYPASS.LTC128B.128 [R8+0x2400], desc[UR38][R2.64], !P0 ;  /* 0x0240000002087fae */ /* 0x0001e2000c101d66 */
[----:B------:R-:W-:-:S03]  /*a8e0*/  ISETP.LT.OR P0, PT, R4, 0x51, P1 ;  /* 0x000000510400780c */ /* 0x000fc60000f01670 */
[----:B------:R-:W4:Y:S01]  /*a8f0*/  SHFL.IDX PT, R18, R18, 0x7, 0x181f ;  /* 0x00f81f0012127f89 */ /* 0x000f2200000e0000 */
[----:B0-----:R-:W-:-:S04]  /*a900*/  IADD3 R2, P2, R11, R19, RZ ;  /* 0x000000130b027210 */ /* 0x001fc80007f5e0ff */
[----:B-1----:R-:W-:-:S05]  /*a910*/  IADD3.X R3, RZ, R9, RZ, P2, !PT ;  /* 0x00000009ff037210 */ /* 0x002fca00017fe4ff */
[----:B------:R2:W-:Y:S01]  /*a920*/  LDGSTS.E.BYPASS.LTC128B.128 [R8+0x2c00], desc[UR38][R2.64], !P0 ;  /* 0x02c0000002087fae */ /* 0x0005e2000c101d66 */
[----:B------:R-:W-:Y:S02]  /*a930*/  ISETP.LT.OR P0, PT, R4, 0x61, P1 ;  /* 0x000000610400780c */ /* 0x000fe40000f01670 */
[----:B--2---:R-:W-:-:S05]  /*a940*/  IADD3 R2, P2, R12, R19, RZ ;  /* 0x000000130c027210 */ /* 0x004fca0007f5e0ff */
[----:B---3--:R-:W-:-:S06]  /*a950*/  IMAD.X R3, RZ, RZ, R10, P2 ;  /* 0x000000ffff037224 */ /* 0x008fcc00010e060a */
[----:B----4-:R0:W-:Y:S02]  /*a960*/  LDGSTS.E.BYPASS.LTC128B.128 [R8+0x3400], desc[UR38][R2.64], !P0 ;  /* 0x0340000002087fae */ /* 0x0101e4000c101d66 */
.L_x_168:
[----:B------:R-:W-:Y:S01]  /*a970*/  ISETP.LT.OR P0, PT, R4, 0x71, P1 ;  /* 0x000000710400780c */ /* 0x000fe20000f01670 */
[----:B------:R-:W-:Y:S01]  /*a980*/  ULDC.64 UR4, c[0x0][0x328] ;  /* 0x0000ca0000047ab9 */ /* 0x000fe20000000a00 */
[----:B0-----:R-:W-:Y:S01]  /*a990*/  IADD3 R2, P2, R14, R19, RZ ;  /* 0x000000130e027210 */ /* 0x001fe20007f5e0ff */
[----:B------:R-:W-:-:S04]  /*a9a0*/  IMAD R23, R23, UR4, RZ ;  /* 0x0000000417177c24 */ /* 0x000fc8000f8e02ff */
[----:B------:R-:W-:Y:S02]  /*a9b0*/  IMAD.X R3, RZ, RZ, R18, P2 ;  /* 0x000000ffff037224 */ /* 0x000fe400010e0612 */
[----:B------:R-:W-:-:S04]  /*a9c0*/  IMAD R23, R6, UR5, R23 ;  /* 0x0000000506177c24 */ /* 0x000fc8000f8e0217 */
[----:B------:R-:W-:Y:S01]  /*a9d0*/  @!PT LDS RZ, [RZ] ;  /* 0x00000000fffff984 */ /* 0x000fe20000000800 */
[----:B------:R-:W-:Y:S01]  /*a9e0*/  @!PT LDS RZ, [RZ] ;  /* 0x00000000fffff984 */ /* 0x000fe20000000800 */
[----:B------:R-:W-:Y:S01]  /*a9f0*/  @!PT LDS RZ, [RZ] ;  /* 0x00000000fffff984 */ /* 0x000fe20000000800 */
[----:B------:R0:W-:Y:S01]  /*aa00*/  LDGSTS.E.BYPASS.LTC128B.128 [R8+0x3c00], desc[UR38][R2.64], !P0 ;  /* 0x03c0000002087fae */ /* 0x0001e2000c101d66 */
[----:B------:R-:W-:Y:S01]  /*aa10*/  PLOP3.LUT P0, PT, PT, PT, PT, 0x80, 0x0 ;  /* 0x000000000000781c */ /* 0x000fe20003f0f070 */
[----:B------:R-:W-:Y:S01]  /*aa20*/  NOP ;  /* 0x0000000000007918 */ /* 0x000fe20000000000 */
[----:B0-----:R-:W-:Y:S01]  /*aa30*/  IMAD.WIDE.U32 R2, R6, UR4, RZ ;  /* 0x0000000406027c25 */ /* 0x001fe2000f8e00ff */
[----:B------:R-:W-:-:S03]  /*aa40*/  ULDC.64 UR4, c[0x0][0x338] ;  /* 0x0000ce0000047ab9 */ /* 0x000fc60000000a00 */
[----:B------:R-:W-:Y:S01]  /*aa50*/  IMAD R6, R25, UR4, RZ ;  /* 0x0000000419067c24 */ /* 0x000fe2000f8e02ff */
[----:B------:R-:W-:-:S03]  /*aa60*/  IADD3 R3, R3, R23, RZ ;  /* 0x0000001703037210 */ /* 0x000fc60007ffe0ff */
[C---:B------:R-:W-:Y:S02]  /*aa70*/  IMAD R9, R5.reuse, UR5, R6 ;  /* 0x0000000505097c24 */ /* 0x040fe4000f8e0206 */
[----:B------:R-:W-:-:S04]  /*aa80*/  IMAD.WIDE.U32 R2, R5, UR4, R2 ;  /* 0x0000000405027c25 */ /* 0x000fc8000f8e0002 */
[----:B------:R-:W-:-:S07]  /*aa90*/  IMAD.IADD R19, R3, 0x1, R9 ;  /* 0x0000000103137824 */ /* 0x000fce00078e0209 */
.L_x_64:
        /* <DEDUP_REMOVED lines=8> */
[----:B------:R-:W-:-:S05]  /*ab20*/  IMAD.U32 R5, RZ, RZ, UR5 ;  /* 0x00000005ff057e24 */ /* 0x000fca000f8e00ff */
[----:B------:R-:W-:-:S13]  /*ab30*/  ISETP.NE.AND P3, PT, R5, 0x3, PT ;  /* 0x000000030500780c */ /* 0x000fda0003f65270 */
[----:B------:R-:W-:Y:S05]  /*ab40*/  @!P3 BRA `(.L_x_65) ;  /* 0x000000000004b947 */ /* 0x000fea0003800000 */
[----:B------:R-:W-:Y:S01]  /*ab50*/  BPT.TRAP 0x1 ;  /* 0x000000040000795c */ /* 0x000fe20000300000 */
.L_x_65:
[----:B------:R-:W-:Y:S01]  /*ab60*/  R2UR UR4, R27 ;  /* 0x000000001b0472ca */ /* 0x000fe200000e0000 */
[----:B------:R-:W-:Y:S01]  /*ab70*/  VIADD R26, R26, 0xffffffff ;  /* 0xffffffff1a1a7836 */ /* 0x000fe20000000000 */
[----:B------:R-:W-:Y:S01]  /*ab80*/  ULDC.64 UR6, c[0x0][0x330] ;  /* 0x0000cc0000067ab9 */ /* 0x000fe20000000a00 */
[----:B------:R-:W-:Y:S01]  /*ab90*/  IMAD.MOV.U32 R18, RZ, RZ, R2 ;  /* 0x000000ffff127224 */ /* 0x000fe200078e0002 */
[----:B------:R-:W-:Y:S01]  /*aba0*/  MOV R3, UR6 ;  /* 0x0000000600037c02 */ /* 0x000fe20008000f00 */
[----:B------:R0:W-:Y:S01]  /*abb0*/  SYNCS.ARRIVE.TRANS64.A1T0 RZ, [R7+URZ+0x16850], RZ ;  /* 0x016850ff07ff79a7 */ /* 0x0001e2000810003f */
[----:B------:R-:W-:Y:S01]  /*abc0*/  ISETP.GT.AND P0, PT, R26, UR48, PT ;  /* 0x000000301a007c0c */ /* 0x000fe2000bf04270 */
[----:B------:R-:W-:Y:S01]  /*abd0*/  VIADD R4, R4, 0x80 ;  /* 0x0000008004047836 */ /* 0x000fe20000000000 */
[----:B------:R-:W-:Y:S01]  /*abe0*/  MOV R8, R20 ;  /* 0x0000001400087202 */ /* 0x000fe20000000f00 */
[----:B------:R-:W-:-:S04]  /*abf0*/  IMAD.WIDE.U32 R18, R3, UR42, R18 ;  /* 0x0000002a03127c25 */ /* 0x000fc8000f8e0012 */
[----:B------:R-:W-:Y:S01]  /*ac00*/  UIMAD UR4, UR4, UR6, URZ ;  /* 0x00000006040472a4 */ /* 0x000fe2000f8e023f */
[----:B------:R-:W-:Y:S02]  /*ac10*/  VIADD R0, R0, 0xffffff80 ;  /* 0xffffff8000007836 */ /* 0x000fe40000000000 */
[----:B------:R-:W-:Y:S01]  /*ac20*/  IMAD.MOV.U32 R21, RZ, RZ, R24 ;  /* 0x000000ffff157224 */ /* 0x000fe200078e0018 */
[----:B------:R-:W-:-:S03]  /*ac30*/  UIMAD UR4, UR42, UR7, UR4 ;  /* 0x000000072a0472a4 */ /* 0x000fc6000f8e0204 */
[----:B------:R-:W-:Y:S02]  /*ac40*/  ULDC.64 UR6, c[0x0][0x318] ;  /* 0x0000c60000067ab9 */ /* 0x000fe40000000a00 */
[----:B------:R-:W-:Y:S02]  /*ac50*/  LEA R17, P2, R18, UR6, 0x1 ;  /* 0x0000000612117c11 */ /* 0x000fe4000f8408ff */
[----:B------:R-:W-:-:S04]  /*ac60*/  IADD3 R3, R19, UR4, RZ ;  /* 0x0000000413037c10 */ /* 0x000fc8000fffe0ff */
[----:B------:R-:W-:Y:S01]  /*ac70*/  LEA.HI.X R18, R18, UR7, R3, 0x1, P2 ;  /* 0x0000000712127c11 */ /* 0x000fe200090f0c03 */
[----:B0-----:R-:W-:Y:S06]  /*ac80*/  @P0 BRA `(.L_x_66) ;  /* 0xfffffff000600947 */ /* 0x001fec000383ffff */
[----:B------:R-:W-:Y:S05]  /*ac90*/  BSYNC B0 ;  /* 0x0000000000007941 */ /* 0x000fea0003800000 */
.L_x_53:
[----:B------:R-:W-:-:S06]  /*aca0*/  ULOP3.LUT UR4, UR41, 0x2, URZ, 0xfc, !UPT ;  /* 0x0000000229047892 */ /* 0x000fcc000f8efc3f */
[----:B0-----:R-:W-:-:S05]  /*acb0*/  IMAD.U32 R0, RZ, RZ, UR4 ;  /* 0x00000004ff007e24 */ /* 0x001fca000f8e00ff */
[----:B------:R-:W-:-:S13]  /*acc0*/  ISETP.NE.AND P0, PT, R0, 0x3, PT ;  /* 0x000000030000780c */ /* 0x000fda0003f05270 */
[----:B------:R-:W-:Y:S05]  /*acd0*/  @!P0 BRA `(.L_x_67) ;  /* 0x0000000000048947 */ /* 0x000fea0003800000 */
[----:B------:R-:W-:Y:S01]  /*ace0*/  BPT.TRAP 0x1 ;  /* 0x000000040000795c */ /* 0x000fe20000300000 */
.L_x_67:
[----:B------:R-:W-:Y:S01]  /*acf0*/  LEA R0, R20, UR45, 0x3 ;  /* 0x0000002d14007c11 */ /* 0x000fe2000f8e18ff */
[----:B------:R-:W0:Y:S01]  /*ad00*/  S2R R2, SR_TID.X ;  /* 0x0000000000027919 */ /* 0x000e220000002100 */
[----:B------:R-:W-:Y:S01]  /*ad10*/  SHF.L.U32 R3, R24, 0x1f, RZ ;  /* 0x0000001f18037819 */ /* 0x000fe200000006ff */
[----:B------:R-:W-:Y:S01]  /*ad20*/  BSSY B0, `(.L_x_68) ;  /* 0x0000009000007945 */ /* 0x000fe20003800000 */
[----:B------:R-:W-:Y:S01]  /*ad30*/  MOV R5, 0xffffff80 ;  /* 0xffffff8000057802 */ /* 0x000fe20000000f00 */
[----:B------:R-:W-:Y:S01]  /*ad40*/  IMAD R4, R20, 0x2000, R22 ;  /* 0x0000200014047824 */ /* 0x000fe200078e0216 */
[----:B------:R-:W1:Y:S03]  /*ad50*/  SYNCS.PHASECHK.TRANS64.TRYWAIT P0, [R0+URZ+0x16860], R3 ;  /* 0x01686003000075a7 */ /* 0x000e66000800017f */
[----:B------:R-:W-:Y:S01]  /*ad60*/  IMAD R5, R26, R5, UR43 ;  /* 0x0000002b1a057e24 */ /* 0x000fe2000f8e0205 */
[----:B0-----:R-:W-:-:S04]  /*ad70*/  LOP3.LUT R2, R2, 0x7f, RZ, 0xc0, !PT ;  /* 0x0000007f02027812 */ /* 0x001fc800078ec0ff */
[----:B------:R-:W-:-:S05]  /*ad80*/  SHF.R.U32.HI R2, RZ, 0x3, R2 ;  /* 0x00000003ff027819 */ /* 0x000fca0000011602 */
[----:B------:R-:W-:Y:S01]  /*ad90*/  IMAD.IADD R5, R5, 0x1, -R2 ;  /* 0x0000000105057824 */ /* 0x000fe200078e0a02 */
[----:B-1----:R-:W-:Y:S06]  /*ada0*/  @!P0 BRA `(.L_x_69) ;  /* 0x0000003400848947 */ /* 0x002fec0003800000 */
.L_x_169:
[----:B------:R-:W-:Y:S05]  /*adb0*/  BSYNC B0 ;  /* 0x0000000000007941 */ /* 0x000fea0003800000 */
.L_x_68:
[----:B------:R-:W-:Y:S02]  /*adc0*/  ULDC UR4, c[0x0][0x2f4] ;  /* 0x0000bd0000047ab9 */ /* 0x000fe40000000800 */
[----:B------:R-:W-:Y:S01]  /*add0*/  ISETP.GE.AND P0, PT, R16, UR4, PT ;  /* 0x0000000410007c0c */ /* 0x000fe2000bf06270 */
[----:B------:R-:W-:-:S03]  /*ade0*/  UMOV UR4, 0xffffffff ;  /* 0xffffffff00047882 */ /* 0x000fc60000000000 */
[----:B------:R-:W-:Y:S09]  /*adf0*/  BRA.DIV UR4, `(.L_x_70) ;  /* 0x0000003604847947 */ /* 0x000ff2000b800000 */
[----:B------:R-:W1:Y:S01]  /*ae00*/  SHFL.IDX PT, R14, R17, RZ, 0x181f ;  /* 0x00181fff110e7589 */ /* 0x000e6200000e0000 */
[----:B------:R-:W-:Y:S02]  /*ae10*/  SHF.L.U32 R16, R16, 0x1, RZ ;  /* 0x0000000110107819 */ /* 0x000fe400000006ff */
[C---:B------:R-:W-:Y:S01]  /*ae20*/  ISETP.LT.OR P3, PT, R5.reuse, 0x1, P0 ;  /* 0x000000010500780c */ /* 0x040fe20000761670 */
[----:B------:R-:W2:Y:S01]  /*ae30*/  SHFL.IDX PT, R9, R17, 0x1, 0x181f ;  /* 0x00381f0011097f89 */ /* 0x000ea200000e0000 */
[C---:B------:R-:W-:Y:S02]  /*ae40*/  ISETP.LT.OR P2, PT, R5.reuse, 0x11, P0 ;  /* 0x000000110500780c */ /* 0x040fe40000741670 */
[----:B------:R-:W-:Y:S01]  /*ae50*/  ISETP.LT.OR P1, PT, R5, 0x21, P0 ;  /* 0x000000210500780c */ /* 0x000fe20000721670 */
[----:B0-----:R-:W0:Y:S01]  /*ae60*/  SHFL.IDX PT, R3, R18, RZ, 0x181f ;  /* 0x00181fff12037589 */ /* 0x001e2200000e0000 */
[----:B------:R-:W-:-:S03]  /*ae70*/  LEA R4, R4, UR45, 0x1 ;  /* 0x0000002d04047c11 */ /* 0x000fc6000f8e08ff */
[----:B------:R-:W3:Y:S04]  /*ae80*/  SHFL.IDX PT, R21, R17, 0x2, 0x181f ;  /* 0x00581f0011157f89 */ /* 0x000ee800000e0000 */
[----:B------:R-:W4:Y:S04]  /*ae90*/  SHFL.IDX PT, R7, R18, 0x1, 0x181f ;  /* 0x00381f0012077f89 */ /* 0x000f2800000e0000 */
[----:B------:R-:W5:Y:S01]  /*aea0*/  SHFL.IDX PT, R19, R18, 0x2, 0x181f ;  /* 0x00581f0012137f89 */ /* 0x000f6200000e0000 */
[----:B-1----:R-:W-:-:S03]  /*aeb0*/  IADD3 R8, P5, R14, R16, RZ ;  /* 0x000000100e087210 */ /* 0x002fc60007fbe0ff */
[----:B------:R-:W-:Y:S01]  /*aec0*/  SHFL.IDX PT, R10, R18, 0x3, 0x181f ;  /* 0x00781f00120a7f89 */ /* 0x000fe200000e0000 */
[----:B--2---:R-:W-:-:S03]  /*aed0*/  IADD3 R6, P4, R9, R16, RZ ;  /* 0x0000001009067210 */ /* 0x004fc60007f9e0ff */
[----:B------:R-:W-:Y:S01]  /*aee0*/  SHFL.IDX PT, R14, R17, 0x3, 0x181f ;  /* 0x00781f00110e7f89 */ /* 0x000fe200000e0000 */
[----:B0-----:R-:W-:-:S03]  /*aef0*/  IMAD.X R9, RZ, RZ, R3, P5 ;  /* 0x000000ffff097224 */ /* 0x001fc600028e0603 */
[----:B------:R-:W0:Y:S01]  /*af00*/  SHFL.IDX PT, R23, R17, 0x4, 0x181f ;  /* 0x00981f0011177f89 */ /* 0x000e2200000e0000 */
[----:B---3--:R-:W-:-:S03]  /*af10*/  IADD3 R2, P5, R21, R16, RZ ;  /* 0x0000001015027210 */ /* 0x008fc60007fbe0ff */
[----:B------:R-:W1:Y:S01]  /*af20*/  SHFL.IDX PT, R22, R18, 0x4, 0x181f ;  /* 0x00981f0012167f89 */ /* 0x000e6200000e0000 */
[----:B----4-:R-:W-:-:S03]  /*af30*/  IMAD.X R7, RZ, RZ, R7, P4 ;  /* 0x000000ffff077224 */ /* 0x010fc600020e0607 */
[----:B------:R-:W2:Y:S01]  /*af40*/  SHFL.IDX PT, R25, R17, 0x5, 0x181f ;  /* 0x00b81f0011197f89 */ /* 0x000ea200000e0000 */
[----:B-----5:R-:W-:-:S03]  /*af50*/  IADD3.X R3, RZ, R19, RZ, P5, !PT ;  /* 0x00000013ff037210 */ /* 0x020fc60002ffe4ff */
[----:B------:R-:W-:Y:S04]  /*af60*/  SHFL.IDX PT, R27, R17, 0x6, 0x181f ;  /* 0x00d81f00111b7f89 */ /* 0x000fe800000e0000 */
[----:B------:R0:W-:Y:S01]  /*af70*/  LDGSTS.E.BYPASS.LTC128B.128 [R4+0x400], desc[UR38][R8.64], !P3 ;  /* 0x0040000008047fae */ /* 0x0001e2000d901d66 */
[----:B------:R-:W-:-:S03]  /*af80*/  ISETP.LT.OR P3, PT, R5, 0x41, P0 ;  /* 0x000000410500780c */ /* 0x000fc60000761670 */
[----:B------:R-:W3:Y:S04]  /*af90*/  SHFL.IDX PT, R19, R18, 0x5, 0x181f ;  /* 0x00b81f0012137f89 */ /* 0x000ee800000e0000 */
[----:B------:R2:W-:Y:S04]  /*afa0*/  LDGSTS.E.BYPASS.LTC128B.128 [R4+0xc00], desc[UR38][R6.64], !P2 ;  /* 0x00c0000006047fae */ /* 0x0005e8000d101d66 */
[----:B------:R-:W4:Y:S01]  /*afb0*/  SHFL.IDX PT, R21, R18, 0x6, 0x181f ;  /* 0x00d81f0012157f89 */ /* 0x000f2200000e0000 */
[----:B0-----:R-:W-:-:S03]  /*afc0*/  IADD3 R8, P5, R23, R16, RZ ;  /* 0x0000001017087210 */ /* 0x001fc60007fbe0ff */
[----:B------:R0:W-:Y:S01]  /*afd0*/  LDGSTS.E.BYPASS.LTC128B.128 [R4+0x1400], desc[UR38][R2.64], !P1 ;  /* 0x0140000002047fae */ /* 0x0001e2000c901d66 */
[----:B------:R-:W-:Y:S01]  /*afe0*/  ISETP.LT.OR P1, PT, R5, 0x31, P0 ;  /* 0x000000310500780c */ /* 0x000fe20000721670 */
[----:B-1----:R-:W-:Y:S01]  /*aff0*/  IMAD.X R9, RZ, RZ, R22, P5 ;  /* 0x000000ffff097224 */ /* 0x002fe200028e0616 */
[-C--:B--2---:R-:W-:Y:S01]  /*b000*/  IADD3 R6, P4, R25, R16.reuse, RZ ;  /* 0x0000001019067210 */ /* 0x084fe20007f9e0ff */
[----:B------:R-:W1:Y:S01]  /*b010*/  SHFL.IDX PT, R18, R18, 0x7, 0x181f ;  /* 0x00f81f0012127f89 */ /* 0x000e6200000e0000 */
[----:B0-----:R-:W-:Y:S02]  /*b020*/  IADD3 R2, P2, R14, R16, RZ ;  /* 0x000000100e027210 */ /* 0x001fe40007f5e0ff */
[----:B---3--:R-:W-:Y:S01]  /*b030*/  IADD3.X R7, RZ, R19, RZ, P4, !PT ;  /* 0x00000013ff077210 */ /* 0x008fe200027fe4ff */
[----:B------:R0:W2:Y:S02]  /*b040*/  SHFL.IDX PT, R14, R17, 0x7, 0x181f ;  /* 0x00f81f00110e7f89 */ /* 0x0000a400000e0000 */
[----:B------:R-:W-:Y:S01]  /*b050*/  IMAD.X R3, RZ, RZ, R10, P2 ;  /* 0x000000ffff037224 */ /* 0x000fe200010e060a */
[----:B------:R-:W-:Y:S01]  /*b060*/  ISETP.LT.OR P2, PT, R5, 0x51, P0 ;  /* 0x000000510500780c */ /* 0x000fe20000741670 */
[----:B------:R-:W-:-:S03]  /*b070*/  IMAD.MOV.U32 R10, RZ, RZ, RZ ;  /* 0x000000ffff0a7224 */ /* 0x000fc600078e00ff */
[----:B------:R3:W-:Y:S01]  /*b080*/  LDGSTS.E.BYPASS.LTC128B.128 [R4+0x1c00], desc[UR38][R2.64], !P1 ;  /* 0x01c0000002047fae */ /* 0x0007e2000c901d66 */
[----:B------:R-:W-:-:S03]  /*b090*/  ISETP.LT.OR P1, PT, R5, 0x61, P0 ;  /* 0x000000610500780c */ /* 0x000fc60000721670 */
[----:B------:R0:W-:Y:S05]  /*b0a0*/  LDGSTS.E.BYPASS.LTC128B.128 [R4+0x2400], desc[UR38][R8.64], !P3 ;  /* 0x0240000008047fae */ /* 0x0001ea000d901d66 */
[----:B------:R0:W-:Y:S01]  /*b0b0*/  LDGSTS.E.BYPASS.LTC128B.128 [R4+0x2c00], desc[UR38][R6.64], !P2 ;  /* 0x02c0000006047fae */ /* 0x0001e2000d101d66 */
[----:B---3--:R-:W-:-:S05]  /*b0c0*/  IADD3 R2, P5, R27, R16, RZ ;  /* 0x000000101b027210 */ /* 0x008fca0007fbe0ff */
[----:B----4-:R-:W-:-:S05]  /*b0d0*/  IMAD.X R3, RZ, RZ, R21, P5 ;  /* 0x000000ffff037224 */ /* 0x010fca00028e0615 */
[----:B-12---:R0:W-:Y:S03]  /*b0e0*/  LDGSTS.E.BYPASS.LTC128B.128 [R4+0x3400], desc[UR38][R2.64], !P1 ;  /* 0x0340000002047fae */ /* 0x0061e6000c901d66 */
.L_x_187:
[----:B------:R-:W-:Y:S02]  /*b0f0*/  ISETP.LT.OR P0, PT, R5, 0x71, P0 ;  /* 0x000000710500780c */ /* 0x000fe40000701670 */
[----:B0-----:R-:W-:-:S04]  /*b100*/  IADD3 R2, P1, R14, R16, RZ ;  /* 0x000000100e027210 */ /* 0x001fc80007f3e0ff */
[----:B------:R-:W-:-:S07]  /*b110*/  IADD3.X R3, RZ, R18, RZ, P1, !PT ;  /* 0x00000012ff037210 */ /* 0x000fce0000ffe4ff */
[----:B------:R-:W-:Y:S01]  /*b120*/  @!PT LDS RZ, [RZ] ;  /* 0x00000000fffff984 */ /* 0x000fe20000000800 */
[----:B------:R-:W-:Y:S01]  /*b130*/  @!PT LDS RZ, [RZ] ;  /* 0x00000000fffff984 */ /* 0x000fe20000000800 */
[----:B------:R-:W-:Y:S01]  /*b140*/  @!PT LDS RZ, [RZ] ;  /* 0x00000000fffff984 */ /* 0x000fe20000000800 */
[----:B------:R0:W-:Y:S01]  /*b150*/  LDGSTS.E.BYPASS.LTC128B.128 [R4+0x3c00], desc[UR38][R2.64], !P0 ;  /* 0x03c0000002047fae */ /* 0x0001e2000c101d66 */
[----:B------:R-:W-:Y:S01]  /*b160*/  PLOP3.LUT P0, PT, PT, PT, PT, 0x80, 0x0 ;  /* 0x000000000000781c */ /* 0x000fe20003f0f070 */
[----:B------:R-:W-:-:S12]  /*b170*/  NOP ;  /* 0x0000000000007918 */ /* 0x000fd80000000000 */
.L_x_71:
        /* <DEDUP_REMOVED lines=12> */
.L_x_72:
[----:B------:R-:W-:Y:S01]  /*b240*/  VIADD R2, R20, 0x1 ;  /* 0x0000000114027836 */ /* 0x000fe20000000000 */
[----:B------:R0:W-:Y:S04]  /*b250*/  SYNCS.ARRIVE.TRANS64.A1T0 RZ, [R0+URZ+0x16850], RZ ;  /* 0x016850ff00ff79a7 */ /* 0x0001e8000810003f */
[----:B------:R-:W-:-:S04]  /*b260*/  ISETP.NE.AND P0, PT, R2, 0x2, PT ;  /* 0x000000020200780c */ /* 0x000fc80003f05270 */
[----:B------:R-:W-:Y:S02]  /*b270*/  SEL R3, RZ, 0x1, P0 ;  /* 0x00000001ff037807 */ /* 0x000fe40000000000 */
[----:B------:R-:W-:Y:S02]  /*b280*/  SEL R2, R2, RZ, P0 ;  /* 0x000000ff02027207 */ /* 0x000fe40000000000 */
[----:B0-----:R-:W-:-:S07]  /*b290*/  LOP3.LUT R0, R24, R3, RZ, 0x3c, !PT ;  /* 0x0000000318007212 */ /* 0x001fce00078e3cff */
.L_x_40:
[----:B------:R-:W0:Y:S01]  /*b2a0*/  S2R R4, SR_CgaCtaId ;  /* 0x0000000000047919 */ /* 0x000e220000008800 */
[----:B------:R-:W-:Y:S02]  /*b2b0*/  MOV R3, 0x400 ;  /* 0x0000040000037802 */ /* 0x000fe40000000f00 */
[----:B------:R-:W-:Y:S02]  /*b2c0*/  SHF.L.U32 R10, R10, 0x1f, RZ ;  /* 0x0000001f0a0a7819 */ /* 0x000fe400000006ff */
[----:B0-----:R-:W-:-:S04]  /*b2d0*/  LEA R7, R4, R3, 0x18 ;  /* 0x0000000304077211 */ /* 0x001fc800078ec0ff */
[----:B------:R-:W0:Y:S02]  /*b2e0*/  SYNCS.PHASECHK.TRANS64.TRYWAIT P0, [R7+URZ+0x16820], R10 ;  /* 0x0168200a070075a7 */ /* 0x000e24000800017f */
[----:B0-----:R-:W-:Y:S05]  /*b2f0*/  @!P0 BRA `(.L_x_73) ;  /* 0x0000003800888947 */ /* 0x001fea0003800000 */
.L_x_188:
[----:B------:R-:W-:-:S03]  /*b300*/  UMOV UR4, 0xffffffff ;  /* 0xffffffff00047882 */ /* 0x000fc60000000000 */
[----:B------:R-:W-:Y:S05]  /*b310*/  BRA.DIV UR4, `(.L_x_74) ;  /* 0x0000003a04947947 */ /* 0x000fea000b800000 */
[----:B------:R-:W1:Y:S02]  /*b320*/  S2R R3, SR_TID.X ;  /* 0x0000000000037919 */ /* 0x000e640000002100 */
[----:B-1----:R-:W-:-:S04]  /*b330*/  SHF.R.U32.HI R3, RZ, 0x5, R3 ;  /* 0x00000005ff037819 */ /* 0x002fc80000011603 */
[----:B------:R-:W-:-:S05]  /*b340*/  LOP3.LUT R3, R3, 0x3, RZ, 0xc0, !PT ;  /* 0x0000000303037812 */ /* 0x000fca00078ec0ff */
[----:B------:R1:W2:Y:S02]  /*b350*/  SHFL.IDX PT, R14, R3, RZ, 0x1f ;  /* 0x00001fff030e7589 */ /* 0x0002a400000e0000 */
.L_x_191:
[----:B--2---:R-:W-:-:S13]  /*b360*/  ISETP.NE.AND P0, PT, R14, RZ, PT ;  /* 0x000000ff0e00720c */ /* 0x004fda0003f05270 */
[----:B------:R-:W-:Y:S05]  /*b370*/  @P0 BRA `(.L_x_8) ;  /* 0x0000000000880947 */ /* 0x000fea0003800000 */
[----:B------:R-:W-:-:S03]  /*b380*/  UMOV UR4, 0xffffffff ;  /* 0xffffffff00047882 */ /* 0x000fc60000000000 */
[----:B------:R-:W-:Y:S05]  /*b390*/  BRA.DIV UR4, `(.L_x_75) ;  /* 0x0000003a04a87947 */ /* 0x000fea000b800000 */
[----:B------:R-:W-:-:S13]  /*b3a0*/  ELECT P6, URZ, PT ;  /* 0x00000000003f782f */ /* 0x000fda00038c0000 */
.L_x_194:
[----:B------:R-:W-:Y:S05]  /*b3b0*/  @!P6 BRA `(.L_x_8) ;  /* 0x000000000078e947 */ /* 0x000fea0003800000 */
[----:B------:R-:W-:-:S06]  /*b3c0*/  ULOP3.LUT UR4, UR41, 0x2, URZ, 0xfc, !UPT ;  /* 0x0000000229047892 */ /* 0x000fcc000f8efc3f */
[----:B-1----:R-:W-:-:S04]  /*b3d0*/  MOV R3, UR4 ;  /* 0x0000000400037c02 */ /* 0x002fc80008000f00 */
[----:B------:R-:W-:-:S13]  /*b3e0*/  ISETP.NE.AND P0, PT, R3, 0x3, PT ;  /* 0x000000030300780c */ /* 0x000fda0003f05270 */
[----:B------:R-:W-:Y:S05]  /*b3f0*/  @!P0 BRA `(.L_x_76) ;  /* 0x0000000000048947 */ /* 0x000fea0003800000 */
[----:B------:R-:W-:Y:S01]  /*b400*/  BPT.TRAP 0x1 ;  /* 0x000000040000795c */ /* 0x000fe20000300000 */
.L_x_76:
[----:B------:R-:W-:Y:S01]  /*b410*/  IMAD R5, R2, 0x8, R7 ;  /* 0x0000000802057824 */ /* 0x000fe200078e0207 */
[----:B------:R-:W-:Y:S01]  /*b420*/  SHF.L.U32 R4, R0, 0x1f, RZ ;  /* 0x0000001f00047819 */ /* 0x000fe200000006ff */
[----:B------:R-:W-:-:S03]  /*b430*/  VIADD R2, R2, 0x1 ;  /* 0x0000000102027836 */ /* 0x000fc60000000000 */
[----:B------:R-:W1:Y:S02]  /*b440*/  SYNCS.PHASECHK.TRANS64.TRYWAIT P1, [R5+URZ+0x16840], R4 ;  /* 0x01684004050075a7 */ /* 0x000e64000802017f */
[----:B------:R-:W-:-:S04]  /*b450*/  ISETP.NE.AND P2, PT, R2, 0x2, PT ;  /* 0x000000020200780c */ /* 0x000fc80003f45270 */
[----:B------:R-:W-:Y:S01]  /*b460*/  SEL R3, RZ, 0x1, P2 ;  /* 0x00000001ff037807 */ /* 0x000fe20001000000 */
[----:B-1----:R-:W-:Y:S08]  /*b470*/  @!P1 BRA `(.L_x_77) ;  /* 0x0000003800909947 */ /* 0x002ff00003800000 */
.L_x_195:
[----:B------:R-:W-:Y:S02]  /*b480*/  SEL R2, R2, RZ, P2 ;  /* 0x000000ff02027207 */ /* 0x000fe40001000000 */
[----:B------:R-:W-:Y:S01]  /*b490*/  LOP3.LUT R0, R0, R3, RZ, 0x3c, !PT ;  /* 0x0000000300007212 */ /* 0x000fe200078e3cff */
[----:B------:R-:W-:Y:S06]  /*b4a0*/  @!P0 BRA `(.L_x_78) ;  /* 0x0000000000048947 */ /* 0x000fec0003800000 */
[----:B------:R-:W-:Y:S01]  /*b4b0*/  BPT.TRAP 0x1 ;  /* 0x000000040000795c */ /* 0x000fe20000300000 */
.L_x_78:
[----:B------:R-:W-:Y:S02]  /*b4c0*/  LEA R3, R2, R7, 0x3 ;  /* 0x0000000702037211 */ /* 0x000fe400078e18ff */
[----:B------:R-:W-:-:S04]  /*b4d0*/  SHF.L.U32 R0, R0, 0x1f, RZ ;  /* 0x0000001f00007819 */ /* 0x000fc800000006ff */
[----:B------:R-:W2:Y:S02]  /*b4e0*/  SYNCS.PHASECHK.TRANS64.TRYWAIT P1, [R3+URZ+0x16840], R0 ;  /* 0x01684000030075a7 */ /* 0x000ea4000802017f */
[----:B--2---:R-:W-:Y:S05]  /*b4f0*/  @!P1 BRA `(.L_x_79) ;  /* 0x0000003800849947 */ /* 0x004fea0003800000 */
.L_x_196:
[----:B------:R-:W-:Y:S05]  /*b500*/  @!P0 BRA `(.L_x_80) ;  /* 0x0000000000048947 */ /* 0x000fea0003800000 */
[----:B------:R-:W-:Y:S01]  /*b510*/  BPT.TRAP 0x1 ;  /* 0x000000040000795c */ /* 0x000fe20000300000 */
.L_x_80:
[----:B------:R-:W3:Y:S02]  /*b520*/  SYNCS.PHASECHK.TRANS64.TRYWAIT P1, [R5+URZ+0x16860], R4 ;  /* 0x01686004050075a7 */ /* 0x000ee4000802017f */
[----:B---3--:R-:W-:Y:S05]  /*b530*/  @!P1 BRA `(.L_x_81) ;  /* 0x0000003800889947 */ /* 0x008fea0003800000 */
.L_x_197:
[----:B------:R-:W-:Y:S05]  /*b540*/  @!P0 BRA `(.L_x_82) ;  /* 0x0000000000048947 */ /* 0x000fea0003800000 */
[----:B------:R-:W-:Y:S01]  /*b550*/  BPT.TRAP 0x1 ;  /* 0x000000040000795c */ /* 0x000fe20000300000 */
.L_x_82:
[----:B----4-:R4:W0:Y:S02]  /*b560*/  SYNCS.PHASECHK.TRANS64.TRYWAIT P0, [R3+URZ+0x16860], R0 ;  /* 0x01686000030075a7 */ /* 0x010824000800017f */
[----:B0-----:R-:W-:Y:S05]  /*b570*/  @!P0 NANOSLEEP.SYNCS 0x989680 ;  /* 0x009896800000895d */ /* 0x001fea0003900000 */
[----:B------:R-:W0:Y:S02]  /*b580*/  @!P0 SYNCS.PHASECHK.TRANS64 P0, [R3+URZ+0x16860], R0 ;  /* 0x01686000030085a7 */ /* 0x000e24000800007f */
[----:B0-----:R-:W-:Y:S05]  /*b590*/  @!P0 BRA `(.L_x_82) ;  /* 0xfffffffc00f08947 */ /* 0x001fea000383ffff */
.L_x_8:
[----:B------:R-:W-:Y:S05]  /*b5a0*/  BSYNC B6 ;  /* 0x0000000000067941 */ /* 0x000fea0003800000 */
.L_x_5:
[----:B------:R-:W-:Y:S05]  /*b5b0*/  EXIT ;  /* 0x000000000000794d */ /* 0x000fea0003800000 */
.L_x_12:
[----:B0-----:R-:W-:-:S04]  /*b5c0*/  IMAD.U32 R3, RZ, RZ, UR40 ;  /* 0x00000028ff037e24 */ /* 0x001fc8000f8e00ff */
[----:B------:R0:W1:Y:S03]  /*b5d0*/  SYNCS.PHASECHK.TRANS64.TRYWAIT P0, [R3+URZ+0x16800], R2 ;  /* 0x01680002030075a7 */ /* 0x000066000800017f */
[----:B-1----:R-:W-:Y:S05]  /*b5e0*/  @!P0 NANOSLEEP.SYNCS 0x989680 ;  /* 0x009896800000895d */ /* 0x002fea0003900000 */
[----:B------:R-:W1:Y:S02]  /*b5f0*/  @!P0 SYNCS.PHASECHK.TRANS64 P0, [R3+URZ+0x16800], R2 ;  /* 0x01680002030085a7 */ /* 0x000e64000800007f */
[----:B-1----:R-:W-:Y:S05]  /*b600*/  @!P0 BRA `(.L_x_12) ;  /* 0xfffffffc00ec8947 */ /* 0x002fea000383ffff */
[----:B------:R-:W-:Y:S05]  /*b610*/  BRA `(.L_x_83) ;  /* 0xffffff5800cc7947 */ /* 0x000fea000383ffff */
.L_x_16:
[----:B0-----:R-:W-:-:S04]  /*b620*/  IMAD.U32 R3, RZ, RZ, UR40 ;  /* 0x00000028ff037e24 */ /* 0x001fc8000f8e00ff */
[----:B------:R0:W2:Y:S03]  /*b630*/  SYNCS.PHASECHK.TRANS64.TRYWAIT P1, [R3+URZ+0x16830], R2 ;  /* 0x01683002030075a7 */ /* 0x0000a6000802017f */
[----:B--2---:R-:W-:Y:S05]  /*b640*/  @!P1 NANOSLEEP.SYNCS 0x989680 ;  /* 0x009896800000995d */ /* 0x004fea0003900000 */
[----:B------:R-:W2:Y:S02]  /*b650*/  @!P1 SYNCS.PHASECHK.TRANS64 P1, [R3+URZ+0x16830], R2 ;  /* 0x01683002030095a7 */ /* 0x000ea4000802007f */
[----:B--2---:R-:W-:Y:S05]  /*b660*/  @!P1 BRA `(.L_x_16) ;  /* 0xfffffffc00ec9947 */ /* 0x004fea000383ffff */
[----:B------:R-:W-:Y:S05]  /*b670*/  BRA `(.L_x_15) ;  /* 0xffffff5800e87947 */ /* 0x000fea000383ffff */
.L_x_22:
[----:B-1----:R-:W-:-:S04]  /*b680*/  MOV R9, UR10 ;  /* 0x0000000a00097c02 */ /* 0x002fc80008000f00 */
[----:B------:R1:W2:Y:S03]  /*b690*/  SYNCS.PHASECHK.TRANS64.TRYWAIT P1, [R9+URZ+0x16830], R0 ;  /* 0x01683000090075a7 */ /* 0x0002a6000802017f */
[----:B--2---:R-:W-:Y:S05]  /*b6a0*/  @!P1 NANOSLEEP.SYNCS 0x989680 ;  /* 0x009896800000995d */ /* 0x004fea0003900000 */
[----:B------:R-:W2:Y:S02]  /*b6b0*/  @!P1 SYNCS.PHASECHK.TRANS64 P1, [R9+URZ+0x16830], R0 ;  /* 0x01683000090095a7 */ /* 0x000ea4000802007f */
[----:B--2---:R-:W-:Y:S05]  /*b6c0*/  @!P1 BRA `(.L_x_22) ;  /* 0xfffffffc00ec9947 */ /* 0x004fea000383ffff */
[----:B------:R-:W-:Y:S05]  /*b6d0*/  BRA `(.L_x_19) ;  /* 0xffffff8400147947 */ /* 0x000fea000383ffff */
.L_x_26:
[----:B-1----:R-:W-:-:S04]  /*b6e0*/  IMAD.U32 R9, RZ, RZ, UR10 ;  /* 0x0000000aff097e24 */ /* 0x002fc8000f8e00ff */
[----:B------:R1:W2:Y:S03]  /*b6f0*/  SYNCS.PHASECHK.TRANS64.TRYWAIT P1, [R9+URZ+0x16850], R8 ;  /* 0x01685008090075a7 */ /* 0x0002a6000802017f */
[----:B--2---:R-:W-:Y:S05]  /*b700*/  @!P1 NANOSLEEP.SYNCS 0x989680 ;  /* 0x009896800000995d */ /* 0x004fea0003900000 */
[----:B------:R-:W2:Y:S02]  /*b710*/  @!P1 SYNCS.PHASECHK.TRANS64 P1, [R9+URZ+0x16850], R8 ;  /* 0x01685008090095a7 */ /* 0x000ea4000802007f */
[----:B--2---:R-:W-:Y:S05]  /*b720*/  @!P1 BRA `(.L_x_26) ;  /* 0xfffffffc00ec9947 */ /* 0x004fea000383ffff */
[----:B------:R-:W-:Y:S05]  /*b730*/  BRA `(.L_x_23) ;  /* 0xffffff84009c7947 */ /* 0x000fea000383ffff */
.L_x_33:
[----:B-1----:R-:W-:-:S04]  /*b740*/  IMAD.U32 R3, RZ, RZ, UR5 ;  /* 0x00000005ff037e24 */ /* 0x002fc8000f8e00ff */
[----:B------:R1:W2:Y:S03]  /*b750*/  SYNCS.PHASECHK.TRANS64.TRYWAIT P1, [R3+URZ+0x16850], R2 ;  /* 0x01685002030075a7 */ /* 0x0002a6000802017f */
[----:B--2---:R-:W-:Y:S05]  /*b760*/  @!P1 NANOSLEEP.SYNCS 0x989680 ;  /* 0x009896800000995d */ /* 0x004fea0003900000 */
[----:B------:R-:W2:Y:S02]  /*b770*/  @!P1 SYNCS.PHASECHK.TRANS64 P1, [R3+URZ+0x16850], R2 ;  /* 0x01685002030095a7 */ /* 0x000ea4000802007f */
[----:B--2---:R-:W-:Y:S05]  /*b780*/  @!P1 BRA `(.L_x_33) ;  /* 0xfffffffc00ec9947 */ /* 0x004fea000383ffff */
[----:B------:R-:W-:Y:S05]  /*b790*/  BRA `(.L_x_32) ;  /* 0xffffffa800187947 */ /* 0x000fea000383ffff */
.L_x_45:
[----:B------:R-:W-:Y:S01]  /*b7a0*/  MOV R13, R17 ;  /* 0x00000011000d7202 */ /* 0x000fe20000000f00 */
[----:B------:R-:W-:Y:S01]  /*b7b0*/  IMAD.MOV.U32 R12, RZ, RZ, RZ ;  /* 0x000000ffff0c7224 */ /* 0x000fe200078e00ff */
[----:B------:R-:W-:Y:S01]  /*b7c0*/  MOV R15, 0xffffffff ;  /* 0xffffffff000f7802 */ /* 0x000fe20000000f00 */
[----:B------:R-:W-:-:S07]  /*b7d0*/  IMAD.MOV.U32 R11, RZ, RZ, 0x1f ;  /* 0x0000001fff0b7424 */ /* 0x000fce00078e00ff */
[----:B0----5:R-:W-:Y:S05]  /*b7e0*/  WARPSYNC.COLLECTIVE R15, `(.L_x_84) ;  /* 0x000000000f087348 */ /* 0x021fea0003c00000 */
[----:B------:R1:W2:Y:S02]  /*b7f0*/  SHFL.IDX P6, R14, R13, R12, R11 ;  /* 0x0000000c0d0e7389 */ /* 0x0002a400000c000b */
[----:B012--5:R-:W-:Y:S01]  /*b800*/  ENDCOLLECTIVE ;  /* 0x000000000000791b */ /* 0x027fe20003800000 */
.L_x_84:
[----:B------:R-:W-:Y:S05]  /*b810*/  BRA `(.L_x_85) ;  /* 0xffffffcc00907947 */ /* 0x000fea000383ffff */
.L_x_47:
[----:B0-----:R-:W-:-:S04]  /*b820*/  IMAD.U32 R2, RZ, RZ, UR45 ;  /* 0x0000002dff027e24 */ /* 0x001fc8000f8e00ff */
[----:B------:R0:W1:Y:S03]  /*b830*/  SYNCS.PHASECHK.TRANS64.TRYWAIT P0, [R2+URZ+0x16840], R9 ;  /* 0x01684009020075a7 */ /* 0x000066000800017f */
[----:B-1----:R-:W-:Y:S05]  /*b840*/  @!P0 NANOSLEEP.SYNCS 0x989680 ;  /* 0x009896800000895d */ /* 0x002fea0003900000 */
[----:B------:R-:W1:Y:S02]  /*b850*/  @!P0 SYNCS.PHASECHK.TRANS64 P0, [R2+URZ+0x16840], R9 ;  /* 0x01684009020085a7 */ /* 0x000e64000800007f */
[----:B-1----:R-:W-:Y:S05]  /*b860*/  @!P0 BRA `(.L_x_47) ;  /* 0xfffffffc00ec8947 */ /* 0x002fea000383ffff */
[----:B------:R-:W-:Y:S05]  /*b870*/  BRA `(.L_x_86) ;  /* 0xffffffd000187947 */ /* 0x000fea000383ffff */
.L_x_48:
[----:B------:R-:W-:Y:S01]  /*b880*/  BSSY B0, `(.L_x_87) ;  /* 0x0000008000007945 */ /* 0x000fe20003800000 */
[----:B------:R-:W-:Y:S01]  /*b890*/  IMAD.MOV.U32 R13, RZ, RZ, R4 ;  /* 0x000000ffff0d7224 */ /* 0x000fe200078e0004 */
[----:B------:R-:W-:Y:S01]  /*b8a0*/  MOV R12, RZ ;  /* 0x000000ff000c7202 */ /* 0x000fe20000000f00 */
[----:B------:R-:W-:Y:S02]  /*b8b0*/  IMAD.MOV.U32 R11, RZ, RZ, 0x181f ;  /* 0x0000181fff0b7424 */ /* 0x000fe400078e00ff */
[----:B------:R-:W-:-:S07]  /*b8c0*/  IMAD.MOV.U32 R15, RZ, RZ, -0x1 ;  /* 0xffffffffff0f7424 */ /* 0x000fce00078e00ff */
[----:B------:R-:W-:Y:S05]  /*b8d0*/  WARPSYNC.COLLECTIVE R15, `(.L_x_88) ;  /* 0x000000000f087348 */ /* 0x000fea0003c00000 */
[----:B------:R0:W1:Y:S02]  /*b8e0*/  SHFL.IDX P6, R14, R13, R12, R11 ;  /* 0x0000000c0d0e7389 */ /* 0x00006400000c000b */
[----:B01----:R-:W-:Y:S01]  /*b8f0*/  ENDCOLLECTIVE ;  /* 0x000000000000791b */ /* 0x003fe20003800000 */
.L_x_88:
[----:B------:R-:W-:Y:S05]  /*b900*/  BSYNC B0 ;  /* 0x0000000000007941 */ /* 0x000fea0003800000 */
.L_x_87:
[----:B------:R-:W-:Y:S01]  /*b910*/  IMAD.MOV.U32 R13, RZ, RZ, R0 ;  /* 0x000000ffff0d7224 */ /* 0x000fe200078e0000 */
[----:B------:R-:W-:Y:S01]  /*b920*/  MOV R11, 0x181f ;  /* 0x0000181f000b7802 */ /* 0x000fe20000000f00 */
[----:B------:R-:W-:Y:S01]  /*b930*/  IMAD.MOV.U32 R12, RZ, RZ, RZ ;  /* 0x000000ffff0c7224 */ /* 0x000fe200078e00ff */
[----:B------:R-:W-:Y:S01]  /*b940*/  MOV R2, R14 ;  /* 0x0000000e00027202 */ /* 0x000fe20000000f00 */
[----:B------:R-:W-:Y:S01]  /*b950*/  IMAD.MOV.U32 R15, RZ, RZ, -0x1 ;  /* 0xffffffffff0f7424 */ /* 0x000fe200078e00ff */
[----:B------:R-:W-:-:S07]  /*b960*/  @P0 LEA R9, R22, UR45, 0x1 ;  /* 0x0000002d16090c11 */ /* 0x000fce000f8e08ff */
[----:B------:R-:W-:Y:S05]  /*b970*/  WARPSYNC.COLLECTIVE R15, `(.L_x_89) ;  /* 0x000000000f087348 */ /* 0x000fea0003c00000 */
[----:B------:R0:W1:Y:S02]  /*b980*/  SHFL.IDX P6, R14, R13, R12, R11 ;  /* 0x0000000c0d0e7389 */ /* 0x00006400000c000b */
[----:B01----:R-:W-:Y:S01]  /*b990*/  ENDCOLLECTIVE ;  /* 0x000000000000791b */ /* 0x003fe20003800000 */
.L_x_89:
[----:B------:R-:W-:Y:S02]  /*b9a0*/  IMAD.MOV.U32 R13, RZ, RZ, R4 ;  /* 0x000000ffff0d7224 */ /* 0x000fe400078e0004 */
[----:B------:R-:W-:Y:S01]  /*b9b0*/  IMAD.MOV.U32 R12, RZ, RZ, 0x1 ;  /* 0x00000001ff0c7424 */ /* 0x000fe200078e00ff */
[----:B------:R-:W-:-:S05]  /*b9c0*/  @P0 LEA R14, P1, R16, R14, 0x1 ;  /* 0x0000000e100e0211 */ /* 0x000fca00078208ff */
[----:B------:R-:W-:Y:S01]  /*b9d0*/  @P0 IMAD.X R3, RZ, RZ, R2, P1 ;  /* 0x000000ffff030224 */ /* 0x000fe200008e0602 */
[----:B------:R-:W-:-:S07]  /*b9e0*/  @P0 MOV R2, R14 ;  /* 0x0000000e00020202 */ /* 0x000fce0000000f00 */
[----:B------:R-:W-:Y:S05]  /*b9f0*/  WARPSYNC.COLLECTIVE R15, `(.L_x_90) ;  /* 0x000000000f087348 */ /* 0x000fea0003c00000 */
[----:B------:R0:W1:Y:S02]  /*ba00*/  SHFL.IDX P6, R14, R13, R12, R11 ;  /* 0x0000000c0d0e7389 */ /* 0x00006400000c000b */
[----:B01----:R-:W-:Y:S01]  /*ba10*/  ENDCOLLECTIVE ;  /* 0x000000000000791b */ /* 0x003fe20003800000 */
.L_x_90:
[C---:B------:R-:W-:Y:S01]  /*ba20*/  ISETP.GE.AND P1, PT, R5.reuse, 0x21, PT ;  /* 0x000000210500780c */ /* 0x040fe20003f26270 */
[----:B------:R-:W-:Y:S01]  /*ba30*/  @!PT LDS RZ, [RZ] ;  /* 0x00000000fffff984 */ /* 0x000fe20000000800 */
[----:B------:R-:W-:Y:S01]  /*ba40*/  @!PT LDS RZ, [RZ] ;  /* 0x00000000fffff984 */ /* 0x000fe20000000800 */
[----:B------:R-:W-:Y:S01]  /*ba50*/  @!PT LDS RZ, [RZ] ;  /* 0x00000000fffff984 */ /* 0x000fe20000000800 */
[----:B------:R0:W-:Y:S01]  /*ba60*/  @P0 LDGSTS.E.BYPASS.LTC128B.128 [R9+0xe400], desc[UR38][R2.64], !P3 ;  /* 0x0e40000002090fae */ /* 0x0001e2000d901d66 */
[----:B------:R-:W-:Y:S01]  /*ba70*/  ISETP.GE.AND P0, PT, R5, 0x11, PT ;  /* 0x000000110500780c */ /* 0x000fe20003f06270 */
[----:B------:R-:W-:-:S12]  /*ba80*/  IMAD.MOV.U32 R13, RZ, RZ, R0 ;  /* 0x000000ffff0d7224 */ /* 0x000fd800078e0000 */
[----:B------:R-:W-:Y:S02]  /*ba90*/  @P0 LEA R25, R22, UR45, 0x1 ;  /* 0x0000002d16190c11 */ /* 0x000fe4000f8e08ff */
[----:B0-----:R-:W-:-:S07]  /*baa0*/  MOV R7, R14 ;  /* 0x0000000e00077202 */ /* 0x001fce0000000f00 */
[----:B------:R-:W-:Y:S05]  /*bab0*/  WARPSYNC.COLLECTIVE R15, `(.L_x_91) ;  /* 0x000000000f087348 */ /* 0x000fea0003c00000 */
[----:B------:R0:W1:Y:S02]  /*bac0*/  SHFL.IDX P6, R14, R13, R12, R11 ;  /* 0x0000000c0d0e7389 */ /* 0x00006400000c000b */
[----:B01----:R-:W-:Y:S01]  /*bad0*/  ENDCOLLECTIVE ;  /* 0x000000000000791b */ /* 0x003fe20003800000 */
.L_x_91:
[----:B------:R-:W-:Y:S01]  /*bae0*/  MOV R13, R4 ;  /* 0x00000004000d7202 */ /* 0x000fe20000000f00 */
[----:B------:R-:W-:Y:S01]  /*baf0*/  IMAD.MOV.U32 R12, RZ, RZ, 0x2 ;  /* 0x00000002ff0c7424 */ /* 0x000fe200078e00ff */
[----:B------:R-:W-:-:S13]  /*bb00*/  @P0 LEA R2, P2, R16, R14, 0x1 ;  /* 0x0000000e10020211 */ /* 0x000fda00078408ff */
[----:B------:R-:W-:Y:S05]  /*bb10*/  WARPSYNC.COLLECTIVE R15, `(.L_x_92) ;  /* 0x000000000f087348 */ /* 0x000fea0003c00000 */
[----:B------:R0:W1:Y:S02]  /*bb20*/  SHFL.IDX P6, R14, R13, R12, R11 ;  /* 0x0000000c0d0e7389 */ /* 0x00006400000c000b */
[----:B01----:R-:W-:Y:S01]  /*bb30*/  ENDCOLLECTIVE ;  /* 0x000000000000791b */ /* 0x003fe20003800000 */
.L_x_92:
[----:B------:R-:W-:-:S05]  /*bb40*/  @P0 IMAD.X R3, RZ, RZ, R7, P2 ;  /* 0x000000ffff030224 */ /* 0x000fca00010e0607 */
[----:B------:R-:W-:Y:S01]  /*bb50*/  @!PT LDS RZ, [RZ] ;  /* 0x00000000fffff984 */ /* 0x000fe20000000800 */
[----:B------:R-:W-:Y:S01]  /*bb60*/  @!PT LDS RZ, [RZ] ;  /* 0x00000000fffff984 */ /* 0x000fe20000000800 */
[----:B------:R-:W-:Y:S01]  /*bb70*/  @!PT LDS RZ, [RZ] ;  /* 0x00000000fffff984 */ /* 0x000fe20000000800 */
[----:B------:R0:W-:Y:S01]  /*bb80*/  @P0 LDGSTS.E.BYPASS.LTC128B.128 [R25+0xec00], desc[UR38][R2.64], !P3 ;  /* 0x0ec0000002190fae */ /* 0x0001e2000d901d66 */
[----:B------:R-:W-:Y:S01]  /*bb90*/  MOV R13, R0 ;  /* 0x00000000000d7202 */ /* 0x000fe20000000f00 */
[----:B------:R-:W-:-:S07]  /*bba0*/  IMAD.MOV.U32 R6, RZ, RZ, R14 ;  /* 0x000000ffff067224 */ /* 0x000fce00078e000e */
[----:B0-----:R-:W-:Y:S05]  /*bbb0*/  WARPSYNC.COLLECTIVE R15, `(.L_x_93) ;  /* 0x000000000f087348 */ /* 0x001fea0003c00000 */
[----:B------:R1:W2:Y:S02]  /*bbc0*/  SHFL.IDX P6, R14, R13, R12, R11 ;  /* 0x0000000c0d0e7389 */ /* 0x0002a400000c000b */
[----:B012---:R-:W-:Y:S01]  /*bbd0*/  ENDCOLLECTIVE ;  /* 0x000000000000791b */ /* 0x007fe20003800000 */
.L_x_93:
[----:B------:R-:W-:Y:S01]  /*bbe0*/  MOV R13, R4 ;  /* 0x00000004000d7202 */ /* 0x000fe20000000f00 */
[----:B------:R-:W-:Y:S02]  /*bbf0*/  IMAD.MOV.U32 R12, RZ, RZ, 0x3 ;  /* 0x00000003ff0c7424 */ /* 0x000fe400078e00ff */
[----:B------:R-:W-:-:S07]  /*bc00*/  IMAD.MOV.U32 R21, RZ, RZ, R14 ;  /* 0x000000ffff157224 */ /* 0x000fce00078e000e */
[----:B------:R-:W-:Y:S05]  /*bc10*/  WARPSYNC.COLLECTIVE R15, `(.L_x_94) ;  /* 0x000000000f087348 */ /* 0x000fea0003c00000 */
[----:B------:R0:W1:Y:S02]  /*bc20*/  SHFL.IDX P6, R14, R13, R12, R11 ;  /* 0x0000000c0d0e7389 */ /* 0x00006400000c000b */
[----:B01----:R-:W-:Y:S01]  /*bc30*/  ENDCOLLECTIVE ;  /* 0x000000000000791b */ /* 0x003fe20003800000 */
.L_x_94:
[----:B------:R-:W-:Y:S02]  /*bc40*/  @P1 LEA R2, P0, R16, R21, 0x1 ;  /* 0x0000001510021211 */ /* 0x000fe400078008ff */
[----:B------:R-:W-:-:S03]  /*bc50*/  @P1 LEA R21, R22, UR45, 0x1 ;  /* 0x0000002d16151c11 */ /* 0x000fc6000f8e08ff */
[----:B------:R-:W-:Y:S01]  /*bc60*/  @P1 IMAD.X R3, RZ, RZ, R6, P0 ;  /* 0x000000ffff031224 */ /* 0x000fe200000e0606 */
[----:B------:R-:W-:-:S04]  /*bc70*/  ISETP.GE.AND P0, PT, R5, 0x31, PT ;  /* 0x000000310500780c */ /* 0x000fc80003f06270 */
[----:B------:R-:W-:Y:S01]  /*bc80*/  @!PT LDS RZ, [RZ] ;  /* 0x00000000fffff984 */ /* 0x000fe20000000800 */
[----:B------:R-:W-:Y:S01]  /*bc90*/  @!PT LDS RZ, [RZ] ;  /* 0x00000000fffff984 */ /* 0x000fe20000000800 */
[----:B------:R-:W-:Y:S01]  /*bca0*/  @!PT LDS RZ, [RZ] ;  /* 0x00000000fffff984 */ /* 0x000fe20000000800 */
[----:B------:R0:W-:Y:S01]  /*bcb0*/  @P1 LDGSTS.E.BYPASS.LTC128B.128 [R21+0xf400], desc[UR38][R2.64], !P3 ;  /* 0x0f40000002151fae */ /* 0x0001e2000d901d66 */
[----:B------:R-:W-:Y:S02]  /*bcc0*/  MOV R13, R0 ;  /* 0x00000000000d7202 */ /* 0x000fe40000000f00 */
[----:B------:R-:W-:-:S06]  /*bcd0*/  ISETP.GE.AND P1, PT, R5, 0x41, PT ;  /* 0x000000410500780c */ /* 0x000fcc0003f26270 */
[----:B------:R-:W-:Y:S01]  /*bce0*/  @P0 LEA R25, R22, UR45, 0x1 ;  /* 0x0000002d16190c11 */ /* 0x000fe2000f8e08ff */
[----:B------:R-:W-:-:S07]  /*bcf0*/  IMAD.MOV.U32 R7, RZ, RZ, R14 ;  /* 0x000000ffff077224 */ /* 0x000fce00078e000e */
[----:B0-----:R-:W-:Y:S05]  /*bd00*/  WARPSYNC.COLLECTIVE R15, `(.L_x_95) ;  /* 0x000000000f087348 */ /* 0x001fea0003c00000 */
[----:B------:R1:W2:Y:S02]  /*bd10*/  SHFL.IDX P6, R14, R13, R12, R11 ;  /* 0x0000000c0d0e7389 */ /* 0x0002a400000c000b */
[----:B012---:R-:W-:Y:S01]  /*bd20*/  ENDCOLLECTIVE ;  /* 0x000000000000791b */ /* 0x007fe20003800000 */
.L_x_95:
[----:B------:R-:W-:Y:S01]  /*bd30*/  @P1 LEA R21, R22, UR45, 0x1 ;  /* 0x0000002d16151c11 */ /* 0x000fe2000f8e08ff */
[----:B------:R-:W-:Y:S01]  /*bd40*/  IMAD.MOV.U32 R13, RZ, RZ, R4 ;  /* 0x000000ffff0d7224 */ /* 0x000fe200078e0004 */
[----:B------:R-:W-:Y:S02]  /*bd50*/  MOV R12, 0x4 ;  /* 0x00000004000c7802 */ /* 0x000fe40000000f00 */
[----:B------:R-:W-:-:S13]  /*bd60*/  @P0 LEA R2, P2, R16, R14, 0x1 ;  /* 0x0000000e10020211 */ /* 0x000fda00078408ff */
[----:B------:R-:W-:Y:S05]  /*bd70*/  WARPSYNC.COLLECTIVE R15, `(.L_x_96) ;  /* 0x000000000f087348 */ /* 0x000fea0003c00000 */
[----:B------:R0:W1:Y:S02]  /*bd80*/  SHFL.IDX P6, R14, R13, R12, R11 ;  /* 0x0000000c0d0e7389 */ /* 0x00006400000c000b */
[----:B01----:R-:W-:Y:S01]  /*bd90*/  ENDCOLLECTIVE ;  /* 0x000000000000791b */ /* 0x003fe20003800000 */
.L_x_96:
[----:B------:R-:W-:-:S05]  /*bda0*/  @P0 IMAD.X R3, RZ, RZ, R7, P2 ;  /* 0x000000ffff030224 */ /* 0x000fca00010e0607 */
[----:B------:R-:W-:Y:S01]  /*bdb0*/  @!PT LDS RZ, [RZ] ;  /* 0x00000000fffff984 */ /* 0x000fe20000000800 */
[----:B------:R-:W-:Y:S01]  /*bdc0*/  @!PT LDS RZ, [RZ] ;  /* 0x00000000fffff984 */ /* 0x000fe20000000800 */
[----:B------:R-:W-:Y:S01]  /*bdd0*/  @!PT LDS RZ, [RZ] ;  /* 0x00000000fffff984 */ /* 0x000fe20000000800 */
[----:B------:R0:W-:Y:S01]  /*bde0*/  @P0 LDGSTS.E.BYPASS.LTC128B.128 [R25+0xfc00], desc[UR38][R2.64], !P3 ;  /* 0x0fc0000002190fae */ /* 0x0001e2000d901d66 */
[----:B------:R-:W-:Y:S02]  /*bdf0*/  IMAD.MOV.U32 R13, RZ, RZ, R0 ;  /* 0x000000ffff0d7224 */ /* 0x000fe400078e0000 */
[----:B------:R-:W-:-:S07]  /*be00*/  IMAD.MOV.U32 R6, RZ, RZ, R14 ;  /* 0x000000ffff067224 */ /* 0x000fce00078e000e */
[----:B0-----:R-:W-:Y:S05]  /*be10*/  WARPSYNC.COLLECTIVE R15, `(.L_x_97) ;  /* 0x000000000f087348 */ /* 0x001fea0003c00000 */
[----:B------:R1:W2:Y:S02]  /*be20*/  SHFL.IDX P6, R14, R13, R12, R11 ;  /* 0x0000000c0d0e7389 */ /* 0x0002a400000c000b */
[----:B012---:R-:W-:Y:S01]  /*be30*/  ENDCOLLECTIVE ;  /* 0x000000000000791b */ /* 0x007fe20003800000 */
.L_x_97:
[----:B------:R-:W-:Y:S01]  /*be40*/  IMAD.MOV.U32 R13, RZ, RZ, R4 ;  /* 0x000000ffff0d7224 */ /* 0x000fe200078e0004 */
[----:B------:R-:W-:Y:S02]  /*be50*/  MOV R12, 0x5 ;  /* 0x00000005000c7802 */ /* 0x000fe40000000f00 */
[----:B------:R-:W-:-:S07]  /*be60*/  MOV R9, R14 ;  /* 0x0000000e00097202 */ /* 0x000fce0000000f00 */
[----:B------:R-:W-:Y:S05]  /*be70*/  WARPSYNC.COLLECTIVE R15, `(.L_x_98) ;  /* 0x000000000f087348 */ /* 0x000fea0003c00000 */
[----:B------:R0:W1:Y:S02]  /*be80*/  SHFL.IDX P6, R14, R13, R12, R11 ;  /* 0x0000000c0d0e7389 */ /* 0x00006400000c000b */
[----:B01----:R-:W-:Y:S01]  /*be90*/  ENDCOLLECTIVE ;  /* 0x000000000000791b */ /* 0x003fe20003800000 */
.L_x_98:
[----:B------:R-:W-:-:S05]  /*bea0*/  @P1 LEA R2, P0, R16, R9, 0x1 ;  /* 0x0000000910021211 */ /* 0x000fca00078008ff */
[----:B------:R-:W-:Y:S01]  /*beb0*/  @P1 IMAD.X R3, RZ, RZ, R6, P0 ;  /* 0x000000ffff031224 */ /* 0x000fe200000e0606 */
[----:B------:R-:W-:-:S04]  /*bec0*/  ISETP.GE.AND P0, PT, R5, 0x51, PT ;  /* 0x000000510500780c */ /* 0x000fc80003f06270 */
[----:B------:R-:W-:Y:S01]  /*bed0*/  @!PT LDS RZ, [RZ] ;  /* 0x00000000fffff984 */ /* 0x000fe20000000800 */
[----:B------:R-:W-:Y:S01]  /*bee0*/  @!PT LDS RZ, [RZ] ;  /* 0x00000000fffff984 */ /* 0x000fe20000000800 */
[----:B------:R-:W-:Y:S01]  /*bef0*/  @!PT LDS RZ, [RZ] ;  /* 0x00000000fffff984 */ /* 0x000fe20000000800 */
[----:B------:R0:W-:Y:S01]  /*bf00*/  @P1 LDGSTS.E.BYPASS.LTC128B.128 [R21+0x10400], desc[UR38][R2.64], !P3 ;  /* 0x1040000002151fae */ /* 0x0001e2000d901d66 */
[----:B------:R-:W-:Y:S01]  /*bf10*/  ISETP.GE.AND P1, PT, R5, 0x61, PT ;  /* 0x000000610500780c */ /* 0x000fe20003f26270 */
[----:B------:R-:W-:Y:S02]  /*bf20*/  IMAD.MOV.U32 R13, RZ, RZ, R0 ;  /* 0x000000ffff0d7224 */ /* 0x000fe400078e0000 */
[----:B------:R-:W-:-:S10]  /*bf30*/  IMAD.MOV.U32 R7, RZ, RZ, R14 ;  /* 0x000000ffff077224 */ /* 0x000fd400078e000e */
[----:B0-----:R-:W-:Y:S05]  /*bf40*/  WARPSYNC.COLLECTIVE R15, `(.L_x_99) ;  /* 0x000000000f087348 */ /* 0x001fea0003c00000 */
[----:B------:R1:W2:Y:S02]  /*bf50*/  SHFL.IDX P6, R14, R13, R12, R11 ;  /* 0x0000000c0d0e7389 */ /* 0x0002a400000c000b */
[----:B012---:R-:W-:Y:S01]  /*bf60*/  ENDCOLLECTIVE ;  /* 0x000000000000791b */ /* 0x007fe20003800000 */
.L_x_99:
[----:B------:R-:W-:Y:S02]  /*bf70*/  IMAD.MOV.U32 R13, RZ, RZ, R4 ;  /* 0x000000ffff0d7224 */ /* 0x000fe400078e0004 */
[----:B------:R-:W-:Y:S01]  /*bf80*/  IMAD.MOV.U32 R12, RZ, RZ, 0x6 ;  /* 0x00000006ff0c7424 */ /* 0x000fe200078e00ff */
[----:B------:R-:W-:-:S13]  /*bf90*/  @P0 LEA R2, P2, R16, R14, 0x1 ;  /* 0x0000000e10020211 */ /* 0x000fda00078408ff */
[----:B------:R-:W-:Y:S05]  /*bfa0*/  WARPSYNC.COLLECTIVE R15, `(.L_x_100) ;  /* 0x000000000f087348 */ /* 0x000fea0003c00000 */
[----:B------:R0:W1:Y:S02]  /*bfb0*/  SHFL.IDX P6, R14, R13, R12, R11 ;  /* 0x0000000c0d0e7389 */ /* 0x00006400000c000b */
[----:B01----:R-:W-:Y:S01]  /*bfc0*/  ENDCOLLECTIVE ;  /* 0x000000000000791b */ /* 0x003fe20003800000 */
.L_x_100:
[----:B------:R-:W-:Y:S02]  /*bfd0*/  @P0 IADD3.X R3, RZ, R7, RZ, P2, !PT ;  /* 0x00000007ff030210 */ /* 0x000fe400017fe4ff */
[----:B------:R-:W-:-:S05]  /*bfe0*/  @P0 LEA R7, R22, UR45, 0x1 ;  /* 0x0000002d16070c11 */ /* 0x000fca000f8e08ff */
[----:B------:R-:W-:Y:S01]  /*bff0*/  @!PT LDS RZ, [RZ] ;  /* 0x00000000fffff984 */ /* 0x000fe20000000800 */
[----:B------:R-:W-:Y:S01]  /*c000*/  @!PT LDS RZ, [RZ] ;  /* 0x00000000fffff984 */ /* 0x000fe20000000800 */
[----:B------:R-:W-:Y:S01]  /*c010*/  @!PT LDS RZ, [RZ] ;  /* 0x00000000fffff984 */ /* 0x000fe20000000800 */
[----:B------:R0:W-:Y:S01]  /*c020*/  @P0 LDGSTS.E.BYPASS.LTC128B.128 [R7+0x10c00], desc[UR38][R2.64], !P3 ;  /* 0x10c0000002070fae */ /* 0x0001e2000d901d66 */
[----:B------:R-:W-:Y:S01]  /*c030*/  IMAD.MOV.U32 R13, RZ, RZ, R0 ;  /* 0x000000ffff0d7224 */ /* 0x000fe200078e0000 */
[----:B------:R-:W-:-:S07]  /*c040*/  MOV R6, R14 ;  /* 0x0000000e00067202 */ /* 0x000fce0000000f00 */
[----:B0-----:R-:W-:Y:S05]  /*c050*/  WARPSYNC.COLLECTIVE R15, `(.L_x_101) ;  /* 0x000000000f087348 */ /* 0x001fea0003c00000 */
[----:B------:R1:W2:Y:S02]  /*c060*/  SHFL.IDX P6, R14, R13, R12, R11 ;  /* 0x0000000c0d0e7389 */ /* 0x0002a400000c000b */
[----:B012---:R-:W-:Y:S01]  /*c070*/  ENDCOLLECTIVE ;  /* 0x000000000000791b */ /* 0x007fe20003800000 */
.L_x_101:
[----:B------:R-:W-:Y:S02]  /*c080*/  IMAD.MOV.U32 R13, RZ, RZ, R4 ;  /* 0x000000ffff0d7224 */ /* 0x000fe400078e0004 */
[----:B------:R-:W-:Y:S02]  /*c090*/  IMAD.MOV.U32 R12, RZ, RZ, 0x7 ;  /* 0x00000007ff0c7424 */ /* 0x000fe400078e00ff */
[----:B------:R-:W-:-:S07]  /*c0a0*/  IMAD.MOV.U32 R9, RZ, RZ, R14 ;  /* 0x000000ffff097224 */ /* 0x000fce00078e000e */
[----:B------:R-:W-:Y:S05]  /*c0b0*/  WARPSYNC.COLLECTIVE R15, `(.L_x_102) ;  /* 0x000000000f087348 */ /* 0x000fea0003c00000 */
[----:B------:R0:W1:Y:S02]  /*c0c0*/  SHFL.IDX P6, R14, R13, R12, R11 ;  /* 0x0000000c0d0e7389 */ /* 0x00006400000c000b */
[----:B01----:R-:W-:Y:S01]  /*c0d0*/  ENDCOLLECTIVE ;  /* 0x000000000000791b */ /* 0x003fe20003800000 */
.L_x_102:
[----:B------:R-:W-:Y:S02]  /*c0e0*/  @P1 LEA R2, P0, R16, R9, 0x1 ;  /* 0x0000000910021211 */ /* 0x000fe400078008ff */
[----:B------:R-:W-:Y:S02]  /*c0f0*/  @P1 LEA R9, R22, UR45, 0x1 ;  /* 0x0000002d16091c11 */ /* 0x000fe4000f8e08ff */
[----:B------:R-:W-:-:S05]  /*c100*/  @P1 IADD3.X R3, RZ, R6, RZ, P0, !PT ;  /* 0x00000006ff031210 */ /* 0x000fca00007fe4ff */
        /* <DEDUP_REMOVED lines=9> */
.L_x_103:
[----:B------:R-:W-:Y:S05]  /*c1a0*/  BRA `(.L_x_104) ;  /* 0xffffffcc00287947 */ /* 0x000fea000383ffff */
.L_x_51:
[----:B------:R-:W-:Y:S01]  /*c1b0*/  IMAD.MOV.U32 R13, RZ, RZ, R8 ;  /* 0x000000ffff0d7224 */ /* 0x000fe200078e0008 */
[----:B------:R-:W-:Y:S01]  /*c1c0*/  MOV R12, RZ ;  /* 0x000000ff000c7202 */ /* 0x000fe20000000f00 */
[----:B------:R-:W-:Y:S02]  /*c1d0*/  IMAD.MOV.U32 R11, RZ, RZ, 0x181f ;  /* 0x0000181fff0b7424 */ /* 0x000fe400078e00ff */
[----:B------:R-:W-:Y:S02]  /*c1e0*/  IMAD.MOV.U32 R15, RZ, RZ, -0x1 ;  /* 0xffffffffff0f7424 */ /* 0x000fe400078e00ff */
[----:B------:R-:W-:-:S07]  /*c1f0*/  IMAD R6, R24, 0xc0, R20 ;  /* 0x000000c018067824 */ /* 0x000fce00078e0214 */
[----:B------:R-:W-:Y:S05]  /*c200*/  WARPSYNC.COLLECTIVE R15, `(.L_x_105) ;  /* 0x000000000f087348 */ /* 0x000fea0003c00000 */
[----:B------:R0:W1:Y:S02]  /*c210*/  SHFL.IDX P6, R14, R13, R12, R11 ;  /* 0x0000000c0d0e7389 */ /* 0x00006400000c000b */
[----:B01----:R-:W-:Y:S01]  /*c220*/  ENDCOLLECTIVE ;  /* 0x000000000000791b */ /* 0x003fe20003800000 */
.L_x_105:
[----:B------:R-:W-:Y:S01]  /*c230*/  IMAD.MOV.U32 R13, RZ, RZ, R5 ;  /* 0x000000ffff0d7224 */ /* 0x000fe200078e0005 */
[----:B------:R-:W-:-:S07]  /*c240*/  MOV R2, R14 ;  /* 0x0000000e00027202 */ /* 0x000fce0000000f00 */
[----:B------:R-:W-:Y:S05]  /*c250*/  WARPSYNC.COLLECTIVE R15, `(.L_x_106) ;  /* 0x000000000f087348 */ /* 0x000fea0003c00000 */
[----:B------:R0:W1:Y:S02]  /*c260*/  SHFL.IDX P6, R14, R13, R12, R11 ;  /* 0x0000000c0d0e7389 */ /* 0x00006400000c000b */
[----:B01----:R-:W-:Y:S01]  /*c270*/  ENDCOLLECTIVE ;  /* 0x000000000000791b */ /* 0x003fe20003800000 */
.L_x_106:
[----:B------:R-:W-:Y:S02]  /*c280*/  ULDC UR4, c[0x0][0x288] ;  /* 0x0000a20000047ab9 */ /* 0x000fe40000000800 */
[----:B------:R-:W-:Y:S02]  /*c290*/  IMAD R4, R9, UR4, RZ ;  /* 0x0000000409047c24 */ /* 0x000fe4000f8e02ff */
[----:B------:R-:W-:-:S03]  /*c2a0*/  VIADD R9, R6, 0x10 ;  /* 0x0000001006097836 */ /* 0x000fc60000000000 */
[----:B------:R-:W-:Y:S01]  /*c2b0*/  ISETP.GE.AND P1, PT, R6, R4, PT ;  /* 0x000000040600720c */ /* 0x000fe20003f26270 */
[----:B------:R-:W-:Y:S01]  /*c2c0*/  IMAD.MOV.U32 R13, RZ, RZ, R8 ;  /* 0x000000ffff0d7224 */ /* 0x000fe200078e0008 */
[----:B------:R-:W-:-:S11]  /*c2d0*/  MOV R12, 0x1 ;  /* 0x00000001000c7802 */ /* 0x000fd60000000f00 */
[----:B------:R-:W-:Y:S02]  /*c2e0*/  @!P1 LEA R25, R22, UR45, 0x1 ;  /* 0x0000002d16199c11 */ /* 0x000fe4000f8e08ff */
[----:B------:R-:W-:-:S05]  /*c2f0*/  @!P1 LEA R14, P2, R16, R14, 0x1 ;  /* 0x0000000e100e9211 */ /* 0x000fca00078408ff */
[----:B------:R-:W-:Y:S01]  /*c300*/  @!P1 IMAD.X R3, RZ, RZ, R2, P2 ;  /* 0x000000ffff039224 */ /* 0x000fe200010e0602 */
[----:B------:R-:W-:-:S07]  /*c310*/  @!P1 MOV R2, R14 ;  /* 0x0000000e00029202 */ /* 0x000fce0000000f00 */
[----:B------:R-:W-:Y:S05]  /*c320*/  WARPSYNC.COLLECTIVE R15, `(.L_x_107) ;  /* 0x000000000f087348 */ /* 0x000fea0003c00000 */
[----:B------:R0:W1:Y:S02]  /*c330*/  SHFL.IDX P6, R14, R13, R12, R11 ;  /* 0x0000000c0d0e7389 */ /* 0x00006400000c000b */
[----:B01----:R-:W-:Y:S01]  /*c340*/  ENDCOLLECTIVE ;  /* 0x000000000000791b */ /* 0x003fe20003800000 */
.L_x_107:
[----:B------:R-:W-:Y:S01]  /*c350*/  @!PT LDS RZ, [RZ] ;  /* 0x00000000fffff984 */ /* 0x000fe20000000800 */
[----:B------:R-:W-:Y:S01]  /*c360*/  @!PT LDS RZ, [RZ] ;  /* 0x00000000fffff984 */ /* 0x000fe20000000800 */
[----:B------:R-:W-:Y:S01]  /*c370*/  @!PT LDS RZ, [RZ] ;  /* 0x00000000fffff984 */ /* 0x000fe20000000800 */
[----:B------:R0:W-:Y:S01]  /*c380*/  @!P1 LDGSTS.E.BYPASS.LTC128B.128 [R25+0x8400], desc[UR38][R2.64], !P0 ;  /* 0x0840000002199fae */ /* 0x0001e2000c101d66 */
[----:B------:R-:W-:Y:S01]  /*c390*/  ISETP.GE.AND P1, PT, R9, R4, PT ;  /* 0x000000040900720c */ /* 0x000fe20003f26270 */
[----:B------:R-:W-:Y:S02]  /*c3a0*/  VIADD R9, R6, 0x20 ;  /* 0x0000002006097836 */ /* 0x000fe40000000000 */
[----:B------:R-:W-:-:S10]  /*c3b0*/  IMAD.MOV.U32 R13, RZ, RZ, R5 ;  /* 0x000000ffff0d7224 */ /* 0x000fd400078e0005 */
[----:B0-----:R-:W-:Y:S01]  /*c3c0*/  @!P1 LEA R25, R22, UR45, 0x1 ;  /* 0x0000002d16199c11 */ /* 0x001fe2000f8e08ff */
[----:B------:R-:W-:-:S07]  /*c3d0*/  IMAD.MOV.U32 R10, RZ, RZ, R14 ;  /* 0x000000ffff0a7224 */ /* 0x000fce00078e000e */
[----:B------:R-:W-:Y:S05]  /*c3e0*/  WARPSYNC.COLLECTIVE R15, `(.L_x_108) ;  /* 0x000000000f087348 */ /* 0x000fea0003c00000 */
[----:B------:R0:W1:Y:S02]  /*c3f0*/  SHFL.IDX P6, R14, R13, R12, R11 ;  /* 0x0000000c0d0e7389 */ /* 0x00006400000c000b */
[----:B01----:R-:W-:Y:S01]  /*c400*/  ENDCOLLECTIVE ;  /* 0x000000000000791b */ /* 0x003fe20003800000 */
.L_x_108:
[----:B------:R-:W-:Y:S01]  /*c410*/  MOV R13, R8 ;  /* 0x00000008000d7202 */ /* 0x000fe20000000f00 */
[----:B------:R-:W-:Y:S01]  /*c420*/  IMAD.MOV.U32 R12, RZ, RZ, 0x2 ;  /* 0x00000002ff0c7424 */ /* 0x000fe200078e00ff */
[----:B------:R-:W-:-:S07]  /*c430*/  MOV R21, R14 ;  /* 0x0000000e00157202 */ /* 0x000fce0000000f00 */
[----:B------:R-:W-:Y:S05]  /*c440*/  WARPSYNC.COLLECTIVE R15, `(.L_x_109) ;  /* 0x000000000f087348 */ /* 0x000fea0003c00000 */
[----:B------:R0:W1:Y:S02]  /*c450*/  SHFL.IDX P6, R14, R13, R12, R11 ;  /* 0x0000000c0d0e7389 */ /* 0x00006400000c000b */
[----:B01----:R-:W-:Y:S01]  /*c460*/  ENDCOLLECTIVE ;  /* 0x000000000000791b */ /* 0x003fe20003800000 */
.L_x_109:
[----:B------:R-:W-:-:S05]  /*c470*/  @!P1 LEA R2, P2, R16, R21, 0x1 ;  /* 0x0000001510029211 */ /* 0x000fca00078408ff */
[----:B------:R-:W-:-:S05]  /*c480*/  @!P1 IMAD.X R3, RZ, RZ, R10, P2 ;  /* 0x000000ffff039224 */ /* 0x000fca00010e060a */
[----:B------:R-:W-:Y:S01]  /*c490*/  @!PT LDS RZ, [RZ] ;  /* 0x00000000fffff984 */ /* 0x000fe20000000800 */
[----:B------:R-:W-:Y:S01]  /*c4a0*/  @!PT LDS RZ, [RZ] ;  /* 0x00000000fffff984 */ /* 0x000fe20000000800 */
[----:B------:R-:W-:Y:S01]  /*c4b0*/  @!PT LDS RZ, [RZ] ;  /* 0x00000000fffff984 */ /* 0x000fe20000000800 */
[----:B------:R0:W-:Y:S01]  /*c4c0*/  @!P1 LDGSTS.E.BYPASS.LTC128B.128 [R25+0x8c00], desc[UR38][R2.64], !P0 ;  /* 0x08c0000002199fae */ /* 0x0001e2000c101d66 */
[----:B------:R-:W-:Y:S02]  /*c4d0*/  ISETP.GE.AND P1, PT, R9, R4, PT ;  /* 0x000000040900720c */ /* 0x000fe40003f26270 */
[----:B------:R-:W-:Y:S01]  /*c4e0*/  MOV R13, R5 ;  /* 0x00000005000d7202 */ /* 0x000fe20000000f00 */
[----:B------:R-:W-:-:S10]  /*c4f0*/  IMAD.MOV.U32 R9, RZ, RZ, R14 ;  /* 0x000000ffff097224 */ /* 0x000fd400078e000e */
[----:B0-----:R-:W-:Y:S05]  /*c500*/  WARPSYNC.COLLECTIVE R15, `(.L_x_110) ;  /* 0x000000000f087348 */ /* 0x001fea0003c00000 */
[----:B------:R1:W2:Y:S02]  /*c510*/  SHFL.IDX P6, R14, R13, R12, R11 ;  /* 0x0000000c0d0e7389 */ /* 0x0002a400000c000b */
[----:B012---:R-:W-:Y:S01]  /*c520*/  ENDCOLLECTIVE ;  /* 0x000000000000791b */ /* 0x007fe20003800000 */
.L_x_110:
[----:B------:R-:W-:Y:S02]  /*c530*/  @!P1 LEA R20, R22, UR45, 0x1 ;  /* 0x0000002d16149c11 */ /* 0x000fe4000f8e08ff */
[----:B------:R-:W-:Y:S01]  /*c540*/  MOV R13, R8 ;  /* 0x00000008000d7202 */ /* 0x000fe20000000f00 */
[----:B------:R-:W-:Y:S01]  /*c550*/  IMAD.MOV.U32 R12, RZ, RZ, 0x3 ;  /* 0x00000003ff0c7424 */ /* 0x000fe200078e00ff */
[----:B------:R-:W-:-:S13]  /*c560*/  @!P1 LEA R2, P2, R16, R14, 0x1 ;  /* 0x0000000e10029211 */ /* 0x000fda00078408ff */
[----:B------:R-:W-:Y:S05]  /*c570*/  WARPSYNC.COLLECTIVE R15, `(.L_x_111) ;  /* 0x000000000f087348 */ /* 0x000fea0003c00000 */
[----:B------:R0:W1:Y:S02]  /*c580*/  SHFL.IDX P6, R14, R13, R12, R11 ;  /* 0x0000000c0d0e7389 */ /* 0x00006400000c000b */
[----:B01----:R-:W-:Y:S01]  /*c590*/  ENDCOLLECTIVE ;  /* 0x000000000000791b */ /* 0x003fe20003800000 */
.L_x_111:
[----:B------:R-:W-:Y:S02]  /*c5a0*/  @!P1 IMAD.X R3, RZ, RZ, R9, P2 ;  /* 0x000000ffff039224 */ /* 0x000fe400010e0609 */
[----:B------:R-:W-:-:S03]  /*c5b0*/  VIADD R9, R6, 0x30 ;  /* 0x0000003006097836 */ /* 0x000fc60000000000 */
[----:B------:R-:W-:Y:S01]  /*c5c0*/  @!PT LDS RZ, [RZ] ;  /* 0x00000000fffff984 */ /* 0x000fe20000000800 */
[----:B------:R-:W-:Y:S01]  /*c5d0*/  @!PT LDS RZ, [RZ] ;  /* 0x00000000fffff984 */ /* 0x000fe20000000800 */
[----:B------:R-:W-:Y:S01]  /*c5e0*/  @!PT LDS RZ, [RZ] ;  /* 0x00000000fffff984 */ /* 0x000fe20000000800 */
[----:B------:R0:W-:Y:S02]  /*c5f0*/  @!P1 LDGSTS.E.BYPASS.LTC128B.128 [R20+0x9400], desc[UR38][R2.64], !P0 ;  /* 0x0940000002149fae */ /* 0x0001e4000c101d66 */
[----:B------:R-:W-:Y:S02]  /*c600*/  ISETP.GE.AND P1, PT, R9, R4, PT ;  /* 0x000000040900720c */ /* 0x000fe40003f26270 */
[----:B------:R-:W-:Y:S02]  /*c610*/  IADD3 R9, R6, 0x40, RZ ;  /* 0x0000004006097810 */ /* 0x000fe40007ffe0ff */
[----:B------:R-:W-:-:S09]  /*c620*/  MOV R13, R5 ;  /* 0x00000005000d7202 */ /* 0x000fd20000000f00 */
[----:B------:R-:W-:Y:S01]  /*c630*/  @!P1 LEA R25, R22, UR45, 0x1 ;  /* 0x0000002d16199c11 */ /* 0x000fe2000f8e08ff */
[----:B0-----:R-:W-:-:S07]  /*c640*/  IMAD.MOV.U32 R10, RZ, RZ, R14 ;  /* 0x000000ffff0a7224 */ /* 0x001fce00078e000e */
[----:B------:R-:W-:Y:S05]  /*c650*/  WARPSYNC.COLLECTIVE R15, `(.L_x_112) ;  /* 0x000000000f087348 */ /* 0x000fea0003c00000 */
[----:B------:R0:W1:Y:S02]  /*c660*/  SHFL.IDX P6, R14, R13, R12, R11 ;  /* 0x0000000c0d0e7389 */ /* 0x00006400000c000b */
[----:B01----:R-:W-:Y:S01]  /*c670*/  ENDCOLLECTIVE ;  /* 0x000000000000791b */ /* 0x003fe20003800000 */
.L_x_112:
[----:B------:R-:W-:Y:S02]  /*c680*/  IMAD.MOV.U32 R13, RZ, RZ, R8 ;  /* 0x000000ffff0d7224 */ /* 0x000fe400078e0008 */
[----:B------:R-:W-:Y:S02]  /*c690*/  IMAD.MOV.U32 R12, RZ, RZ, 0x4 ;  /* 0x00000004ff0c7424 */ /* 0x000fe400078e00ff */
[----:B------:R-:W-:-:S07]  /*c6a0*/  IMAD.MOV.U32 R21, RZ, RZ, R14 ;  /* 0x000000ffff157224 */ /* 0x000fce00078e000e */
[----:B------:R-:W-:Y:S05]  /*c6b0*/  WARPSYNC.COLLECTIVE R15, `(.L_x_113) ;  /* 0x000000000f087348 */ /* 0x000fea0003c00000 */
[----:B------:R0:W1:Y:S02]  /*c6c0*/  SHFL.IDX P6, R14, R13, R12, R11 ;  /* 0x0000000c0d0e7389 */ /* 0x00006400000c000b */
[----:B01----:R-:W-:Y:S01]  /*c6d0*/  ENDCOLLECTIVE ;  /* 0x000000000000791b */ /* 0x003fe20003800000 */
.L_x_113:
[----:B------:R-:W-:-:S05]  /*c6e0*/  @!P1 LEA R2, P2, R16, R21, 0x1 ;  /* 0x0000001510029211 */ /* 0x000fca00078408ff */
[----:B------:R-:W-:-:S05]  /*c6f0*/  @!P1 IMAD.X R3, RZ, RZ, R10, P2 ;  /* 0x000000ffff039224 */ /* 0x000fca00010e060a */
[----:B------:R-:W-:Y:S01]  /*c700*/  @!PT LDS RZ, [RZ] ;  /* 0x00000000fffff984 */ /* 0x000fe20000000800 */
[----:B------:R-:W-:Y:S01]  /*c710*/  @!PT LDS RZ, [RZ] ;  /* 0x00000000fffff984 */ /* 0x000fe20000000800 */
[----:B------:R-:W-:Y:S01]  /*c720*/  @!PT LDS RZ, [RZ] ;  /* 0x00000000fffff984 */ /* 0x000fe20000000800 */
[----:B------:R0:W-:Y:S01]  /*c730*/  @!P1 LDGSTS.E.BYPASS.LTC128B.128 [R25+0x9c00], desc[UR38][R2.64], !P0 ;  /* 0x09c0000002199fae */ /* 0x0001e2000c101d66 */
[----:B------:R-:W-:Y:S01]  /*c740*/  IMAD.MOV.U32 R13, RZ, RZ, R5 ;  /* 0x000000ffff0d7224 */ /* 0x000fe200078e0005 */
[----:B------:R-:W-:Y:S02]  /*c750*/  ISETP.GE.AND P1, PT, R9, R4, PT ;  /* 0x000000040900720c */ /* 0x000fe40003f26270 */
[----:B------:R-:W-:-:S11]  /*c760*/  MOV R9, R14 ;  /* 0x0000000e00097202 */ /* 0x000fd60000000f00 */
[----:B0-----:R-:W-:Y:S05]  /*c770*/  WARPSYNC.COLLECTIVE R15, `(.L_x_114) ;  /* 0x000000000f087348 */ /* 0x001fea0003c00000 */
[----:B------:R1:W2:Y:S02]  /*c780*/  SHFL.IDX P6, R14, R13, R12, R11 ;  /* 0x0000000c0d0e7389 */ /* 0x0002a400000c000b */
[----:B012---:R-:W-:Y:S01]  /*c790*/  ENDCOLLECTIVE ;  /* 0x000000000000791b */ /* 0x007fe20003800000 */
.L_x_114:
[----:B------:R-:W-:Y:S01]  /*c7a0*/  @!P1 LEA R20, R22, UR45, 0x1 ;  /* 0x0000002d16149c11 */ /* 0x000fe2000f8e08ff */
[----:B------:R-:W-:Y:S02]  /*c7b0*/  IMAD.MOV.U32 R13, RZ, RZ, R8 ;  /* 0x000000ffff0d7224 */ /* 0x000fe400078e0008 */
[----:B------:R-:W-:Y:S01]  /*c7c0*/  IMAD.MOV.U32 R12, RZ, RZ, 0x5 ;  /* 0x00000005ff0c7424 */ /* 0x000fe200078e00ff */
[----:B------:R-:W-:-:S13]  /*c7d0*/  @!P1 LEA R2, P2, R16, R14, 0x1 ;  /* 0x0000000e10029211 */ /* 0x000fda00078408ff */
[----:B------:R-:W-:Y:S05]  /*c7e0*/  WARPSYNC.COLLECTIVE R15, `(.L_x_115) ;  /* 0x000000000f087348 */ /* 0x000fea0003c00000 */
[----:B------:R0:W1:Y:S02]  /*c7f0*/  SHFL.IDX P6, R14, R13, R12, R11 ;  /* 0x0000000c0d0e7389 */ /* 0x00006400000c000b */
[----:B01----:R-:W-:Y:S01]  /*c800*/  ENDCOLLECTIVE ;  /* 0x000000000000791b */ /* 0x003fe20003800000 */
.L_x_115:
[----:B------:R-:W-:Y:S01]  /*c810*/  @!P1 IMAD.X R3, RZ, RZ, R9, P2 ;  /* 0x000000ffff039224 */ /* 0x000fe200010e0609 */
[----:B------:R-:W-:-:S04]  /*c820*/  IADD3 R9, R6, 0x50, RZ ;  /* 0x0000005006097810 */ /* 0x000fc80007ffe0ff */
[----:B------:R-:W-:Y:S01]  /*c830*/  @!PT LDS RZ, [RZ] ;  /* 0x00000000fffff984 */ /* 0x000fe20000000800 */
[----:B------:R-:W-:Y:S01]  /*c840*/  @!PT LDS RZ, [RZ] ;  /* 0x00000000fffff984 */ /* 0x000fe20000000800 */
[----:B------:R-:W-:Y:S01]  /*c850*/  @!PT LDS RZ, [RZ] ;  /* 0x00000000fffff984 */ /* 0x000fe20000000800 */
[----:B------:R0:W-:Y:S01]  /*c860*/  @!P1 LDGSTS.E.BYPASS.LTC128B.128 [R20+0xa400], desc[UR38][R2.64], !P0 ;  /* 0x0a40000002149fae */ /* 0x0001e2000c101d66 */
[----:B------:R-:W-:Y:S01]  /*c870*/  ISETP.GE.AND P1, PT, R9, R4, PT ;  /* 0x000000040900720c */ /* 0x000fe20003f26270 */
[----:B------:R-:W-:Y:S02]  /*c880*/  VIADD R9, R6, 0x60 ;  /* 0x0000006006097836 */ /* 0x000fe40000000000 */
[----:B------:R-:W-:-:S10]  /*c890*/  IMAD.MOV.U32 R13, RZ, RZ, R5 ;  /* 0x000000ffff0d7224 */ /* 0x000fd400078e0005 */
[----:B------:R-:W-:Y:S02]  /*c8a0*/  @!P1 LEA R25, R22, UR45, 0x1 ;  /* 0x0000002d16199c11 */ /* 0x000fe4000f8e08ff */
[----:B0-----:R-:W-:-:S07]  /*c8b0*/  MOV R10, R14 ;  /* 0x0000000e000a7202 */ /* 0x001fce0000000f00 */
[----:B------:R-:W-:Y:S05]  /*c8c0*/  WARPSYNC.COLLECTIVE R15, `(.L_x_116) ;  /* 0x000000000f087348 */ /* 0x000fea0003c00000 */
[----:B------:R0:W1:Y:S02]  /*c8d0*/  SHFL.IDX P6, R14, R13, R12, R11 ;  /* 0x0000000c0d0e7389 */ /* 0x00006400000c000b */
[----:B01----:R-:W-:Y:S01]  /*c8e0*/  ENDCOLLECTIVE ;  /* 0x000000000000791b */ /* 0x003fe20003800000 */
.L_x_116:
[----:B------:R-:W-:Y:S01]  /*c8f0*/  IMAD.MOV.U32 R13, RZ, RZ, R8 ;  /* 0x000000ffff0d7224 */ /* 0x000fe200078e0008 */
[----:B------:R-:W-:Y:S01]  /*c900*/  MOV R12, 0x6 ;  /* 0x00000006000c7802 */ /* 0x000fe20000000f00 */
[----:B------:R-:W-:-:S07]  /*c910*/  IMAD.MOV.U32 R21, RZ, RZ, R14 ;  /* 0x000000ffff157224 */ /* 0x000fce00078e000e */
[----:B------:R-:W-:Y:S05]  /*c920*/  WARPSYNC.COLLECTIVE R15, `(.L_x_117) ;  /* 0x000000000f087348 */ /* 0x000fea0003c00000 */
[----:B------:R0:W1:Y:S02]  /*c930*/  SHFL.IDX P6, R14, R13, R12, R11 ;  /* 0x0000000c0d0e7389 */ /* 0x00006400000c000b */
[----:B01----:R-:W-:Y:S01]  /*c940*/  ENDCOLLECTIVE ;  /* 0x000000000000791b */ /* 0x003fe20003800000 */
.L_x_117:
[----:B------:R-:W-:-:S04]  /*c950*/  @!P1 LEA R2, P2, R16, R21, 0x1 ;  /* 0x0000001510029211 */ /* 0x000fc800078408ff */
[----:B------:R-:W-:-:S05]  /*c960*/  @!P1 IADD3.X R3, RZ, R10, RZ, P2, !PT ;  /* 0x0000000aff039210 */ /* 0x000fca00017fe4ff */
[----:B------:R-:W-:Y:S01]  /*c970*/  @!PT LDS RZ, [RZ] ;  /* 0x00000000fffff984 */ /* 0x000fe20000000800 */
[----:B------:R-:W-:Y:S01]  /*c980*/  @!PT LDS RZ, [RZ] ;  /* 0x00000000fffff984 */ /* 0x000fe20000000800 */
[----:B------:R-:W-:Y:S01]  /*c990*/  @!PT LDS RZ, [RZ] ;  /* 0x00000000fffff984 */ /* 0x000fe20000000800 */
[----:B------:R0:W-:Y:S01]  /*c9a0*/  @!P1 LDGSTS.E.BYPASS.LTC128B.128 [R25+0xac00], desc[UR38][R2.64], !P0 ;  /* 0x0ac0000002199fae */ /* 0x0001e2000c101d66 */
[----:B------:R-:W-:Y:S01]  /*c9b0*/  ISETP.GE.AND P1, PT, R9, R4, PT ;  /* 0x000000040900720c */ /* 0x000fe20003f26270 */
[----:B------:R-:W-:Y:S02]  /*c9c0*/  IMAD.MOV.U32 R13, RZ, RZ, R5 ;  /* 0x000000ffff0d7224 */ /* 0x000fe400078e0005 */
[----:B------:R-:W-:-:S10]  /*c9d0*/  IMAD.MOV.U32 R9, RZ, RZ, R14 ;  /* 0x000000ffff097224 */ /* 0x000fd400078e000e */
[----:B0-----:R-:W-:Y:S05]  /*c9e0*/  WARPSYNC.COLLECTIVE R15, `(.L_x_118) ;  /* 0x000000000f087348 */ /* 0x001fea0003c00000 */
[----:B------:R1:W2:Y:S02]  /*c9f0*/  SHFL.IDX P6, R14, R13, R12, R11 ;  /* 0x0000000c0d0e7389 */ /* 0x0002a400000c000b */
[----:B012---:R-:W-:Y:S01]  /*ca00*/  ENDCOLLECTIVE ;  /* 0x000000000000791b */ /* 0x007fe20003800000 */
.L_x_118:
[----:B------:R-:W-:Y:S01]  /*ca10*/  @!P1 LEA R10, R22, UR45, 0x1 ;  /* 0x0000002d160a9c11 */ /* 0x000fe2000f8e08ff */
[----:B------:R-:W-:Y:S02]  /*ca20*/  IMAD.MOV.U32 R13, RZ, RZ, R8 ;  /* 0x000000ffff0d7224 */ /* 0x000fe400078e0008 */
[----:B------:R-:W-:Y:S01]  /*ca30*/  IMAD.MOV.U32 R12, RZ, RZ, 0x7 ;  /* 0x00000007ff0c7424 */ /* 0x000fe200078e00ff */
[----:B------:R-:W-:-:S13]  /*ca40*/  @!P1 LEA R2, P2, R16, R14, 0x1 ;  /* 0x0000000e10029211 */ /* 0x000fda00078408ff */
[----:B------:R-:W-:Y:S05]  /*ca50*/  WARPSYNC.COLLECTIVE R15, `(.L_x_119) ;  /* 0x000000000f087348 */ /* 0x000fea0003c00000 */
[----:B------:R0:W1:Y:S02]  /*ca60*/  SHFL.IDX P6, R14, R13, R12, R11 ;  /* 0x0000000c0d0e7389 */ /* 0x00006400000c000b */
[----:B01----:R-:W-:Y:S01]  /*ca70*/  ENDCOLLECTIVE ;  /* 0x000000000000791b */ /* 0x003fe20003800000 */
.L_x_119:
[----:B------:R-:W-:-:S05]  /*ca80*/  @!P1 IADD3.X R3, RZ, R9, RZ, P2, !PT ;  /* 0x00000009ff039210 */ /* 0x000fca00017fe4ff */
[----:B------:R-:W-:Y:S01]  /*ca90*/  @!PT LDS RZ, [RZ] ;  /* 0x00000000fffff984 */ /* 0x000fe20000000800 */
[----:B------:R-:W-:Y:S01]  /*caa0*/  @!PT LDS RZ, [RZ] ;  /* 0x00000000fffff984 */ /* 0x000fe20000000800 */
[----:B------:R-:W-:Y:S01]  /*cab0*/  @!PT LDS RZ, [RZ] ;  /* 0x00000000fffff984 */ /* 0x000fe20000000800 */
[----:B------:R0:W-:Y:S01]  /*cac0*/  @!P1 LDGSTS.E.BYPASS.LTC128B.128 [R10+0xb400], desc[UR38][R2.64], !P0 ;  /* 0x0b400000020a9fae */ /* 0x0001e2000c101d66 */
[----:B------:R-:W-:Y:S02]  /*cad0*/  IMAD.MOV.U32 R13, RZ, RZ, R5 ;  /* 0x000000ffff0d7224 */ /* 0x000fe400078e0005 */
[C---:B------:R-:W-:Y:S02]  /*cae0*/  VIADD R5, R6.reuse, 0x80 ;  /* 0x0000008006057836 */ /* 0x040fe40000000000 */
[----:B0-----:R-:W-:Y:S01]  /*caf0*/  VIADD R3, R6, 0x70 ;  /* 0x0000007006037836 */ /* 0x001fe20000000000 */
[----:B------:R-:W-:-:S07]  /*cb00*/  MOV R8, R14 ;  /* 0x0000000e00087202 */ /* 0x000fce0000000f00 */
[----:B------:R-:W-:Y:S05]  /*cb10*/  WARPSYNC.COLLECTIVE R15, `(.L_x_120) ;  /* 0x000000000f087348 */ /* 0x000fea0003c00000 */
[----:B------:R0:W1:Y:S02]  /*cb20*/  SHFL.IDX P6, R14, R13, R12, R11 ;  /* 0x0000000c0d0e7389 */ /* 0x00006400000c000b */
[----:B01----:R-:W-:Y:S01]  /*cb30*/  ENDCOLLECTIVE ;  /* 0x000000000000791b */ /* 0x003fe20003800000 */
.L_x_120:
[----:B------:R-:W-:Y:S01]  /*cb40*/  ISETP.GE.AND P1, PT, R3, R4, PT ;  /* 0x000000040300720c */ /* 0x000fe20003f26270 */
[----:B------:R-:W-:Y:S01]  /*cb50*/  IMAD.MOV.U32 R13, RZ, RZ, R7 ;  /* 0x000000ffff0d7224 */ /* 0x000fe200078e0007 */
[----:B------:R-:W-:-:S11]  /*cb60*/  MOV R12, RZ ;  /* 0x000000ff000c7202 */ /* 0x000fd60000000f00 */
[----:B------:R-:W-:Y:S02]  /*cb70*/  @!P1 LEA R25, R22, UR45, 0x1 ;  /* 0x0000002d16199c11 */ /* 0x000fe4000f8e08ff */
[----:B------:R-:W-:-:S13]  /*cb80*/  @!P1 LEA R2, P2, R16, R14, 0x1 ;  /* 0x0000000e10029211 */ /* 0x000fda00078408ff */
[----:B------:R-:W-:Y:S05]  /*cb90*/  WARPSYNC.COLLECTIVE R15, `(.L_x_121) ;  /* 0x000000000f087348 */ /* 0x000fea0003c00000 */
[----:B------:R0:W1:Y:S02]  /*cba0*/  SHFL.IDX P6, R14, R13, R12, R11 ;  /* 0x0000000c0d0e7389 */ /* 0x00006400000c000b */
[----:B01----:R-:W-:Y:S01]  /*cbb0*/  ENDCOLLECTIVE ;  /* 0x000000000000791b */ /* 0x003fe20003800000 */
.L_x_121:
[----:B------:R-:W-:-:S05]  /*cbc0*/  @!P1 IADD3.X R3, RZ, R8, RZ, P2, !PT ;  /* 0x00000008ff039210 */ /* 0x000fca00017fe4ff */
[----:B------:R-:W-:Y:S01]  /*cbd0*/  @!PT LDS RZ, [RZ] ;  /* 0x00000000fffff984 */ /* 0x000fe20000000800 */
[----:B------:R-:W-:Y:S01]  /*cbe0*/  @!PT LDS RZ, [RZ] ;  /* 0x00000000fffff984 */ /* 0x000fe20000000800 */
[----:B------:R-:W-:Y:S01]  /*cbf0*/  @!PT LDS RZ, [RZ] ;  /* 0x00000000fffff984 */ /* 0x000fe20000000800 */
[----:B------:R0:W-:Y:S01]  /*cc00*/  @!P1 LDGSTS.E.BYPASS.LTC128B.128 [R25+0xbc00], desc[UR38][R2.64], !P0 ;  /* 0x0bc0000002199fae */ /* 0x0001e2000c101d66 */
[----:B------:R-:W-:Y:S01]  /*cc10*/  ISETP.GE.AND P1, PT, R5, R4, PT ;  /* 0x000000040500720c */ /* 0x000fe20003f26270 */
[----:B------:R-:W-:Y:S02]  /*cc20*/  VIADD R5, R6, 0x90 ;  /* 0x0000009006057836 */ /* 0x000fe40000000000 */
[----:B------:R-:W-:Y:S02]  /*cc30*/  IMAD.MOV.U32 R13, RZ, RZ, R0 ;  /* 0x000000ffff0d7224 */ /* 0x000fe400078e0000 */
[----:B------:R-:W-:-:S08]  /*cc40*/  IMAD.MOV.U32 R9, RZ, RZ, R14 ;  /* 0x000000ffff097224 */ /* 0x000fd000078e000e */
[----:B0-----:R-:W-:Y:S05]  /*cc50*/  WARPSYNC.COLLECTIVE R15, `(.L_x_122) ;  /* 0x000000000f087348 */ /* 0x001fea0003c00000 */
[----:B------:R1:W2:Y:S02]  /*cc60*/  SHFL.IDX P6, R14, R13, R12, R11 ;  /* 0x0000000c0d0e7389 */ /* 0x0002a400000c000b */
[----:B012---:R-:W-:Y:S01]  /*cc70*/  ENDCOLLECTIVE ;  /* 0x000000000000791b */ /* 0x007fe20003800000 */
.L_x_122:
[----:B------:R-:W-:Y:S01]  /*cc80*/  MOV R13, R7 ;  /* 0x00000007000d7202 */ /* 0x000fe20000000f00 */
[----:B------:R-:W-:Y:S01]  /*cc90*/  IMAD.MOV.U32 R12, RZ, RZ, 0x1 ;  /* 0x00000001ff0c7424 */ /* 0x000fe200078e00ff */
[----:B------:R-:W-:-:S07]  /*cca0*/  MOV R21, R14 ;  /* 0x0000000e00157202 */ /* 0x000fce0000000f00 */
[----:B------:R-:W-:Y:S05]  /*ccb0*/  WARPSYNC.COLLECTIVE R15, `(.L_x_123) ;  /* 0x000000000f087348 */ /* 0x000fea0003c00000 */
[----:B------:R0:W1:Y:S02]  /*ccc0*/  SHFL.IDX P6, R14, R13, R12, R11 ;  /* 0x0000000c0d0e7389 */ /* 0x00006400000c000b */
[----:B01----:R-:W-:Y:S01]  /*ccd0*/  ENDCOLLECTIVE ;  /* 0x000000000000791b */ /* 0x003fe20003800000 */
.L_x_123:
[----:B------:R-:W-:Y:S02]  /*cce0*/  @!P1 LEA R2, P2, R16, R21, 0x1 ;  /* 0x0000001510029211 */ /* 0x000fe400078408ff */
[----:B------:R-:W-:-:S03]  /*ccf0*/  @!P1 LEA R21, R22, UR45, 0x1 ;  /* 0x0000002d16159c11 */ /* 0x000fc6000f8e08ff */
        /* <DEDUP_REMOVED lines=11> */
.L_x_124:
[----:B------:R-:W-:Y:S01]  /*cdb0*/  MOV R13, R7 ;  /* 0x00000007000d7202 */ /* 0x000fe20000000f00 */
[----:B------:R-:W-:Y:S02]  /*cdc0*/  IMAD.MOV.U32 R12, RZ, RZ, 0x2 ;  /* 0x00000002ff0c7424 */ /* 0x000fe400078e00ff */
[----:B------:R-:W-:-:S07]  /*cdd0*/  IMAD.MOV.U32 R9, RZ, RZ, R14 ;  /* 0x000000ffff097224 */ /* 0x000fce00078e000e */
[----:B------:R-:W-:Y:S05]  /*cde0*/  WARPSYNC.COLLECTIVE R15, `(.L_x_125) ;  /* 0x000000000f087348 */ /* 0x000fea0003c00000 */
[----:B------:R0:W1:Y:S02]  /*cdf0*/  SHFL.IDX P6, R14, R13, R12, R11 ;  /* 0x0000000c0d0e7389 */ /* 0x00006400000c000b */
[----:B01----:R-:W-:Y:S01]  /*ce00*/  ENDCOLLECTIVE ;  /* 0x000000000000791b */ /* 0x003fe20003800000 */
.L_x_125:
[----:B------:R-:W-:Y:S02]  /*ce10*/  @!P1 LEA R2, P2, R16, R9, 0x1 ;  /* 0x0000000910029211 */ /* 0x000fe400078408ff */
[----:B------:R-:W-:-:S03]  /*ce20*/  @!P1 LEA R9, R22, UR45, 0x1 ;  /* 0x0000002d16099c11 */ /* 0x000fc6000f8e08ff */
[----:B------:R-:W-:-:S05]  /*ce30*/  @!P1 IMAD.X R3, RZ, RZ, R8, P2 ;  /* 0x000000ffff039224 */ /* 0x000fca00010e0608 */
[----:B------:R-:W-:Y:S01]  /*ce40*/  @!PT LDS RZ, [RZ] ;  /* 0x00000000fffff984 */ /* 0x000fe20000000800 */
[----:B------:R-:W-:Y:S01]  /*ce50*/  @!PT LDS RZ, [RZ] ;  /* 0x00000000fffff984 */ /* 0x000fe20000000800 */
[----:B------:R-:W-:Y:S01]  /*ce60*/  @!PT LDS RZ, [RZ] ;  /* 0x00000000fffff984 */ /* 0x000fe20000000800 */
[----:B------:R0:W-:Y:S01]  /*ce70*/  @!P1 LDGSTS.E.BYPASS.LTC128B.128 [R9+0xcc00], desc[UR38][R2.64], !P0 ;  /* 0x0cc0000002099fae */ /* 0x0001e2000c101d66 */
[----:B------:R-:W-:Y:S01]  /*ce80*/  MOV R13, R0 ;  /* 0x00000000000d7202 */ /* 0x000fe20000000f00 */
[----:B------:R-:W-:-:S07]  /*ce90*/  IMAD.MOV.U32 R5, RZ, RZ, R14 ;  /* 0x000000ffff057224 */ /* 0x000fce00078e000e */
[----:B0-----:R-:W-:Y:S05]  /*cea0*/  WARPSYNC.COLLECTIVE R15, `(.L_x_126) ;  /* 0x000000000f087348 */ /* 0x001fea0003c00000 */
[----:B------:R1:W2:Y:S02]  /*ceb0*/  SHFL.IDX P6, R14, R13, R12, R11 ;  /* 0x0000000c0d0e7389 */ /* 0x0002a400000c000b */
[----:B012---:R-:W-:Y:S01]  /*cec0*/  ENDCOLLECTIVE ;  /* 0x000000000000791b */ /* 0x007fe20003800000 */
.L_x_126:
[----:B------:R-:W-:-:S05]  /*ced0*/  VIADD R3, R6, 0xa0 ;  /* 0x000000a006037836 */ /* 0x000fca0000000000 */
[----:B------:R-:W-:Y:S02]  /*cee0*/  ISETP.GE.AND P1, PT, R3, R4, PT ;  /* 0x000000040300720c */ /* 0x000fe40003f26270 */
[----:B------:R-:W-:Y:S01]  /*cef0*/  MOV R13, R7 ;  /* 0x00000007000d7202 */ /* 0x000fe20000000f00 */
[----:B------:R-:W-:-:S10]  /*cf00*/  IMAD.MOV.U32 R12, RZ, RZ, 0x3 ;  /* 0x00000003ff0c7424 */ /* 0x000fd400078e00ff */
[----:B------:R-:W-:-:S13]  /*cf10*/  @!P1 LEA R2, P2, R16, R14, 0x1 ;  /* 0x0000000e10029211 */ /* 0x000fda00078408ff */
[----:B------:R-:W-:Y:S05]  /*cf20*/  WARPSYNC.COLLECTIVE R15, `(.L_x_127) ;  /* 0x000000000f087348 */ /* 0x000fea0003c00000 */
[----:B------:R0:W1:Y:S02]  /*cf30*/  SHFL.IDX P6, R14, R13, R12, R11 ;  /* 0x0000000c0d0e7389 */ /* 0x00006400000c000b */
[----:B01----:R-:W-:Y:S01]  /*cf40*/  ENDCOLLECTIVE ;  /* 0x000000000000791b */ /* 0x003fe20003800000 */
.L_x_127:
[----:B------:R-:W-:Y:S01]  /*cf50*/  @!P1 IMAD.X R3, RZ, RZ, R5, P2 ;  /* 0x000000ffff039224 */ /* 0x000fe200010e0605 */
[----:B------:R-:W-:-:S05]  /*cf60*/  @!P1 LEA R5, R22, UR45, 0x1 ;  /* 0x0000002d16059c11 */ /* 0x000fca000f8e08ff */
        /* <DEDUP_REMOVED lines=9> */
.L_x_128:
[----:B------:R-:W-:Y:S05]  /*d000*/  BRA `(.L_x_129) ;  /* 0xffffffc800cc7947 */ /* 0x000fea000383ffff */
.L_x_52:
[----:B0-----:R-:W-:-:S04]  /*d010*/  IMAD.U32 R3, RZ, RZ, UR45 ;  /* 0x0000002dff037e24 */ /* 0x001fc8000f8e00ff */
[----:B------:R0:W1:Y:S03]  /*d020*/  SYNCS.PHASECHK.TRANS64.TRYWAIT P0, [R3+URZ+0x16820], R0 ;  /* 0x01682000030075a7 */ /* 0x000066000800017f */
[----:B-1----:R-:W-:Y:S05]  /*d030*/  @!P0 NANOSLEEP.SYNCS 0x989680 ;  /* 0x009896800000895d */ /* 0x002fea0003900000 */
[----:B------:R-:W1:Y:S02]  /*d040*/  @!P0 SYNCS.PHASECHK.TRANS64 P0, [R3+URZ+0x16820], R0 ;  /* 0x01682000030085a7 */ /* 0x000e64000800007f */
[----:B-1----:R-:W-:Y:S05]  /*d050*/  @!P0 BRA `(.L_x_52) ;  /* 0xfffffffc00ec8947 */ /* 0x002fea000383ffff */
[----:B------:R-:W-:Y:S05]  /*d060*/  BRA `(.L_x_130) ;  /* 0xffffffc800fc7947 */ /* 0x000fea000383ffff */
.L_x_56:
[----:B0-----:R0:W1:Y:S02]  /*d070*/  SYNCS.PHASECHK.TRANS64.TRYWAIT P0, [R7+URZ+0x16840], R2 ;  /* 0x01684002070075a7 */ /* 0x001064000800017f */
[----:B-1----:R-:W-:Y:S05]  /*d080*/  @!P0 NANOSLEEP.SYNCS 0x989680 ;  /* 0x009896800000895d */ /* 0x002fea0003900000 */
[----:B------:R-:W1:Y:S02]  /*d090*/  @!P0 SYNCS.PHASECHK.TRANS64 P0, [R7+URZ+0x16840], R2 ;  /* 0x01684002070085a7 */ /* 0x000e64000800007f */
[----:B-1----:R-:W-:Y:S05]  /*d0a0*/  @!P0 BRA `(.L_x_56) ;  /* 0xfffffffc00f08947 */ /* 0x002fea000383ffff */
[----:B------:R-:W-:Y:S05]  /*d0b0*/  BRA `(.L_x_131) ;  /* 0xffffffcc00e07947 */ /* 0x000fea000383ffff */
.L_x_57:
        /* <DEDUP_REMOVED lines=8> */
.L_x_133:
[----:B------:R-:W-:Y:S05]  /*d140*/  BSYNC B1 ;  /* 0x0000000000017941 */ /* 0x000fea0003800000 */
.L_x_132:
[----:B------:R-:W-:Y:S01]  /*d150*/  IMAD.MOV.U32 R13, RZ, RZ, R10 ;  /* 0x000000ffff0d7224 */ /* 0x000fe200078e000a */
[----:B------:R-:W-:Y:S01]  /*d160*/  MOV R11, 0x181f ;  /* 0x0000181f000b7802 */ /* 0x000fe20000000f00 */
[----:B------:R-:W-:Y:S01]  /*d170*/  IMAD.MOV.U32 R12, RZ, RZ, RZ ;  /* 0x000000ffff0c7224 */ /* 0x000fe200078e00ff */
[----:B------:R-:W-:Y:S01]  /*d180*/  MOV R3, R14 ;  /* 0x0000000e00037202 */ /* 0x000fe20000000f00 */
[----:B------:R-:W-:Y:S01]  /*d190*/  IMAD.MOV.U32 R15, RZ, RZ, -0x1 ;  /* 0xffffffffff0f7424 */ /* 0x000fe200078e00ff */
[----:B------:R-:W-:-:S07]  /*d1a0*/  LEA R9, R9, UR45, 0x1 ;  /* 0x0000002d09097c11 */ /* 0x000fce000f8e08ff */
[----:B------:R-:W-:Y:S05]  /*d1b0*/  WARPSYNC.COLLECTIVE R15, `(.L_x_134) ;  /* 0x000000000f087348 */ /* 0x000fea0003c00000 */
[----:B------:R0:W1:Y:S02]  /*d1c0*/  SHFL.IDX P6, R14, R13, R12, R11 ;  /* 0x0000000c0d0e7389 */ /* 0x00006400000c000b */
[----:B01----:R-:W-:Y:S01]  /*d1d0*/  ENDCOLLECTIVE ;  /* 0x000000000000791b */ /* 0x003fe20003800000 */
.L_x_134:
[----:B------:R-:W-:Y:S01]  /*d1e0*/  IMAD.SHL.U32 R15, R16, 0x2, RZ ;  /* 0x00000002100f7824 */ /* 0x000fe200078e00ff */
[----:B------:R-:W-:Y:S01]  /*d1f0*/  MOV R12, 0x1 ;  /* 0x00000001000c7802 */ /* 0x000fe20000000f00 */
[----:B------:R-:W-:Y:S01]  /*d200*/  IMAD.MOV.U32 R13, RZ, RZ, R19 ;  /* 0x000000ffff0d7224 */ /* 0x000fe200078e0013 */
[----:B------:R-:W-:-:S04]  /*d210*/  MOV R2, R14 ;  /* 0x0000000e00027202 */ /* 0x000fc80000000f00 */
[----:B------:R-:W-:Y:S01]  /*d220*/  IADD3 R2, P0, R2, R15, RZ ;  /* 0x0000000f02027210 */ /* 0x000fe20007f1e0ff */
[----:B------:R-:W-:-:S04]  /*d230*/  IMAD.MOV.U32 R15, RZ, RZ, -0x1 ;  /* 0xffffffffff0f7424 */ /* 0x000fc800078e00ff */
[----:B------:R-:W-:-:S08]  /*d240*/  IMAD.X R3, RZ, RZ, R3, P0 ;  /* 0x000000ffff037224 */ /* 0x000fd000000e0603 */
[----:B------:R-:W-:Y:S05]  /*d250*/  WARPSYNC.COLLECTIVE R15, `(.L_x_135) ;  /* 0x000000000f087348 */ /* 0x000fea0003c00000 */
[----:B------:R0:W1:Y:S02]  /*d260*/  SHFL.IDX P6, R14, R13, R12, R11 ;  /* 0x0000000c0d0e7389 */ /* 0x00006400000c000b */
[----:B01----:R-:W-:Y:S01]  /*d270*/  ENDCOLLECTIVE ;  /* 0x000000000000791b */ /* 0x003fe20003800000 */
.L_x_135:
[----:B------:R-:W-:Y:S01]  /*d280*/  @!PT LDS RZ, [RZ] ;  /* 0x00000000fffff984 */ /* 0x000fe20000000800 */
[----:B------:R-:W-:Y:S01]  /*d290*/  @!PT LDS RZ, [RZ] ;  /* 0x00000000fffff984 */ /* 0x000fe20000000800 */
[----:B------:R-:W-:Y:S01]  /*d2a0*/  @!PT LDS RZ, [RZ] ;  /* 0x00000000fffff984 */ /* 0x000fe20000000800 */
[----:B------:R0:W-:Y:S01]  /*d2b0*/  LDGSTS.E.BYPASS.LTC128B.128 [R9+0xe400], desc[UR38][R2.64], !P2 ;  /* 0x0e40000002097fae */ /* 0x0001e2000d101d66 */
[----:B------:R-:W-:Y:S01]  /*d2c0*/  MOV R13, R10 ;  /* 0x0000000a000d7202 */ /* 0x000fe20000000f00 */
[----:B0-----:R-:W-:-:S07]  /*d2d0*/  IMAD.MOV.U32 R3, RZ, RZ, R14 ;  /* 0x000000ffff037224 */ /* 0x001fce00078e000e */
[----:B------:R-:W-:Y:S05]  /*d2e0*/  WARPSYNC.COLLECTIVE R15, `(.L_x_136) ;  /* 0x000000000f087348 */ /* 0x000fea0003c00000 */
[----:B------:R0:W1:Y:S02]  /*d2f0*/  SHFL.IDX P6, R14, R13, R12, R11 ;  /* 0x0000000c0d0e7389 */ /* 0x00006400000c000b */
[----:B01----:R-:W-:Y:S01]  /*d300*/  ENDCOLLECTIVE ;  /* 0x000000000000791b */ /* 0x003fe20003800000 */
.L_x_136:
[----:B------:R-:W-:Y:S02]  /*d310*/  IMAD.SHL.U32 R15, R16, 0x2, RZ ;  /* 0x00000002100f7824 */ /* 0x000fe400078e00ff */
[----:B------:R-:W-:Y:S02]  /*d320*/  IMAD.MOV.U32 R13, RZ, RZ, R19 ;  /* 0x000000ffff0d7224 */ /* 0x000fe400078e0013 */
[----:B------:R-:W-:Y:S02]  /*d330*/  IMAD.MOV.U32 R12, RZ, RZ, 0x2 ;  /* 0x00000002ff0c7424 */ /* 0x000fe400078e00ff */
[----:B------:R-:W-:-:S05]  /*d340*/  IMAD.MOV.U32 R2, RZ, RZ, R14 ;  /* 0x000000ffff027224 */ /* 0x000fca00078e000e */
[----:B------:R-:W-:Y:S02]  /*d350*/  IADD3 R2, P0, R2, R15, RZ ;  /* 0x0000000f02027210 */ /* 0x000fe40007f1e0ff */
[----:B------:R-:W-:Y:S02]  /*d360*/  MOV R15, 0xffffffff ;  /* 0xffffffff000f7802 */ /* 0x000fe40000000f00 */
[----:B------:R-:W-:-:S09]  /*d370*/  IADD3.X R3, RZ, R3, RZ, P0, !PT ;  /* 0x00000003ff037210 */ /* 0x000fd200007fe4ff */
[----:B------:R-:W-:Y:S05]  /*d380*/  WARPSYNC.COLLECTIVE R15, `(.L_x_137) ;  /* 0x000000000f087348 */ /* 0x000fea0003c00000 */
[----:B------:R0:W1:Y:S02]  /*d390*/  SHFL.IDX P6, R14, R13, R12, R11 ;  /* 0x0000000c0d0e7389 */ /* 0x00006400000c000b */
[----:B01----:R-:W-:Y:S01]  /*d3a0*/  ENDCOLLECTIVE ;  /* 0x000000000000791b */ /* 0x003fe20003800000 */
.L_x_137:
[----:B------:R-:W-:Y:S01]  /*d3b0*/  @!PT LDS RZ, [RZ] ;  /* 0x00000000fffff984 */ /* 0x000fe20000000800 */
[----:B------:R-:W-:Y:S01]  /*d3c0*/  @!PT LDS RZ, [RZ] ;  /* 0x00000000fffff984 */ /* 0x000fe20000000800 */
[----:B------:R-:W-:Y:S01]  /*d3d0*/  @!PT LDS RZ, [RZ] ;  /* 0x00000000fffff984 */ /* 0x000fe20000000800 */
[----:B------:R0:W-:Y:S01]  /*d3e0*/  LDGSTS.E.BYPASS.LTC128B.128 [R9+0xec00], desc[UR38][R2.64], !P2 ;  /* 0x0ec0000002097fae */ /* 0x0001e2000d101d66 */
[----:B------:R-:W-:Y:S02]  /*d3f0*/  IMAD.MOV.U32 R13, RZ, RZ, R10 ;  /* 0x000000ffff0d7224 */ /* 0x000fe400078e000a */
[----:B0-----:R-:W-:-:S07]  /*d400*/  IMAD.MOV.U32 R3, RZ, RZ, R14 ;  /* 0x000000ffff037224 */ /* 0x001fce00078e000e */
[----:B------:R-:W-:Y:S05]  /*d410*/  WARPSYNC.COLLECTIVE R15, `(.L_x_138) ;  /* 0x000000000f087348 */ /* 0x000fea0003c00000 */
[----:B------:R0:W1:Y:S02]  /*d420*/  SHFL.IDX P6, R14, R13, R12, R11 ;  /* 0x0000000c0d0e7389 */ /* 0x00006400000c000b */
[----:B01----:R-:W-:Y:S01]  /*d430*/  ENDCOLLECTIVE ;  /* 0x000000000000791b */ /* 0x003fe20003800000 */
.L_x_138:
[----:B------:R-:W-:Y:S01]  /*d440*/  SHF.L.U32 R15, R16, 0x1, RZ ;  /* 0x00000001100f7819 */ /* 0x000fe200000006ff */
[----:B------:R-:W-:Y:S01]  /*d450*/  IMAD.MOV.U32 R12, RZ, RZ, 0x3 ;  /* 0x00000003ff0c7424 */ /* 0x000fe200078e00ff */
[----:B------:R-:W-:Y:S01]  /*d460*/  MOV R13, R19 ;  /* 0x00000013000d7202 */ /* 0x000fe20000000f00 */
[----:B------:R-:W-:-:S05]  /*d470*/  IMAD.MOV.U32 R2, RZ, RZ, R14 ;  /* 0x000000ffff027224 */ /* 0x000fca00078e000e */
[----:B------:R-:W-:Y:S01]  /*d480*/  IADD3 R2, P0, R2, R15, RZ ;  /* 0x0000000f02027210 */ /* 0x000fe20007f1e0ff */
[----:B------:R-:W-:-:S04]  /*d490*/  IMAD.MOV.U32 R15, RZ, RZ, -0x1 ;  /* 0xffffffffff0f7424 */ /* 0x000fc800078e00ff */
[----:B------:R-:W-:-:S08]  /*d4a0*/  IMAD.X R3, RZ, RZ, R3, P0 ;  /* 0x000000ffff037224 */ /* 0x000fd000000e0603 */
[----:B------:R-:W-:Y:S05]  /*d4b0*/  WARPSYNC.COLLECTIVE R15, `(.L_x_139) ;  /* 0x000000000f087348 */ /* 0x000fea0003c00000 */
[----:B------:R0:W1:Y:S02]  /*d4c0*/  SHFL.IDX P6, R14, R13, R12, R11 ;  /* 0x0000000c0d0e7389 */ /* 0x00006400000c000b */
[----:B01----:R-:W-:Y:S01]  /*d4d0*/  ENDCOLLECTIVE ;  /* 0x000000000000791b */ /* 0x003fe20003800000 */
.L_x_139:
[----:B------:R-:W-:Y:S01]  /*d4e0*/  @!PT LDS RZ, [RZ] ;  /* 0x00000000fffff984 */ /* 0x000fe20000000800 */
[----:B------:R-:W-:Y:S01]  /*d4f0*/  @!PT LDS RZ, [RZ] ;  /* 0x00000000fffff984 */ /* 0x000fe20000000800 */
[----:B------:R-:W-:Y:S01]  /*d500*/  @!PT LDS RZ, [RZ] ;  /* 0x00000000fffff984 */ /* 0x000fe20000000800 */
[----:B------:R0:W-:Y:S01]  /*d510*/  LDGSTS.E.BYPASS.LTC128B.128 [R9+0xf400], desc[UR38][R2.64], !P2 ;  /* 0x0f40000002097fae */ /* 0x0001e2000d101d66 */
[----:B------:R-:W-:Y:S01]  /*d520*/  IMAD.MOV.U32 R13, RZ, RZ, R10 ;  /* 0x000000ffff0d7224 */ /* 0x000fe200078e000a */
[----:B0-----:R-:W-:-:S07]  /*d530*/  MOV R3, R14 ;  /* 0x0000000e00037202 */ /* 0x001fce0000000f00 */
[----:B------:R-:W-:Y:S05]  /*d540*/  WARPSYNC.COLLECTIVE R15, `(.L_x_140) ;  /* 0x000000000f087348 */ /* 0x000fea0003c00000 */
[----:B------:R0:W1:Y:S02]  /*d550*/  SHFL.IDX P6, R14, R13, R12, R11 ;  /* 0x0000000c0d0e7389 */ /* 0x00006400000c000b */
[----:B01----:R-:W-:Y:S01]  /*d560*/  ENDCOLLECTIVE ;  /* 0x000000000000791b */ /* 0x003fe20003800000 */
.L_x_140:
        /* <DEDUP_REMOVED lines=10> */
.L_x_141:
        /* <DEDUP_REMOVED lines=9> */
.L_x_142:
        /* <DEDUP_REMOVED lines=10> */
.L_x_143:
        /* <DEDUP_REMOVED lines=9> */
.L_x_144:
        /* <DEDUP_REMOVED lines=10> */
.L_x_145:
        /* <DEDUP_REMOVED lines=9> */
.L_x_146:
        /* <DEDUP_REMOVED lines=10> */
.L_x_147:
[----:B------:R-:W-:Y:S01]  /*d9a0*/  @!PT LDS RZ, [RZ] ;  /* 0x00000000fffff984 */ /* 0x000fe20000000800 */
[----:B------:R-:W-:Y:S01]  /*d9b0*/  @!PT LDS RZ, [RZ] ;  /* 0x00000000fffff984 */ /* 0x000fe20000000800 */
[----:B------:R-:W-:Y:S01]  /*d9c0*/  @!PT LDS RZ, [RZ] ;  /* 0x00000000fffff984 */ /* 0x000fe20000000800 */
[----:B------:R0:W-:Y:S01]  /*d9d0*/  LDGSTS.E.BYPASS.LTC128B.128 [R9+0x11400], desc[UR38][R2.64], !P2 ;  /* 0x1140000002097fae */ /* 0x0001e2000d101d66 */
[----:B------:R-:W-:Y:S01]  /*d9e0*/  MOV R13, R10 ;  /* 0x0000000a000d7202 */ /* 0x000fe20000000f00 */
[----:B------:R-:W-:-:S07]  /*d9f0*/  IMAD.MOV.U32 R19, RZ, RZ, R14 ;  /* 0x000000ffff137224 */ /* 0x000fce00078e000e */
[----:B0-----:R-:W-:Y:S05]  /*da00*/  WARPSYNC.COLLECTIVE R15, `(.L_x_148) ;  /* 0x000000000f087348 */ /* 0x001fea0003c00000 */
[----:B------:R1:W2:Y:S02]  /*da10*/  SHFL.IDX P6, R14, R13, R12, R11 ;  /* 0x0000000c0d0e7389 */ /* 0x0002a400000c000b */
[----:B012---:R-:W-:Y:S01]  /*da20*/  ENDCOLLECTIVE ;  /* 0x000000000000791b */ /* 0x007fe20003800000 */
.L_x_148:
[----:B------:R-:W-:Y:S05]  /*da30*/  BRA `(.L_x_149) ;  /* 0xffffffc800907947 */ /* 0x000fea000383ffff */
.L_x_62:
[----:B0-----:R0:W1:Y:S02]  /*da40*/  SYNCS.PHASECHK.TRANS64.TRYWAIT P0, [R7+URZ+0x16860], R2 ;  /* 0x01686002070075a7 */ /* 0x001064000800017f */
[----:B-1----:R-:W-:Y:S05]  /*da50*/  @!P0 NANOSLEEP.SYNCS 0x989680 ;  /* 0x009896800000895d */ /* 0x002fea0003900000 */
[----:B------:R-:W1:Y:S02]  /*da60*/  @!P0 SYNCS.PHASECHK.TRANS64 P0, [R7+URZ+0x16860], R2 ;  /* 0x01686002070085a7 */ /* 0x000e64000800007f */
[----:B-1----:R-:W-:Y:S05]  /*da70*/  @!P0 BRA `(.L_x_62) ;  /* 0xfffffffc00f08947 */ /* 0x002fea000383ffff */
[----:B------:R-:W-:Y:S05]  /*da80*/  BRA `(.L_x_150) ;  /* 0xffffffc800f07947 */ /* 0x000fea000383ffff */
.L_x_63:
[----:B------:R-:W-:Y:S01]  /*da90*/  BSSY B1, `(.L_x_151) ;  /* 0x0000008000017945 */ /* 0x000fe20003800000 */
[----:B------:R-:W-:Y:S01]  /*daa0*/  IMAD.MOV.U32 R13, RZ, RZ, R18 ;  /* 0x000000ffff0d7224 */ /* 0x000fe200078e0012 */
[----:B------:R-:W-:Y:S01]  /*dab0*/  MOV R11, 0x181f ;  /* 0x0000181f000b7802 */ /* 0x000fe20000000f00 */
[----:B------:R-:W-:Y:S02]  /*dac0*/  IMAD.MOV.U32 R12, RZ, RZ, RZ ;  /* 0x000000ffff0c7224 */ /* 0x000fe400078e00ff */
[----:B------:R-:W-:-:S07]  /*dad0*/  IMAD.MOV.U32 R15, RZ, RZ, -0x1 ;  /* 0xffffffffff0f7424 */ /* 0x000fce00078e00ff */
[----:B0-----:R-:W-:Y:S05]  /*dae0*/  WARPSYNC.COLLECTIVE R15, `(.L_x_152) ;  /* 0x000000000f087348 */ /* 0x001fea0003c00000 */
[----:B------:R1:W2:Y:S02]  /*daf0*/  SHFL.IDX P6, R14, R13, R12, R11 ;  /* 0x0000000c0d0e7389 */ /* 0x0002a400000c000b */
[----:B012---:R-:W-:Y:S01]  /*db00*/  ENDCOLLECTIVE ;  /* 0x000000000000791b */ /* 0x007fe20003800000 */
.L_x_152:
[----:B------:R-:W-:Y:S05]  /*db10*/  BSYNC B1 ;  /* 0x0000000000017941 */ /* 0x000fea0003800000 */
.L_x_151:
[----:B------:R-:W-:Y:S01]  /*db20*/  MOV R13, R17 ;  /* 0x00000011000d7202 */ /* 0x000fe20000000f00 */
[----:B------:R-:W-:Y:S01]  /*db30*/  IMAD.MOV.U32 R12, RZ, RZ, RZ ;  /* 0x000000ffff0c7224 */ /* 0x000fe200078e00ff */
[----:B------:R-:W-:Y:S01]  /*db40*/  MOV R15, 0xffffffff ;  /* 0xffffffff000f7802 */ /* 0x000fe20000000f00 */
[----:B------:R-:W-:Y:S01]  /*db50*/  IMAD.MOV.U32 R11, RZ, RZ, 0x181f ;  /* 0x0000181fff0b7424 */ /* 0x000fe200078e00ff */
[----:B------:R-:W-:Y:S01]  /*db60*/  ISETP.LT.OR P2, PT, R4, 0x1, P1 ;  /* 0x000000010400780c */ /* 0x000fe20000f41670 */
[----:B------:R-:W-:Y:S01]  /*db70*/  IMAD.MOV.U32 R3, RZ, RZ, R14 ;  /* 0x000000ffff037224 */ /* 0x000fe200078e000e */
[----:B------:R-:W-:-:S11]  /*db80*/  LEA R8, R8, UR45, 0x1 ;  /* 0x0000002d08087c11 */ /* 0x000fd6000f8e08ff */
[----:B------:R-:W-:Y:S05]  /*db90*/  WARPSYNC.COLLECTIVE R15, `(.L_x_153) ;  /* 0x000000000f087348 */ /* 0x000fea0003c00000 */
[----:B------:R0:W1:Y:S02]  /*dba0*/  SHFL.IDX P6, R14, R13, R12, R11 ;  /* 0x0000000c0d0e7389 */ /* 0x00006400000c000b */
[----:B01----:R-:W-:Y:S01]  /*dbb0*/  ENDCOLLECTIVE ;  /* 0x000000000000791b */ /* 0x003fe20003800000 */
.L_x_153:
[----:B------:R-:W-:Y:S01]  /*dbc0*/  IMAD.MOV.U32 R13, RZ, RZ, R18 ;  /* 0x000000ffff0d7224 */ /* 0x000fe200078e0012 */
[----:B------:R-:W-:Y:S02]  /*dbd0*/  MOV R12, 0x1 ;  /* 0x00000001000c7802 */ /* 0x000fe40000000f00 */
[----:B------:R-:W-:-:S13]  /*dbe0*/  IADD3 R2, P0, R14, R19, RZ ;  /* 0x000000130e027210 */ /* 0x000fda0007f1e0ff */
[----:B------:R-:W-:Y:S05]  /*dbf0*/  WARPSYNC.COLLECTIVE R15, `(.L_x_154) ;  /* 0x000000000f087348 */ /* 0x000fea0003c00000 */
[----:B------:R0:W1:Y:S02]  /*dc00*/  SHFL.IDX P6, R14, R13, R12, R11 ;  /* 0x0000000c0d0e7389 */ /* 0x00006400000c000b */
[----:B01----:R-:W-:Y:S01]  /*dc10*/  ENDCOLLECTIVE ;  /* 0x000000000000791b */ /* 0x003fe20003800000 */
.L_x_154:
[----:B------:R-:W-:-:S05]  /*dc20*/  IMAD.X R3, RZ, RZ, R3, P0 ;  /* 0x000000ffff037224 */ /* 0x000fca00000e0603 */
[----:B------:R-:W-:Y:S01]  /*dc30*/  @!PT LDS RZ, [RZ] ;  /* 0x00000000fffff984 */ /* 0x000fe20000000800 */
[----:B------:R-:W-:Y:S01]  /*dc40*/  @!PT LDS RZ, [RZ] ;  /* 0x00000000fffff984 */ /* 0x000fe20000000800 */
[----:B------:R-:W-:Y:S01]  /*dc50*/  @!PT LDS RZ, [RZ] ;  /* 0x00000000fffff984 */ /* 0x000fe20000000800 */
[----:B------:R0:W-:Y:S01]  /*dc60*/  LDGSTS.E.BYPASS.LTC128B.128 [R8+0x400], desc[UR38][R2.64], !P2 ;  /* 0x0040000002087fae */ /* 0x0001e2000d101d66 */
[----:B------:R-:W-:Y:S01]  /*dc70*/  ISETP.LT.OR P2, PT, R4, 0x11, P1 ;  /* 0x000000110400780c */ /* 0x000fe20000f41670 */
[----:B------:R-:W-:Y:S02]  /*dc80*/  IMAD.MOV.U32 R13, RZ, RZ, R17 ;  /* 0x000000ffff0d7224 */ /* 0x000fe400078e0011 */
[----:B------:R-:W-:-:S10]  /*dc90*/  IMAD.MOV.U32 R9, RZ, RZ, R14 ;  /* 0x000000ffff097224 */ /* 0x000fd400078e000e */
[----:B0-----:R-:W-:Y:S05]  /*dca0*/  WARPSYNC.COLLECTIVE R15, `(.L_x_155) ;  /* 0x000000000f087348 */ /* 0x001fea0003c00000 */
[----:B------:R1:W2:Y:S02]  /*dcb0*/  SHFL.IDX P6, R14, R13, R12, R11 ;  /* 0x0000000c0d0e7389 */ /* 0x0002a400000c000b */
[----:B012---:R-:W-:Y:S01]  /*dcc0*/  ENDCOLLECTIVE ;  /* 0x000000000000791b */ /* 0x007fe20003800000 */
.L_x_155:
[----:B------:R-:W-:Y:S01]  /*dcd0*/  IMAD.MOV.U32 R13, RZ, RZ, R18 ;  /* 0x000000ffff0d7224 */ /* 0x000fe200078e0012 */
[----:B------:R-:W-:Y:S02]  /*dce0*/  MOV R12, 0x2 ;  /* 0x00000002000c7802 */ /* 0x000fe40000000f00 */
[----:B------:R-:W-:-:S04]  /*dcf0*/  MOV R11, R14 ;  /* 0x0000000e000b7202 */ /* 0x000fc80000000f00 */
[----:B------:R-:W-:Y:S01]  /*dd00*/  IADD3 R2, P0, R11, R19, RZ ;  /* 0x000000130b027210 */ /* 0x000fe20007f1e0ff */
[----:B------:R-:W-:-:S04]  /*dd10*/  IMAD.MOV.U32 R11, RZ, RZ, 0x181f ;  /* 0x0000181fff0b7424 */ /* 0x000fc800078e00ff */
[----:B------:R-:W-:-:S08]  /*dd20*/  IMAD.X R3, RZ, RZ, R9, P0 ;  /* 0x000000ffff037224 */ /* 0x000fd000000e0609 */
[----:B------:R-:W-:Y:S05]  /*dd30*/  WARPSYNC.COLLECTIVE R15, `(.L_x_156) ;  /* 0x000000000f087348 */ /* 0x000fea0003c00000 */
[----:B------:R0:W1:Y:S02]  /*dd40*/  SHFL.IDX P6, R14, R13, R12, R11 ;  /* 0x0000000c0d0e7389 */ /* 0x00006400000c000b */
[----:B01----:R-:W-:Y:S01]  /*dd50*/  ENDCOLLECTIVE ;  /* 0x000000000000791b */ /* 0x003fe20003800000 */
.L_x_156:
[----:B------:R-:W-:Y:S01]  /*dd60*/  @!PT LDS RZ, [RZ] ;  /* 0x00000000fffff984 */ /* 0x000fe20000000800 */
[----:B------:R-:W-:Y:S01]  /*dd70*/  @!PT LDS RZ, [RZ] ;  /* 0x00000000fffff984 */ /* 0x000fe20000000800 */
[----:B------:R-:W-:Y:S01]  /*dd80*/  @!PT LDS RZ, [RZ] ;  /* 0x00000000fffff984 */ /* 0x000fe20000000800 */
[----:B------:R0:W-:Y:S01]  /*dd90*/  LDGSTS.E.BYPASS.LTC128B.128 [R8+0xc00], desc[UR38][R2.64], !P2 ;  /* 0x00c0000002087fae */ /* 0x0001e2000d101d66 */
[----:B------:R-:W-:Y:S02]  /*dda0*/  ISETP.LT.OR P2, PT, R4, 0x21, P1 ;  /* 0x000000210400780c */ /* 0x000fe40000f41670 */
[----:B------:R-:W-:Y:S01]  /*ddb0*/  MOV R13, R17 ;  /* 0x00000011000d7202 */ /* 0x000fe20000000f00 */
[----:B------:R-:W-:-:S10]  /*ddc0*/  IMAD.MOV.U32 R10, RZ, RZ, R14 ;  /* 0x000000ffff0a7224 */ /* 0x000fd400078e000e */
[----:B0-----:R-:W-:Y:S05]  /*ddd0*/  WARPSYNC.COLLECTIVE R15, `(.L_x_157) ;  /* 0x000000000f087348 */ /* 0x001fea0003c00000 */
[----:B------:R1:W2:Y:S02]  /*dde0*/  SHFL.IDX P6, R14, R13, R12, R11 ;  /* 0x0000000c0d0e7389 */ /* 0x0002a400000c000b */
[----:B012---:R-:W-:Y:S01]  /*ddf0*/  ENDCOLLECTIVE ;  /* 0x000000000000791b */ /* 0x007fe20003800000 */
.L_x_157:
[----:B------:R-:W-:Y:S01]  /*de00*/  MOV R13, R18 ;  /* 0x00000012000d7202 */ /* 0x000fe20000000f00 */
[----:B------:R-:W-:-:S05]  /*de10*/  IMAD.MOV.U32 R12, RZ, RZ, R14 ;  /* 0x000000ffff0c7224 */ /* 0x000fca00078e000e */
[----:B------:R-:W-:Y:S01]  /*de20*/  IADD3 R2, P0, R12, R19, RZ ;  /* 0x000000130c027210 */ /* 0x000fe20007f1e0ff */
[----:B------:R-:W-:-:S04]  /*de30*/  IMAD.MOV.U32 R12, RZ, RZ, 0x3 ;  /* 0x00000003ff0c7424 */ /* 0x000fc800078e00ff */
[----:B------:R-:W-:-:S08]  /*de40*/  IMAD.X R3, RZ, RZ, R10, P0 ;  /* 0x000000ffff037224 */ /* 0x000fd000000e060a */
[----:B------:R-:W-:Y:S05]  /*de50*/  WARPSYNC.COLLECTIVE R15, `(.L_x_158) ;  /* 0x000000000f087348 */ /* 0x000fea0003c00000 */
[----:B------:R0:W1:Y:S02]  /*de60*/  SHFL.IDX P6, R14, R13, R12, R11 ;  /* 0x0000000c0d0e7389 */ /* 0x00006400000c000b */
[----:B01----:R-:W-:Y:S01]  /*de70*/  ENDCOLLECTIVE ;  /* 0x000000000000791b */ /* 0x003fe20003800000 */
.L_x_158:
        /* <DEDUP_REMOVED lines=10> */
.L_x_159:
[----:B------:R-:W-:Y:S01]  /*df20*/  MOV R13, R18 ;  /* 0x00000012000d7202 */ /* 0x000fe20000000f00 */
[----:B------:R-:W-:Y:S02]  /*df30*/  IMAD.MOV.U32 R12, RZ, RZ, 0x4 ;  /* 0x00000004ff0c7424 */ /* 0x000fe400078e00ff */
[----:B------:R-:W-:-:S05]  /*df40*/  IMAD.MOV.U32 R11, RZ, RZ, R14 ;  /* 0x000000ffff0b7224 */ /* 0x000fca00078e000e */
[----:B------:R-:W-:Y:S01]  /*df50*/  IADD3 R2, P0, R11, R19, RZ ;  /* 0x000000130b027210 */ /* 0x000fe20007f1e0ff */
[----:B------:R-:W-:-:S04]  /*df60*/  IMAD.MOV.U32 R11, RZ, RZ, 0x181f ;  /* 0x0000181fff0b7424 */ /* 0x000fc800078e00ff */
[----:B------:R-:W-:-:S08]  /*df70*/  IMAD.X R3, RZ, RZ, R9, P0 ;  /* 0x000000ffff037224 */ /* 0x000fd000000e0609 */
[----:B------:R-:W-:Y:S05]  /*df80*/  WARPSYNC.COLLECTIVE R15, `(.L_x_160) ;  /* 0x000000000f087348 */ /* 0x000fea0003c00000 */
[----:B------:R0:W1:Y:S02]  /*df90*/  SHFL.IDX P6, R14, R13, R12, R11 ;  /* 0x0000000c0d0e7389 */ /* 0x00006400000c000b */
[----:B01----:R-:W-:Y:S01]  /*dfa0*/  ENDCOLLECTIVE ;  /* 0x000000000000791b */ /* 0x003fe20003800000 */
.L_x_160:
[----:B------:R-:W-:Y:S01]  /*dfb0*/  @!PT LDS RZ, [RZ] ;  /* 0x00000000fffff984 */ /* 0x000fe20000000800 */
[----:B------:R-:W-:Y:S01]  /*dfc0*/  @!PT LDS RZ, [RZ] ;  /* 0x00000000fffff984 */ /* 0x000fe20000000800 */
[----:B------:R-:W-:Y:S01]  /*dfd0*/  @!PT LDS RZ, [RZ] ;  /* 0x00000000fffff984 */ /* 0x000fe20000000800 */
[----:B------:R0:W-:Y:S01]  /*dfe0*/  LDGSTS.E.BYPASS.LTC128B.128 [R8+0x1c00], desc[UR38][R2.64], !P2 ;  /* 0x01c0000002087fae */ /* 0x0001e2000d101d66 */
[----:B------:R-:W-:Y:S01]  /*dff0*/  ISETP.LT.OR P2, PT, R4, 0x41, P1 ;  /* 0x000000410400780c */ /* 0x000fe20000f41670 */
[----:B------:R-:W-:Y:S01]  /*e000*/  IMAD.MOV.U32 R13, RZ, RZ, R17 ;  /* 0x000000ffff0d7224 */ /* 0x000fe200078e0011 */
[----:B------:R-:W-:-:S11]  /*e010*/  MOV R10, R14 ;  /* 0x0000000e000a7202 */ /* 0x000fd60000000f00 */
[----:B0-----:R-:W-:Y:S05]  /*e020*/  WARPSYNC.COLLECTIVE R15, `(.L_x_161) ;  /* 0x000000000f087348 */ /* 0x001fea0003c00000 */
[----:B------:R1:W2:Y:S02]  /*e030*/  SHFL.IDX P6, R14, R13, R12, R11 ;  /* 0x0000000c0d0e7389 */ /* 0x0002a400000c000b */
[----:B012---:R-:W-:Y:S01]  /*e040*/  ENDCOLLECTIVE ;  /* 0x000000000000791b */ /* 0x007fe20003800000 */
.L_x_161:
[----:B------:R-:W-:Y:S02]  /*e050*/  IMAD.MOV.U32 R13, RZ, RZ, R18 ;  /* 0x000000ffff0d7224 */ /* 0x000fe400078e0012 */
[----:B------:R-:W-:-:S05]  /*e060*/  IMAD.MOV.U32 R12, RZ, RZ, R14 ;  /* 0x000000ffff0c7224 */ /* 0x000fca00078e000e */
[----:B------:R-:W-:Y:S01]  /*e070*/  IADD3 R2, P0, R12, R19, RZ ;  /* 0x000000130c027210 */ /* 0x000fe20007f1e0ff */
[----:B------:R-:W-:-:S03]  /*e080*/  IMAD.MOV.U32 R12, RZ, RZ, 0x5 ;  /* 0x00000005ff0c7424 */ /* 0x000fc600078e00ff */
[----:B------:R-:W-:-:S09]  /*e090*/  IADD3.X R3, RZ, R10, RZ, P0, !PT ;  /* 0x0000000aff037210 */ /* 0x000fd200007fe4ff */
[----:B------:R-:W-:Y:S05]  /*e0a0*/  WARPSYNC.COLLECTIVE R15, `(.L_x_162) ;  /* 0x000000000f087348 */ /* 0x000fea0003c00000 */
[----:B------:R0:W1:Y:S02]  /*e0b0*/  SHFL.IDX P6, R14, R13, R12, R11 ;  /* 0x0000000c0d0e7389 */ /* 0x00006400000c000b */
[----:B01----:R-:W-:Y:S01]  /*e0c0*/  ENDCOLLECTIVE ;  /* 0x000000000000791b */ /* 0x003fe20003800000 */
.L_x_162:
        /* <DEDUP_REMOVED lines=10> */
.L_x_163:
        /* <DEDUP_REMOVED lines=9> */
.L_x_164:
        /* <DEDUP_REMOVED lines=10> */
.L_x_165:
[----:B------:R-:W-:Y:S01]  /*e2a0*/  IMAD.MOV.U32 R13, RZ, RZ, R18 ;  /* 0x000000ffff0d7224 */ /* 0x000fe200078e0012 */
[----:B------:R-:W-:-:S04]  /*e2b0*/  MOV R12, R14 ;  /* 0x0000000e000c7202 */ /* 0x000fc80000000f00 */
[----:B------:R-:W-:Y:S02]  /*e2c0*/  IADD3 R2, P0, R12, R19, RZ ;  /* 0x000000130c027210 */ /* 0x000fe40007f1e0ff */
[----:B------:R-:W-:-:S03]  /*e2d0*/  MOV R12, 0x7 ;  /* 0x00000007000c7802 */ /* 0x000fc60000000f00 */
[----:B------:R-:W-:-:S08]  /*e2e0*/  IMAD.X R3, RZ, RZ, R10, P0 ;  /* 0x000000ffff037224 */ /* 0x000fd000000e060a */
[----:B------:R-:W-:Y:S05]  /*e2f0*/  WARPSYNC.COLLECTIVE R15, `(.L_x_166) ;  /* 0x000000000f087348 */ /* 0x000fea0003c00000 */
[----:B------:R0:W1:Y:S02]  /*e300*/  SHFL.IDX P6, R14, R13, R12, R11 ;  /* 0x0000000c0d0e7389 */ /* 0x00006400000c000b */
[----:B01----:R-:W-:Y:S01]  /*e310*/  ENDCOLLECTIVE ;  /* 0x000000000000791b */ /* 0x003fe20003800000 */
.L_x_166:
[----:B------:R-:W-:Y:S01]  /*e320*/  @!PT LDS RZ, [RZ] ;  /* 0x00000000fffff984 */ /* 0x000fe20000000800 */
[----:B------:R-:W-:Y:S01]  /*e330*/  @!PT LDS RZ, [RZ] ;  /* 0x00000000fffff984 */ /* 0x000fe20000000800 */
[----:B------:R-:W-:Y:S01]  /*e340*/  @!PT LDS RZ, [RZ] ;  /* 0x00000000fffff984 */ /* 0x000fe20000000800 */
[----:B------:R0:W-:Y:S01]  /*e350*/  LDGSTS.E.BYPASS.LTC128B.128 [R8+0x3400], desc[UR38][R2.64], !P2 ;  /* 0x0340000002087fae */ /* 0x0001e2000d101d66 */
[----:B------:R-:W-:Y:S02]  /*e360*/  IMAD.MOV.U32 R13, RZ, RZ, R17 ;  /* 0x000000ffff0d7224 */ /* 0x000fe400078e0011 */
[----:B------:R-:W-:-:S07]  /*e370*/  IMAD.MOV.U32 R18, RZ, RZ, R14 ;  /* 0x000000ffff127224 */ /* 0x000fce00078e000e */
[----:B0-----:R-:W-:Y:S05]  /*e380*/  WARPSYNC.COLLECTIVE R15, `(.L_x_167) ;  /* 0x000000000f087348 */ /* 0x001fea0003c00000 */
[----:B------:R1:W2:Y:S02]  /*e390*/  SHFL.IDX P6, R14, R13, R12, R11 ;  /* 0x0000000c0d0e7389 */ /* 0x0002a400000c000b */
[----:B012---:R-:W-:Y:S01]  /*e3a0*/  ENDCOLLECTIVE ;  /* 0x000000000000791b */ /* 0x007fe20003800000 */
.L_x_167:
[----:B------:R-:W-:Y:S05]  /*e3b0*/  BRA `(.L_x_168) ;  /* 0xffffffc4006c7947 */ /* 0x000fea000383ffff */
.L_x_69:
[----:B0-----:R0:W1:Y:S02]  /*e3c0*/  SYNCS.PHASECHK.TRANS64.TRYWAIT P0, [R0+URZ+0x16860], R3 ;  /* 0x01686003000075a7 */ /* 0x001064000800017f */
[----:B-1----:R-:W-:Y:S05]  /*e3d0*/  @!P0 NANOSLEEP.SYNCS 0x989680 ;  /* 0x009896800000895d */ /* 0x002fea0003900000 */
[----:B------:R-:W1:Y:S02]  /*e3e0*/  @!P0 SYNCS.PHASECHK.TRANS64 P0, [R0+URZ+0x16860], R3 ;  /* 0x01686003000085a7 */ /* 0x000e64000800007f */
[----:B-1----:R-:W-:Y:S05]  /*e3f0*/  @!P0 BRA `(.L_x_69) ;  /* 0xfffffffc00f08947 */ /* 0x002fea000383ffff */
[----:B------:R-:W-:Y:S05]  /*e400*/  BRA `(.L_x_169) ;  /* 0xffffffc800687947 */ /* 0x000fea000383ffff */
.L_x_70:
[----:B------:R-:W-:Y:S01]  /*e410*/  BSSY B0, `(.L_x_170) ;  /* 0x0000008000007945 */ /* 0x000fe20003800000 */
[----:B------:R-:W-:Y:S01]  /*e420*/  MOV R13, R18 ;  /* 0x00000012000d7202 */ /* 0x000fe20000000f00 */
[----:B------:R-:W-:Y:S01]  /*e430*/  IMAD.MOV.U32 R12, RZ, RZ, RZ ;  /* 0x000000ffff0c7224 */ /* 0x000fe200078e00ff */
[----:B------:R-:W-:Y:S01]  /*e440*/  MOV R15, 0xffffffff ;  /* 0xffffffff000f7802 */ /* 0x000fe20000000f00 */
[----:B------:R-:W-:-:S07]  /*e450*/  IMAD.MOV.U32 R11, RZ, RZ, 0x181f ;  /* 0x0000181fff0b7424 */ /* 0x000fce00078e00ff */
[----:B0-----:R-:W-:Y:S05]  /*e460*/  WARPSYNC.COLLECTIVE R15, `(.L_x_171) ;  /* 0x000000000f087348 */ /* 0x001fea0003c00000 */
[----:B------:R1:W2:Y:S02]  /*e470*/  SHFL.IDX P6, R14, R13, R12, R11 ;  /* 0x0000000c0d0e7389 */ /* 0x0002a400000c000b */
[----:B012---:R-:W-:Y:S01]  /*e480*/  ENDCOLLECTIVE ;  /* 0x000000000000791b */ /* 0x007fe20003800000 */
.L_x_171:
[----:B------:R-:W-:Y:S05]  /*e490*/  BSYNC B0 ;  /* 0x0000000000007941 */ /* 0x000fea0003800000 */
.L_x_170:
[----:B------:R-:W-:Y:S01]  /*e4a0*/  IMAD.MOV.U32 R13, RZ, RZ, R17 ;  /* 0x000000ffff0d7224 */ /* 0x000fe200078e0011 */
[----:B------:R-:W-:Y:S01]  /*e4b0*/  MOV R12, RZ ;  /* 0x000000ff000c7202 */ /* 0x000fe20000000f00 */
[----:B------:R-:W-:Y:S01]  /*e4c0*/  IMAD.MOV.U32 R11, RZ, RZ, 0x181f ;  /* 0x0000181fff0b7424 */ /* 0x000fe200078e00ff */
[----:B------:R-:W-:Y:S01]  /*e4d0*/  SHF.L.U32 R16, R16, 0x1, RZ ;  /* 0x0000000110107819 */ /* 0x000fe200000006ff */
[----:B------:R-:W-:Y:S01]  /*e4e0*/  IMAD.MOV.U32 R15, RZ, RZ, -0x1 ;  /* 0xffffffffff0f7424 */ /* 0x000fe200078e00ff */
[----:B------:R-:W-:Y:S01]  /*e4f0*/  ISETP.LT.OR P2, PT, R5, 0x1, P0 ;  /* 0x000000010500780c */ /* 0x000fe20000741670 */
[----:B------:R-:W-:Y:S01]  /*e500*/  IMAD.MOV.U32 R3, RZ, RZ, R14 ;  /* 0x000000ffff037224 */ /* 0x000fe200078e000e */
[----:B------:R-:W-:-:S11]  /*e510*/  LEA R4, R4, UR45, 0x1 ;  /* 0x0000002d04047c11 */ /* 0x000fd6000f8e08ff */
[----:B------:R-:W-:Y:S05]  /*e520*/  WARPSYNC.COLLECTIVE R15, `(.L_x_172) ;  /* 0x000000000f087348 */ /* 0x000fea0003c00000 */
[----:B------:R0:W1:Y:S02]  /*e530*/  SHFL.IDX P6, R14, R13, R12, R11 ;  /* 0x0000000c0d0e7389 */ /* 0x00006400000c000b */
[----:B01----:R-:W-:Y:S01]  /*e540*/  ENDCOLLECTIVE ;  /* 0x000000000000791b */ /* 0x003fe20003800000 */
.L_x_172:
[----:B------:R-:W-:Y:S01]  /*e550*/  IMAD.MOV.U32 R13, RZ, RZ, R18 ;  /* 0x000000ffff0d7224 */ /* 0x000fe200078e0012 */
[----:B------:R-:W-:Y:S02]  /*e560*/  MOV R12, 0x1 ;  /* 0x00000001000c7802 */ /* 0x000fe40000000f00 */
[----:B------:R-:W-:-:S13]  /*e570*/  IADD3 R2, P1, R14, R16, RZ ;  /* 0x000000100e027210 */ /* 0x000fda0007f3e0ff */
[----:B------:R-:W-:Y:S05]  /*e580*/  WARPSYNC.COLLECTIVE R15, `(.L_x_173) ;  /* 0x000000000f087348 */ /* 0x000fea0003c00000 */
[----:B------:R0:W1:Y:S02]  /*e590*/  SHFL.IDX P6, R14, R13, R12, R11 ;  /* 0x0000000c0d0e7389 */ /* 0x00006400000c000b */
[----:B01----:R-:W-:Y:S01]  /*e5a0*/  ENDCOLLECTIVE ;  /* 0x000000000000791b */ /* 0x003fe20003800000 */
.L_x_173:
        /* <DEDUP_REMOVED lines=11> */
.L_x_174:
[----:B------:R-:W-:Y:S01]  /*e660*/  IMAD.MOV.U32 R13, RZ, RZ, R18 ;  /* 0x000000ffff0d7224 */ /* 0x000fe200078e0012 */
[----:B------:R-:W-:Y:S02]  /*e670*/  MOV R12, 0x2 ;  /* 0x00000002000c7802 */ /* 0x000fe40000000f00 */
[----:B------:R-:W-:-:S07]  /*e680*/  MOV R9, R14 ;  /* 0x0000000e00097202 */ /* 0x000fce0000000f00 */
[----:B------:R-:W-:Y:S05]  /*e690*/  WARPSYNC.COLLECTIVE R15, `(.L_x_175) ;  /* 0x000000000f087348 */ /* 0x000fea0003c00000 */
[----:B------:R0:W1:Y:S02]  /*e6a0*/  SHFL.IDX P6, R14, R13, R12, R11 ;  /* 0x0000000c0d0e7389 */ /* 0x00006400000c000b */
[----:B01----:R-:W-:Y:S01]  /*e6b0*/  ENDCOLLECTIVE ;  /* 0x000000000000791b */ /* 0x003fe20003800000 */
.L_x_175:
[----:B------:R-:W-:-:S05]  /*e6c0*/  IADD3 R2, P1, R9, R16, RZ ;  /* 0x0000001009027210 */ /* 0x000fca0007f3e0ff */
        /* <DEDUP_REMOVED lines=11> */
.L_x_176:
[----:B------:R-:W-:Y:S01]  /*e780*/  IMAD.MOV.U32 R13, RZ, RZ, R18 ;  /* 0x000000ffff0d7224 */ /* 0x000fe200078e0012 */
[----:B------:R-:W-:Y:S02]  /*e790*/  MOV R12, 0x3 ;  /* 0x00000003000c7802 */ /* 0x000fe40000000f00 */
[----:B------:R-:W-:-:S07]  /*e7a0*/  MOV R21, R14 ;  /* 0x0000000e00157202 */ /* 0x000fce0000000f00 */
[----:B------:R-:W-:Y:S05]  /*e7b0*/  WARPSYNC.COLLECTIVE R15, `(.L_x_177) ;  /* 0x000000000f087348 */ /* 0x000fea0003c00000 */
[----:B------:R0:W1:Y:S02]  /*e7c0*/  SHFL.IDX P6, R14, R13, R12, R11 ;  /* 0x0000000c0d0e7389 */ /* 0x00006400000c000b */
[----:B01----:R-:W-:Y:S01]  /*e7d0*/  ENDCOLLECTIVE ;  /* 0x000000000000791b */ /* 0x003fe20003800000 */
.L_x_177:
        /* <DEDUP_REMOVED lines=12> */
.L_x_178:
[----:B------:R-:W-:Y:S02]  /*e8a0*/  IMAD.MOV.U32 R13, RZ, RZ, R18 ;  /* 0x000000ffff0d7224 */ /* 0x000fe400078e0012 */
[----:B------:R-:W-:Y:S01]  /*e8b0*/  IMAD.MOV.U32 R12, RZ, RZ, 0x4 ;  /* 0x00000004ff0c7424 */ /* 0x000fe200078e00ff */
[----:B------:R-:W-:-:S13]  /*e8c0*/  IADD3 R2, P1, R14, R16, RZ ;  /* 0x000000100e027210 */ /* 0x000fda0007f3e0ff */
[----:B------:R-:W-:Y:S05]  /*e8d0*/  WARPSYNC.COLLECTIVE R15, `(.L_x_179) ;  /* 0x000000000f087348 */ /* 0x000fea0003c00000 */
[----:B------:R0:W1:Y:S02]  /*e8e0*/  SHFL.IDX P6, R14, R13, R12, R11 ;  /* 0x0000000c0d0e7389 */ /* 0x00006400000c000b */
[----:B01----:R-:W-:Y:S01]  /*e8f0*/  ENDCOLLECTIVE ;  /* 0x000000000000791b */ /* 0x003fe20003800000 */
.L_x_179:
[----:B------:R-:W-:Y:S01]  /*e900*/  IADD3.X R3, RZ, R10, RZ, P1, !PT ;  /* 0x0000000aff037210 */ /* 0x000fe20000ffe4ff */
[----:B------:R-:W-:-:S04]  /*e910*/  IMAD.MOV.U32 R10, RZ, RZ, RZ ;  /* 0x000000ffff0a7224 */ /* 0x000fc800078e00ff */
        /* <DEDUP_REMOVED lines=10> */
.L_x_180:
[----:B------:R-:W-:Y:S02]  /*e9c0*/  IMAD.MOV.U32 R13, RZ, RZ, R18 ;  /* 0x000000ffff0d7224 */ /* 0x000fe400078e0012 */
[----:B------:R-:W-:Y:S02]  /*e9d0*/  IMAD.MOV.U32 R12, RZ, RZ, 0x5 ;  /* 0x00000005ff0c7424 */ /* 0x000fe400078e00ff */
[----:B------:R-:W-:-:S07]  /*e9e0*/  IMAD.MOV.U32 R23, RZ, RZ, R14 ;  /* 0x000000ffff177224 */ /* 0x000fce00078e000e */
[----:B------:R-:W-:Y:S05]  /*e9f0*/  WARPSYNC.COLLECTIVE R15, `(.L_x_181) ;  /* 0x000000000f087348 */ /* 0x000fea0003c00000 */
[----:B------:R0:W1:Y:S02]  /*ea00*/  SHFL.IDX P6, R14, R13, R12, R11 ;  /* 0x0000000c0d0e7389 */ /* 0x00006400000c000b */
[----:B01----:R-:W-:Y:S01]  /*ea10*/  ENDCOLLECTIVE ;  /* 0x000000000000791b */ /* 0x003fe20003800000 */
.L_x_181:
[----:B------:R-:W-:-:S04]  /*ea20*/  IADD3 R2, P1, R23, R16, RZ ;  /* 0x0000001017027210 */ /* 0x000fc80007f3e0ff */
[----:B------:R-:W-:-:S05]  /*ea30*/  IADD3.X R3, RZ, R22, RZ, P1, !PT ;  /* 0x00000016ff037210 */ /* 0x000fca0000ffe4ff */
        /* <DEDUP_REMOVED lines=10> */
.L_x_182:
[----:B------:R-:W-:Y:S02]  /*eae0*/  IMAD.MOV.U32 R13, RZ, RZ, R18 ;  /* 0x000000ffff0d7224 */ /* 0x000fe400078e0012 */
[----:B------:R-:W-:Y:S02]  /*eaf0*/  IMAD.MOV.U32 R12, RZ, RZ, 0x6 ;  /* 0x00000006ff0c7424 */ /* 0x000fe400078e00ff */
[----:B------:R-:W-:-:S07]  /*eb00*/  IMAD.MOV.U32 R25, RZ, RZ, R14 ;  /* 0x000000ffff197224 */ /* 0x000fce00078e000e */
[----:B------:R-:W-:Y:S05]  /*eb10*/  WARPSYNC.COLLECTIVE R15, `(.L_x_183) ;  /* 0x000000000f087348 */ /* 0x000fea0003c00000 */
[----:B------:R0:W1:Y:S02]  /*eb20*/  SHFL.IDX P6, R14, R13, R12, R11 ;  /* 0x0000000c0d0e7389 */ /* 0x00006400000c000b */
[----:B01----:R-:W-:Y:S01]  /*eb30*/  ENDCOLLECTIVE ;  /* 0x000000000000791b */ /* 0x003fe20003800000 */
.L_x_183:
        /* <DEDUP_REMOVED lines=12> */
.L_x_184:
[----:B------:R-:W-:Y:S02]  /*ec00*/  IMAD.MOV.U32 R13, RZ, RZ, R18 ;  /* 0x000000ffff0d7224 */ /* 0x000fe400078e0012 */
[----:B------:R-:W-:Y:S02]  /*ec10*/  IMAD.MOV.U32 R12, RZ, RZ, 0x7 ;  /* 0x00000007ff0c7424 */ /* 0x000fe400078e00ff */
[----:B------:R-:W-:-:S07]  /*ec20*/  IMAD.MOV.U32 R27, RZ, RZ, R14 ;  /* 0x000000ffff1b7224 */ /* 0x000fce00078e000e */
[----:B------:R-:W-:Y:S05]  /*ec30*/  WARPSYNC.COLLECTIVE R15, `(.L_x_185) ;  /* 0x000000000f087348 */ /* 0x000fea0003c00000 */
[----:B------:R0:W1:Y:S02]  /*ec40*/  SHFL.IDX P6, R14, R13, R12, R11 ;  /* 0x0000000c0d0e7389 */ /* 0x00006400000c000b */
[----:B01----:R-:W-:Y:S01]  /*ec50*/  ENDCOLLECTIVE ;  /* 0x000000000000791b */ /* 0x003fe20003800000 */
.L_x_185:
[----:B------:R-:W-:-:S04]  /*ec60*/  IADD3 R2, P1, R27, R16, RZ ;  /* 0x000000101b027210 */ /* 0x000fc80007f3e0ff */
[----:B------:R-:W-:-:S05]  /*ec70*/  IADD3.X R3, RZ, R21, RZ, P1, !PT ;  /* 0x00000015ff037210 */ /* 0x000fca0000ffe4ff */
[----:B------:R-:W-:Y:S01]  /*ec80*/  @!PT LDS RZ, [RZ] ;  /* 0x00000000fffff984 */ /* 0x000fe20000000800 */
[----:B------:R-:W-:Y:S01]  /*ec90*/  @!PT LDS RZ, [RZ] ;  /* 0x00000000fffff984 */ /* 0x000fe20000000800 */
[----:B------:R-:W-:Y:S01]  /*eca0*/  @!PT LDS RZ, [RZ] ;  /* 0x00000000fffff984 */ /* 0x000fe20000000800 */
[----:B------:R0:W-:Y:S01]  /*ecb0*/  LDGSTS.E.BYPASS.LTC128B.128 [R4+0x3400], desc[UR38][R2.64], !P2 ;  /* 0x0340000002047fae */ /* 0x0001e2000d101d66 */
[----:B------:R-:W-:Y:S01]  /*ecc0*/  IMAD.MOV.U32 R13, RZ, RZ, R17 ;  /* 0x000000ffff0d7224 */ /* 0x000fe200078e0011 */
[----:B------:R-:W-:-:S07]  /*ecd0*/  MOV R18, R14 ;  /* 0x0000000e00127202 */ /* 0x000fce0000000f00 */
[----:B0-----:R-:W-:Y:S05]  /*ece0*/  WARPSYNC.COLLECTIVE R15, `(.L_x_186) ;  /* 0x000000000f087348 */ /* 0x001fea0003c00000 */
[----:B------:R1:W2:Y:S02]  /*ecf0*/  SHFL.IDX P6, R14, R13, R12, R11 ;  /* 0x0000000c0d0e7389 */ /* 0x0002a400000c000b */
[----:B012---:R-:W-:Y:S01]  /*ed00*/  ENDCOLLECTIVE ;  /* 0x000000000000791b */ /* 0x007fe20003800000 */
.L_x_186:
[----:B------:R-:W-:Y:S05]  /*ed10*/  BRA `(.L_x_187) ;  /* 0xffffffc000f47947 */ /* 0x000fea000383ffff */
.L_x_73:
[----:B0-----:R0:W1:Y:S02]  /*ed20*/  SYNCS.PHASECHK.TRANS64.TRYWAIT P0, [R7+URZ+0x16820], R10 ;  /* 0x0168200a070075a7 */ /* 0x001064000800017f */
[----:B-1----:R-:W-:Y:S05]  /*ed30*/  @!P0 NANOSLEEP.SYNCS 0x989680 ;  /* 0x009896800000895d */ /* 0x002fea0003900000 */
[----:B------:R-:W1:Y:S02]  /*ed40*/  @!P0 SYNCS.PHASECHK.TRANS64 P0, [R7+URZ+0x16820], R10 ;  /* 0x0168200a070085a7 */ /* 0x000e64000800007f */
[----:B-1----:R-:W-:Y:S05]  /*ed50*/  @!P0 BRA `(.L_x_73) ;  /* 0xfffffffc00f08947 */ /* 0x002fea000383ffff */
[----:B------:R-:W-:Y:S05]  /*ed60*/  BRA `(.L_x_188) ;  /* 0xffffffc400647947 */ /* 0x000fea000383ffff */
.L_x_74:
[----:B------:R-:W1:Y:S01]  /*ed70*/  S2R R3, SR_TID.X ;  /* 0x0000000000037919 */ /* 0x000e620000002100 */
[----:B------:R-:W-:Y:S01]  /*ed80*/  BSSY B0, `(.L_x_189) ;  /* 0x000000a000007945 */ /* 0x000fe20003800000 */
[----:B------:R-:W-:Y:S01]  /*ed90*/  IMAD.MOV.U32 R12, RZ, RZ, RZ ;  /* 0x000000ffff0c7224 */ /* 0x000fe200078e00ff */
[----:B------:R-:W-:Y:S01]  /*eda0*/  MOV R15, 0xffffffff ;  /* 0xffffffff000f7802 */ /* 0x000fe20000000f00 */
[----:B------:R-:W-:Y:S01]  /*edb0*/  IMAD.MOV.U32 R11, RZ, RZ, 0x1f ;  /* 0x0000001fff0b7424 */ /* 0x000fe200078e00ff */
[----:B-1----:R-:W-:-:S04]  /*edc0*/  SHF.R.U32.HI R3, RZ, 0x5, R3 ;  /* 0x00000005ff037819 */ /* 0x002fc80000011603 */
[----:B------:R-:W-:-:S04]  /*edd0*/  LOP3.LUT R3, R3, 0x3, RZ, 0xc0, !PT ;  /* 0x0000000303037812 */ /* 0x000fc800078ec0ff */
[----:B------:R-:W-:-:S07]  /*ede0*/  MOV R13, R3 ;  /* 0x00000003000d7202 */ /* 0x000fce0000000f00 */
[----:B0----5:R-:W-:Y:S05]  /*edf0*/  WARPSYNC.COLLECTIVE R15, `(.L_x_190) ;  /* 0x000000000f087348 */ /* 0x021fea0003c00000 */
[----:B------:R1:W2:Y:S02]  /*ee00*/  SHFL.IDX P6, R14, R13, R12, R11 ;  /* 0x0000000c0d0e7389 */ /* 0x0002a400000c000b */
[----:B012--5:R-:W-:Y:S01]  /*ee10*/  ENDCOLLECTIVE ;  /* 0x000000000000791b */ /* 0x027fe20003800000 */
.L_x_190:
[----:B------:R-:W-:Y:S05]  /*ee20*/  BSYNC B0 ;  /* 0x0000000000007941 */ /* 0x000fea0003800000 */
.L_x_189:
[----:B------:R-:W-:Y:S05]  /*ee30*/  BRA `(.L_x_191) ;  /* 0xffffffc400487947 */ /* 0x000fea000383ffff */
.L_x_75:
[----:B------:R-:W-:Y:S01]  /*ee40*/  BSSY B0, `(.L_x_192) ;  /* 0x0000006000007945 */ /* 0x000fe20003800000 */
[----:B------:R-:W-:-:S07]  /*ee50*/  IMAD.MOV.U32 R15, RZ, RZ, -0x1 ;  /* 0xffffffffff0f7424 */ /* 0x000fce00078e00ff */
[----:B01---5:R-:W-:Y:S05]  /*ee60*/  WARPSYNC.COLLECTIVE R15, `(.L_x_193) ;  /* 0x000000000f0c7348 */ /* 0x023fea0003c00000 */
[----:B------:R-:W-:Y:S02]  /*ee70*/  ELECT P6, UR62, PT ;  /* 0x00000000003e782f */ /* 0x000fe400038c0000 */
[----:B------:R-:W-:Y:S01]  /*ee80*/  MOV R14, UR62 ;  /* 0x0000003e000e7c02 */ /* 0x000fe20008000f00 */
[----:B01---5:R-:W-:Y:S10]  /*ee90*/  ENDCOLLECTIVE ;  /* 0x000000000000791b */ /* 0x023ff40003800000 */
.L_x_193:
[----:B------:R-:W-:Y:S05]  /*eea0*/  BSYNC B0 ;  /* 0x0000000000007941 */ /* 0x000fea0003800000 */
.L_x_192:
[----:B------:R-:W-:Y:S05]  /*eeb0*/  BRA `(.L_x_194) ;  /* 0xffffffc4003c7947 */ /* 0x000fea000383ffff */
.L_x_77:
[----:B-1----:R1:W2:Y:S02]  /*eec0*/  SYNCS.PHASECHK.TRANS64.TRYWAIT P1, [R5+URZ+0x16840], R4 ;  /* 0x01684004050075a7 */ /* 0x0022a4000802017f */
[----:B--2---:R-:W-:Y:S05]  /*eed0*/  @!P1 NANOSLEEP.SYNCS 0x989680 ;  /* 0x009896800000995d */ /* 0x004fea0003900000 */
[----:B------:R-:W2:Y:S02]  /*eee0*/  @!P1 SYNCS.PHASECHK.TRANS64 P1, [R5+URZ+0x16840], R4 ;  /* 0x01684004050095a7 */ /* 0x000ea4000802007f */
[----:B--2---:R-:W-:Y:S05]  /*eef0*/  @!P1 BRA `(.L_x_77) ;  /* 0xfffffffc00f09947 */ /* 0x004fea000383ffff */
[----:B------:R-:W-:Y:S05]  /*ef00*/  BRA `(.L_x_195) ;  /* 0xffffffc4005c7947 */ /* 0x000fea000383ffff */
.L_x_79:
[----:B--2---:R2:W3:Y:S02]  /*ef10*/  SYNCS.PHASECHK.TRANS64.TRYWAIT P1, [R3+URZ+0x16840], R0 ;  /* 0x01684000030075a7 */ /* 0x0044e4000802017f */
[----:B---3--:R-:W-:Y:S05]  /*ef20*/  @!P1 NANOSLEEP.SYNCS 0x989680 ;  /* 0x009896800000995d */ /* 0x008fea0003900000 */
[----:B------:R-:W3:Y:S02]  /*ef30*/  @!P1 SYNCS.PHASECHK.TRANS64 P1, [R3+URZ+0x16840], R0 ;  /* 0x01684000030095a7 */ /* 0x000ee4000802007f */
[----:B---3--:R-:W-:Y:S05]  /*ef40*/  @!P1 BRA `(.L_x_79) ;  /* 0xfffffffc00f09947 */ /* 0x008fea000383ffff */
[----:B------:R-:W-:Y:S05]  /*ef50*/  BRA `(.L_x_196) ;  /* 0xffffffc400687947 */ /* 0x000fea000383ffff */
.L_x_81:
[----:B---3--:R3:W4:Y:S02]  /*ef60*/  SYNCS.PHASECHK.TRANS64.TRYWAIT P1, [R5+URZ+0x16860], R4 ;  /* 0x01686004050075a7 */ /* 0x008724000802017f */
[----:B----4-:R-:W-:Y:S05]  /*ef70*/  @!P1 NANOSLEEP.SYNCS 0x989680 ;  /* 0x009896800000995d */ /* 0x010fea0003900000 */
[----:B------:R-:W4:Y:S02]  /*ef80*/  @!P1 SYNCS.PHASECHK.TRANS64 P1, [R5+URZ+0x16860], R4 ;  /* 0x01686004050095a7 */ /* 0x000f24000802007f */
[----:B----4-:R-:W-:Y:S05]  /*ef90*/  @!P1 BRA `(.L_x_81) ;  /* 0xfffffffc00f09947 */ /* 0x010fea000383ffff */
[----:B------:R-:W-:Y:S05]  /*efa0*/  BRA `(.L_x_197) ;  /* 0xffffffc400647947 */ /* 0x000fea000383ffff */
.L_x_198:
[----:B------:R-:W-:-:S00]  /*efb0*/  BRA `(.L_x_198) ;  /* 0xfffffffc00fc7947 */ /* 0x000fc0000383ffff */
[----:B------:R-:W-:-:S00]  /*efc0*/  NOP ;  /* 0x0000000000007918 */ /* 0x000fc00000000000 */
        /* <DEDUP_REMOVED lines=11> */
.L_x_3166:


//--------------------- .text._ZN7cutlass13device_kernelIN5flash11enable_sm90INS1_16FlashAttnFwdSm90INS1_25CollectiveMainloopFwdSm90ILi2EN4cute5tupleIJNS5_1CILi1EEES8_S8_EEENS6_IJNS7_ILi192EEENS7_ILi128EEENS7_ILi64EEEEEELi64ENS_10bfloat16_tEfNS_4arch4Sm90ELb0ELb0ELb1ELb1ELb1ELb0ELb0ELb1ELb1ELb1ELb1ELb0EEENS1_21CollectiveEpilogueFwdINS6_IJSA_SC_SB_EEES9_SE_SG_Li384ELb1ELb1ELb1ELb0EEENS1_36VarlenDynamicPersistentTileSchedulerILi192ELi128ELi384ELi128ELb1ELb1ELb1ELb0ELb1ELb1EEEEEEEEEvNT_6ParamsE --------------------------
	.section	.text._ZN7cutlass13device_kernelIN5flash11enable_sm90INS1_16FlashAttnFwdSm90INS1_25CollectiveMainloopFwdSm90ILi2EN4cute5tupleIJNS5_1CILi1EEES8_S8_EEENS6_IJNS7_ILi192EEENS7_ILi128EEENS7_ILi64EEEEEELi64ENS_10bfloat16_tEfNS_4arch4Sm90ELb0ELb0ELb1ELb1ELb1ELb0ELb0ELb1ELb1ELb1ELb1ELb0EEENS1_21CollectiveEpilogueFwdINS6_IJSA_SC_SB_EEES9_SE_SG_Li384ELb1ELb1ELb1ELb0EEENS1_36VarlenDynamicPersistentTileSchedulerILi192ELi128ELi384ELi128ELb1ELb1ELb1ELb0ELb1ELb1EEEEEEEEEvNT_6ParamsE,"ax",@progbits
	.align	128
.text._ZN7cutlass13device_kernelIN5flash11enable_sm90INS1_16FlashAttnFwdSm90INS1_25CollectiveMainloopFwdSm90ILi2EN4cute5tupleIJNS5_1CILi1EEES8_S8_EEENS6_IJNS7_ILi192EEENS7_ILi128EEENS7_ILi64EEEEEELi64ENS_10bfloat16_tEfNS_4arch4Sm90ELb0ELb0ELb1ELb1ELb1ELb0ELb0ELb1ELb1ELb1ELb1ELb0EEENS1_21CollectiveEpilogueFwdINS6_IJSA_SC_SB_EEES9_SE_SG_Li384ELb1ELb1ELb1ELb0EEENS1_36VarlenDynamicPersistentTileSchedulerILi192ELi128ELi384ELi128ELb1ELb1ELb1ELb0ELb1ELb1EEEEEEEEEvNT_6ParamsE:
        .type           _ZN7cutlass13device_kernelIN5flash11enable_sm90INS1_16FlashAttnFwdSm90INS1_25CollectiveMainloopFwdSm90ILi2EN4cute5tupleIJNS5_1CILi1EEES8_S8_EEENS6_IJNS7_ILi192EEENS7_ILi128EEENS7_ILi64EEEEEELi64ENS_10bfloat16_tEfNS_4arch4Sm90ELb0ELb0ELb1ELb1ELb1ELb0ELb0ELb1ELb1ELb1ELb1ELb0EEENS1_21CollectiveEpilogueFwdINS6_IJSA_SC_SB_EEES9_SE_SG_Li384ELb1ELb1ELb1ELb0EEENS1_36VarlenDynamicPersistentTileSchedulerILi192ELi128ELi384ELi128ELb1ELb1ELb1ELb0ELb1ELb1EEEEEEEEEvNT_6ParamsE,@function
        .size           _ZN7cutlass13device_kernelIN5flash11enable_sm90INS1_16FlashAttnFwdSm90INS1_25CollectiveMainloopFwdSm90ILi2EN4cute5tupleIJNS5_1CILi1EEES8_S8_EEENS6_IJNS7_ILi192EEENS7_ILi128EEENS7_ILi64EEEEEELi64ENS_10bfloat16_tEfNS_4arch4Sm90ELb0ELb0ELb1ELb1ELb1ELb0ELb0ELb1ELb1ELb1ELb1ELb0EEENS1_21CollectiveEpilogueFwdINS6_IJSA_SC_SB_EEES9_SE_SG_Li384ELb1ELb1ELb1ELb0EEENS1_36VarlenDynamicPersistentTileSchedulerILi192ELi128ELi384ELi128ELb1ELb1ELb1ELb0ELb1ELb1EEEEEEEEEvNT_6ParamsE,(.L_x_3167 - _ZN7cutlass13device_kernelIN5flash11enable_sm90INS1_16FlashAttnFwdSm90INS1_25CollectiveMainloopFwdSm90ILi2EN4cute5tupleIJNS5_1CILi1EEES8_S8_EEENS6_IJNS7_ILi192EEENS7_ILi128EEENS7_ILi64EEEEEELi64ENS_10bfloat16_tEfNS_4arch4Sm90ELb0ELb0ELb1ELb1ELb1ELb0ELb0ELb1ELb1ELb1ELb1ELb0EEENS1_21CollectiveEpilogueFwdINS6_IJSA_SC_SB_EEES9_SE_SG_Li384ELb1ELb1ELb1ELb0EEENS1_36VarlenDynamicPersistentTileSchedulerILi192ELi128ELi384ELi128ELb1ELb1ELb1ELb0ELb1ELb1EEEEEEEEEvNT_6ParamsE)
        .other          _ZN7cutlass13device_kernelIN5flash11enable_sm90INS1_16FlashAttnFwdSm90INS1_25CollectiveMainloopFwdSm90ILi2EN4cute5tupleIJNS5_1CILi1EEES8_S8_EEENS6_IJNS7_ILi192EEENS7_ILi128EEENS7_ILi64EEEEEELi64ENS_10bfloat16_tEfNS_4arch4Sm90ELb0ELb0ELb1ELb1ELb1ELb0ELb0ELb1ELb1ELb1ELb1ELb0EEENS1_21CollectiveEpilogueFwdINS6_IJSA_SC_SB_EEES9_SE_SG_Li384ELb1ELb1ELb1ELb0EEENS1_36VarlenDynamicPersistentTileSchedulerILi192ELi128ELi384ELi128ELb1ELb1ELb1ELb0ELb1ELb1EEEEEEEEEvNT_6ParamsE,@"STO_CUDA_ENTRY STV_DEFAULT"
_ZN7cutlass13device_kernelIN5flash11enable_sm90INS1_16FlashAttnFwdSm90INS1_25CollectiveMainloopFwdSm90ILi2EN4cute5tupleIJNS5_1CILi1EEES8_S8_EEENS6_IJNS7_ILi192EEENS7_ILi128EEENS7_ILi64EEEEEELi64ENS_10bfloat16_tEfNS_4arch4Sm90ELb0ELb0ELb1ELb1ELb1ELb0ELb0ELb1ELb1ELb1ELb1ELb0EEENS1_21CollectiveEpilogueFwdINS6_IJSA_SC_SB_EEES9_SE_SG_Li384ELb1ELb1ELb1ELb0EEENS1_36VarlenDynamicPersistentTileSchedulerILi192ELi128ELi384ELi128ELb1ELb1ELb1ELb0ELb1ELb1EEEEEEEEEvNT_6ParamsE:
        /* <DEDUP_REMOVED lines=8> */
[----:B------:R-:W0:Y:S02]  /*0080*/  SHFL.IDX PT, R2, R0, RZ, 0x1f ;  /* 0x00001fff00027589 */ /* 0x000e2400000e0000 */
[C---:B0-----:R-:W-:Y:S02]  /*0090*/  ISETP.NE.OR P0, PT, R2.reuse, RZ, !P0 ;  /* 0x000000ff0200720c */ /* 0x041fe40004705670 */
[----:B------:R-:W-:Y:S02]  /*00a0*/  ISETP.NE.AND P1, PT, R2, RZ, PT ;  /* 0x000000ff0200720c */ /* 0x000fe40003f25270 */
[----:B------:R0:W1:Y:S09]  /*00b0*/  SHFL.IDX PT, R2, R3, RZ, 0x1f ;  /* 0x00001fff03027589 */ /* 0x00007200000e0000 */
[----:B------:R-:W-:Y:S01]  /*00c0*/  VOTEU.ALL UP0, P0 ;  /* 0x00000000003f7886 */ /* 0x000fe20000000000 */
[----:B------:R-:W-:-:S04]  /*00d0*/  VOTEU.ALL UP1, P0 ;  /* 0x00000000003f7886 */ /* 0x000fc80000020000 */
[----:B------:R-:W2:Y:S01]  /*00e0*/  @!UP0 S2UR UR8, SR_CgaCtaId ;  /* 0x00000000000889c3 */ /* 0x000ea20000008800 */
[----:B------:R-:W-:Y:S01]  /*00f0*/  @!UP0 UMOV UR6, 0x400 ;  /* 0x0000040000068882 */ /* 0x000fe20000000000 */
[----:B------:R-:W-:-:S04]  /*0100*/  @!UP0 UIADD3 UR4, -UR4, 0x100000, URZ ;  /* 0x0010000004048890 */ /* 0x000fc8000fffe13f */
[----:B------:R-:W-:Y:S02]  /*0110*/  @!UP0 USHF.L.U32 UR5, UR4, 0xb, URZ ;  /* 0x0000000b04058899 */ /* 0x000fe4000800063f */
[----:B------:R-:W-:Y:S02]  /*0120*/  @!UP0 USHF.L.U32 UR4, UR4, 0x1, URZ ;  /* 0x0000000104048899 */ /* 0x000fe4000800063f */
[----:B--2---:R-:W-:Y:S02]  /*0130*/  @!UP0 ULEA UR8, UR8, UR6, 0x18 ;  /* 0x0000000608088291 */ /* 0x004fe4000f8ec03f */
[----:B------:R-:W-:-:S04]  /*0140*/  @!UP0 UIADD3 UR6, -UR7, 0x100000, URZ ;  /* 0x0010000007068890 */ /* 0x000fc8000fffe13f */
[----:B------:R-:W-:Y:S02]  /*0150*/  @!UP0 USHF.L.U32 UR7, UR6, 0xb, URZ ;  /* 0x0000000b06078899 */ /* 0x000fe4000800063f */
[----:B------:R-:W-:Y:S01]  /*0160*/  @!UP0 USHF.L.U32 UR6, UR6, 0x1, URZ ;  /* 0x0000000106068899 */ /* 0x000fe2000800063f */
[----:B------:R-:W-:-:S05]  /*0170*/  VOTEU.ALL UP0, P0 ;  /* 0x00000000003f7886 */ /* 0x000fca0000000000 */
[----:B------:R0:W2:Y:S06]  /*0180*/  @!UP0 SYNCS.EXCH.64 URZ, [UR8+0x16800], UR4 ;  /* 0x01680004083f85b2 */ /* 0x0000ac0008000100 */
[----:B------:R0:W3:Y:S02]  /*0190*/  @!UP1 SYNCS.EXCH.64 URZ, [UR8+0x16820], UR6 ;  /* 0x01682006083f95b2 */ /* 0x0000e40008000100 */
[----:B01----:R-:W-:Y:S05]  /*01a0*/  @P1 BRA `(.L_x_199) ;  /* 0x0000000000481947 */ /* 0x003fea0003800000 */
[----:B------:R-:W0:Y:S01]  /*01b0*/  S2UR UR5, SR_CgaCtaId ;  /* 0x00000000000579c3 */ /* 0x000e220000008800 */
[----:B------:R-:W-:Y:S01]  /*01c0*/  UMOV UR4, 0x400 ;  /* 0x0000040000047882 */ /* 0x000fe20000000000 */
[----:B------:R-:W-:Y:S01]  /*01d0*/  UMOV UR6, 0x80 ;  /* 0x0000008000067882 */ /* 0x000fe20000000000 */
[----:B------:R-:W-:Y:S01]  /*01e0*/  UMOV UR7, 0x180 ;  /* 0x0000018000077882 */ /* 0x000fe20000000000 */
[----:B------:R-:W-:Y:S01]  /*01f0*/  ELECT P0, URZ, PT ;  /* 0x00000000003f782f */ /* 0x000fe20003800000 */
[----:B0-----:R-:W-:Y:S02]  /*0200*/  ULEA UR8, UR5, UR4, 0x18 ;  /* 0x0000000405087291 */ /* 0x001fe4000f8ec03f */
[----:B------:R-:W-:-:S04]  /*0210*/  UIADD3 UR4, -UR6, 0x100000, URZ ;  /* 0x0010000006047890 */ /* 0x000fc8000fffe13f */
[----:B------:R-:W-:Y:S02]  /*0220*/  USHF.L.U32 UR5, UR4, 0xb, URZ ;  /* 0x0000000b04057899 */ /* 0x000fe4000800063f */
[----:B------:R-:W-:Y:S02]  /*0230*/  USHF.L.U32 UR4, UR4, 0x1, URZ ;  /* 0x0000000104047899 */ /* 0x000fe4000800063f */
[----:B------:R-:W-:-:S04]  /*0240*/  UIADD3 UR6, -UR7, 0x100000, URZ ;  /* 0x0010000007067890 */ /* 0x000fc8000fffe13f */
[----:B------:R-:W-:Y:S02]  /*0250*/  USHF.L.U32 UR7, UR6, 0xb, URZ ;  /* 0x0000000b06077899 */ /* 0x000fe4000800063f */
[----:B------:R-:W-:Y:S01]  /*0260*/  USHF.L.U32 UR6, UR6, 0x1, URZ ;  /* 0x0000000106067899 */ /* 0x000fe2000800063f */
[----:B------:R-:W0:Y:S03]  /*0270*/  FENCE.VIEW.ASYNC.S ;  /* 0x00000000000073c6 */ /* 0x000e260000000000 */
[----:B0-----:R0:W1:Y:S08]  /*0280*/  SYNCS.EXCH.64 URZ, [UR8+0x16830], UR4 ;  /* 0x01683004083f75b2 */ /* 0x0010700008000100 */
[----:B------:R0:W4:Y:S01]  /*0290*/  SYNCS.EXCH.64 URZ, [UR8+0x16840], UR6 ;  /* 0x01684006083f75b2 */ /* 0x0001220008000100 */
[----:B------:R0:W0:Y:S01]  /*02a0*/  SYNCS.EXCH.64 URZ, [UR8+0x16838], UR4 ;  /* 0x01683804083f75b2 */ /* 0x0000220008000100 */
[----:B------:R0:W0:Y:S01]  /*02b0*/  SYNCS.EXCH.64 URZ, [UR8+0x16848], UR6 ;  /* 0x01684806083f75b2 */ /* 0x0000220008000100 */
[----:B------:R-:W-:Y:S01]  /*02c0*/  NOP ;  /* 0x0000000000007918 */ /* 0x000fe20000000000 */
.L_x_199:
[----:B------:R-:W5:Y:S01]  /*02d0*/  SHFL.IDX PT, R3, R0, RZ, 0x1f ;  /* 0x00001fff00037589 */ /* 0x000f6200000e0000 */
[----:B------:R-:W-:Y:S01]  /*02e0*/  NOP ;  /* 0x0000000000007918 */ /* 0x000fe20000000000 */
[----:B-----5:R-:W-:-:S13]  /*02f0*/  ISETP.NE.AND P0, PT, R3, RZ, PT ;  /* 0x000000ff0300720c */ /* 0x020fda0003f05270 */
[----:B------:R-:W-:Y:S05]  /*0300*/  @P0 BRA `(.L_x_200) ;  /* 0x0000000000480947 */ /* 0x000fea0003800000 */
[----:B0-----:R-:W0:Y:S01]  /*0310*/  S2UR UR5, SR_CgaCtaId ;  /* 0x00000000000579c3 */ /* 0x001e220000008800 */
        /* <DEDUP_REMOVED lines=12> */
[----:B0-----:R0:W0:Y:S08]  /*03e0*/  SYNCS.EXCH.64 URZ, [UR8+0x16850], UR4 ;  /* 0x01685004083f75b2 */ /* 0x0010300008000100 */
[----:B------:R0:W0:Y:S01]  /*03f0*/  SYNCS.EXCH.64 URZ, [UR8+0x16860], UR6 ;  /* 0x01686006083f75b2 */ /* 0x0000220008000100 */
[----:B------:R0:W0:Y:S01]  /*0400*/  SYNCS.EXCH.64 URZ, [UR8+0x16858], UR4 ;  /* 0x01685804083f75b2 */ /* 0x0000220008000100 */
[----:B------:R0:W0:Y:S01]  /*0410*/  SYNCS.EXCH.64 URZ, [UR8+0x16868], UR6 ;  /* 0x01686806083f75b2 */ /* 0x0000220008000100 */
[----:B------:R-:W-:Y:S01]  /*0420*/  NOP ;  /* 0x0000000000007918 */ /* 0x000fe20000000000 */
.L_x_200:
[----:B------:R-:W5:Y:S01]  /*0430*/  SHFL.IDX PT, R3, R0, RZ, 0x1f ;  /* 0x00001fff00037589 */ /* 0x000f6200000e0000 */
[----:B------:R-:W-:Y:S01]  /*0440*/  NOP ;  /* 0x0000000000007918 */ /* 0x000fe20000000000 */
[----:B-----5:R-:W-:-:S13]  /*0450*/  ISETP.NE.AND P0, PT, R3, RZ, PT ;  /* 0x000000ff0300720c */ /* 0x020fda0003f05270 */
[----:B------:R-:W-:Y:S05]  /*0460*/  @P0 BRA `(.L_x_201) ;  /* 0x0000000000380947 */ /* 0x000fea0003800000 */
[----:B0-----:R-:W0:Y:S01]  /*0470*/  S2UR UR5, SR_CgaCtaId ;  /* 0x00000000000579c3 */ /* 0x001e220000008800 */
[----:B------:R-:W-:Y:S01]  /*0480*/  UMOV UR4, 0x400 ;  /* 0x0000040000047882 */ /* 0x000fe20000000000 */
[----:B------:R-:W-:Y:S01]  /*0490*/  UMOV UR7, 0x80 ;  /* 0x0000008000077882 */ /* 0x000fe20000000000 */
[----:B------:R-:W-:Y:S01]  /*04a0*/  ELECT P0, URZ, PT ;  /* 0x00000000003f782f */ /* 0x000fe20003800000 */
[----:B0-----:R-:W-:Y:S02]  /*04b0*/  ULEA UR6, UR5, UR4, 0x18 ;  /* 0x0000000405067291 */ /* 0x001fe4000f8ec03f */
[----:B------:R-:W-:-:S04]  /*04c0*/  UIADD3 UR4, -UR7, 0x100000, URZ ;  /* 0x0010000007047890 */ /* 0x000fc8000fffe13f */
[----:B------:R-:W-:Y:S02]  /*04d0*/  USHF.L.U32 UR5, UR4, 0xb, URZ ;  /* 0x0000000b04057899 */ /* 0x000fe4000800063f */
[----:B------:R-:W-:Y:S01]  /*04e0*/  USHF.L.U32 UR4, UR4, 0x1, URZ ;  /* 0x0000000104047899 */ /* 0x000fe2000800063f */
[----:B------:R-:W0:Y:S11]  /*04f0*/  FENCE.VIEW.ASYNC.S ;  /* 0x00000000000073c6 */ /* 0x000e360000000000 */
[----:B0-----:R0:W0:Y:S01]  /*0500*/  SYNCS.EXCH.64 URZ, [UR6+0x16870], UR4 ;  /* 0x01687004063f75b2 */ /* 0x0010220008000100 */
[----:B------:R0:W0:Y:S01]  /*0510*/  SYNCS.EXCH.64 URZ, [UR6+0x16880], UR4 ;  /* 0x01688004063f75b2 */ /* 0x0000220008000100 */
[----:B------:R0:W0:Y:S01]  /*0520*/  SYNCS.EXCH.64 URZ, [UR6+0x16878], UR4 ;  /* 0x01687804063f75b2 */ /* 0x0000220008000100 */
[----:B------:R0:W0:Y:S01]  /*0530*/  SYNCS.EXCH.64 URZ, [UR6+0x16888], UR4 ;  /* 0x01688804063f75b2 */ /* 0x0000220008000100 */
[----:B------:R-:W-:Y:S01]  /*0540*/  NOP ;  /* 0x0000000000007918 */ /* 0x000fe20000000000 */
.L_x_201:
        /* <DEDUP_REMOVED lines=22> */
.L_x_202:
        /* <DEDUP_REMOVED lines=22> */
.L_x_203:
[----:B------:R-:W-:Y:S01]  /*0810*/  ISETP.NE.AND P0, PT, R2, RZ, PT ;  /* 0x000000ff0200720c */ /* 0x000fe20003f05270 */
[----:B------:R-:W-:Y:S01]  /*0820*/  IMAD.MOV.U32 R2, RZ, RZ, 0x1 ;  /* 0x00000001ff027424 */ /* 0x000fe200078e00ff */
[----:B------:R-:W-:Y:S01]  /*0830*/  NOP ;  /* 0x0000000000007918 */ /* 0x000fe20000000000 */
[----:B------:R-:W-:-:S03]  /*0840*/  ULDC.64 UR36, c[0x0][0x208] ;  /* 0x0000820000247ab9 */ /* 0x000fc60000000a00 */
[----:B------:R-:W-:-:S05]  /*0850*/  SEL R2, R2, 0x2, !P0 ;  /* 0x0000000202027807 */ /* 0x000fca0004000000 */
[----:B------:R0:W-:Y:S02]  /*0860*/  STL [R1+0x28], R2 ;  /* 0x0000280201007387 */ /* 0x0001e40000100800 */
[----:B01234-:R-:W-:Y:S06]  /*0870*/  BAR.SYNC.DEFER_BLOCKING 0x0 ;  /* 0x0000000000007b1d */ /* 0x01ffec0000010000 */
[----:B------:R-:W-:Y:S05]  /*0880*/  @!P0 BRA `(.L_x_204) ;  /* 0x0000008800148947 */ /* 0x000fea0003800000 */
.L_x_205:
[----:B------:R-:W-:-:S08]  /*0890*/  NOP ;  /* 0x0000000000007918 */ /* 0x000fd00000000000 */
[----:B------:R-:W0:Y:S02]  /*08a0*/  USETMAXREG.TRY_ALLOC.CTAPOOL UP0, 0xa0 ;  /* 0x000000a0000079c8 */ /* 0x000e240008000600 */
[----:B0-----:R-:W-:-:S13]  /*08b0*/  PLOP3.LUT P0, PT, PT, PT, UP0, 0x80, 0x0 ;  /* 0x000000000000781c */ /* 0x001fda0003f0f008 */
[----:B------:R-:W-:Y:S05]  /*08c0*/  @!P0 BRA `(.L_x_205) ;  /* 0xfffffffc00f08947 */ /* 0x000fea000383ffff */
[----:B------:R-:W0:Y:S01]  /*08d0*/  S2R R2, SR_TID.X ;  /* 0x0000000000027919 */ /* 0x000e220000002100 */
[----:B------:R-:W1:Y:S01]  /*08e0*/  S2UR UR5, SR_CgaCtaId ;  /* 0x00000000000579c3 */ /* 0x000e620000008800 */
[----:B------:R-:W-:-:S07]  /*08f0*/  UMOV UR4, 0x400 ;  /* 0x0000040000047882 */ /* 0x000fce0000000000 */
[----:B------:R-:W-:Y:S06]  /*0900*/  BAR.ARV 0x8, 0x200 ;  /* 0x0208000000007b1d */ /* 0x000fec0000002000 */
[----:B-1----:R-:W-:Y:S01]  /*0910*/  ULEA UR4, UR5, UR4, 0x18 ;  /* 0x0000000405047291 */ /* 0x002fe2000f8ec03f */
[----:B0-----:R-:W-:-:S04]  /*0920*/  LOP3.LUT R0, R2, 0xffffff80, RZ, 0xc0, !PT ;  /* 0xffffff8002007812 */ /* 0x001fc800078ec0ff */
[----:B------:R-:W-:-:S13]  /*0930*/  ISETP.NE.AND P0, PT, R0, 0x80, PT ;  /* 0x000000800000780c */ /* 0x000fda0003f05270 */
[----:B------:R-:W-:Y:S08]  /*0940*/  @!P0 BAR.ARV 0x9, 0x100 ;  /* 0x0244000000008b1d */ /* 0x000ff00000002000 */
[----:B------:R-:W-:Y:S06]  /*0950*/  BAR.SYNC.DEFER_BLOCKING 0x5, 0x200 ;  /* 0x0148000000007b1d */ /* 0x000fec0000010000 */
[----:B------:R-:W0:Y:S01]  /*0960*/  LDS.128 R12, [UR4+0x168d0] ;  /* 0x0168d004ff0c7984 */ /* 0x000e220008000c00 */
[----:B------:R-:W-:Y:S01]  /*0970*/  ULDC UR4, c[0x0][0xc3c] ;  /* 0x00030f0000047ab9 */ /* 0x000fe20000000800 */
[----:B------:R-:W-:Y:S06]  /*0980*/  BAR.ARV 0x4, 0x200 ;  /* 0x0108000000007b1d */ /* 0x000fec0000002000 */
[----:B0-----:R-:W-:-:S13]  /*0990*/  ISETP.GE.AND P0, PT, R15, UR4, PT ;  /* 0x000000040f007c0c */ /* 0x001fda000bf06270 */
[----:B------:R-:W-:Y:S05]  /*09a0*/  @P0 EXIT ;  /* 0x000000000000094d */ /* 0x000fea0003800000 */
[----:B------:R-:W2:Y:S01]  /*09b0*/  LDL R12, [R1+0x28] ;  /* 0x00002800010c7983 */ /* 0x000ea20000100800 */
[----:B------:R-:W-:-:S05]  /*09c0*/  VIADD R17, R2, 0xffffff80 ;  /* 0xffffff8002117836 */ /* 0x000fca0000000000 */
[----:B------:R-:W-:-:S04]  /*09d0*/  SHF.R.S32.HI R0, RZ, 0x1f, R17 ;  /* 0x0000001fff007819 */ /* 0x000fc80000011411 */
[----:B------:R-:W-:-:S04]  /*09e0*/  LEA.HI R2, R0, R17, RZ, 0x7 ;  /* 0x0000001100027211 */ /* 0x000fc800078f38ff */
[----:B------:R-:W-:-:S05]  /*09f0*/  LOP3.LUT R3, R2, 0xffffff80, RZ, 0xc0, !PT ;  /* 0xffffff8002037812 */ /* 0x000fca00078ec0ff */
[----:B------:R-:W-:Y:S01]  /*0a00*/  IMAD.IADD R16, R17, 0x1, -R3 ;  /* 0x0000000111107824 */ /* 0x000fe200078e0a03 */
[CC--:B------:R-:W-:Y:S02]  /*0a10*/  LEA.HI R4, R0.reuse, R17.reuse, RZ, 0x5 ;  /* 0x0000001100047211 */ /* 0x0c0fe400078f28ff */
[----:B------:R-:W-:Y:S02]  /*0a20*/  LEA.HI R3, R0, R17, RZ, 0x4 ;  /* 0x0000001100037211 */ /* 0x000fe400078f20ff */
[----:B------:R-:W-:Y:S01]  /*0a30*/  SHF.R.S32.HI R6, RZ, 0x1f, R16 ;  /* 0x0000001fff067819 */ /* 0x000fe20000011410 */
[----:B------:R-:W-:Y:S01]  /*0a40*/  IMAD.SHL.U32 R5, R4, 0x20, RZ ;  /* 0x0000002004057824 */ /* 0x000fe200078e00ff */
[----:B------:R-:W-:Y:S02]  /*0a50*/  SHF.R.S32.HI R11, RZ, 0x7, R2 ;  /* 0x00000007ff0b7819 */ /* 0x000fe40000011402 */
[----:B------:R-:W-:Y:S02]  /*0a60*/  LEA.HI R7, R6, R16, RZ, 0x2 ;  /* 0x0000001006077211 */ /* 0x000fe400078f10ff */
[----:B------:R-:W-:-:S02]  /*0a70*/  SHF.R.S32.HI R2, RZ, 0x4, R3 ;  /* 0x00000004ff027819 */ /* 0x000fc40000011403 */
[C---:B------:R-:W-:Y:S02]  /*0a80*/  LOP3.LUT R4, R3.reuse, 0x3fffff0, RZ, 0xc0, !PT ;  /* 0x03fffff003047812 */ /* 0x040fe400078ec0ff */
[--C-:B------:R-:W-:Y:S02]  /*0a90*/  SHF.R.S32.HI R8, RZ, 0x2, R7.reuse ;  /* 0x00000002ff087819 */ /* 0x100fe40000011407 */
[----:B------:R-:W-:Y:S02]  /*0aa0*/  SHF.R.S32.HI R9, RZ, 0x1f, R7 ;  /* 0x0000001fff097819 */ /* 0x000fe40000011407 */
[----:B------:R-:W-:Y:S02]  /*0ab0*/  LEA.HI R3, R3, R2, RZ, 0x1 ;  /* 0x0000000203037211 */ /* 0x000fe400078f08ff */
[----:B------:R-:W-:Y:S02]  /*0ac0*/  LOP3.LUT R5, R5, 0xfffffc00, RZ, 0xc0, !PT ;  /* 0xfffffc0005057812 */ /* 0x000fe400078ec0ff */
[----:B------:R-:W-:-:S02]  /*0ad0*/  IADD3 R4, R17, -R4, RZ ;  /* 0x8000000411047210 */ /* 0x000fc40007ffe0ff */
[-C--:B------:R-:W-:Y:S02]  /*0ae0*/  LEA.HI R10, R0, R17.reuse, RZ, 0x2 ;  /* 0x00000011000a7211 */ /* 0x080fe400078f10ff */
[----:B------:R-:W-:Y:S02]  /*0af0*/  LEA.HI R9, R9, R8, RZ, 0x3 ;  /* 0x0000000809097211 */ /* 0x000fe400078f18ff */
[----:B------:R-:W-:Y:S01]  /*0b00*/  LOP3.LUT R3, R3, 0x1ffffffe, RZ, 0xc0, !PT ;  /* 0x1ffffffe03037812 */ /* 0x000fe200078ec0ff */
[----:B------:R-:W-:Y:S01]  /*0b10*/  IMAD R4, R4, 0x40, R5 ;  /* 0x0000004004047824 */ /* 0x000fe200078e0205 */
[----:B------:R-:W-:Y:S01]  /*0b20*/  LOP3.LUT R10, R10, 0xfffffffc, RZ, 0xc0, !PT ;  /* 0xfffffffc0a0a7812 */ /* 0x000fe200078ec0ff */
[----:B------:R-:W-:Y:S01]  /*0b30*/  IMAD.HI R5, R11, 0x55555556, RZ ;  /* 0x555555560b057827 */ /* 0x000fe200078e02ff */
[----:B------:R-:W-:Y:S02]  /*0b40*/  LEA.HI R0, R0, R17, RZ, 0x3 ;  /* 0x0000001100007211 */ /* 0x000fe400078f18ff */
[----:B------:R-:W-:Y:S01]  /*0b50*/  LOP3.LUT R9, R9, 0xfffffff8, RZ, 0xc0, !PT ;  /* 0xfffffff809097812 */ /* 0x000fe200078ec0ff */
[----:B------:R-:W-:Y:S01]  /*0b60*/  IMAD.IADD R3, R2, 0x1, -R3 ;  /* 0x0000000102037824 */ /* 0x000fe200078e0a03 */
[----:B------:R-:W-:Y:S01]  /*0b70*/  LEA.HI R6, R6, R16, RZ, 0x5 ;  /* 0x0000001006067211 */ /* 0x000fe200078f28ff */
[----:B------:R-:W-:Y:S01]  /*0b80*/  IMAD.IADD R10, R17, 0x1, -R10 ;  /* 0x00000001110a7824 */ /* 0x000fe200078e0a0a */
[----:B------:R-:W-:-:S02]  /*0b90*/  LOP3.LUT R22, R0, 0xfffffff8, RZ, 0xc0, !PT ;  /* 0xfffffff800167812 */ /* 0x000fc400078ec0ff */
[----:B------:R-:W-:Y:S01]  /*0ba0*/  LOP3.LUT R7, R7, 0x7ffffffc, RZ, 0xc0, !PT ;  /* 0x7ffffffc07077812 */ /* 0x000fe200078ec0ff */
[----:B------:R-:W-:Y:S01]  /*0bb0*/  IMAD.IADD R9, R8, 0x1, -R9 ;  /* 0x0000000108097824 */ /* 0x000fe200078e0a09 */
[----:B------:R-:W-:Y:S02]  /*0bc0*/  LEA.HI R5, R5, R5, RZ, 0x1 ;  /* 0x0000000505057211 */ /* 0x000fe400078f08ff */
[----:B------:R-:W-:Y:S01]  /*0bd0*/  SHF.R.S32.HI R6, RZ, 0x5, R6 ;  /* 0x00000005ff067819 */ /* 0x000fe20000011406 */
[----:B------:R-:W-:Y:S01]  /*0be0*/  IMAD.IADD R22, R17, 0x1, -R22 ;  /* 0x0000000111167824 */ /* 0x000fe200078e0a16 */
[----:B------:R-:W-:Y:S02]  /*0bf0*/  LEA R2, R3, R4, 0x3 ;  /* 0x0000000403027211 */ /* 0x000fe400078e18ff */
[----:B------:R-:W-:Y:S01]  /*0c00*/  IADD3 R3, R16, -R7, RZ ;  /* 0x8000000710037210 */ /* 0x000fe20007ffe0ff */
[----:B------:R-:W-:Y:S01]  /*0c10*/  IMAD R5, R5, -0x3, R11 ;  /* 0xfffffffd05057824 */ /* 0x000fe200078e020b */
[----:B------:R-:W-:Y:S01]  /*0c20*/  LEA.HI R8, R10, R10, RZ, 0x1 ;  /* 0x0000000a0a087211 */ /* 0x000fe200078f08ff */
[----:B------:R-:W-:-:S02]  /*0c30*/  IMAD R6, R6, 0x10, R9 ;  /* 0x0000001006067824 */ /* 0x000fc400078e0209 */
[----:B------:R-:W-:Y:S01]  /*0c40*/  IMAD.SHL.U32 R152, R22, 0x8, RZ ;  /* 0x0000000816987824 */ /* 0x000fe200078e00ff */
[----:B------:R-:W-:Y:S01]  /*0c50*/  LOP3.LUT R11, R8, 0x1ffffffe, RZ, 0xc0, !PT ;  /* 0x1ffffffe080b7812 */ /* 0x000fe200078ec0ff */
[----:B------:R-:W-:Y:S02]  /*0c60*/  IMAD.SHL.U32 R4, R3, 0x2, RZ ;  /* 0x0000000203047824 */ /* 0x000fe400078e00ff */
[----:B------:R-:W-:Y:S01]  /*0c70*/  IMAD R8, R5, 0x40, R6 ;  /* 0x0000004005087824 */ /* 0x000fe200078e0206 */
[----:B------:R-:W-:Y:S01]  /*0c80*/  SHF.R.S32.HI R3, RZ, 0x3, R0 ;  /* 0x00000003ff037819 */ /* 0x000fe20000011400 */
[C---:B------:R-:W-:Y:S01]  /*0c90*/  VIADD R3, R4.reuse, 0x8 ;  /* 0x0000000804037836 */ /* 0x040fe20000000000 */
[----:B------:R-:W-:Y:S01]  /*0ca0*/  SHF.R.S32.HI R0, RZ, 0x1f, R152 ;  /* 0x0000001fff007819 */ /* 0x000fe20000011498 */
[----:B------:R-:W-:Y:S01]  /*0cb0*/  STL [R1+0x48], R2 ;  /* 0x0000480201007387 */ /* 0x000fe20000100800 */
[----:B------:R-:W-:-:S03]  /*0cc0*/  VIADD R0, R4, 0x10 ;  /* 0x0000001004007836 */ /* 0x000fc60000000000 */
[----:B------:R-:W-:Y:S04]  /*0cd0*/  STL [R1+0x40], R8 ;  /* 0x0000400801007387 */ /* 0x000fe80000100800 */
[----:B------:R-:W-:Y:S04]  /*0ce0*/  STL [R1+0x18], RZ ;  /* 0x000018ff01007387 */ /* 0x000fe80000100800 */
[----:B------:R-:W-:Y:S01]  /*0cf0*/  STL [R1+0x10], R4 ;  /* 0x0000100401007387 */ /* 0x000fe20000100800 */
[----:B------:R-:W-:-:S03]  /*0d00*/  VIADD R155, R4, 0x28 ;  /* 0x00000028049b7836 */ /* 0x000fc60000000000 */
[----:B------:R0:W-:Y:S04]  /*0d10*/  STL [R1+0x4], R3 ;  /* 0x0000040301007387 */ /* 0x0001e80000100800 */
[----:B------:R1:W-:Y:S01]  /*0d20*/  STL [R1], R0 ;  /* 0x0000000001007387 */ /* 0x0003e20000100800 */
[----:B------:R-:W-:Y:S01]  /*0d30*/  IMAD.IADD R11, R10, 0x1, -R11 ;  /* 0x000000010a0b7824 */ /* 0x000fe200078e0a0b */
[----:B0-----:R-:W-:Y:S02]  /*0d40*/  SHF.R.S32.HI R3, RZ, 0x1f, R3 ;  /* 0x0000001fff037819 */ /* 0x001fe40000011403 */
[----:B-1----:R-:W-:-:S03]  /*0d50*/  SHF.R.S32.HI R0, RZ, 0x1f, R0 ;  /* 0x0000001fff007819 */ /* 0x002fc60000011400 */
[----:B------:R-:W-:Y:S04]  /*0d60*/  STL [R1+0x38], R3 ;  /* 0x0000380301007387 */ /* 0x000fe80000100800 */
[----:B------:R0:W-:Y:S02]  /*0d70*/  STL [R1+0x34], R0 ;  /* 0x0000340001007387 */ /* 0x0001e40000100800 */
[----:B0-----:R-:W-:Y:S01]  /*0d80*/  SHF.R.S32.HI R0, RZ, 0x1f, R155 ;  /* 0x0000001fff007819 */ /* 0x001fe2000001149b */
[----:B------:R-:W-:-:S05]  /*0d90*/  IMAD R0, R11, 0x8, R8 ;  /* 0x000000080b007824 */ /* 0x000fca00078e0208 */
[----:B------:R0:W-:Y:S01]  /*0da0*/  STL [R1+0x44], R0 ;  /* 0x0000440001007387 */ /* 0x0001e20000100800 */
[C---:B------:R-:W-:Y:S01]  /*0db0*/  VIADD R156, R4.reuse, 0x20 ;  /* 0x00000020049c7836 */ /* 0x040fe20000000000 */
[C---:B------:R-:W-:Y:S01]  /*0dc0*/  IADD3 R157, R4.reuse, 0x18, RZ ;  /* 0x00000018049d7810 */ /* 0x040fe20007ffe0ff */
[C---:B------:R-:W-:Y:S02]  /*0dd0*/  VIADD R154, R4.reuse, 0x30 ;  /* 0x00000030049a7836 */ /* 0x040fe40000000000 */
[----:B------:R-:W-:Y:S01]  /*0de0*/  VIADD R153, R4, 0x38 ;  /* 0x0000003804997836 */ /* 0x000fe20000000000 */
[----:B------:R-:W-:Y:S01]  /*0df0*/  SHF.R.S32.HI R4, RZ, 0x1f, R157 ;  /* 0x0000001fff047819 */ /* 0x000fe2000001149d */
[----:B------:R-:W-:Y:S01]  /*0e00*/  IMAD.MOV.U32 R5, RZ, RZ, R13 ;  /* 0x000000ffff057224 */ /* 0x000fe200078e000d */
[----:B------:R-:W-:Y:S01]  /*0e10*/  SHF.R.S32.HI R3, RZ, 0x1f, R156 ;  /* 0x0000001fff037819 */ /* 0x000fe2000001149c */
[----:B------:R-:W-:Y:S01]  /*0e20*/  IMAD.MOV.U32 R6, RZ, RZ, R14 ;  /* 0x000000ffff067224 */ /* 0x000fe200078e000e */
[----:B------:R-:W-:Y:S01]  /*0e30*/  SHF.R.S32.HI R4, RZ, 0x1f, R154 ;  /* 0x0000001fff047819 */ /* 0x000fe2000001149a */
[----:B------:R-:W-:Y:S01]  /*0e40*/  IMAD.MOV.U32 R7, RZ, RZ, R15 ;  /* 0x000000ffff077224 */ /* 0x000fe200078e000f */
[----:B------:R-:W-:Y:S01]  /*0e50*/  SHF.R.S32.HI R3, RZ, 0x1f, R153 ;  /* 0x0000001fff037819 */ /* 0x000fe20000011499 */
[----:B------:R-:W-:Y:S01]  /*0e60*/  UMOV UR38, URZ ;  /* 0x0000003f00267c82 */ /* 0x000fe20008000000 */
[----:B------:R-:W-:Y:S01]  /*0e70*/  UMOV UR39, URZ ;  /* 0x0000003f00277c82 */ /* 0x000fe20008000000 */
[----:B0-2---:R-:W-:-:S07]  /*0e80*/  LOP3.LUT R2, R12, 0x1, RZ, 0xfc, !PT ;  /* 0x000000010c027812 */ /* 0x005fce00078efcff */
.L_x_243:
[----:B012345:R-:W0:Y:S01]  /*0e90*/  LDC.64 R8, c[0x0][0xc88] ;  /* 0x00032200ff087b82 */ /* 0x03fe220000000a00 */
[----:B------:R-:W-:-:S07]  /*0ea0*/  ULDC.64 UR4, c[0x0][0xa28] ;  /* 0x00028a0000047ab9 */ /* 0x000fce0000000a00 */
[----:B------:R-:W1:Y:S08]  /*0eb0*/  LDC.64 R12, c[0x0][0x418] ;  /* 0x00010600ff0c7b82 */ /* 0x000e700000000a00 */
[----:B------:R-:W2:Y:S01]  /*0ec0*/  LDC R0, c[0x0][0x424] ;  /* 0x00010900ff007b82 */ /* 0x000ea20000000800 */
[----:B0-----:R-:W-:Y:S01]  /*0ed0*/  IMAD.WIDE R8, R7, 0x4, R8 ;  /* 0x0000000407087825 */ /* 0x001fe200078e0208 */
[----:B------:R-:W-:-:S06]  /*0ee0*/  ISETP.NE.U32.AND P0, PT, RZ, UR4, PT ;  /* 0x00000004ff007c0c */ /* 0x000fcc000bf05070 */
[----:B------:R-:W0:Y:S01]  /*0ef0*/  LDC R7, c[0x0][0x2f0] ;  /* 0x0000bc00ff077b82 */ /* 0x000e220000000800 */
[----:B------:R-:W3:Y:S01]  /*0f00*/  LDG.E R17, desc[UR36][R8.64] ;  /* 0x0000002408117981 */ /* 0x000ee2000c1e1900 */
[----:B------:R-:W-:Y:S02]  /*0f10*/  ISETP.NE.AND.EX P0, PT, RZ, UR5, PT, P0 ;  /* 0x00000005ff007c0c */ /* 0x000fe4000bf05300 */
[----:B------:R-:W-:Y:S02]  /*0f20*/  MOV R3, RZ ;  /* 0x000000ff00037202 */ /* 0x000fe40000000f00 */
[----:B---3--:R-:W-:-:S09]  /*0f30*/  SHF.R.S32.HI R4, RZ, 0x1f, R17 ;  /* 0x0000001fff047819 */ /* 0x008fd20000011411 */
[C---:B------:R-:W-:Y:S01]  /*0f40*/  @P0 LEA R10, P1, R17.reuse, UR4, 0x2 ;  /* 0x00000004110a0c11 */ /* 0x040fe2000f8210ff */
[----:B------:R3:W-:Y:S03]  /*0f50*/  STL [R1+0xc], R4 ;  /* 0x00000c0401007387 */ /* 0x0007e60000100800 */
[----:B------:R-:W-:Y:S01]  /*0f60*/  @P0 LEA.HI.X R11, R17, UR5, R4, 0x2, P1 ;  /* 0x00000005110b0c11 */ /* 0x000fe200088f1404 */
[----:B------:R-:W-:Y:S02]  /*0f70*/  ULDC.64 UR4, c[0x0][0xa20] ;  /* 0x0002880000047ab9 */ /* 0x000fe40000000a00 */
[----:B------:R-:W-:Y:S02]  /*0f80*/  ISETP.NE.U32.AND P1, PT, RZ, UR4, PT ;  /* 0x00000004ff007c0c */ /* 0x000fe4000bf25070 */
[----:B------:R3:W5:Y:S01]  /*0f90*/  @P0 LDG.E R3, desc[UR36][R10.64] ;  /* 0x000000240a030981 */ /* 0x000762000c1e1900 */
[----:B-1----:R-:W-:-:S02]  /*0fa0*/  ISETP.NE.U32.AND P0, PT, R12, RZ, PT ;  /* 0x000000ff0c00720c */ /* 0x002fc40003f05070 */
[----:B------:R-:W-:Y:S02]  /*0fb0*/  ISETP.NE.AND.EX P1, PT, RZ, UR5, PT, P1 ;  /* 0x00000005ff007c0c */ /* 0x000fe4000bf25310 */
[----:B------:R-:W-:-:S04]  /*0fc0*/  ISETP.NE.AND.EX P0, PT, R13, RZ, PT, P0 ;  /* 0x000000ff0d00720c */ /* 0x000fc80003f05300 */
[----:B--2---:R-:W-:-:S05]  /*0fd0*/  SEL R0, R0, 0x1, P0 ;  /* 0x0000000100007807 */ /* 0x004fca0000000000 */
[----:B0-----:R-:W-:Y:S02]  /*0fe0*/  IMAD R88, R0, R7, RZ ;  /* 0x0000000700587224 */ /* 0x001fe400078e02ff */
[----:B------:R-:W-:-:S04]  /*0ff0*/  @P1 LEA R8, P2, R17, UR4, 0x2 ;  /* 0x0000000411081c11 */ /* 0x000fc8000f8410ff */
[----:B------:R-:W-:-:S05]  /*1000*/  @P1 LEA.HI.X R9, R17, UR5, R4, 0x2, P2 ;  /* 0x0000000511091c11 */ /* 0x000fca00090f1404 */
[----:B------:R3:W5:Y:S01]  /*1010*/  @P1 LDG.E R88, desc[UR36][R8.64] ;  /* 0x0000002408581981 */ /* 0x000762000c1e1900 */
[----:B------:R-:W-:Y:S05]  /*1020*/  @P1 BRA `(.L_x_206) ;  /* 0x0000000000241947 */ /* 0x000fea0003800000 */
[----:B------:R-:W-:Y:S02]  /*1030*/  ULDC.64 UR4, c[0x0][0xa08] ;  /* 0x0002820000047ab9 */ /* 0x000fe40000000a00 */
[----:B------:R-:W-:-:S04]  /*1040*/  ISETP.NE.U32.AND P0, PT, RZ, UR4, PT ;  /* 0x00000004ff007c0c */ /* 0x000fc8000bf05070 */
[----:B------:R-:W-:-:S13]  /*1050*/  ISETP.NE.AND.EX P0, PT, RZ, UR5, PT, P0 ;  /* 0x00000005ff007c0c */ /* 0x000fda000bf05300 */
[----:B------:R-:W-:Y:S05]  /*1060*/  @!P0 BRA `(.L_x_206) ;  /* 0x0000000000148947 */ /* 0x000fea0003800000 */
[----:B---3--:R-:W0:Y:S02]  /*1070*/  LDC.64 R8, c[0x0][0xa08] ;  /* 0x00028200ff087b82 */ /* 0x008e240000000a00 */
[----:B0-----:R-:W-:-:S05]  /*1080*/  IMAD.WIDE R8, R17, 0x4, R8 ;  /* 0x0000000411087825 */ /* 0x001fca00078e0208 */
[----:B-----5:R-:W2:Y:S04]  /*1090*/  LDG.E R88, desc[UR36][R8.64] ;  /* 0x0000002408587981 */ /* 0x020ea8000c1e1900 */
[----:B------:R-:W2:Y:S02]  /*10a0*/  LDG.E R7, desc[UR36][R8.64+0x4] ;  /* 0x0000042408077981 */ /* 0x000ea4000c1e1900 */
[----:B--2---:R-:W-:-:S07]  /*10b0*/  IMAD.IADD R88, R7, 0x1, -R88 ;  /* 0x0000000107587824 */ /* 0x004fce00078e0a58 */
.L_x_206:
[----:B-----5:R-:W-:Y:S01]  /*10c0*/  IMAD.IADD R88, R88, 0x1, -R3 ;  /* 0x0000000158587824 */ /* 0x020fe200078e0a03 */
[C---:B------:R-:W-:Y:S01]  /*10d0*/  LOP3.LUT R3, R6.reuse, 0xff000000, RZ, 0xc0, !PT ;  /* 0xff00000006037812 */ /* 0x040fe200078ec0ff */
[----:B------:R-:W-:Y:S01]  /*10e0*/  IMAD.MOV.U32 R89, RZ, RZ, RZ ;  /* 0x000000ffff597224 */ /* 0x000fe200078e00ff */
[----:B------:R-:W-:Y:S01]  /*10f0*/  LOP3.LUT R0, R6, 0xff0000, RZ, 0xc0, !PT ;  /* 0x00ff000006007812 */ /* 0x000fe200078ec0ff */
[C---:B---3--:R-:W-:Y:S01]  /*1100*/  VIADD R4, R88.reuse, 0x7f ;  /* 0x0000007f58047836 */ /* 0x048fe20000000000 */
[----:B------:R-:W-:Y:S02]  /*1110*/  SHF.R.U32.HI R3, RZ, 0x8, R3 ;  /* 0x00000008ff037819 */ /* 0x000fe40000011603 */
[----:B------:R-:W-:Y:S02]  /*1120*/  ISETP.GE.AND P0, PT, R88, 0x1, PT ;  /* 0x000000015800780c */ /* 0x000fe40003f06270 */
[----:B------:R-:W-:Y:S02]  /*1130*/  LEA.HI R0, R0, R3, RZ, 0x10 ;  /* 0x0000000300007211 */ /* 0x000fe400078f80ff */
[----:B------:R-:W-:-:S02]  /*1140*/  SHF.R.S32.HI R7, RZ, 0x1f, R4 ;  /* 0x0000001fff077819 */ /* 0x000fc40000011404 */
[----:B------:R-:W-:Y:S02]  /*1150*/  LOP3.LUT R14, R0, 0xff, RZ, 0xc0, !PT ;  /* 0x000000ff000e7812 */ /* 0x000fe400078ec0ff */
[----:B------:R-:W-:Y:S02]  /*1160*/  LEA.HI R7, R7, R4, RZ, 0x7 ;  /* 0x0000000407077211 */ /* 0x000fe400078f38ff */
[----:B------:R-:W-:Y:S01]  /*1170*/  SHF.R.U32.HI R19, RZ, 0x10, R0 ;  /* 0x00000010ff137819 */ /* 0x000fe20000011600 */
[----:B------:R0:W-:Y:S01]  /*1180*/  STL [R1+0x8], R14 ;  /* 0x0000080e01007387 */ /* 0x0001e20000100800 */
[----:B------:R-:W-:Y:S01]  /*1190*/  SHF.R.S32.HI R11, RZ, 0x7, R7 ;  /* 0x00000007ff0b7819 */ /* 0x000fe20000011407 */
[----:B------:R-:W-:Y:S06]  /*11a0*/  @!P0 BRA `(.L_x_207) ;  /* 0x0000000000748947 */ /* 0x000fec0003800000 */
[----:B------:R-:W1:Y:S01]  /*11b0*/  LDC R0, c[0x0][0x9f0] ;  /* 0x00027c00ff007b82 */ /* 0x000e620000000800 */
[----:B------:R-:W-:-:S04]  /*11c0*/  ISETP.NE.AND P0, PT, R19, RZ, PT ;  /* 0x000000ff1300720c */ /* 0x000fc80003f05270 */
[----:B-1----:R-:W-:-:S04]  /*11d0*/  SEL R12, R19, R0, P0 ;  /* 0x00000000130c7207 */ /* 0x002fc80000000000 */
[-C--:B------:R-:W-:Y:S02]  /*11e0*/  IABS R4, R12.reuse ;  /* 0x0000000c00047213 */ /* 0x080fe40000000000 */
[----:B------:R-:W-:Y:S02]  /*11f0*/  IADD3 R0, R11, -0x1, R12 ;  /* 0xffffffff0b007810 */ /* 0x000fe40007ffe00c */
[----:B------:R-:W1:Y:S01]  /*1200*/  I2F.RP R3, R4 ;  /* 0x0000000400037306 */ /* 0x000e620000209400 */
[----:B------:R-:W-:Y:S02]  /*1210*/  IABS R13, R12 ;  /* 0x0000000c000d7213 */ /* 0x000fe40000000000 */
[----:B------:R-:W-:Y:S02]  /*1220*/  IABS R10, R0 ;  /* 0x00000000000a7213 */ /* 0x000fe40000000000 */
[----:B------:R-:W-:-:S04]  /*1230*/  LOP3.LUT R0, R0, R12, RZ, 0x3c, !PT ;  /* 0x0000000c00007212 */ /* 0x000fc800078e3cff */
[----:B------:R-:W-:Y:S01]  /*1240*/  ISETP.GE.AND P2, PT, R0, RZ, PT ;  /* 0x000000ff0000720c */ /* 0x000fe20003f46270 */
[----:B-1----:R-:W1:Y:S02]  /*1250*/  MUFU.RCP R3, R3 ;  /* 0x0000000300037308 */ /* 0x002e640000001000 */
[----:B-1----:R-:W-:Y:S02]  /*1260*/  VIADD R8, R3, 0xffffffe ;  /* 0x0ffffffe03087836 */ /* 0x002fe40000000000 */
[----:B------:R-:W-:-:S04]  /*1270*/  IMAD.MOV R3, RZ, RZ, -R13 ;  /* 0x000000ffff037224 */ /* 0x000fc800078e0a0d */
[----:B------:R1:W2:Y:S02]  /*1280*/  F2I.FTZ.U32.TRUNC.NTZ R9, R8 ;  /* 0x0000000800097305 */ /* 0x0002a4000021f000 */
[----:B-1----:R-:W-:Y:S01]  /*1290*/  IMAD.MOV.U32 R8, RZ, RZ, RZ ;  /* 0x000000ffff087224 */ /* 0x002fe200078e00ff */
[----:B--2---:R-:W-:-:S05]  /*12a0*/  IADD3 R7, RZ, -R9, RZ ;  /* 0x80000009ff077210 */ /* 0x004fca0007ffe0ff */
[----:B------:R-:W-:-:S04]  /*12b0*/  IMAD R7, R7, R4, RZ ;  /* 0x0000000407077224 */ /* 0x000fc800078e02ff */
[----:B------:R-:W-:-:S06]  /*12c0*/  IMAD.HI.U32 R9, R9, R7, R8 ;  /* 0x0000000709097227 */ /* 0x000fcc00078e0008 */
[----:B------:R-:W-:-:S04]  /*12d0*/  IMAD.HI.U32 R9, R9, R10, RZ ;  /* 0x0000000a09097227 */ /* 0x000fc800078e00ff */
[----:B------:R-:W-:-:S05]  /*12e0*/  IMAD R3, R9, R3, R10 ;  /* 0x0000000309037224 */ /* 0x000fca00078e020a */
[----:B------:R-:W-:-:S13]  /*12f0*/  ISETP.GT.U32.AND P1, PT, R4, R3, PT ;  /* 0x000000030400720c */ /* 0x000fda0003f24070 */
[----:B------:R-:W-:Y:S02]  /*1300*/  @!P1 IMAD.IADD R3, R3, 0x1, -R4 ;  /* 0x0000000103039824 */ /* 0x000fe400078e0a04 */
[----:B------:R-:W-:Y:S01]  /*1310*/  @!P1 VIADD R9, R9, 0x1 ;  /* 0x0000000109099836 */ /* 0x000fe20000000000 */
[----:B------:R-:W-:Y:S02]  /*1320*/  ISETP.NE.AND P1, PT, R12, RZ, PT ;  /* 0x000000ff0c00720c */ /* 0x000fe40003f25270 */
[----:B------:R-:W-:-:S13]  /*1330*/  ISETP.GE.U32.AND P0, PT, R3, R4, PT ;  /* 0x000000040300720c */ /* 0x000fda0003f06070 */
[----:B------:R-:W-:-:S05]  /*1340*/  @P0 VIADD R9, R9, 0x1 ;  /* 0x0000000109090836 */ /* 0x000fca0000000000 */
[----:B------:R-:W-:Y:S02]  /*1350*/  @!P2 IADD3 R9, -R9, RZ, RZ ;  /* 0x000000ff0909a210 */ /* 0x000fe40007ffe1ff */
[----:B------:R-:W-:-:S05]  /*1360*/  @!P1 LOP3.LUT R9, RZ, R12, RZ, 0x33, !PT ;  /* 0x0000000cff099212 */ /* 0x000fca00078e33ff */
[----:B------:R-:W-:-:S07]  /*1370*/  IMAD.MOV.U32 R89, RZ, RZ, R9 ;  /* 0x000000ffff597224 */ /* 0x000fce00078e0009 */
.L_x_207:
[-C--:B------:R-:W-:Y:S01]  /*1380*/  IMAD R16, R14, R89.reuse, RZ ;  /* 0x000000590e107224 */ /* 0x080fe200078e02ff */
[----:B------:R-:W-:Y:S01]  /*1390*/  LOP3.LUT R18, R6, 0xffff, RZ, 0xc0, !PT ;  /* 0x0000ffff06127812 */ /* 0x000fe200078ec0ff */
[----:B------:R-:W-:Y:S01]  /*13a0*/  IMAD.MOV.U32 R23, RZ, RZ, R5 ;  /* 0x000000ffff177224 */ /* 0x000fe200078e0005 */
[----:B------:R-:W-:Y:S01]  /*13b0*/  PLOP3.LUT P0, PT, PT, PT, PT, 0x80, 0x0 ;  /* 0x000000000000781c */ /* 0x000fe20003f0f070 */
[----:B------:R-:W-:Y:S01]  /*13c0*/  IMAD.MOV.U32 R0, RZ, RZ, RZ ;  /* 0x000000ffff007224 */ /* 0x000fe200078e00ff */
[----:B------:R-:W-:Y:S01]  /*13d0*/  VIADDMNMX R89, R16, R89, R11, PT ;  /* 0x0000005910597246 */ /* 0x000fe2000380010b */
[----:B------:R-:W-:Y:S01]  /*13e0*/  IMAD.MOV.U32 R3, RZ, RZ, RZ ;  /* 0x000000ffff037224 */ /* 0x000fe200078e00ff */
[----:B------:R-:W-:Y:S02]  /*13f0*/  CS2R R118, SRZ ;  /* 0x0000000000767805 */ /* 0x000fe4000001ff00 */
[----:B------:R-:W-:Y:S02]  /*1400*/  CS2R R40, SRZ ;  /* 0x0000000000287805 */ /* 0x000fe4000001ff00 */
[----:B------:R-:W-:-:S02]  /*1410*/  ISETP.GT.AND P1, PT, R89, R16, PT ;  /* 0x000000105900720c */ /* 0x000fc40003f24270 */
        /* <DEDUP_REMOVED lines=13> */
[----:B------:R-:W-:Y:S01]  /*14f0*/  CS2R R20, SRZ ;  /* 0x0000000000147805 */ /* 0x000fe2000001ff00 */
[----:B------:R-:W-:Y:S06]  /*1500*/  @!P1 BRA `(.L_x_208) ;  /* 0x00000058004c9947 */ /* 0x000fec0003800000 */
[----:B------:R-:W1:Y:S01]  /*1510*/  S2R R4, SR_TID.X ;  /* 0x0000000000047919 */ /* 0x000e620000002100 */
[----:B------:R-:W2:Y:S01]  /*1520*/  S2UR UR40, SR_CgaCtaId ;  /* 0x00000000002879c3 */ /* 0x000ea20000008800 */
[----:B------:R-:W-:Y:S02]  /*1530*/  UMOV UR6, 0x400 ;  /* 0x0000040000067882 */ /* 0x000fe40000000000 */
[----:B--2---:R-:W-:Y:S01]  /*1540*/  ULEA UR43, UR40, UR6, 0x18 ;  /* 0x00000006282b7291 */ /* 0x004fe2000f8ec03f */
[----:B-1----:R-:W-:-:S05]  /*1550*/  VIADD R7, R4, 0xffffff80 ;  /* 0xffffff8004077836 */ /* 0x002fca0000000000 */
[----:B------:R-:W-:-:S04]  /*1560*/  SHF.R.S32.HI R4, RZ, 0x1f, R7 ;  /* 0x0000001fff047819 */ /* 0x000fc80000011407 */
[----:B------:R-:W-:-:S04]  /*1570*/  LEA.HI R4, R4, R7, RZ, 0x7 ;  /* 0x0000000704047211 */ /* 0x000fc800078f38ff */
[----:B------:R-:W-:-:S05]  /*1580*/  SHF.R.S32.HI R4, RZ, 0x7, R4 ;  /* 0x00000007ff047819 */ /* 0x000fca0000011404 */
[----:B------:R-:W1:Y:S02]  /*1590*/  SHFL.IDX PT, R0, R4, RZ, 0x1f ;  /* 0x00001fff04007589 */ /* 0x000e6400000e0000 */
        /* <DEDUP_REMOVED lines=15> */
[----:B0-----:R0:W1:Y:S01]  /*1690*/  LDC.64 R14, c[0x4][R0] ;  /* 0x01000000000e7b82 */ /* 0x0010620000000a00 */
[----:B------:R-:W-:Y:S01]  /*16a0*/  IMAD.U32 R5, RZ, RZ, UR5 ;  /* 0x00000005ff057e24 */ /* 0x000fe2000f8e00ff */
[----:B------:R-:W-:Y:S01]  /*16b0*/  ULDC.64 UR4, c[0x4][0x90] ;  /* 0x0100240000047ab9 */ /* 0x000fe20000000a00 */
[----:B------:R-:W-:Y:S01]  /*16c0*/  IMAD.U32 R10, RZ, RZ, UR6 ;  /* 0x00000006ff0a7e24 */ /* 0x000fe2000f8e00ff */
[----:B------:R-:W-:Y:S01]  /*16d0*/  MOV R8, 0x70 ;  /* 0x0000007000087802 */ /* 0x000fe20000000f00 */
[----:B------:R-:W-:Y:S02]  /*16e0*/  IMAD.U32 R6, RZ, RZ, UR4 ;  /* 0x00000004ff067e24 */ /* 0x000fe4000f8e00ff */
[----:B------:R-:W-:-:S02]  /*16f0*/  IMAD.U32 R7, RZ, RZ, UR5 ;  /* 0x00000005ff077e24 */ /* 0x000fc4000f8e00ff */
[----:B------:R-:W-:Y:S02]  /*1700*/  IMAD.U32 R11, RZ, RZ, UR7 ;  /* 0x00000007ff0b7e24 */ /* 0x000fe4000f8e00ff */
[----:B------:R-:W-:Y:S02]  /*1710*/  IMAD.MOV.U32 R12, RZ, RZ, 0x1 ;  /* 0x00000001ff0c7424 */ /* 0x000fe400078e00ff */
[----:B0-----:R-:W-:-:S07]  /*1720*/  IMAD.MOV.U32 R13, RZ, RZ, RZ ;  /* 0x000000ffff0d7224 */ /* 0x001fce00078e00ff */
[----:B------:R-:W-:-:S07]  /*1730*/  LEPC R20, `(.L_x_209) ;  /* 0x000000001014794e */ /* 0x000fce0000000000 */
[----:B-1----:R-:W-:Y:S05]  /*1740*/  CALL.ABS.NOINC R14 ;  /* 0x000000000e007343 */ /* 0x002fea0003c00000 */
.L_x_209:
[----:B------:R-:W2:Y:S01]  /*1750*/  LDL R20, [R1+0x18] ;  /* 0x0000180001147983 */ /* 0x000ea20000100800 */
[----:B------:R-:W-:Y:S02]  /*1760*/  ISETP.NE.AND P0, PT, R2, 0x3, PT ;  /* 0x000000030200780c */ /* 0x000fe40003f05270 */
[----:B--2---:R-:W-:-:S04]  /*1770*/  LEA.HI R0, R20, R20, RZ, 0x1 ;  /* 0x0000001414007211 */ /* 0x004fc800078f08ff */
[----:B------:R-:W-:-:S05]  /*1780*/  LOP3.LUT R0, R0, 0xfffffffe, RZ, 0xc0, !PT ;  /* 0xfffffffe00007812 */ /* 0x000fca00078ec0ff */
[----:B------:R-:W-:-:S05]  /*1790*/  IMAD.IADD R0, R20, 0x1, -R0 ;  /* 0x0000000114007824 */ /* 0x000fca00078e0a00 */
[----:B------:R-:W-:-:S04]  /*17a0*/  SHF.L.U32 R0, R0, 0x1f, RZ ;  /* 0x0000001f00007819 */ /* 0x000fc800000006ff */
[----:B------:R-:W1:Y:S02]  /*17b0*/  SYNCS.PHASECHK.TRANS64.TRYWAIT P1, [UR43+0x16800], R0 ;  /* 0x01680000ff0075a7 */ /* 0x000e64000802016b */
[----:B-1----:R-:W-:Y:S05]  /*17c0*/  @!P1 BRA `(.L_x_210) ;  /* 0x000000d400b89947 */ /* 0x002fea0003800000 */
.L_x_326:
[----:B------:R-:W-:Y:S05]  /*17d0*/  @!P0 BRA `(.L_x_211) ;  /* 0x0000000000048947 */ /* 0x000fea0003800000 */
[----:B------:R-:W-:Y:S01]  /*17e0*/  BPT.TRAP 0x1 ;  /* 0x000000040000795c */ /* 0x000fe20000300000 */
.L_x_211:
[----:B-1----:R-:W-:Y:S02]  /*17f0*/  IMAD.U32 R0, RZ, RZ, UR39 ;  /* 0x00000027ff007e24 */ /* 0x002fe4000f8e00ff */
[----:B------:R-:W-:-:S03]  /*1800*/  IMAD.U32 R3, RZ, RZ, UR38 ;  /* 0x00000026ff037e24 */ /* 0x000fc6000f8e00ff */
[----:B------:R-:W-:Y:S02]  /*1810*/  LEA R0, R0, UR43, 0x3 ;  /* 0x0000002b00007c11 */ /* 0x000fe4000f8e18ff */
[----:B------:R-:W-:-:S04]  /*1820*/  SHF.L.U32 R3, R3, 0x1f, RZ ;  /* 0x0000001f03037819 */ /* 0x000fc800000006ff */
[----:B------:R1:W2:Y:S01]  /*1830*/  SYNCS.PHASECHK.TRANS64.TRYWAIT P1, [R0+URZ+0x16830], R3 ;  /* 0x01683003000075a7 */ /* 0x0002a2000802017f */
[----:B------:R-:W-:Y:S05]  /*1840*/  @!P0 BRA `(.L_x_212) ;  /* 0x0000000000048947 */ /* 0x000fea0003800000 */
[----:B------:R-:W-:Y:S01]  /*1850*/  BPT.TRAP 0x1 ;  /* 0x000000040000795c */ /* 0x000fe20000300000 */
.L_x_212:
[----:B------:R-:W-:Y:S01]  /*1860*/  MOV R119, RZ ;  /* 0x000000ff00777202 */ /* 0x000fe20000000f00 */
[----:B--2---:R-:W-:Y:S06]  /*1870*/  @P1 BRA `(.L_x_213) ;  /* 0x0000000000081947 */ /* 0x004fec0003800000 */
[----:B------:R-:W2:Y:S02]  /*1880*/  SYNCS.PHASECHK.TRANS64.TRYWAIT P1, [R0+URZ+0x16830], R3 ;  /* 0x01683003000075a7 */ /* 0x000ea4000802017f */
[----:B--2---:R-:W-:Y:S05]  /*1890*/  @!P1 BRA `(.L_x_214) ;  /* 0x000000d4009c9947 */ /* 0x004fea0003800000 */
.L_x_213:
[----:B------:R-:W-:Y:S05]  /*18a0*/  WARPSYNC.ALL ;  /* 0x0000000000007948 */ /* 0x000fea0003800000 */
[----:B------:R-:W-:Y:S01]  /*18b0*/  UIADD3 UR4, UR43, 0xe400, URZ ;  /* 0x0000e4002b047890 */ /* 0x000fe2000fffe03f */
[----:B------:R-:W-:Y:S01]  /*18c0*/  WARPGROUP.ARRIVE ;  /* 0x00000000000079c5 */ /* 0x000fe20000000000 */
[----:B------:R-:W-:Y:S01]  /*18d0*/  UMOV UR5, 0x40000040 ;  /* 0x4000004000057882 */ /* 0x000fe20000000000 */
[----:B------:R-:W-:Y:S01]  /*18e0*/  UMOV UR7, 0x40000040 ;  /* 0x4000004000077882 */ /* 0x000fe20000000000 */
[----:B------:R-:W-:Y:S01]  /*18f0*/  USHF.R.U32.HI UR4, URZ, 0x4, UR4 ;  /* 0x000000043f047899 */ /* 0x000fe20008011604 */
[----:B------:R-:W-:Y:S01]  /*1900*/  UMOV UR9, 0x40000040 ;  /* 0x4000004000097882 */ /* 0x000fe20000000000 */
[----:B------:R-:W-:-:S02]  /*1910*/  UMOV UR11, 0x40000040 ;  /* 0x40000040000b7882 */ /* 0x000fc40000000000 */
[----:B------:R-:W-:Y:S01]  /*1920*/  ULOP3.LUT UR4, UR4, 0x3fff, URZ, 0xc0, !UPT ;  /* 0x00003fff04047892 */ /* 0x000fe2000f8ec03f */
[----:B------:R-:W-:Y:S01]  /*1930*/  UMOV UR13, 0x40000040 ;  /* 0x40000040000d7882 */ /* 0x000fe20000000000 */
[----:B------:R-:W-:Y:S02]  /*1940*/  UMOV UR15, 0x40000040 ;  /* 0x40000040000f7882 */ /* 0x000fe40000000000 */
[----:B------:R-:W-:Y:S02]  /*1950*/  ULOP3.LUT UR20, UR4, 0x10000, URZ, 0xfc, !UPT ;  /* 0x0001000004147892 */ /* 0x000fe4000f8efc3f */
[----:B------:R-:W-:Y:S02]  /*1960*/  ULOP3.LUT UR4, UR42, 0x10000, URZ, 0xfc, !UPT ;  /* 0x000100002a047892 */ /* 0x000fe4000f8efc3f */
[----:B------:R-:W-:Y:S02]  /*1970*/  ULEA UR6, UR39, UR20, 0xa ;  /* 0x0000001427067291 */ /* 0x000fe4000f8e503f */
[----:B------:R-:W-:-:S02]  /*1980*/  UIADD3 UR8, UR4, 0x2, URZ ;  /* 0x0000000204087890 */ /* 0x000fc4000fffe03f */
[----:B------:R-:W-:Y:S02]  /*1990*/  UIADD3 UR10, UR6, 0x2, URZ ;  /* 0x00000002060a7890 */ /* 0x000fe4000fffe03f */
[----:B------:R-:W-:Y:S02]  /*19a0*/  UIADD3 UR12, UR4, 0x4, URZ ;  /* 0x00000004040c7890 */ /* 0x000fe4000fffe03f */
[----:B------:R-:W-:Y:S02]  /*19b0*/  UIADD3 UR14, UR6, 0x4, URZ ;  /* 0x00000004060e7890 */ /* 0x000fe4000fffe03f */
[----:B------:R-:W-:Y:S01]  /*19c0*/  HGMMA.64x128x16.F32.BF16 R24, gdesc[UR4], RZ, !UPT, gsb0 ;  /* 0x01e00000041879f0 */ /* 0x000fe2000c0018ff */
[----:B------:R-:W-:Y:S02]  /*19d0*/  UIADD3 UR16, UR4, 0x6, URZ ;  /* 0x0000000604107890 */ /* 0x000fe4000fffe03f */
[----:B------:R-:W-:Y:S01]  /*19e0*/  UIADD3 UR18, UR6, 0x6, URZ ;  /* 0x0000000606127890 */ /* 0x000fe2000fffe03f */
[----:B------:R-:W-:Y:S01]  /*19f0*/  UMOV UR17, 0x40000040 ;  /* 0x4000004000117882 */ /* 0x000fe20000000000 */
[----:B------:R-:W-:Y:S01]  /*1a00*/  UMOV UR19, 0x40000040 ;  /* 0x4000004000137882 */ /* 0x000fe20000000000 */
        /* <DEDUP_REMOVED lines=10> */
[----:B------:R-:W-:Y:S05]  /*1ab0*/  @!P0 BRA `(.L_x_215) ;  /* 0x0000000000048947 */ /* 0x000fea0003800000 */
[----:B------:R-:W-:Y:S01]  /*1ac0*/  BPT.TRAP 0x1 ;  /* 0x000000040000795c */ /* 0x000fe20000300000 */
.L_x_215:
[----:B------:R-:W3:Y:S01]  /*1ad0*/  LDL R91, [R1+0x10] ;  /* 0x00001000015b7983 */ /* 0x000ee20000100800 */
[----:B------:R-:W-:Y:S01]  /*1ae0*/  ULDC UR6, c[0x0][0x9d8] ;  /* 0x0002760000067ab9 */ /* 0x000fe20000000800 */
[----:B------:R-:W-:Y:S01]  /*1af0*/  ULDC UR7, c[0x0][0x988] ;  /* 0x0002620000077ab9 */ /* 0x000fe20000000800 */
[----:B-12---:R-:W-:Y:S01]  /*1b00*/  FMUL.FTZ R3, R24, UR6 ;  /* 0x0000000618037c20 */ /* 0x006fe20008410000 */
        /* <DEDUP_REMOVED lines=9> */
[----:B0-----:R-:W-:Y:S01]  /*1ba0*/  FMUL.FTZ R14, R33, UR6 ;  /* 0x00000006210e7c20 */ /* 0x001fe20008410000 */
        /* <DEDUP_REMOVED lines=12> */
[----:B------:R-:W-:Y:S01]  /*1c70*/  FMUL.FTZ R51, R64, UR6 ;  /* 0x0000000640337c20 */ /* 0x000fe20008410000 */
[----:B------:R-:W-:Y:S01]  /*1c80*/  FMUL.FTZ R56, R71, UR6 ;  /* 0x0000000647387c20 */ /* 0x000fe20008410000 */
[----:B------:R-:W-:Y:S01]  /*1c90*/  FMUL.FTZ R9, R34, UR6 ;  /* 0x0000000622097c20 */ /* 0x000fe20008410000 */
[----:B------:R-:W-:Y:S01]  /*1ca0*/  FMUL.FTZ R28, R40, UR6 ;  /* 0x00000006281c7c20 */ /* 0x000fe20008410000 */
[----:B------:R-:W-:Y:S01]  /*1cb0*/  FMUL.FTZ R34, R49, UR6 ;  /* 0x0000000631227c20 */ /* 0x000fe20008410000 */
[----:B------:R-:W-:Y:S01]  /*1cc0*/  FMUL.FTZ R49, R66, UR6 ;  /* 0x0000000642317c20 */ /* 0x000fe20008410000 */
[----:B------:R-:W-:Y:S01]  /*1cd0*/  FMUL.FTZ R27, R41, UR6 ;  /* 0x00000006291b7c20 */ /* 0x000fe20008410000 */
[----:B------:R-:W4:Y:S01]  /*1ce0*/  MUFU.TANH R12, R12 ;  /* 0x0000000c000c7308 */ /* 0x000f220000002400 */
[----:B------:R-:W-:Y:S01]  /*1cf0*/  FMUL.FTZ R13, R38, UR6 ;  /* 0x00000006260d7c20 */ /* 0x000fe20008410000 */
[----:B------:R-:W-:Y:S01]  /*1d00*/  FMUL.FTZ R38, R55, UR6 ;  /* 0x0000000637267c20 */ /* 0x000fe20008410000 */
[----:B------:R-:W-:Y:S01]  /*1d10*/  FMUL.FTZ R55, R70, UR6 ;  /* 0x0000000646377c20 */ /* 0x000fe20008410000 */
[----:B------:R-:W-:Y:S01]  /*1d20*/  FMUL.FTZ R26, R43, UR6 ;  /* 0x000000062b1a7c20 */ /* 0x000fe20008410000 */
[----:B------:R-:W-:Y:S01]  /*1d30*/  FMUL.FTZ R43, R57, UR6 ;  /* 0x00000006392b7c20 */ /* 0x000fe20008410000 */
[----:B------:R-:W-:Y:S01]  /*1d40*/  FMUL.FTZ R57, R72, UR6 ;  /* 0x0000000648397c20 */ /* 0x000fe20008410000 */
[----:B------:R-:W-:Y:S01]  /*1d50*/  FMUL.FTZ R15, R39, UR6 ;  /* 0x00000006270f7c20 */ /* 0x000fe20008410000 */
[----:B------:R-:W5:Y:S01]  /*1d60*/  MUFU.TANH R24, R24 ;  /* 0x0000001800187308 */ /* 0x000f620000002400 */
        /* <DEDUP_REMOVED lines=27> */
[----:B------:R-:W-:Y:S01]  /*1f20*/  P2R R90, PR, RZ, 0x1 ;  /* 0x00000001ff5a7803 */ /* 0x000fe20000000000 */
[--C-:B------:R-:W-:Y:S01]  /*1f30*/  IMAD.MOV.U32 R117, RZ, RZ, R119.reuse ;  /* 0x000000ffff757224 */ /* 0x100fe200078e0077 */
[-C--:B------:R-:W-:Y:S01]  /*1f40*/  MOV R115, R119.reuse ;  /* 0x0000007700737202 */ /* 0x080fe20000000f00 */
[--C-:B------:R-:W-:Y:S01]  /*1f50*/  IMAD.MOV.U32 R113, RZ, RZ, R119.reuse ;  /* 0x000000ffff717224 */ /* 0x100fe200078e0077 */
[----:B------:R-:W5:Y:S01]  /*1f60*/  MUFU.TANH R25, R25 ;  /* 0x0000001900197308 */ /* 0x000f620000002400 */
[--C-:B------:R-:W-:Y:S01]  /*1f70*/  IMAD.MOV.U32 R111, RZ, RZ, R119.reuse ;  /* 0x000000ffff6f7224 */ /* 0x100fe200078e0077 */
[-C--:B------:R-:W-:Y:S01]  /*1f80*/  MOV R109, R119.reuse ;  /* 0x00000077006d7202 */ /* 0x080fe20000000f00 */
[--C-:B------:R-:W-:Y:S01]  /*1f90*/  IMAD.MOV.U32 R107, RZ, RZ, R119.reuse ;  /* 0x000000ffff6b7224 */ /* 0x100fe200078e0077 */
[-C--:B------:R-:W-:Y:S01]  /*1fa0*/  MOV R103, R119.reuse ;  /* 0x0000007700677202 */ /* 0x080fe20000000f00 */
[--C-:B------:R-:W-:Y:S01]  /*1fb0*/  IMAD.MOV.U32 R105, RZ, RZ, R119.reuse ;  /* 0x000000ffff697224 */ /* 0x100fe200078e0077 */
[----:B------:R-:W-:Y:S01]  /*1fc0*/  MOV R97, R119 ;  /* 0x0000007700617202 */ /* 0x000fe20000000f00 */
[--C-:B------:R-:W-:Y:S01]  /*1fd0*/  IMAD.MOV.U32 R101, RZ, RZ, R119.reuse ;  /* 0x000000ffff657224 */ /* 0x100fe200078e0077 */
[----:B------:R-:W5:Y:S01]  /*1fe0*/  MUFU.TANH R7, R7 ;  /* 0x0000000700077308 */ /* 0x000f620000002400 */
[----:B------:R-:W-:-:S02]  /*1ff0*/  IMAD.MOV.U32 R99, RZ, RZ, R119 ;  /* 0x000000ffff637224 */ /* 0x000fc400078e0077 */
[--C-:B------:R-:W-:Y:S02]  /*2000*/  IMAD.MOV.U32 R95, RZ, RZ, R119.reuse ;  /* 0x000000ffff5f7224 */ /* 0x100fe400078e0077 */
[----:B------:R-:W-:-:S03]  /*2010*/  IMAD.MOV.U32 R93, RZ, RZ, R119 ;  /* 0x000000ffff5d7224 */ /* 0x000fc600078e0077 */
[----:B------:R-:W5:Y:S08]  /*2020*/  MUFU.TANH R20, R20 ;  /* 0x0000001400147308 */ /* 0x000f700000002400 */
        /* <DEDUP_REMOVED lines=25> */
[----:B------:R-:W5:Y:S01]  /*21c0*/  MUFU.TANH R51, R51 ;  /* 0x0000003300337308 */ /* 0x000f620000002400 */
[----:B---3--:R-:W-:-:S02]  /*21d0*/  IADD3 R88, R88, 0x80, -R91 ;  /* 0x0000008058587810 */ /* 0x008fc40007ffe85b */
[----:B------:R-:W-:-:S03]  /*21e0*/  MOV R91, R119 ;  /* 0x00000077005b7202 */ /* 0x000fc60000000f00 */
[----:B------:R-:W-:Y:S02]  /*21f0*/  IMAD R61, R89, -0x80, R88 ;  /* 0xffffff80593d7824 */ /* 0x000fe400078e0258 */
[----:B------:R-:W3:Y:S03]  /*2200*/  MUFU.TANH R42, R42 ;  /* 0x0000002a002a7308 */ /* 0x000ee60000002400 */
[C---:B------:R-:W-:Y:S02]  /*2210*/  ISETP.GT.AND P2, PT, R61.reuse, RZ, PT ;  /* 0x000000ff3d00720c */ /* 0x040fe40003f44270 */
[C---:B------:R-:W-:Y:S02]  /*2220*/  ISETP.GT.AND P1, PT, R61.reuse, 0x1, PT ;  /* 0x000000013d00780c */ /* 0x040fe40003f24270 */
[----:B------:R-:W-:Y:S01]  /*2230*/  ISETP.GT.AND P6, PT, R61, 0x8, PT ;  /* 0x000000083d00780c */ /* 0x000fe20003fc4270 */
[----:B------:R-:W3:Y:S01]  /*2240*/  MUFU.TANH R50, R50 ;  /* 0x0000003200327308 */ /* 0x000ee20000002400 */
[----:B-1----:R-:W-:-:S02]  /*2250*/  FSEL R3, R3, -INF , P2 ;  /* 0xff80000003037808 */ /* 0x002fc40001000000 */
[----:B0-----:R-:W-:Y:S02]  /*2260*/  FSEL R62, R5, -INF , P1 ;  /* 0xff800000053e7808 */ /* 0x001fe40000800000 */
[----:B------:R-:W-:Y:S02]  /*2270*/  ISETP.GT.AND P5, PT, R61, 0x9, PT ;  /* 0x000000093d00780c */ /* 0x000fe40003fa4270 */
[----:B--2---:R-:W-:Y:S01]  /*2280*/  FSEL R64, R10, -INF , P6 ;  /* 0xff8000000a407808 */ /* 0x004fe20003000000 */
[----:B------:R0:W-:Y:S01]  /*2290*/  MUFU.TANH R5, R84 ;  /* 0x0000005400057308 */ /* 0x0001e20000002400 */
[----:B------:R-:W-:Y:S02]  /*22a0*/  FMNMX.FTZ R71, R3, R62, !PT ;  /* 0x0000003e03477209 */ /* 0x000fe40007810000 */
[----:B------:R-:W-:Y:S02]  /*22b0*/  ISETP.GT.AND P4, PT, R61, 0x10, PT ;  /* 0x000000103d00780c */ /* 0x000fe40003f84270 */
[----:B----4-:R-:W-:-:S02]  /*22c0*/  FSEL R66, R12, -INF , P5 ;  /* 0xff8000000c427808 */ /* 0x010fc40002800000 */
[----:B------:R-:W-:Y:S01]  /*22d0*/  FMNMX.FTZ R71, R64, R71, !PT ;  /* 0x0000004740477209 */ /* 0x000fe20007810000 */
[----:B------:R-:W1:Y:S01]  /*22e0*/  MUFU.TANH R39, R39 ;  /* 0x0000002700277308 */ /* 0x000e620000002400 */
[C---:B------:R-:W-:Y:S02]  /*22f0*/  ISETP.GT.AND P3, PT, R61.reuse, 0x11, PT ;  /* 0x000000113d00780c */ /* 0x040fe40003f64270 */
[----:B-----5:R-:W-:Y:S02]  /*2300*/  FSEL R24, R24, -INF , P4 ;  /* 0xff80000018187808 */ /* 0x020fe40002000000 */
[----:B------:R-:W-:Y:S02]  /*2310*/  FMNMX.FTZ R71, R66, R71, !PT ;  /* 0x0000004742477209 */ /* 0x000fe40007810000 */
[----:B------:R-:W-:Y:S01]  /*2320*/  FSEL R4, R4, -INF , P2 ;  /* 0xff80000004047808 */ /* 0x000fe20001000000 */
[----:B------:R-:W2:Y:S01]  /*2330*/  MUFU.TANH R53, R53 ;  /* 0x0000003500357308 */ /* 0x000ea20000002400 */
[----:B------:R-:W-:-:S02]  /*2340*/  ISETP.GT.AND P2, PT, R61, 0x18, PT ;  /* 0x000000183d00780c */ /* 0x000fc40003f44270 */
[----:B------:R-:W-:Y:S02]  /*2350*/  FSEL R70, R14, -INF , P3 ;  /* 0xff8000000e467808 */ /* 0x000fe40001800000 */
[----:B------:R-:W-:Y:S02]  /*2360*/  FMNMX.FTZ R71, R24, R71, !PT ;  /* 0x0000004718477209 */ /* 0x000fe40007810000 */
[----:B------:R-:W-:Y:S01]  /*2370*/  FSEL R6, R6, -INF , P1 ;  /* 0xff80000006067808 */ /* 0x000fe20000800000 */
[----:B------:R-:W4:Y:S01]  /*2380*/  MUFU.TANH R44, R44 ;  /* 0x0000002c002c7308 */ /* 0x000f220000002400 */
[----:B------:R-:W-:Y:S02]  /*2390*/  ISETP.GT.AND P1, PT, R61, 0x19, PT ;  /* 0x000000193d00780c */ /* 0x000fe40003f24270 */
[----:B------:R-:W-:Y:S02]  /*23a0*/  FSEL R72, R25, -INF , P2 ;  /* 0xff80000019487808 */ /* 0x000fe40001000000 */
[----:B------:R-:W-:-:S02]  /*23b0*/  FMNMX.FTZ R71, R70, R71, !PT ;  /* 0x0000004746477209 */ /* 0x000fc40007810000 */
[----:B------:R-:W-:Y:S01]  /*23c0*/  FSEL R10, R7, -INF , P6 ;  /* 0xff800000070a7808 */ /* 0x000fe20003000000 */
[----:B------:R-:W5:Y:S01]  /*23d0*/  MUFU.TANH R54, R54 ;  /* 0x0000003600367308 */ /* 0x000f620000002400 */
[C---:B------:R-:W-:Y:S02]  /*23e0*/  ISETP.GT.AND P6, PT, R61.reuse, 0x20, PT ;  /* 0x000000203d00780c */ /* 0x040fe40003fc4270 */
[----:B------:R-:W-:Y:S02]  /*23f0*/  FSEL R74, R20, -INF , P1 ;  /* 0xff800000144a7808 */ /* 0x000fe40000800000 */
[----:B------:R-:W-:Y:S02]  /*2400*/  FMNMX.FTZ R71, R72, R71, !PT ;  /* 0x0000004748477209 */ /* 0x000fe40007810000 */
[----:B------:R-:W-:Y:S01]  /*2410*/  FSEL R8, R8, -INF , P5 ;  /* 0xff80000008087808 */ /* 0x000fe20002800000 */
[----:B------:R-:W5:Y:S01]  /*2420*/  MUFU.TANH R46, R46 ;  /* 0x0000002e002e7308 */ /* 0x000f620000002400 */
[----:B------:R-:W-:-:S02]  /*2430*/  ISETP.GT.AND P5, PT, R61, 0x21, PT ;  /* 0x000000213d00780c */ /* 0x000fc40003fa4270 */
[----:B------:R-:W-:Y:S02]  /*2440*/  FSEL R76, R28, -INF , P6 ;  /* 0xff8000001c4c7808 */ /* 0x000fe40003000000 */
[----:B------:R-:W-:Y:S02]  /*2450*/  FMNMX.FTZ R71, R74, R71, !PT ;  /* 0x000000474a477209 */ /* 0x000fe40007810000 */
[----:B------:R-:W-:Y:S01]  /*2460*/  FSEL R12, R9, -INF , P4 ;  /* 0xff800000090c7808 */ /* 0x000fe20002000000 */
[----:B------:R-:W5:Y:S01]  /*2470*/  MUFU.TANH R57, R57 ;  /* 0x0000003900397308 */ /* 0x000f620000002400 */
[----:B------:R-:W-:Y:S02]  /*2480*/  ISETP.GT.AND P4, PT, R61, 0x28, PT ;  /* 0x000000283d00780c */ /* 0x000fe40003f84270 */
[----:B------:R-:W-:Y:S01]  /*2490*/  FSEL R80, R27, -INF , P5 ;  /* 0xff8000001b507808 */ /* 0x000fe20002800000 */
[----:B------:R-:W-:Y:S01]  /*24a0*/  FMUL.FTZ R27, R87, UR6 ;  /* 0x00000006571b7c20 */ /* 0x000fe20008410000 */
[----:B------:R-:W-:-:S02]  /*24b0*/  FMNMX.FTZ R71, R76, R71, !PT ;  /* 0x000000474c477209 */ /* 0x000fc40007810000 */
[----:B------:R-:W-:Y:S01]  /*24c0*/  FSEL R14, R11, -INF , P3 ;  /* 0xff8000000b0e7808 */ /* 0x000fe20001800000 */
[----:B------:R-:W5:Y:S01]  /*24d0*/  MUFU.TANH R49, R49 ;  /* 0x0000003100317308 */ /* 0x000f620000002400 */
[----:B------:R-:W-:Y:S02]  /*24e0*/  ISETP.GT.AND P3, PT, R61, 0x29, PT ;  /* 0x000000293d00780c */ /* 0x000fe40003f64270 */
[----:B0-----:R-:W-:Y:S02]  /*24f0*/  FSEL R84, R32, -INF , P4 ;  /* 0xff80000020547808 */ /* 0x001fe40002000000 */
[----:B------:R-:W-:Y:S02]  /*2500*/  FMNMX.FTZ R71, R80, R71, !PT ;  /* 0x0000004750477209 */ /* 0x000fe40007810000 */
[----:B------:R-:W-:Y:S01]  /*2510*/  FSEL R20, R13, -INF , P2 ;  /* 0xff8000000d147808 */ /* 0x000fe20001000000 */
[----:B------:R-:W0:Y:S01]  /*2520*/  MUFU.TANH R58, R58 ;  /* 0x0000003a003a7308 */ /* 0x000e220000002400 */
[----:B------:R-:W-:-:S02]  /*2530*/  ISETP.GT.AND P2, PT, R61, 0x30, PT ;  /* 0x000000303d00780c */ /* 0x000fc40003f44270 */
[----:B------:R-:W-:Y:S01]  /*2540*/  FSEL R88, R31, -INF , P3 ;  /* 0xff8000001f587808 */ /* 0x000fe20001800000 */
[----:B------:R-:W-:Y:S01]  /*2550*/  FMUL.FTZ R31, R82, UR6 ;  /* 0x00000006521f7c20 */ /* 0x000fe20008410000 */
[----:B------:R-:W-:Y:S02]  /*2560*/  FMNMX.FTZ R71, R84, R71, !PT ;  /* 0x0000004754477209 */ /* 0x000fe40007810000 */
[----:B------:R-:W-:Y:S01]  /*2570*/  FSEL R28, R15, -INF , P1 ;  /* 0xff8000000f1c7808 */ /* 0x000fe20000800000 */
[----:B------:R-:W0:Y:S01]  /*2580*/  MUFU.TANH R52, R52 ;  /* 0x0000003400347308 */ /* 0x000e220000002400 */
[----:B------:R-:W-:Y:S02]  /*2590*/  ISETP.GT.AND P1, PT, R61, 0x31, PT ;  /* 0x000000313d00780c */ /* 0x000fe40003f24270 */
[----:B------:R-:W-:Y:S01]  /*25a0*/  FSEL R94, R35, -INF , P2 ;  /* 0xff800000235e7808 */ /* 0x000fe20001000000 */
[----:B------:R-:W-:Y:S01]  /*25b0*/  FMUL.FTZ R35, R79, UR6 ;  /* 0x000000064f237c20 */ /* 0x000fe20008410000 */
[----:B------:R-:W-:-:S02]  /*25c0*/  FMNMX.FTZ R71, R88, R71, !PT ;  /* 0x0000004758477209 */ /* 0x000fc40007810000 */
[----:B------:R-:W-:Y:S01]  /*25d0*/  FSEL R32, R21, -INF , P6 ;  /* 0xff80000015207808 */ /* 0x000fe20003000000 */
[----:B------:R-:W0:Y:S01]  /*25e0*/  MUFU.TANH R63, R63 ;  /* 0x0000003f003f7308 */ /* 0x000e220000002400 */
[C---:B------:R-:W-:Y:S01]  /*25f0*/  ISETP.GT.AND P6, PT, R61.reuse, 0x38, PT ;  /* 0x000000383d00780c */ /* 0x040fe20003fc4270 */
[----:B------:R-:W-:Y:S01]  /*2600*/  FMUL.FTZ R21, R78, UR6 ;  /* 0x000000064e157c20 */ /* 0x000fe20008410000 */
[----:B------:R-:W-:Y:S02]  /*2610*/  FSEL R100, R34, -INF , P1 ;  /* 0xff80000022647808 */ /* 0x000fe40000800000 */
[----:B------:R-:W-:Y:S02]  /*2620*/  FMNMX.FTZ R71, R94, R71, !PT ;  /* 0x000000475e477209 */ /* 0x000fe40007810000 */
[----:B------:R-:W-:Y:S01]  /*2630*/  FSEL R26, R26, -INF , P5 ;  /* 0xff8000001a1a7808 */ /* 0x000fe20002800000 */
[----:B------:R-:W0:Y:S01]  /*2640*/  MUFU.TANH R55, R55 ;  /* 0x0000003700377308 */ /* 0x000e220000002400 */
[----:B------:R-:W-:-:S02]  /*2650*/  ISETP.GT.AND P5, PT, R61, 0x39, PT ;  /* 0x000000393d00780c */ /* 0x000fc40003fa4270 */
[----:B------:R-:W-:Y:S02]  /*2660*/  FSEL R106, R41, -INF , P6 ;  /* 0xff800000296a7808 */ /* 0x000fe40003000000 */
[----:B------:R-:W-:Y:S02]  /*2670*/  FMNMX.FTZ R71, R100, R71, !PT ;  /* 0x0000004764477209 */ /* 0x000fe40007810000 */
[----:B------:R-:W-:Y:S01]  /*2680*/  FSEL R34, R29, -INF , P4 ;  /* 0xff8000001d227808 */ /* 0x000fe20002000000 */
[----:B------:R-:W0:Y:S01]  /*2690*/  MUFU.TANH R65, R65 ;  /* 0x0000004100417308 */ /* 0x000e220000002400 */
[----:B------:R-:W-:Y:S01]  /*26a0*/  ISETP.GT.AND P4, PT, R61, 0x40, PT ;  /* 0x000000403d00780c */ /* 0x000fe20003f84270 */
[----:B------:R-:W-:Y:S01]  /*26b0*/  FMUL.FTZ R29, R86, UR6 ;  /* 0x00000006561d7c20 */ /* 0x000fe20008410000 */
[----:B------:R-:W-:Y:S02]  /*26c0*/  FSEL R104, R40, -INF , P5 ;  /* 0xff80000028687808 */ /* 0x000fe40002800000 */
[----:B------:R-:W-:-:S02]  /*26d0*/  FMNMX.FTZ R71, R106, R71, !PT ;  /* 0x000000476a477209 */ /* 0x000fc40007810000 */
[----:B------:R-:W-:Y:S01]  /*26e0*/  FSEL R30, R30, -INF , P3 ;  /* 0xff8000001e1e7808 */ /* 0x000fe20001800000 */
[----:B------:R-:W0:Y:S01]  /*26f0*/  MUFU.TANH R56, R56 ;  /* 0x0000003800387308 */ /* 0x000e220000002400 */
[----:B------:R-:W-:Y:S02]  /*2700*/  ISETP.GT.AND P3, PT, R61, 0x41, PT ;  /* 0x000000413d00780c */ /* 0x000fe40003f64270 */
[----:B------:R-:W-:Y:S02]  /*2710*/  FSEL R98, R48, -INF , P4 ;  /* 0xff80000030627808 */ /* 0x000fe40002000000 */
[----:B------:R-:W-:Y:S02]  /*2720*/  FMNMX.FTZ R71, R104, R71, !PT ;  /* 0x0000004768477209 */ /* 0x000fe40007810000 */
[----:B------:R-:W-:Y:S01]  /*2730*/  FSEL R40, R33, -INF , P2 ;  /* 0xff80000021287808 */ /* 0x000fe20001000000 */
[----:B------:R-:W0:Y:S01]  /*2740*/  MUFU.TANH R68, R68 ;  /* 0x0000004400447308 */ /* 0x000e220000002400 */
[----:B------:R-:W-:Y:S01]  /*2750*/  ISETP.GT.AND P2, PT, R61, 0x48, PT ;  /* 0x000000483d00780c */ /* 0x000fe20003f44270 */
[----:B------:R-:W-:Y:S01]  /*2760*/  FMUL.FTZ R33, R83, UR6 ;  /* 0x0000000653217c20 */ /* 0x000fe20008410000 */
[----:B------:R-:W-:-:S02]  /*2770*/  FSEL R96, R43, -INF , P3 ;  /* 0xff8000002b607808 */ /* 0x000fc40001800000 */
[----:B------:R-:W-:Y:S02]  /*2780*/  FMNMX.FTZ R71, R98, R71, !PT ;  /* 0x0000004762477209 */ /* 0x000fe40007810000 */
[----:B------:R-:W-:Y:S01]  /*2790*/  FSEL R36, R36, -INF , P1 ;  /* 0xff80000024247808 */ /* 0x000fe20000800000 */
[----:B------:R-:W0:Y:S01]  /*27a0*/  MUFU.TANH R59, R59 ;  /* 0x0000003b003b7308 */ /* 0x000e220000002400 */
[----:B------:R-:W-:Y:S02]  /*27b0*/  ISETP.GT.AND P1, PT, R61, 0x49, PT ;  /* 0x000000493d00780c */ /* 0x000fe40003f24270 */
        /* <DEDUP_REMOVED lines=9> */
[----:B------:R-:W-:Y:S02]  /*2850*/  ISETP.GT.AND P5, PT, R61, 0x51, PT ;  /* 0x000000513d00780c */ /* 0x000fe40003fa4270 */
[----:B------:R-:W-:Y:S02]  /*2860*/  FSEL R110, R51, -INF , P6 ;  /* 0xff800000336e7808 */ /* 0x000fe40003000000 */
[----:B------:R-:W-:-:S02]  /*2870*/  FMNMX.FTZ R71, R108, R71, !PT ;  /* 0x000000476c477209 */ /* 0x000fc40007810000 */
[----:B---3--:R-:W-:Y:S01]  /*2880*/  FSEL R42, R42, -INF , P4 ;  /* 0xff8000002a2a7808 */ /* 0x008fe20002000000 */
[----:B------:R-:W3:Y:S01]  /*2890*/  MUFU.TANH R69, R69 ;  /* 0x0000004500457308 */ /* 0x000ee20000002400 */
[----:B------:R-:W-:Y:S02]  /*28a0*/  ISETP.GT.AND P4, PT, R61, 0x58, PT ;  /* 0x000000583d00780c */ /* 0x000fe40003f84270 */
[----:B------:R-:W-:Y:S02]  /*28b0*/  FSEL R112, R50, -INF , P5 ;  /* 0xff80000032707808 */ /* 0x000fe40002800000 */
[----:B------:R-:W-:Y:S02]  /*28c0*/  FMNMX.FTZ R71, R110, R71, !PT ;  /* 0x000000476e477209 */ /* 0x000fe40007810000 */
[----:B-1----:R-:W-:Y:S01]  /*28d0*/  FSEL R50, R39, -INF , P3 ;  /* 0xff80000027327808 */ /* 0x002fe20001800000 */
[----:B------:R-:W-:Y:S01]  /*28e0*/  MUFU.TANH R21, R21 ;  /* 0x0000001500157308 */ /* 0x000fe20000002400 */
[----:B------:R-:W-:Y:S01]  /*28f0*/  ISETP.GT.AND P3, PT, R61, 0x59, PT ;  /* 0x000000593d00780c */ /* 0x000fe20003f64270 */
[----:B------:R-:W-:Y:S01]  /*2900*/  IMAD.U32 R39, RZ, RZ, UR7 ;  /* 0x00000007ff277e24 */ /* 0x000fe2000f8e00ff */
[----:B--2---:R-:W-:-:S02]  /*2910*/  FSEL R114, R53, -INF , P4 ;  /* 0xff80000035727808 */ /* 0x004fc40002000000 */
[----:B------:R-:W-:Y:S02]  /*2920*/  FMNMX.FTZ R71, R112, R71, !PT ;  /* 0x0000004770477209 */ /* 0x000fe40007810000 */
[----:B----4-:R-:W-:Y:S01]  /*2930*/  FSEL R44, R44, -INF , P2 ;  /* 0xff8000002c2c7808 */ /* 0x010fe20001000000 */
[----:B------:R-:W-:Y:S01]  /*2940*/  MUFU.TANH R35, R35 ;  /* 0x0000002300237308 */ /* 0x000fe20000002400 */
[C---:B------:R-:W-:Y:S02]  /*2950*/  ISETP.GT.AND P2, PT, R61.reuse, 0x60, PT ;  /* 0x000000603d00780c */ /* 0x040fe40003f44270 */
[----:B-----5:R-:W-:Y:S02]  /*2960*/  FSEL R116, R54, -INF , P3 ;  /* 0xff80000036747808 */ /* 0x020fe40001800000 */
[----:B------:R-:W-:Y:S02]  /*2970*/  FMNMX.FTZ R71, R114, R71, !PT ;  /* 0x0000004772477209 */ /* 0x000fe40007810000 */
[----:B------:R-:W-:Y:S01]  /*2980*/  FSEL R54, R46, -INF , P1 ;  /* 0xff8000002e367808 */ /* 0x000fe20000800000 */
[----:B------:R-:W-:Y:S01]  /*2990*/  MUFU.TANH R31, R31 ;  /* 0x0000001f001f7308 */ /* 0x000fe20000002400 */
[----:B------:R-:W-:-:S02]  /*29a0*/  ISETP.GT.AND P1, PT, R61, 0x61, PT ;  /* 0x000000613d00780c */ /* 0x000fc40003f24270 */
[----:B------:R-:W-:Y:S02]  /*29b0*/  FSEL R46, R57, -INF , P2 ;  /* 0xff800000392e7808 */ /* 0x000fe40001000000 */
[----:B------:R-:W-:Y:S02]  /*29c0*/  FMNMX.FTZ R71, R116, R71, !PT ;  /* 0x0000004774477209 */ /* 0x000fe40007810000 */
[----:B------:R-:W-:Y:S01]  /*29d0*/  FSEL R118, R49, -INF , P6 ;  /* 0xff80000031767808 */ /* 0x000fe20003000000 */
[----:B------:R-:W-:Y:S01]  /*29e0*/  MUFU.TANH R33, R33 ;  /* 0x0000002100217308 */ /* 0x000fe20000002400 */
[----:B------:R-:W-:Y:S02]  /*29f0*/  ISETP.GT.AND P6, PT, R61, 0x68, PT ;  /* 0x000000683d00780c */ /* 0x000fe40003fc4270 */
[----:B0-----:R-:W-:Y:S02]  /*2a00*/  FSEL R138, R58, -INF , P1 ;  /* 0xff8000003a8a7808 */ /* 0x001fe40000800000 */
[----:B------:R-:W-:-:S02]  /*2a10*/  FMNMX.FTZ R71, R46, R71, !PT ;  /* 0x000000472e477209 */ /* 0x000fc40007810000 */
[----:B------:R-:W-:Y:S01]  /*2a20*/  FSEL R52, R52, -INF , P5 ;  /* 0xff80000034347808 */ /* 0x000fe20002800000 */
[----:B------:R-:W-:Y:S01]  /*2a30*/  MUFU.TANH R29, R29 ;  /* 0x0000001d001d7308 */ /* 0x000fe20000002400 */
[----:B------:R-:W-:Y:S02]  /*2a40*/  ISETP.GT.AND P5, PT, R61, 0x69, PT ;  /* 0x000000693d00780c */ /* 0x000fe40003fa4270 */
[----:B------:R-:W-:Y:S02]  /*2a50*/  FSEL R140, R63, -INF , P6 ;  /* 0xff8000003f8c7808 */ /* 0x000fe40003000000 */
[----:B------:R-:W-:Y:S02]  /*2a60*/  FMNMX.FTZ R71, R138, R71, !PT ;  /* 0x000000478a477209 */ /* 0x000fe40007810000 */
[----:B------:R-:W-:Y:S01]  /*2a70*/  FMNMX.FTZ R7, R4, R6, !PT ;  /* 0x0000000604077209 */ /* 0x000fe20007810000 */
[----:B------:R-:W0:Y:S01]  /*2a80*/  MUFU.TANH R27, R27 ;  /* 0x0000001b001b7308 */ /* 0x000e220000002400 */
[----:B------:R-:W-:-:S02]  /*2a90*/  FSEL R58, R55, -INF , P4 ;  /* 0xff800000373a7808 */ /* 0x000fc40002000000 */
[----:B------:R-:W-:Y:S02]  /*2aa0*/  ISETP.GT.AND P4, PT, R61, 0x70, PT ;  /* 0x000000703d00780c */ /* 0x000fe40003f84270 */
[----:B------:R-:W-:Y:S02]  /*2ab0*/  FSEL R142, R65, -INF , P5 ;  /* 0xff800000418e7808 */ /* 0x000fe40002800000 */
[----:B------:R-:W-:Y:S02]  /*2ac0*/  FMNMX.FTZ R71, R140, R71, !PT ;  /* 0x000000478c477209 */ /* 0x000fe40007810000 */
[----:B------:R-:W-:Y:S02]  /*2ad0*/  FMNMX.FTZ R7, R10, R7, !PT ;  /* 0x000000070a077209 */ /* 0x000fe40007810000 */
[----:B------:R-:W-:Y:S02]  /*2ae0*/  FSEL R56, R56, -INF , P3 ;  /* 0xff80000038387808 */ /* 0x000fe40001800000 */
[----:B------:R-:W-:-:S02]  /*2af0*/  ISETP.GT.AND P3, PT, R61, 0x71, PT ;  /* 0x000000713d00780c */ /* 0x000fc40003f64270 */
[----:B------:R-:W-:Y:S02]  /*2b00*/  FSEL R144, R68, -INF , P4 ;  /* 0xff80000044907808 */ /* 0x000fe40002000000 */
[----:B------:R-:W-:Y:S02]  /*2b10*/  FMNMX.FTZ R71, R142, R71, !PT ;  /* 0x000000478e477209 */ /* 0x000fe40007810000 */
[----:B------:R-:W-:Y:S02]  /*2b20*/  FMNMX.FTZ R7, R8, R7, !PT ;  /* 0x0000000708077209 */ /* 0x000fe40007810000 */
[----:B------:R-:W-:Y:S02]  /*2b30*/  FSEL R68, R59, -INF , P2 ;  /* 0xff8000003b447808 */ /* 0x000fe40001000000 */
[----:B------:R-:W-:Y:S02]  /*2b40*/  ISETP.GT.AND P2, PT, R61, 0x78, PT ;  /* 0x000000783d00780c */ /* 0x000fe40003f44270 */
[----:B------:R-:W-:-:S02]  /*2b50*/  FSEL R146, R67, -INF , P3 ;  /* 0xff80000043927808 */ /* 0x000fc40001800000 */
[----:B------:R-:W-:Y:S02]  /*2b60*/  FMNMX.FTZ R71, R144, R71, !PT ;  /* 0x0000004790477209 */ /* 0x000fe40007810000 */
[----:B------:R-:W-:Y:S02]  /*2b70*/  FMNMX.FTZ R7, R12, R7, !PT ;  /* 0x000000070c077209 */ /* 0x000fe40007810000 */
[----:B------:R-:W-:Y:S02]  /*2b80*/  FSEL R60, R60, -INF , P1 ;  /* 0xff8000003c3c7808 */ /* 0x000fe40000800000 */
[----:B------:R-:W-:Y:S02]  /*2b90*/  ISETP.GT.AND P1, PT, R61, 0x79, PT ;  /* 0x000000793d00780c */ /* 0x000fe40003f24270 */
[----:B------:R-:W-:Y:S02]  /*2ba0*/  FSEL R150, R5, -INF , P2 ;  /* 0xff80000005967808 */ /* 0x000fe40001000000 */
[----:B------:R-:W-:-:S02]  /*2bb0*/  FMNMX.FTZ R71, R146, R71, !PT ;  /* 0x0000004792477209 */ /* 0x000fc40007810000 */
[----:B------:R-:W-:Y:S02]  /*2bc0*/  FMNMX.FTZ R9, R14, R7, !PT ;  /* 0x000000070e097209 */ /* 0x000fe40007810000 */
[----:B---3--:R-:W-:Y:S02]  /*2bd0*/  FSEL R148, R69, -INF , P1 ;  /* 0xff80000045947808 */ /* 0x008fe40000800000 */
[----:B------:R-:W-:Y:S02]  /*2be0*/  FMNMX.FTZ R71, R150, R71, !PT ;  /* 0x0000004796477209 */ /* 0x000fe40007810000 */
[----:B------:R-:W-:Y:S02]  /*2bf0*/  FMNMX.FTZ R9, R20, R9, !PT ;  /* 0x0000000914097209 */ /* 0x000fe40007810000 */
[----:B------:R-:W-:Y:S02]  /*2c00*/  FMNMX.FTZ R71, R148, R71, !PT ;  /* 0x0000004794477209 */ /* 0x000fe40007810000 */
[----:B------:R-:W-:-:S02]  /*2c10*/  FMNMX.FTZ R9, R28, R9, !PT ;  /* 0x000000091c097209 */ /* 0x000fc40007810000 */
[----:B0-----:R-:W-:Y:S01]  /*2c20*/  FSEL R78, R27, -INF , P1 ;  /* 0xff8000001b4e7808 */ /* 0x001fe20000800000 */
[----:B------:R-:W0:Y:S01]  /*2c30*/  SHFL.BFLY PT, R38, R71, 0x2, 0x1f ;  /* 0x0c401f0047267f89 */ /* 0x000e2200000e0000 */
[----:B------:R-:W-:Y:S02]  /*2c40*/  FMNMX.FTZ R9, R32, R9, !PT ;  /* 0x0000000920097209 */ /* 0x000fe40007810000 */
[----:B------:R-:W-:Y:S02]  /*2c50*/  R2UR UR6, R0 ;  /* 0x00000000000672ca */ /* 0x000fe400000e0000 */
[----:B------:R-:W-:-:S04]  /*2c60*/  FMNMX.FTZ R11, R26, R9, !PT ;  /* 0x000000091a0b7209 */ /* 0x000fc80007810000 */
[----:B------:R-:W-:-:S04]  /*2c70*/  FMNMX.FTZ R11, R34, R11, !PT ;  /* 0x0000000b220b7209 */ /* 0x000fc80007810000 */
[----:B------:R-:W-:-:S03]  /*2c80*/  FMNMX.FTZ R11, R30, R11, !PT ;  /* 0x0000000b1e0b7209 */ /* 0x000fc60007810000 */
[----:B------:R-:W-:Y:S01]  /*2c90*/  UIADD3 UR6, UR6, 0x16840, URZ ;  /* 0x0001684006067890 */ /* 0x000fe2000fffe03f */
[----:B------:R-:W-:-:S03]  /*2ca0*/  FMNMX.FTZ R11, R40, R11, !PT ;  /* 0x0000000b280b7209 */ /* 0x000fc60007810000 */
[----:B------:R-:W-:Y:S01]  /*2cb0*/  UPRMT UR6, UR40, 0x654, UR6 ;  /* 0x0000065428067896 */ /* 0x000fe20008000006 */
[----:B------:R-:W-:Y:S02]  /*2cc0*/  FMNMX.FTZ R13, R36, R11, !PT ;  /* 0x0000000b240d7209 */ /* 0x000fe40007810000 */
[----:B0-----:R-:W-:Y:S02]  /*2cd0*/  FMNMX.FTZ R5, R71, R38, !PT ;  /* 0x0000002647057209 */ /* 0x001fe40007810000 */
[----:B------:R-:W-:-:S03]  /*2ce0*/  FMNMX.FTZ R13, R48, R13, !PT ;  /* 0x0000000d300d7209 */ /* 0x000fc60007810000 */
[----:B------:R-:W0:Y:S01]  /*2cf0*/  SHFL.BFLY PT, R38, R5, 0x1, 0x1f ;  /* 0x0c201f0005267f89 */ /* 0x000e2200000e0000 */
[----:B------:R-:W-:Y:S01]  /*2d00*/  FMNMX.FTZ R13, R92, R13, !PT ;  /* 0x0000000d5c0d7209 */ /* 0x000fe20007810000 */
[----:B------:R-:W-:Y:S03]  /*2d10*/  SYNCS.ARRIVE.TRANS64.RED.A1T0 RZ, [UR6], RZ ;  /* 0x000000ffffff79a7 */ /* 0x000fe60008100406 */
[----:B------:R-:W-:-:S04]  /*2d20*/  FMNMX.FTZ R13, R42, R13, !PT ;  /* 0x0000000d2a0d7209 */ /* 0x000fc80007810000 */
[----:B------:R-:W-:-:S04]  /*2d30*/  FMNMX.FTZ R15, R50, R13, !PT ;  /* 0x0000000d320f7209 */ /* 0x000fc80007810000 */
[----:B------:R-:W-:-:S04]  /*2d40*/  FMNMX.FTZ R15, R44, R15, !PT ;  /* 0x0000000f2c0f7209 */ /* 0x000fc80007810000 */
[----:B------:R-:W-:-:S04]  /*2d50*/  FMNMX.FTZ R15, R54, R15, !PT ;  /* 0x0000000f360f7209 */ /* 0x000fc80007810000 */
[----:B------:R-:W-:Y:S02]  /*2d60*/  FMNMX.FTZ R15, R118, R15, !PT ;  /* 0x0000000f760f7209 */ /* 0x000fe40007810000 */
[----:B0-----:R-:W-:Y:S02]  /*2d70*/  FMNMX.FTZ R38, R5, R38, !PT ;  /* 0x0000002605267209 */ /* 0x001fe40007810000 */
[----:B------:R-:W-:Y:S02]  /*2d80*/  FMNMX.FTZ R37, R52, R15, !PT ;  /* 0x0000000f34257209 */ /* 0x000fe40007810000 */
[C---:B------:R-:W-:Y:S01]  /*2d90*/  FSETP.NEU.FTZ.AND P0, PT, R38.reuse, -INF , PT ;  /* 0xff8000002600780b */ /* 0x040fe20003f1d000 */
[----:B------:R-:W-:Y:S01]  /*2da0*/  FMUL.FTZ R25, R38, R39 ;  /* 0x0000002726197220 */ /* 0x000fe20000410000 */
[----:B------:R-:W-:-:S04]  /*2db0*/  FMNMX.FTZ R37, R58, R37, !PT ;  /* 0x000000253a257209 */ /* 0x000fc80007810000 */
[----:B------:R-:W-:Y:S02]  /*2dc0*/  FMNMX.FTZ R37, R56, R37, !PT ;  /* 0x0000002538257209 */ /* 0x000fe40007810000 */
[----:B------:R-:W-:Y:S02]  /*2dd0*/  FSEL R25, R25, RZ, P0 ;  /* 0x000000ff19197208 */ /* 0x000fe40000000000 */
[----:B------:R-:W-:Y:S02]  /*2de0*/  FMNMX.FTZ R37, R68, R37, !PT ;  /* 0x0000002544257209 */ /* 0x000fe40007810000 */
[----:B------:R-:W-:Y:S01]  /*2df0*/  ISETP.NE.AND P0, PT, R90, RZ, PT ;  /* 0x000000ff5a00720c */ /* 0x000fe20003f05270 */
[-CC-:B------:R-:W-:Y:S01]  /*2e00*/  FFMA.FTZ R124, R24, R39.reuse, -R25.reuse ;  /* 0x00000027187c7223 */ /* 0x180fe20000010819 */
[----:B------:R-:W-:Y:S01]  /*2e10*/  FSEL R24, R21, -INF , P6 ;  /* 0xff80000015187808 */ /* 0x000fe20003000000 */
[--C-:B------:R-:W-:Y:S01]  /*2e20*/  FFMA.FTZ R120, R3, R39, -R25.reuse ;  /* 0x0000002703787223 */ /* 0x100fe20000010819 */
[----:B------:R-:W-:Y:S01]  /*2e30*/  FMNMX.FTZ R37, R60, R37, !PT ;  /* 0x000000253c257209 */ /* 0x000fe20007810000 */
        /* <DEDUP_REMOVED lines=8> */
[----:B------:R0:W-:Y:S01]  /*2ec0*/  MUFU.EX2 R9, R74 ;  /* 0x0000004a00097308 */ /* 0x0001e20000000800 */
[----:B------:R-:W-:Y:S01]  /*2ed0*/  FSEL R76, R29, -INF , P2 ;  /* 0xff8000001d4c7808 */ /* 0x000fe20001000000 */
[--C-:B------:R-:W-:Y:S01]  /*2ee0*/  FFMA.FTZ R80, R80, R39, -R25.reuse ;  /* 0x0000002750507223 */ /* 0x100fe20000010819 */
[----:B------:R-:W-:Y:S01]  /*2ef0*/  FMNMX.FTZ R37, R64, R37, !PT ;  /* 0x0000002540257209 */ /* 0x000fe20007810000 */
[-CC-:B------:R-:W-:Y:S01]  /*2f00*/  FFMA.FTZ R35, R46, R39.reuse, -R25.reuse ;  /* 0x000000272e237223 */ /* 0x180fe20000010819 */
[-CC-:B------:R-:W-:Y:S01]  /*2f10*/  FFMA.FTZ R5, R66, R39.reuse, -R25.reuse ;  /* 0x0000002742057223 */ /* 0x180fe20000010819 */
[-CC-:B------:R-:W-:Y:S01]  /*2f20*/  FFMA.FTZ R70, R70, R39.reuse, -R25.reuse ;  /* 0x0000002746467223 */ /* 0x180fe20000010819 */
[-CC-:B------:R-:W-:Y:S01]  /*2f30*/  FFMA.FTZ R126, R72, R39.reuse, -R25.reuse ;  /* 0x00000027487e7223 */ /* 0x180fe20000010819 */
[----:B------:R1:W-:Y:S01]  /*2f40*/  MUFU.EX2 R11, R80 ;  /* 0x00000050000b7308 */ /* 0x0003e20000000800 */
[----:B0-----:R-:W-:Y:S01]  /*2f50*/  FSEL R74, R33, -INF , P3 ;  /* 0xff800000214a7808 */ /* 0x001fe20001800000 */
[-CC-:B------:R-:W-:Y:S01]  /*2f60*/  FFMA.FTZ R130, R84, R39.reuse, -R25.reuse ;  /* 0x0000002754827223 */ /* 0x180fe20000010819 */
[-CC-:B------:R-:W-:Y:S01]  /*2f70*/  FFMA.FTZ R88, R88, R39.reuse, -R25.reuse ;  /* 0x0000002758587223 */ /* 0x180fe20000010819 */
[--C-:B------:R-:W-:Y:S01]  /*2f80*/  FFMA.FTZ R132, R94, R39, -R25.reuse ;  /* 0x000000275e847223 */ /* 0x100fe20000010819 */
[----:B------:R-:W-:Y:S01]  /*2f90*/  FMNMX.FTZ R37, R74, R37, !PT ;  /* 0x000000254a257209 */ /* 0x000fe20007810000 */
[-CC-:B------:R-:W-:Y:S01]  /*2fa0*/  FFMA.FTZ R100, R100, R39.reuse, -R25.reuse ;  /* 0x0000002764647223 */ /* 0x180fe20000010819 */
[--C-:B------:R-:W-:Y:S01]  /*2fb0*/  FFMA.FTZ R134, R106, R39, -R25.reuse ;  /* 0x000000276a867223 */ /* 0x100fe20000010819 */
[----:B------:R-:W-:Y:S01]  /*2fc0*/  MUFU.EX2 R120, R120 ;  /* 0x0000007800787308 */ /* 0x000fe20000000800 */
[----:B------:R-:W-:Y:S01]  /*2fd0*/  FMNMX.FTZ R37, R76, R37, !PT ;  /* 0x000000254c257209 */ /* 0x000fe20007810000 */
[-CC-:B------:R-:W-:Y:S01]  /*2fe0*/  FFMA.FTZ R21, R104, R39.reuse, -R25.reuse ;  /* 0x0000002768157223 */ /* 0x180fe20000010819 */
[-CC-:B------:R-:W-:Y:S01]  /*2ff0*/  FFMA.FTZ R136, R98, R39.reuse, -R25.reuse ;  /* 0x0000002762887223 */ /* 0x180fe20000010819 */
[--C-:B------:R-:W-:Y:S01]  /*3000*/  FFMA.FTZ R96, R96, R39, -R25.reuse ;  /* 0x0000002760607223 */ /* 0x100fe20000010819 */
[----:B------:R-:W-:Y:S01]  /*3010*/  FMNMX.FTZ R37, R78, R37, !PT ;  /* 0x000000254e257209 */ /* 0x000fe20007810000 */
[-CC-:B------:R-:W-:Y:S01]  /*3020*/  FFMA.FTZ R29, R102, R39.reuse, -R25.reuse ;  /* 0x00000027661d7223 */ /* 0x180fe20000010819 */
[-CC-:B------:R-:W-:Y:S01]  /*3030*/  FFMA.FTZ R66, R108, R39.reuse, -R25.reuse ;  /* 0x000000276c427223 */ /* 0x180fe20000010819 */
[----:B------:R-:W0:Y:S01]  /*3040*/  MUFU.EX2 R3, R3 ;  /* 0x0000000300037308 */ /* 0x000e220000000800 */
[-CC-:B------:R-:W-:Y:S01]  /*3050*/  FFMA.FTZ R31, R110, R39.reuse, -R25.reuse ;  /* 0x000000276e1f7223 */ /* 0x180fe20000010819 */
[----:B-1----:R-:W1:Y:S01]  /*3060*/  SHFL.BFLY PT, R80, R37, 0x2, 0x1f ;  /* 0x0c401f0025507f89 */ /* 0x002e6200000e0000 */
[-CC-:B------:R-:W-:Y:S01]  /*3070*/  FFMA.FTZ R33, R114, R39.reuse, -R25.reuse ;  /* 0x0000002772217223 */ /* 0x180fe20000010819 */
[-CC-:B------:R-:W-:Y:S01]  /*3080*/  FFMA.FTZ R72, R116, R39.reuse, -R25.reuse ;  /* 0x0000002774487223 */ /* 0x180fe20000010819 */
[-CC-:B------:R-:W-:Y:S01]  /*3090*/  FFMA.FTZ R82, R142, R39.reuse, -R25.reuse ;  /* 0x000000278e527223 */ /* 0x180fe20000010819 */
[-CC-:B------:R-:W-:Y:S01]  /*30a0*/  FFMA.FTZ R41, R144, R39.reuse, -R25.reuse ;  /* 0x0000002790297223 */ /* 0x180fe20000010819 */
[-CC-:B------:R-:W-:Y:S01]  /*30b0*/  FFMA.FTZ R84, R146, R39.reuse, -R25.reuse ;  /* 0x0000002792547223 */ /* 0x180fe20000010819 */
[----:B------:R-:W2:Y:S01]  /*30c0*/  MUFU.EX2 R122, R122 ;  /* 0x0000007a007a7308 */ /* 0x000ea20000000800 */
[----:B------:R-:W-:Y:S01]  /*30d0*/  FFMA.FTZ R150, R150, R39, -R25 ;  /* 0x0000002796967223 */ /* 0x000fe20000010819 */
[----:B------:R-:W-:-:S02]  /*30e0*/  IMAD.MOV.U32 R116, RZ, RZ, R119 ;  /* 0x000000ffff747224 */ /* 0x000fc400078e0077 */
[--C-:B------:R-:W-:Y:S02]  /*30f0*/  IMAD.MOV.U32 R114, RZ, RZ, R119.reuse ;  /* 0x000000ffff727224 */ /* 0x100fe400078e0077 */
[----:B------:R-:W-:Y:S02]  /*3100*/  IMAD.MOV.U32 R110, RZ, RZ, R119 ;  /* 0x000000ffff6e7224 */ /* 0x000fe400078e0077 */
[----:B------:R-:W3:Y:S01]  /*3110*/  MUFU.EX2 R5, R5 ;  /* 0x0000000500057308 */ /* 0x000ee20000000800 */
[----:B0-----:R-:W-:Y:S01]  /*3120*/  FADD.FTZ R45, R120, R3 ;  /* 0x00000003782d7221 */ /* 0x001fe20000010000 */
[----:B------:R-:W-:Y:S01]  /*3130*/  F2FP.BF16.F32.PACK_AB R120, R3, R120 ;  /* 0x000000780378723e */ /* 0x000fe200000010ff */
[--C-:B------:R-:W-:Y:S02]  /*3140*/  IMAD.MOV.U32 R108, RZ, RZ, R119.reuse ;  /* 0x000000ffff6c7224 */ /* 0x100fe400078e0077 */
[--C-:B------:R-:W-:Y:S02]  /*3150*/  IMAD.MOV.U32 R106, RZ, RZ, R119.reuse ;  /* 0x000000ffff6a7224 */ /* 0x100fe400078e0077 */
[--C-:B------:R-:W-:Y:S01]  /*3160*/  IMAD.MOV.U32 R104, RZ, RZ, R119.reuse ;  /* 0x000000ffff687224 */ /* 0x100fe200078e0077 */
[----:B------:R-:W0:Y:S01]  /*3170*/  MUFU.EX2 R124, R124 ;  /* 0x0000007c007c7308 */ /* 0x000e220000000800 */
[----:B------:R-:W-:Y:S01]  /*3180*/  IMAD.MOV.U32 R102, RZ, RZ, R119 ;  /* 0x000000ffff667224 */ /* 0x000fe200078e0077 */
[----:B-1----:R-:W-:Y:S01]  /*3190*/  FMNMX.FTZ R43, R37, R80, !PT ;  /* 0x00000050252b7209 */ /* 0x002fe20007810000 */
[-CC-:B------:R-:W-:Y:S01]  /*31a0*/  FFMA.FTZ R80, R138, R39.reuse, -R25.reuse ;  /* 0x000000278a507223 */ /* 0x180fe20000010819 */
[----:B------:R-:W-:Y:S01]  /*31b0*/  FFMA.FTZ R37, R140, R39, -R25 ;  /* 0x000000278c257223 */ /* 0x000fe20000010819 */
[----:B------:R-:W-:-:S02]  /*31c0*/  IMAD.MOV.U32 R98, RZ, RZ, R119 ;  /* 0x000000ffff627224 */ /* 0x000fc400078e0077 */
[----:B------:R-:W1:Y:S01]  /*31d0*/  SHFL.BFLY PT, R46, R43, 0x1, 0x1f ;  /* 0x0c201f002b2e7f89 */ /* 0x000e6200000e0000 */
[----:B------:R4:W5:Y:S01]  /*31e0*/  MUFU.EX2 R7, R70 ;  /* 0x0000004600077308 */ /* 0x0009620000000800 */
[--C-:B------:R-:W-:Y:S02]  /*31f0*/  IMAD.MOV.U32 R94, RZ, RZ, R119.reuse ;  /* 0x000000ffff5e7224 */ /* 0x100fe400078e0077 */
[----:B------:R-:W-:-:S05]  /*3200*/  IMAD.MOV.U32 R90, RZ, RZ, R119 ;  /* 0x000000ffff5a7224 */ /* 0x000fca00078e0077 */
[----:B------:R-:W5:Y:S01]  /*3210*/  MUFU.EX2 R126, R126 ;  /* 0x0000007e007e7308 */ /* 0x000f620000000800 */
[-CC-:B----4-:R-:W-:Y:S01]  /*3220*/  FFMA.FTZ R70, R112, R39.reuse, -R25.reuse ;  /* 0x0000002770467223 */ /* 0x190fe20000010819 */
[----:B------:R-:W-:Y:S01]  /*3230*/  FFMA.FTZ R25, R148, R39, -R25 ;  /* 0x0000002794197223 */ /* 0x000fe20000010819 */
[----:B------:R-:W-:-:S05]  /*3240*/  IMAD.MOV.U32 R112, RZ, RZ, R119 ;  /* 0x000000ffff707224 */ /* 0x000fca00078e0077 */
[----:B------:R-:W4:Y:S01]  /*3250*/  MUFU.EX2 R128, R128 ;  /* 0x0000008000807308 */ /* 0x000f220000000800 */
[----:B-1----:R-:W-:-:S07]  /*3260*/  FMNMX.FTZ R46, R43, R46, !PT ;  /* 0x0000002e2b2e7209 */ /* 0x002fce0007810000 */
[----:B------:R-:W-:Y:S01]  /*3270*/  MUFU.EX2 R130, R130 ;  /* 0x0000008200827308 */ /* 0x000fe20000000800 */
[C---:B------:R-:W-:Y:S01]  /*3280*/  FSETP.NEU.FTZ.AND P1, PT, R46.reuse, -INF , PT ;  /* 0xff8000002e00780b */ /* 0x040fe20003f3d000 */
[----:B------:R-:W-:-:S06]  /*3290*/  FMUL.FTZ R43, R46, R39 ;  /* 0x000000272e2b7220 */ /* 0x000fcc0000410000 */
[----:B------:R-:W-:Y:S01]  /*32a0*/  MUFU.EX2 R13, R88 ;  /* 0x00000058000d7308 */ /* 0x000fe20000000800 */
[----:B------:R-:W-:-:S05]  /*32b0*/  FSEL R43, R43, RZ, P1 ;  /* 0x000000ff2b2b7208 */ /* 0x000fca0000800000 */
[-CC-:B------:R-:W-:Y:S01]  /*32c0*/  FFMA.FTZ R121, R4, R39.reuse, -R43.reuse ;  /* 0x0000002704797223 */ /* 0x180fe2000001082b */
[-CC-:B------:R-:W-:Y:S01]  /*32d0*/  FFMA.FTZ R4, R6, R39.reuse, -R43.reuse ;  /* 0x0000002706047223 */ /* 0x180fe2000001082b */
[-CC-:B------:R-:W-:Y:S01]  /*32e0*/  FFMA.FTZ R123, R10, R39.reuse, -R43.reuse ;  /* 0x000000270a7b7223 */ /* 0x180fe2000001082b */
[-C--:B------:R-:W-:Y:S01]  /*32f0*/  FFMA.FTZ R10, R28, R39.reuse, -R43 ;  /* 0x000000271c0a7223 */ /* 0x080fe2000001082b */
[----:B--2---:R-:W-:Y:S01]  /*3300*/  FADD.FTZ R28, R122, R45 ;  /* 0x0000002d7a1c7221 */ /* 0x004fe20000010000 */
[-CC-:B------:R-:W-:Y:S01]  /*3310*/  FFMA.FTZ R6, R8, R39.reuse, -R43.reuse ;  /* 0x0000002708067223 */ /* 0x180fe2000001082b */
[----:B------:R-:W-:Y:S01]  /*3320*/  MUFU.EX2 R121, R121 ;  /* 0x0000007900797308 */ /* 0x000fe20000000800 */
[-CC-:B------:R-:W-:Y:S01]  /*3330*/  FFMA.FTZ R125, R12, R39.reuse, -R43.reuse ;  /* 0x000000270c7d7223 */ /* 0x180fe2000001082b */
[----:B---3--:R-:W-:Y:S01]  /*3340*/  FADD.FTZ R45, R5, R28 ;  /* 0x0000001c052d7221 */ /* 0x008fe20000010000 */
[-CC-:B------:R-:W-:Y:S01]  /*3350*/  FFMA.FTZ R8, R14, R39.reuse, -R43.reuse ;  /* 0x000000270e087223 */ /* 0x180fe2000001082b */
[-CC-:B------:R-:W-:Y:S01]  /*3360*/  FFMA.FTZ R14, R30, R39.reuse, -R43.reuse ;  /* 0x000000271e0e7223 */ /* 0x180fe2000001082b */
[-C--:B------:R-:W-:Y:S01]  /*3370*/  FFMA.FTZ R127, R20, R39.reuse, -R43 ;  /* 0x00000027147f7223 */ /* 0x080fe2000001082b */
[----:B0-----:R-:W-:Y:S01]  /*3380*/  FADD.FTZ R30, R124, R45 ;  /* 0x0000002d7c1e7221 */ /* 0x001fe20000010000 */
[-CC-:B------:R-:W-:Y:S01]  /*3390*/  FFMA.FTZ R129, R32, R39.reuse, -R43.reuse ;  /* 0x0000002720817223 */ /* 0x180fe2000001082b */
[----:B------:R-:W0:Y:S01]  /*33a0*/  MUFU.EX2 R4, R4 ;  /* 0x0000000400047308 */ /* 0x000e220000000800 */
[-CC-:B------:R-:W-:Y:S01]  /*33b0*/  FFMA.FTZ R131, R34, R39.reuse, -R43.reuse ;  /* 0x0000002722837223 */ /* 0x180fe2000001082b */
[----:B-----5:R-:W-:Y:S01]  /*33c0*/  FADD.FTZ R45, R7, R30 ;  /* 0x0000001e072d7221 */ /* 0x020fe20000010000 */
[-CC-:B------:R-:W-:Y:S01]  /*33d0*/  FFMA.FTZ R12, R26, R39.reuse, -R43.reuse ;  /* 0x000000271a0c7223 */ /* 0x180fe2000001082b */
[-CC-:B------:R-:W-:Y:S01]  /*33e0*/  FFMA.FTZ R133, R40, R39.reuse, -R43.reuse ;  /* 0x0000002728857223 */ /* 0x180fe2000001082b */
[-C--:B------:R-:W-:Y:S01]  /*33f0*/  FFMA.FTZ R20, R36, R39.reuse, -R43 ;  /* 0x0000002724147223 */ /* 0x080fe2000001082b */
[----:B------:R-:W-:Y:S01]  /*3400*/  FADD.FTZ R30, R126, R45 ;  /* 0x0000002d7e1e7221 */ /* 0x000fe20000010000 */
[-CC-:B------:R-:W-:Y:S01]  /*3410*/  FFMA.FTZ R135, R48, R39.reuse, -R43.reuse ;  /* 0x0000002730877223 */ /* 0x180fe2000001082b */
[----:B------:R-:W1:Y:S01]  /*3420*/  MUFU.EX2 R123, R123 ;  /* 0x0000007b007b7308 */ /* 0x000e620000000800 */
[-CC-:B------:R-:W-:Y:S01]  /*3430*/  FFMA.FTZ R26, R92, R39.reuse, -R43.reuse ;  /* 0x000000275c1a7223 */ /* 0x180fe2000001082b */
[----:B------:R-:W-:Y:S01]  /*3440*/  FADD.FTZ R47, R9, R30 ;  /* 0x0000001e092f7221 */ /* 0x000fe20000010000 */
[-CC-:B------:R-:W-:Y:S01]  /*3450*/  FFMA.FTZ R137, R42, R39.reuse, -R43.reuse ;  /* 0x000000272a897223 */ /* 0x180fe2000001082b */
[-CC-:B------:R-:W-:Y:S01]  /*3460*/  FFMA.FTZ R28, R50, R39.reuse, -R43.reuse ;  /* 0x00000027321c7223 */ /* 0x180fe2000001082b */
[-C--:B------:R-:W-:Y:S01]  /*3470*/  FFMA.FTZ R139, R44, R39.reuse, -R43 ;  /* 0x000000272c8b7223 */ /* 0x080fe2000001082b */
[----:B----4-:R-:W-:Y:S01]  /*3480*/  FADD.FTZ R34, R128, R47 ;  /* 0x0000002f80227221 */ /* 0x010fe20000010000 */
[-CC-:B------:R-:W-:Y:S01]  /*3490*/  FFMA.FTZ R147, R24, R39.reuse, -R43.reuse ;  /* 0x0000002718937223 */ /* 0x180fe2000001082b */
[----:B------:R-:W2:Y:S01]  /*34a0*/  MUFU.EX2 R6, R6 ;  /* 0x0000000600067308 */ /* 0x000ea20000000800 */
[----:B0-----:R-:W-:Y:S01]  /*34b0*/  FADD.FTZ R32, R121, R4 ;  /* 0x0000000479207221 */ /* 0x001fe20000010000 */
[----:B------:R-:W-:Y:S01]  /*34c0*/  FADD.FTZ R47, R11, R34 ;  /* 0x000000220b2f7221 */ /* 0x000fe20000010000 */
[-CC-:B------:R-:W-:Y:S01]  /*34d0*/  FFMA.FTZ R30, R54, R39.reuse, -R43.reuse ;  /* 0x00000027361e7223 */ /* 0x180fe2000001082b */
[-CC-:B------:R-:W-:Y:S01]  /*34e0*/  FFMA.FTZ R141, R118, R39.reuse, -R43.reuse ;  /* 0x00000027768d7223 */ /* 0x180fe2000001082b */
[-CC-:B------:R-:W-:Y:S01]  /*34f0*/  FFMA.FTZ R143, R58, R39.reuse, -R43.reuse ;  /* 0x000000273a8f7223 */ /* 0x180fe2000001082b */
[-CC-:B------:R-:W-:Y:S01]  /*3500*/  FFMA.FTZ R0, R56, R39.reuse, -R43.reuse ;  /* 0x0000002738007223 */ /* 0x180fe2000001082b */
[----:B------:R-:W-:Y:S01]  /*3510*/  F2FP.BF16.F32.PACK_AB R122, R5, R122 ;  /* 0x0000007a057a723e */ /* 0x000fe200000010ff */
[----:B------:R-:W0:Y:S01]  /*3520*/  MUFU.EX2 R125, R125 ;  /* 0x0000007d007d7308 */ /* 0x000e220000000800 */
[----:B-1----:R-:W-:Y:S01]  /*3530*/  FADD.FTZ R45, R123, R32 ;  /* 0x000000207b2d7221 */ /* 0x002fe20000010000 */
[-CC-:B------:R-:W-:Y:S01]  /*3540*/  FFMA.FTZ R145, R68, R39.reuse, -R43.reuse ;  /* 0x0000002744917223 */ /* 0x180fe2000001082b */
[-CC-:B------:R-:W-:Y:S01]  /*3550*/  FFMA.FTZ R60, R60, R39.reuse, -R43.reuse ;  /* 0x000000273c3c7223 */ /* 0x180fe2000001082b */
[-CC-:B------:R-:W-:Y:S01]  /*3560*/  FFMA.FTZ R62, R62, R39.reuse, -R43.reuse ;  /* 0x000000273e3e7223 */ /* 0x180fe2000001082b */
[-CC-:B------:R-:W-:Y:S01]  /*3570*/  FFMA.FTZ R64, R64, R39.reuse, -R43.reuse ;  /* 0x0000002740407223 */ /* 0x180fe2000001082b */
[-CC-:B------:R-:W-:Y:S01]  /*3580*/  FFMA.FTZ R74, R74, R39.reuse, -R43.reuse ;  /* 0x000000274a4a7223 */ /* 0x180fe2000001082b */
[----:B------:R-:W-:Y:S01]  /*3590*/  FFMA.FTZ R76, R76, R39, -R43 ;  /* 0x000000274c4c7223 */ /* 0x000fe2000001082b */
[----:B------:R-:W1:Y:S01]  /*35a0*/  MUFU.EX2 R8, R8 ;  /* 0x0000000800087308 */ /* 0x000e620000000800 */
[----:B--2---:R-:W-:Y:S01]  /*35b0*/  FADD.FTZ R32, R6, R45 ;  /* 0x0000002d06207221 */ /* 0x004fe20000010000 */
[----:B------:R-:W-:Y:S01]  /*35c0*/  F2FP.BF16.F32.PACK_AB R121, R4, R121 ;  /* 0x000000790479723e */ /* 0x000fe200000010ff */
[--C-:B------:R-:W-:Y:S01]  /*35d0*/  IMAD.MOV.U32 R118, RZ, RZ, R119.reuse ;  /* 0x000000ffff767224 */ /* 0x100fe200078e0077 */
[----:B------:R-:W-:Y:S01]  /*35e0*/  F2FP.BF16.F32.PACK_AB R123, R6, R123 ;  /* 0x0000007b067b723e */ /* 0x000fe200000010ff */
[--C-:B------:R-:W-:Y:S01]  /*35f0*/  IMAD.MOV.U32 R92, RZ, RZ, R119.reuse ;  /* 0x000000ffff5c7224 */ /* 0x100fe200078e0077 */
[----:B------:R-:W-:Y:S01]  /*3600*/  F2FP.BF16.F32.PACK_AB R124, R7, R124 ;  /* 0x0000007c077c723e */ /* 0x000fe200000010ff */
[----:B------:R-:W-:Y:S01]  /*3610*/  IMAD.MOV.U32 R88, RZ, RZ, R119 ;  /* 0x000000ffff587224 */ /* 0x000fe200078e0077 */
[----:B------:R-:W2:Y:S01]  /*3620*/  MUFU.EX2 R127, R127 ;  /* 0x0000007f007f7308 */ /* 0x000ea20000000800 */
[----:B0-----:R-:W-:Y:S01]  /*3630*/  FADD.FTZ R45, R125, R32 ;  /* 0x000000207d2d7221 */ /* 0x001fe20000010000 */
[----:B------:R-:W-:Y:S01]  /*3640*/  FADD.FTZ R32, R130, R47 ;  /* 0x0000002f82207221 */ /* 0x000fe20000010000 */
[----:B------:R-:W-:-:S02]  /*3650*/  F2FP.BF16.F32.PACK_AB R126, R9, R126 ;  /* 0x0000007e097e723e */ /* 0x000fc400000010ff */
[----:B------:R-:W-:Y:S01]  /*3660*/  F2FP.BF16.F32.PACK_AB R128, R11, R128 ;  /* 0x000000800b80723e */ /* 0x000fe200000010ff */
[C---:B------:R-:W-:Y:S01]  /*3670*/  FADD.FTZ R47, R13.reuse, R32 ;  /* 0x000000200d2f7221 */ /* 0x040fe20000010000 */
[-C--:B------:R-:W-:Y:S01]  /*3680*/  FFMA.FTZ R32, R52, R39.reuse, -R43 ;  /* 0x0000002734207223 */ /* 0x080fe2000001082b */
[----:B------:R-:W0:Y:S01]  /*3690*/  MUFU.EX2 R132, R132 ;  /* 0x0000008400847308 */ /* 0x000e220000000800 */
[----:B-1----:R-:W-:Y:S01]  /*36a0*/  FADD.FTZ R34, R8, R45 ;  /* 0x0000002d08227221 */ /* 0x002fe20000010000 */
[----:B------:R-:W-:Y:S01]  /*36b0*/  FFMA.FTZ R43, R78, R39, -R43 ;  /* 0x000000274e2b7223 */ /* 0x000fe2000001082b */
[----:B------:R-:W-:Y:S02]  /*36c0*/  F2FP.BF16.F32.PACK_AB R130, R13, R130 ;  /* 0x000000820d82723e */ /* 0x000fe400000010ff */
[----:B------:R-:W-:-:S03]  /*36d0*/  F2FP.BF16.F32.PACK_AB R125, R8, R125 ;  /* 0x0000007d087d723e */ /* 0x000fc600000010ff */
[----:B------:R-:W1:Y:S01]  /*36e0*/  MUFU.EX2 R10, R10 ;  /* 0x0000000a000a7308 */ /* 0x000e620000000800 */
[----:B--2---:R-:W-:-:S07]  /*36f0*/  FADD.FTZ R45, R127, R34 ;  /* 0x000000227f2d7221 */ /* 0x004fce0000010000 */
[----:B------:R2:W3:Y:S01]  /*3700*/  MUFU.EX2 R15, R100 ;  /* 0x00000064000f7308 */ /* 0x0004e20000000800 */
[----:B0-----:R-:W-:-:S07]  /*3710*/  FADD.FTZ R36, R132, R47 ;  /* 0x0000002f84247221 */ /* 0x001fce0000010000 */
[----:B------:R-:W0:Y:S01]  /*3720*/  MUFU.EX2 R129, R129 ;  /* 0x0000008100817308 */ /* 0x000e220000000800 */
[C---:B-1----:R-:W-:Y:S01]  /*3730*/  FADD.FTZ R34, R10.reuse, R45 ;  /* 0x0000002d0a227221 */ /* 0x042fe20000010000 */
[----:B------:R-:W-:Y:S01]  /*3740*/  F2FP.BF16.F32.PACK_AB R127, R10, R127 ;  /* 0x0000007f0a7f723e */ /* 0x000fe200000010ff */
[----:B--2---:R-:W-:-:S05]  /*3750*/  IMAD.MOV.U32 R100, RZ, RZ, R119 ;  /* 0x000000ffff647224 */ /* 0x004fca00078e0077 */
[----:B------:R-:W1:Y:S01]  /*3760*/  MUFU.EX2 R134, R134 ;  /* 0x0000008600867308 */ /* 0x000e620000000800 */
[C---:B---3--:R-:W-:Y:S01]  /*3770*/  FADD.FTZ R47, R15.reuse, R36 ;  /* 0x000000240f2f7221 */ /* 0x048fe20000010000 */
        /* <DEDUP_REMOVED lines=13> */
[----:B------:R1:W3:Y:S01]  /*3850*/  MUFU.EX2 R27, R96 ;  /* 0x00000060001b7308 */ /* 0x0002e20000000800 */
[----:B--2---:R-:W-:-:S07]  /*3860*/  FADD.FTZ R36, R136, R47 ;  /* 0x0000002f88247221 */ /* 0x004fce0000010000 */
[----:B------:R-:W2:Y:S01]  /*3870*/  MUFU.EX2 R133, R133 ;  /* 0x0000008500857308 */ /* 0x000ea20000000800 */
[C---:B0-----:R-:W-:Y:S01]  /*3880*/  FADD.FTZ R34, R14.reuse, R45 ;  /* 0x0000002d0e227221 */ /* 0x041fe20000010000 */
[----:B------:R-:W-:Y:S01]  /*3890*/  F2FP.BF16.F32.PACK_AB R131, R14, R131 ;  /* 0x000000830e83723e */ /* 0x000fe200000010ff */
[----:B-1----:R-:W-:-:S05]  /*38a0*/  IMAD.MOV.U32 R96, RZ, RZ, R119 ;  /* 0x000000ffff607224 */ /* 0x002fca00078e0077 */
[----:B------:R-:W0:Y:S01]  /*38b0*/  MUFU.EX2 R29, R29 ;  /* 0x0000001d001d7308 */ /* 0x000e220000000800 */
[C---:B---3--:R-:W-:Y:S01]  /*38c0*/  FADD.FTZ R36, R27.reuse, R36 ;  /* 0x000000241b247221 */ /* 0x048fe20000010000 */
[----:B------:R-:W-:-:S06]  /*38d0*/  F2FP.BF16.F32.PACK_AB R136, R27, R136 ;  /* 0x000000881b88723e */ /* 0x000fcc00000010ff */
[----:B------:R-:W1:Y:S01]  /*38e0*/  MUFU.EX2 R20, R20 ;  /* 0x0000001400147308 */ /* 0x000e620000000800 */
[----:B--2---:R-:W-:-:S07]  /*38f0*/  FADD.FTZ R45, R133, R34 ;  /* 0x00000022852d7221 */ /* 0x004fce0000010000 */
        /* <DEDUP_REMOVED lines=39> */
[----:B------:R-:W-:-:S06]  /*3b70*/  F2FP.BF16.F32.PACK_AB R144, R80, R35 ;  /* 0x000000235090723e */ /* 0x000fcc00000010ff */
        /* <DEDUP_REMOVED lines=33> */
[----:B--2---:R-:W-:Y:S01]  /*3d90*/  FADD.FTZ R5, R149, R4 ;  /* 0x0000000495057221 */ /* 0x004fe20000010000 */
[----:B------:R-:W-:Y:S01]  /*3da0*/  VIADD R4, R89, 0xfffffffe ;  /* 0xfffffffe59047836 */ /* 0x000fe20000000000 */
[----:B------:R-:W-:Y:S01]  /*3db0*/  F2FP.BF16.F32.PACK_AB R149, R149, R64 ;  /* 0x000000409595723e */ /* 0x000fe200000010ff */
[----:B------:R-:W-:-:S03]  /*3dc0*/  IMAD.MOV.U32 R89, RZ, RZ, R119 ;  /* 0x000000ffff597224 */ /* 0x000fc600078e0077 */
[----:B------:R-:W-:Y:S01]  /*3dd0*/  ISETP.GE.AND P1, PT, R4, R16, PT ;  /* 0x000000100400720c */ /* 0x000fe20003f26270 */
[----:B------:R-:W2:Y:S01]  /*3de0*/  MUFU.EX2 R43, R43 ;  /* 0x0000002b002b7308 */ /* 0x000ea20000000800 */
[----:B0-----:R-:W-:Y:S01]  /*3df0*/  FADD.FTZ R6, R76, R5 ;  /* 0x000000054c067221 */ /* 0x001fe20000010000 */
[C---:B-1----:R-:W-:Y:S01]  /*3e00*/  FADD.FTZ R3, R25.reuse, R36 ;  /* 0x0000002419037221 */ /* 0x042fe20000010000 */
[----:B------:R-:W-:Y:S02]  /*3e10*/  F2FP.BF16.F32.PACK_AB R150, R25, R150 ;  /* 0x000000961996723e */ /* 0x000fe400000010ff */
[C---:B--2---:R-:W-:Y:S01]  /*3e20*/  FADD.FTZ R6, R43.reuse, R6 ;  /* 0x000000062b067221 */ /* 0x044fe20000010000 */
[----:B------:R-:W-:-:S06]  /*3e30*/  F2FP.BF16.F32.PACK_AB R151, R43, R76 ;  /* 0x0000004c2b97723e */ /* 0x000fcc00000010ff */
[----:B------:R-:W-:Y:S05]  /*3e40*/  @!P1 BRA `(.L_x_216) ;  /* 0x0000002400dc9947 */ /* 0x000fea0003800000 */
[----:B------:R-:W-:Y:S01]  /*3e50*/  IMAD.MOV.U32 R5, RZ, RZ, R46 ;  /* 0x000000ffff057224 */ /* 0x000fe200078e002e */
[----:B------:R-:W-:Y:S01]  /*3e60*/  CS2R R118, SRZ ;  /* 0x0000000000767805 */ /* 0x000fe2000001ff00 */
[----:B------:R-:W-:Y:S01]  /*3e70*/  IMAD.MOV.U32 R0, RZ, RZ, R38 ;  /* 0x000000ffff007224 */ /* 0x000fe200078e0026 */
        /* <DEDUP_REMOVED lines=14> */
[----:B------:R-:W-:Y:S01]  /*3f60*/  CS2R R88, SRZ ;  /* 0x0000000000587805 */ /* 0x000fe2000001ff00 */
[----:B------:R-:W-:Y:S01]  /*3f70*/  UMOV UR7, UR38 ;  /* 0x0000002600077c82 */ /* 0x000fe20008000000 */
[----:B------:R-:W-:Y:S01]  /*3f80*/  UMOV UR6, UR39 ;  /* 0x0000002700067c82 */ /* 0x000fe20008000000 */
[----:B------:R-:W-:-:S05]  /*3f90*/  ULDC UR21, c[0x0][0x9d8] ;  /* 0x0002760000157ab9 */ /* 0x000fca0000000800 */
.L_x_227:
[----:B------:R-:W-:Y:S01]  /*3fa0*/  ISETP.NE.AND P2, PT, RZ, UR41, PT ;  /* 0x00000029ff007c0c */ /* 0x000fe2000bf45270 */
[----:B------:R-:W-:-:S04]  /*3fb0*/  UISETP.NE.AND UP0, UPT, UR6, 0x1, UPT ;  /* 0x000000010600788c */ /* 0x000fc8000bf05270 */
[----:B------:R-:W-:-:S04]  /*3fc0*/  USEL UR38, URZ, 0x1, UP0 ;  /* 0x000000013f267887 */ /* 0x000fc80008000000 */
[----:B------:R-:W-:-:S04]  /*3fd0*/  ULOP3.LUT UR38, UR7, UR38, URZ, 0x3c, !UPT ;  /* 0x0000002607267292 */ /* 0x000fc8000f8e3c3f */
[----:B------:R-:W-:Y:S08]  /*3fe0*/  @P2 BRA `(.L_x_217) ;  /* 0x0000000000442947 */ /* 0x000ff00003800000 */
[----:B------:R-:W-:Y:S05]  /*3ff0*/  @!P0 BRA `(.L_x_218) ;  /* 0x0000000000048947 */ /* 0x000fea0003800000 */
[----:B------:R-:W-:Y:S01]  /*4000*/  BPT.TRAP 0x1 ;  /* 0x000000040000795c */ /* 0x000fe20000300000 */
.L_x_218:
[----:B------:R-:W0:Y:S01]  /*4010*/  S2UR UR14, SR_CgaCtaId ;  /* 0x00000000000e79c3 */ /* 0x000e220000008800 */
[----:B------:R-:W-:Y:S01]  /*4020*/  UIADD3 UR10, UR6, 0x1, URZ ;  /* 0x00000001060a7890 */ /* 0x000fe2000fffe03f */
[----:B------:R-:W-:Y:S01]  /*4030*/  MOV R7, UR38 ;  /* 0x0000002600077c02 */ /* 0x000fe20008000f00 */
[----:B------:R-:W-:Y:S02]  /*4040*/  UMOV UR11, 0x400 ;  /* 0x00000400000b7882 */ /* 0x000fe40000000000 */
[----:B------:R-:W-:Y:S01]  /*4050*/  UISETP.NE.AND UP0, UPT, UR10, 0x2, UPT ;  /* 0x000000020a00788c */ /* 0x000fe2000bf05270 */
[----:B------:R-:W-:-:S03]  /*4060*/  SHF.L.U32 R7, R7, 0x1f, RZ ;  /* 0x0000001f07077819 */ /* 0x000fc600000006ff */
[----:B------:R-:W-:Y:S02]  /*4070*/  USEL UR10, UR10, URZ, UP0 ;  /* 0x0000003f0a0a7287 */ /* 0x000fe40008000000 */
[----:B0-----:R-:W-:-:S04]  /*4080*/  ULEA UR11, UR14, UR11, 0x18 ;  /* 0x0000000b0e0b7291 */ /* 0x001fc8000f8ec03f */
[----:B------:R-:W-:-:S09]  /*4090*/  ULEA UR10, UR10, UR11, 0x3 ;  /* 0x0000000b0a0a7291 */ /* 0x000fd2000f8e183f */
[----:B------:R0:W1:Y:S01]  /*40a0*/  SYNCS.PHASECHK.TRANS64.TRYWAIT P1, [UR10+0x16830], R7 ;  /* 0x01683007ff0075a7 */ /* 0x000062000802014a */
[----:B------:R-:W-:Y:S05]  /*40b0*/  @!P0 BRA `(.L_x_219) ;  /* 0x0000000000048947 */ /* 0x000fea0003800000 */
[----:B------:R-:W-:Y:S01]  /*40c0*/  BPT.TRAP 0x1 ;  /* 0x000000040000795c */ /* 0x000fe20000300000 */
.L_x_219:
[----:B-1----:R-:W-:Y:S05]  /*40d0*/  @P1 BRA `(.L_x_217) ;  /* 0x0000000000081947 */ /* 0x002fea0003800000 */
[----:B------:R-:W1:Y:S02]  /*40e0*/  SYNCS.PHASECHK.TRANS64.TRYWAIT P1, [UR10+0x16830], R7 ;  /* 0x01683007ff0075a7 */ /* 0x000e64000802014a */
[----:B-1----:R-:W-:Y:S05]  /*40f0*/  @!P1 BRA `(.L_x_220) ;  /* 0x000000ac00989947 */ /* 0x002fea0003800000 */
.L_x_217:
[----:B-1----:R-:W1:Y:S01]  /*4100*/  S2R R8, SR_TID.X ;  /* 0x0000000000087919 */ /* 0x002e620000002100 */
[----:B------:R-:W-:Y:S01]  /*4110*/  UIADD3 UR39, UR6, 0x1, URZ ;  /* 0x0000000106277890 */ /* 0x000fe2000fffe03f */
[----:B------:R-:W-:Y:S01]  /*4120*/  UMOV UR24, UR4 ;  /* 0x0000000400187c82 */ /* 0x000fe20008000000 */
[----:B------:R-:W-:Y:S02]  /*4130*/  UMOV UR25, UR5 ;  /* 0x0000000500197c82 */ /* 0x000fe40008000000 */
[----:B------:R-:W-:Y:S01]  /*4140*/  UISETP.NE.AND UP0, UPT, UR39, 0x2, UPT ;  /* 0x000000022700788c */ /* 0x000fe2000bf05270 */
[----:B------:R-:W-:Y:S01]  /*4150*/  UMOV UR27, 0x40000040 ;  /* 0x40000040001b7882 */ /* 0x000fe20000000000 */
[----:B------:R-:W-:Y:S02]  /*4160*/  UMOV UR11, 0x40000040 ;  /* 0x40000040000b7882 */ /* 0x000fe40000000000 */
[----:B------:R-:W-:Y:S01]  /*4170*/  USEL UR39, UR39, URZ, UP0 ;  /* 0x0000003f27277287 */ /* 0x000fe20008000000 */
[----:B------:R-:W-:Y:S01]  /*4180*/  UMOV UR15, 0x40000040 ;  /* 0x40000040000f7882 */ /* 0x000fe20000000000 */
[----:B------:R-:W-:-:S02]  /*4190*/  UMOV UR19, 0x40000040 ;  /* 0x4000004000137882 */ /* 0x000fc40000000000 */
[----:B------:R-:W-:-:S04]  /*41a0*/  ULEA UR26, UR39, UR20, 0xa ;  /* 0x00000014271a7291 */ /* 0x000fc8000f8e503f */
[----:B------:R-:W-:Y:S02]  /*41b0*/  UIADD3 UR10, UR26, 0x2, URZ ;  /* 0x000000021a0a7890 */ /* 0x000fe4000fffe03f */
[----:B------:R-:W-:Y:S02]  /*41c0*/  UIADD3 UR14, UR26, 0x4, URZ ;  /* 0x000000041a0e7890 */ /* 0x000fe4000fffe03f */
[----:B------:R-:W-:Y:S01]  /*41d0*/  UIADD3 UR18, UR26, 0x6, URZ ;  /* 0x000000061a127890 */ /* 0x000fe2000fffe03f */
[----:B-1----:R-:W-:-:S05]  /*41e0*/  SHF.R.U32.HI R8, RZ, 0x7, R8 ;  /* 0x00000007ff087819 */ /* 0x002fca0000011608 */
[----:B0-----:R-:W-:-:S05]  /*41f0*/  VIADD R7, R8, 0x8 ;  /* 0x0000000808077836 */ /* 0x001fca0000000000 */
[----:B------:R0:W-:Y:S06]  /*4200*/  BAR.SYNC.DEFER_BLOCKING R7, 0x100 ;  /* 0x000400070000751d */ /* 0x0001ec0000010000 */
        /* <DEDUP_REMOVED lines=12> */
[----:B0-----:R-:W-:Y:S05]  /*42d0*/  @P2 BRA `(.L_x_221) ;  /* 0x0000000000382947 */ /* 0x001fea0003800000 */
[----:B------:R-:W-:Y:S05]  /*42e0*/  @!P0 BRA `(.L_x_222) ;  /* 0x0000000000048947 */ /* 0x000fea0003800000 */
[----:B------:R-:W-:Y:S01]  /*42f0*/  BPT.TRAP 0x1 ;  /* 0x000000040000795c */ /* 0x000fe20000300000 */
.L_x_222:
[----:B------:R-:W0:Y:S01]  /*4300*/  S2UR UR11, SR_CgaCtaId ;  /* 0x00000000000b79c3 */ /* 0x000e220000008800 */
[----:B------:R-:W-:Y:S01]  /*4310*/  UMOV UR10, 0x400 ;  /* 0x00000400000a7882 */ /* 0x000fe20000000000 */
[----:B------:R-:W-:-:S05]  /*4320*/  IMAD.U32 R7, RZ, RZ, UR7 ;  /* 0x00000007ff077e24 */ /* 0x000fca000f8e00ff */
[----:B------:R-:W-:Y:S01]  /*4330*/  SHF.L.U32 R7, R7, 0x1f, RZ ;  /* 0x0000001f07077819 */ /* 0x000fe200000006ff */
[----:B0-----:R-:W-:-:S04]  /*4340*/  ULEA UR10, UR11, UR10, 0x18 ;  /* 0x0000000a0b0a7291 */ /* 0x001fc8000f8ec03f */
[----:B------:R-:W-:-:S09]  /*4350*/  ULEA UR10, UR6, UR10, 0x3 ;  /* 0x0000000a060a7291 */ /* 0x000fd2000f8e183f */
[----:B------:R0:W1:Y:S01]  /*4360*/  SYNCS.PHASECHK.TRANS64.TRYWAIT P1, [UR10+0x16850], R7 ;  /* 0x01685007ff0075a7 */ /* 0x000062000802014a */
[----:B------:R-:W-:Y:S05]  /*4370*/  @!P0 BRA `(.L_x_223) ;  /* 0x0000000000048947 */ /* 0x000fea0003800000 */
[----:B------:R-:W-:Y:S01]  /*4380*/  BPT.TRAP 0x1 ;  /* 0x000000040000795c */ /* 0x000fe20000300000 */
.L_x_223:
[----:B-1----:R-:W-:Y:S05]  /*4390*/  @P1 BRA `(.L_x_221) ;  /* 0x0000000000081947 */ /* 0x002fea0003800000 */
[----:B------:R-:W1:Y:S02]  /*43a0*/  SYNCS.PHASECHK.TRANS64.TRYWAIT P1, [UR10+0x16850], R7 ;  /* 0x01685007ff0075a7 */ /* 0x000e64000802014a */
[----:B-1----:R-:W-:Y:S05]  /*43b0*/  @!P1 BRA `(.L_x_224) ;  /* 0x000000ac00009947 */ /* 0x002fea0003800000 */
.L_x_221:
[----:B------:R-:W2:Y:S01]  /*43c0*/  S2UR UR11, SR_CgaCtaId ;  /* 0x00000000000b79c3 */ /* 0x000ea20000008800 */
[----:B------:R-:W-:Y:S01]  /*43d0*/  UMOV UR7, 0x400 ;  /* 0x0000040000077882 */ /* 0x000fe20000000000 */
[----:B------:R-:W-:Y:S01]  /*43e0*/  WARPGROUP.ARRIVE ;  /* 0x00000000000079c5 */ /* 0x000fe20000000000 */
[----:B------:R-:W-:-:S05]  /*43f0*/  UMOV UR19, 0x40000040 ;  /* 0x4000004000137882 */ /* 0x000fca0000000000 */
[----:B------:R-:W1:Y:S01]  /*4400*/  S2R R9, SR_TID.X ;  /* 0x0000000000097919 */ /* 0x000e620000002100 */
[----:B--2---:R-:W-:-:S04]  /*4410*/  ULEA UR15, UR11, UR7, 0x18 ;  /* 0x000000070b0f7291 */ /* 0x004fc8000f8ec03f */
[----:B------:R-:W-:-:S04]  /*4420*/  UIADD3 UR7, UR15, 0x400, URZ ;  /* 0x000004000f077890 */ /* 0x000fc8000fffe03f */
[----:B------:R-:W-:-:S04]  /*4430*/  USHF.R.U32.HI UR7, URZ, 0x4, UR7 ;  /* 0x000000043f077899 */ /* 0x000fc80008011607 */
[----:B------:R-:W-:Y:S01]  /*4440*/  ULOP3.LUT UR7, UR7, 0x3fff, URZ, 0xc0, !UPT ;  /* 0x00003fff07077892 */ /* 0x000fe2000f8ec03f */
[----:B-1----:R-:W-:Y:S02]  /*4450*/  SHF.R.U32.HI R8, RZ, 0x7, R9 ;  /* 0x00000007ff087819 */ /* 0x002fe40000011609 */
[----:B------:R-:W-:Y:S01]  /*4460*/  ISETP.GE.U32.AND P1, PT, R9, 0x180, PT ;  /* 0x000001800900780c */ /* 0x000fe20003f26070 */
[----:B------:R-:W-:Y:S02]  /*4470*/  ULEA UR10, UR6, UR7, 0xa ;  /* 0x00000007060a7291 */ /* 0x000fe4000f8e503f */
[----:B0-----:R-:W-:Y:S02]  /*4480*/  VIADD R7, R8, 0x9 ;  /* 0x0000000908077836 */ /* 0x001fe40000000000 */
[----:B------:R-:W-:-:S03]  /*4490*/  UIADD3 UR14, UR10, 0x80, URZ ;  /* 0x000000800a0e7890 */ /* 0x000fc6000fffe03f */
[----:B------:R-:W-:Y:S01]  /*44a0*/  UMOV UR18, UR10 ;  /* 0x0000000a00127c82 */ /* 0x000fe20008000000 */
[----:B------:R-:W-:Y:S01]  /*44b0*/  SEL R7, R7, 0x9, !P1 ;  /* 0x0000000907077807 */ /* 0x000fe20004800000 */
[----:B------:R-:W-:Y:S01]  /*44c0*/  HGMMA.64x64x16.F32.BF16 R88, R120, gdesc[UR16].tnspB, R88, gsb0 ;  /* 0x40e0001078587df0 */ /* 0x000fe20008001858 */
[----:B------:R-:W-:Y:S01]  /*44d0*/  UMOV UR19, 0x40000040 ;  /* 0x4000004000137882 */ /* 0x000fe20000000000 */
[----:B------:R-:W-:Y:S01]  /*44e0*/  UMOV UR18, UR14 ;  /* 0x0000000e00127c82 */ /* 0x000fe20008000000 */
        /* <DEDUP_REMOVED lines=43> */
.L_x_225:
[----:B0-----:R-:W-:Y:S01]  /*47a0*/  FMUL.FTZ R7, R24, UR21 ;  /* 0x0000001518077c20 */ /* 0x001fe20008410000 */
[----:B------:R-:W-:Y:S01]  /*47b0*/  FMUL.FTZ R8, R25, UR21 ;  /* 0x0000001519087c20 */ /* 0x000fe20008410000 */
        /* <DEDUP_REMOVED lines=72> */
[----:B------:R-:W-:-:S04]  /*4c40*/  ULEA UR7, UR39, UR15, 0x3 ;  /* 0x0000000f27077291 */ /* 0x000fc8000f8e183f */
[----:B------:R-:W0:Y:S01]  /*4c50*/  MUFU.TANH R20, R20 ;  /* 0x0000001400147308 */ /* 0x000e220000002400 */
[----:B-1----:R-:W-:Y:S01]  /*4c60*/  FMNMX.FTZ R39, R15, R38, !PT ;  /* 0x000000260f277209 */ /* 0x002fe20007810000 */
[----:B------:R-:W-:-:S04]  /*4c70*/  UIADD3 UR7, UR7, 0x16840, URZ ;  /* 0x0001684007077890 */ /* 0x000fc8000fffe03f */
[----:B------:R-:W-:Y:S02]  /*4c80*/  UPRMT UR7, UR11, 0x654, UR7 ;  /* 0x000006540b077896 */ /* 0x000fe40008000007 */
[----:B------:R-:W1:Y:S01]  /*4c90*/  MUFU.TANH R21, R21 ;  /* 0x0000001500157308 */ /* 0x000e620000002400 */
[----:B--2---:R-:W-:-:S06]  /*4ca0*/  FMNMX.FTZ R46, R14, R69, !PT ;  /* 0x000000450e2e7209 */ /* 0x004fcc0007810000 */
[----:B------:R-:W-:Y:S01]  /*4cb0*/  SYNCS.ARRIVE.TRANS64.RED.A1T0 RZ, [UR7], RZ ;  /* 0x000000ffffff79a7 */ /* 0x000fe20008100407 */
[----:B------:R-:W2:Y:S01]  /*4cc0*/  MUFU.TANH R25, R25 ;  /* 0x0000001900197308 */ /* 0x000ea20000002400 */
[----:B0-----:R-:W-:-:S07]  /*4cd0*/  FMNMX.FTZ R38, R20, R39, !PT ;  /* 0x0000002714267209 */ /* 0x001fce0007810000 */
[----:B------:R-:W0:Y:S01]  /*4ce0*/  MUFU.TANH R24, R24 ;  /* 0x0000001800187308 */ /* 0x000e220000002400 */
[----:B-1----:R-:W-:-:S07]  /*4cf0*/  FMNMX.FTZ R69, R21, R46, !PT ;  /* 0x0000002e15457209 */ /* 0x002fce0007810000 */
[----:B------:R-:W1:Y:S01]  /*4d00*/  MUFU.TANH R26, R26 ;  /* 0x0000001a001a7308 */ /* 0x000e620000002400 */
[----:B--2---:R-:W-:-:S07]  /*4d10*/  FMNMX.FTZ R39, R25, R38, !PT ;  /* 0x0000002619277209 */ /* 0x004fce0007810000 */
[----:B------:R-:W2:Y:S01]  /*4d20*/  MUFU.TANH R27, R27 ;  /* 0x0000001b001b7308 */ /* 0x000ea20000002400 */
[----:B0-----:R-:W-:Y:S01]  /*4d30*/  FMNMX.FTZ R46, R24, R69, !PT ;  /* 0x00000045182e7209 */ /* 0x001fe20007810000 */
[----:B------:R-:W-:-:S06]  /*4d40*/  FMUL.FTZ R69, R77, UR21 ;  /* 0x000000154d457c20 */ /* 0x000fcc0008410000 */
        /* <DEDUP_REMOVED lines=15> */
[----:B--2---:R-:W-:Y:S01]  /*4e40*/  FMNMX.FTZ R46, R32, R71, !PT ;  /* 0x00000047202e7209 */ /* 0x004fe20007810000 */
[----:B------:R-:W-:-:S06]  /*4e50*/  FMUL.FTZ R71, R79, UR21 ;  /* 0x000000154f477c20 */ /* 0x000fcc0008410000 */
        /* <DEDUP_REMOVED lines=15> */
[----:B-1----:R-:W-:Y:S01]  /*4f50*/  FMNMX.FTZ R46, R42, R73, !PT ;  /* 0x000000492a2e7209 */ /* 0x002fe20007810000 */
[----:B------:R-:W-:-:S06]  /*4f60*/  FMUL.FTZ R73, R81, UR21 ;  /* 0x0000001551497c20 */ /* 0x000fcc0008410000 */
        /* <DEDUP_REMOVED lines=68> */
[----:B-1----:R-:W-:-:S05]  /*53b0*/  FMNMX.FTZ R80, R77, R38, !PT ;  /* 0x000000264d507209 */ /* 0x002fca0007810000 */
[----:B------:R-:W1:Y:S01]  /*53c0*/  SHFL.BFLY PT, R39, R80, 0x2, 0x1f ;  /* 0x0c401f0050277f89 */ /* 0x000e6200000e0000 */
[----:B--2---:R-:W-:-:S04]  /*53d0*/  FMNMX.FTZ R46, R78, R81, !PT ;  /* 0x000000514e2e7209 */ /* 0x004fc80007810000 */
[----:B0-----:R-:W-:-:S05]  /*53e0*/  FMNMX.FTZ R81, R79, R46, !PT ;  /* 0x0000002e4f517209 */ /* 0x001fca0007810000 */
[----:B------:R-:W0:Y:S01]  /*53f0*/  SHFL.BFLY PT, R38, R81, 0x2, 0x1f ;  /* 0x0c401f0051267f89 */ /* 0x000e2200000e0000 */
[----:B-1----:R-:W-:Y:S02]  /*5400*/  FMNMX.FTZ R82, R80, R39, !PT ;  /* 0x0000002750527209 */ /* 0x002fe40007810000 */
[----:B------:R-:W1:Y:S03]  /*5410*/  LDC R39, c[0x0][0x988] ;  /* 0x00026200ff277b82 */ /* 0x000e660000000800 */
[----:B------:R-:W2:Y:S01]  /*5420*/  SHFL.BFLY PT, R83, R82, 0x1, 0x1f ;  /* 0x0c201f0052537f89 */ /* 0x000ea200000e0000 */
[----:B0-----:R-:W-:-:S05]  /*5430*/  FMNMX.FTZ R84, R81, R38, !PT ;  /* 0x0000002651547209 */ /* 0x001fca0007810000 */
[----:B------:R-:W0:Y:S01]  /*5440*/  SHFL.BFLY PT, R85, R84, 0x1, 0x1f ;  /* 0x0c201f0054557f89 */ /* 0x000e2200000e0000 */
[----:B--2---:R-:W-:-:S05]  /*5450*/  FMNMX.FTZ R38, R82, R83, !PT ;  /* 0x0000005352267209 */ /* 0x004fca0007810000 */
[C---:B-1----:R-:W-:Y:S01]  /*5460*/  FMUL.FTZ R80, R38.reuse, R39 ;  /* 0x0000002726507220 */ /* 0x042fe20000410000 */
[----:B------:R-:W-:-:S03]  /*5470*/  FADD.FTZ R0, -R38, R0 ;  /* 0x0000000026007221 */ /* 0x000fc60000010100 */
[-CC-:B------:R-:W-:Y:S01]  /*5480*/  FFMA.FTZ R81, R30, R39.reuse, -R80.reuse ;  /* 0x000000271e517223 */ /* 0x180fe20000010850 */
[-C--:B------:R-:W-:Y:S01]  /*5490*/  FMUL.FTZ R83, R0, R39.reuse ;  /* 0x0000002700537220 */ /* 0x080fe20000410000 */
[-CC-:B------:R-:W-:Y:S01]  /*54a0*/  FFMA.FTZ R30, R34, R39.reuse, -R80.reuse ;  /* 0x00000027221e7223 */ /* 0x180fe20000010850 */
[-CC-:B------:R-:W-:Y:S01]  /*54b0*/  FFMA.FTZ R120, R7, R39.reuse, -R80.reuse ;  /* 0x0000002707787223 */ /* 0x180fe20000010850 */
[-CC-:B------:R-:W-:Y:S01]  /*54c0*/  FFMA.FTZ R136, R48, R39.reuse, -R80.reuse ;  /* 0x0000002730887223 */ /* 0x180fe20000010850 */
[-CC-:B------:R-:W-:Y:S01]  /*54d0*/  FFMA.FTZ R122, R11, R39.reuse, -R80.reuse ;  /* 0x000000270b7a7223 */ /* 0x180fe20000010850 */
[--C-:B------:R-:W-:Y:S01]  /*54e0*/  FFMA.FTZ R82, R26, R39, -R80.reuse ;  /* 0x000000271a527223 */ /* 0x100fe20000010850 */
[----:B0-----:R-:W-:Y:S01]  /*54f0*/  FMNMX.FTZ R46, R84, R85, !PT ;  /* 0x00000055542e7209 */ /* 0x001fe20007810000 */
[-CC-:B------:R-:W-:Y:S01]  /*5500*/  FFMA.FTZ R85, R8, R39.reuse, -R80.reuse ;  /* 0x0000002708557223 */ /* 0x180fe20000010850 */
[----:B------:R-:W-:Y:S01]  /*5510*/  MUFU.EX2 R120, R120 ;  /* 0x0000007800787308 */ /* 0x000fe20000000800 */
[-CC-:B------:R-:W-:Y:S01]  /*5520*/  FFMA.FTZ R26, R44, R39.reuse, -R80.reuse ;  /* 0x000000272c1a7223 */ /* 0x180fe20000010850 */
[-CC-:B------:R-:W-:Y:S01]  /*5530*/  FFMA.FTZ R84, R12, R39.reuse, -R80.reuse ;  /* 0x000000270c547223 */ /* 0x180fe20000010850 */
[C---:B------:R-:W-:Y:S01]  /*5540*/  FADD.FTZ R0, -R46.reuse, R5 ;  /* 0x000000052e007221 */ /* 0x040fe20000010100 */
[-C--:B------:R-:W-:Y:S01]  /*5550*/  FMUL.FTZ R34, R46, R39.reuse ;  /* 0x000000272e227220 */ /* 0x080fe20000410000 */
[-CC-:B------:R-:W-:Y:S01]  /*5560*/  FFMA.FTZ R124, R15, R39.reuse, -R80.reuse ;  /* 0x000000270f7c7223 */ /* 0x180fe20000010850 */
[-C--:B------:R-:W-:Y:S01]  /*5570*/  FFMA.FTZ R134, R43, R39.reuse, -R80 ;  /* 0x000000272b867223 */ /* 0x080fe20000010850 */
[-C--:B------:R-:W-:Y:S01]  /*5580*/  FMUL.FTZ R0, R0, R39.reuse ;  /* 0x0000002700007220 */ /* 0x080fe20000410000 */
[-CC-:B------:R-:W-:Y:S01]  /*5590*/  FFMA.FTZ R121, R9, R39.reuse, -R34.reuse ;  /* 0x0000002709797223 */ /* 0x180fe20000010822 */
[-CC-:B------:R-:W-:Y:S01]  /*55a0*/  FFMA.FTZ R48, R10, R39.reuse, -R34.reuse ;  /* 0x000000270a307223 */ /* 0x180fe20000010822 */
[----:B------:R0:W1:Y:S01]  /*55b0*/  MUFU.EX2 R5, R83 ;  /* 0x0000005300057308 */ /* 0x0000620000000800 */
[-CC-:B------:R-:W-:Y:S01]  /*55c0*/  FFMA.FTZ R123, R13, R39.reuse, -R34.reuse ;  /* 0x000000270d7b7223 */ /* 0x180fe20000010822 */
[-CC-:B------:R-:W-:Y:S01]  /*55d0*/  FFMA.FTZ R44, R14, R39.reuse, -R34.reuse ;  /* 0x000000270e2c7223 */ /* 0x180fe20000010822 */
[-CC-:B------:R-:W-:Y:S01]  /*55e0*/  FFMA.FTZ R125, R21, R39.reuse, -R34.reuse ;  /* 0x00000027157d7223 */ /* 0x180fe20000010822 */
[-C--:B------:R-:W-:Y:S01]  /*55f0*/  FFMA.FTZ R43, R24, R39.reuse, -R34 ;  /* 0x00000027182b7223 */ /* 0x080fe20000010822 */
[-C--:B------:R-:W-:Y:S01]  /*5600*/  FFMA.FTZ R126, R25, R39.reuse, -R80 ;  /* 0x00000027197e7223 */ /* 0x080fe20000010850 */
[-C--:B------:R-:W-:Y:S01]  /*5610*/  FFMA.FTZ R127, R27, R39.reuse, -R34 ;  /* 0x000000271b7f7223 */ /* 0x080fe20000010822 */
[-CC-:B------:R-:W-:Y:S01]  /*5620*/  FFMA.FTZ R128, R29, R39.reuse, -R80.reuse ;  /* 0x000000271d807223 */ /* 0x180fe20000010850 */
[----:B------:R-:W-:Y:S01]  /*5630*/  MUFU.EX2 R0, R0 ;  /* 0x0000000000007308 */ /* 0x000fe20000000800 */
[-CC-:B0-----:R-:W-:Y:S01]  /*5640*/  FFMA.FTZ R83, R20, R39.reuse, -R80.reuse ;  /* 0x0000002714537223 */ /* 0x181fe20000010850 */
[-C--:B------:R-:W-:Y:S01]  /*5650*/  FFMA.FTZ R29, R40, R39.reuse, -R80 ;  /* 0x00000027281d7223 */ /* 0x080fe20000010850 */
[-CC-:B------:R-:W-:Y:S01]  /*5660*/  FFMA.FTZ R40, R28, R39.reuse, -R34.reuse ;  /* 0x000000271c287223 */ /* 0x180fe20000010822 */
[-C--:B------:R-:W-:Y:S01]  /*5670*/  FFMA.FTZ R129, R31, R39.reuse, -R34 ;  /* 0x000000271f817223 */ /* 0x080fe20000010822 */
[-C--:B------:R-:W-:Y:S01]  /*5680*/  FFMA.FTZ R132, R37, R39.reuse, -R80 ;  /* 0x0000002725847223 */ /* 0x080fe20000010850 */
[-C--:B------:R-:W-:Y:S01]  /*5690*/  FFMA.FTZ R37, R32, R39.reuse, -R34 ;  /* 0x0000002720257223 */ /* 0x080fe20000010822 */
[----:B------:R-:W-:Y:S01]  /*56a0*/  FFMA.FTZ R130, R33, R39, -R80 ;  /* 0x0000002721827223 */ /* 0x000fe20000010850 */
[----:B------:R-:W0:Y:S01]  /*56b0*/  MUFU.EX2 R121, R121 ;  /* 0x0000007900797308 */ /* 0x000e220000000800 */
[----:B-1----:R-:W-:Y:S01]  /*56c0*/  FFMA.FTZ R10, R5, R3, R120 ;  /* 0x00000003050a7223 */ /* 0x002fe20000010078 */
[-CC-:B------:R-:W-:Y:S01]  /*56d0*/  FFMA.FTZ R131, R35, R39.reuse, -R34.reuse ;  /* 0x0000002723837223 */ /* 0x180fe20000010822 */
[-CC-:B------:R-:W-:Y:S01]  /*56e0*/  FFMA.FTZ R32, R36, R39.reuse, -R34.reuse ;  /* 0x0000002724207223 */ /* 0x180fe20000010822 */
[-CC-:B------:R-:W-:Y:S01]  /*56f0*/  FFMA.FTZ R133, R41, R39.reuse, -R34.reuse ;  /* 0x0000002729857223 */ /* 0x180fe20000010822 */
[-CC-:B------:R-:W-:Y:S01]  /*5700*/  FFMA.FTZ R31, R42, R39.reuse, -R34.reuse ;  /* 0x000000272a1f7223 */ /* 0x180fe20000010822 */
[-CC-:B------:R-:W-:Y:S01]  /*5710*/  FFMA.FTZ R135, R45, R39.reuse, -R34.reuse ;  /* 0x000000272d877223 */ /* 0x180fe20000010822 */
[-CC-:B------:R-:W-:Y:S01]  /*5720*/  FFMA.FTZ R28, R47, R39.reuse, -R34.reuse ;  /* 0x000000272f1c7223 */ /* 0x180fe20000010822 */
[----:B------:R-:W1:Y:S01]  /*5730*/  MUFU.EX2 R85, R85 ;  /* 0x0000005500557308 */ /* 0x000e620000000800 */
[-C--:B------:R-:W-:Y:S01]  /*5740*/  FFMA.FTZ R137, R50, R39.reuse, -R34 ;  /* 0x0000002732897223 */ /* 0x080fe20000010822 */
[-C--:B------:R-:W-:Y:S01]  /*5750*/  FFMA.FTZ R25, R49, R39.reuse, -R80 ;  /* 0x0000002731197223 */ /* 0x080fe20000010850 */
[-C--:B------:R-:W-:Y:S01]  /*5760*/  FFMA.FTZ R27, R51, R39.reuse, -R34 ;  /* 0x00000027331b7223 */ /* 0x080fe20000010822 */
[-C--:B------:R-:W-:Y:S01]  /*5770*/  FFMA.FTZ R138, R52, R39.reuse, -R80 ;  /* 0x00000027348a7223 */ /* 0x080fe20000010850 */
[-C--:B------:R-:W-:Y:S01]  /*5780*/  FFMA.FTZ R139, R54, R39.reuse, -R34 ;  /* 0x00000027368b7223 */ /* 0x080fe20000010822 */
[-C--:B------:R-:W-:Y:S01]  /*5790*/  FFMA.FTZ R20, R53, R39.reuse, -R80 ;  /* 0x0000002735147223 */ /* 0x080fe20000010850 */
[-C--:B------:R-:W-:Y:S01]  /*57a0*/  FFMA.FTZ R24, R55, R39.reuse, -R34 ;  /* 0x0000002737187223 */ /* 0x080fe20000010822 */
[----:B------:R-:W2:Y:S01]  /*57b0*/  MUFU.EX2 R48, R48 ;  /* 0x0000003000307308 */ /* 0x000ea20000000800 */
[----:B0-----:R-:W-:Y:S01]  /*57c0*/  FFMA.FTZ R3, R0, R6, R121 ;  /* 0x0000000600037223 */ /* 0x001fe20000010079 */
[-C--:B------:R-:W-:Y:S01]  /*57d0*/  FFMA.FTZ R140, R56, R39.reuse, -R80 ;  /* 0x00000027388c7223 */ /* 0x080fe20000010850 */
[-C--:B------:R-:W-:Y:S01]  /*57e0*/  FFMA.FTZ R141, R58, R39.reuse, -R34 ;  /* 0x000000273a8d7223 */ /* 0x080fe20000010822 */
[-C--:B------:R-:W-:Y:S01]  /*57f0*/  FFMA.FTZ R15, R57, R39.reuse, -R80 ;  /* 0x00000027390f7223 */ /* 0x080fe20000010850 */
[-C--:B------:R-:W-:Y:S01]  /*5800*/  FFMA.FTZ R21, R59, R39.reuse, -R34 ;  /* 0x000000273b157223 */ /* 0x080fe20000010822 */
[-C--:B------:R-:W-:Y:S01]  /*5810*/  FFMA.FTZ R142, R60, R39.reuse, -R80 ;  /* 0x000000273c8e7223 */ /* 0x080fe20000010850 */
[-C--:B------:R-:W-:Y:S01]  /*5820*/  FFMA.FTZ R143, R62, R39.reuse, -R34 ;  /* 0x000000273e8f7223 */ /* 0x080fe20000010822 */
[----:B------:R-:W0:Y:S01]  /*5830*/  MUFU.EX2 R122, R122 ;  /* 0x0000007a007a7308 */ /* 0x000e220000000800 */
[----:B-1----:R-:W-:Y:S01]  /*5840*/  FADD.FTZ R9, R85, R10 ;  /* 0x0000000a55097221 */ /* 0x002fe20000010000 */
[-C--:B------:R-:W-:Y:S01]  /*5850*/  FFMA.FTZ R12, R61, R39.reuse, -R80 ;  /* 0x000000273d0c7223 */ /* 0x080fe20000010850 */
[-C--:B------:R-:W-:Y:S01]  /*5860*/  FFMA.FTZ R14, R63, R39.reuse, -R34 ;  /* 0x000000273f0e7223 */ /* 0x080fe20000010822 */
[-C--:B------:R-:W-:Y:S01]  /*5870*/  FFMA.FTZ R144, R64, R39.reuse, -R80 ;  /* 0x0000002740907223 */ /* 0x080fe20000010850 */
[-C--:B------:R-:W-:Y:S01]  /*5880*/  FFMA.FTZ R145, R66, R39.reuse, -R34 ;  /* 0x0000002742917223 */ /* 0x080fe20000010822 */
[-C--:B------:R-:W-:Y:S01]  /*5890*/  FFMA.FTZ R11, R65, R39.reuse, -R80 ;  /* 0x00000027410b7223 */ /* 0x080fe20000010850 */
[-C--:B------:R-:W-:Y:S01]  /*58a0*/  FFMA.FTZ R13, R67, R39.reuse, -R34 ;  /* 0x00000027430d7223 */ /* 0x080fe20000010822 */
[----:B------:R-:W1:Y:S01]  /*58b0*/  MUFU.EX2 R123, R123 ;  /* 0x0000007b007b7308 */ /* 0x000e620000000800 */
[----:B--2---:R-:W-:Y:S01]  /*58c0*/  FADD.FTZ R6, R48, R3 ;  /* 0x0000000330067221 */ /* 0x004fe20000010000 */
[-C--:B------:R-:W-:Y:S01]  /*58d0*/  FFMA.FTZ R146, R68, R39.reuse, -R80 ;  /* 0x0000002744927223 */ /* 0x080fe20000010850 */
[-C--:B------:R-:W-:Y:S01]  /*58e0*/  FFMA.FTZ R147, R70, R39.reuse, -R34 ;  /* 0x0000002746937223 */ /* 0x080fe20000010822 */
[-CC-:B------:R-:W-:Y:S01]  /*58f0*/  FFMA.FTZ R8, R69, R39.reuse, -R80.reuse ;  /* 0x0000002745087223 */ /* 0x180fe20000010850 */
[-C--:B------:R-:W-:Y:S01]  /*5900*/  FFMA.FTZ R148, R72, R39.reuse, -R80 ;  /* 0x0000002748947223 */ /* 0x080fe20000010850 */
[-C--:B------:R-:W-:Y:S01]  /*5910*/  FFMA.FTZ R149, R74, R39.reuse, -R34 ;  /* 0x000000274a957223 */ /* 0x080fe20000010822 */
[-CC-:B------:R-:W-:Y:S01]  /*5920*/  FFMA.FTZ R7, R73, R39.reuse, -R80.reuse ;  /* 0x0000002749077223 */ /* 0x180fe20000010850 */
[----:B------:R-:W2:Y:S01]  /*5930*/  MUFU.EX2 R84, R84 ;  /* 0x0000005400547308 */ /* 0x000ea20000000800 */
[----:B0-----:R-:W-:Y:S01]  /*5940*/  FADD.FTZ R9, R122, R9 ;  /* 0x000000097a097221 */ /* 0x001fe20000010000 */
[-C--:B------:R-:W-:Y:S01]  /*5950*/  FFMA.FTZ R150, R76, R39.reuse, -R80 ;  /* 0x000000274c967223 */ /* 0x080fe20000010850 */
[-C--:B------:R-:W-:Y:S01]  /*5960*/  FFMA.FTZ R151, R78, R39.reuse, -R34 ;  /* 0x000000274e977223 */ /* 0x080fe20000010822 */
[----:B------:R-:W-:-:S04]  /*5970*/  FFMA.FTZ R33, R77, R39, -R80 ;  /* 0x000000274d217223 */ /* 0x000fc80000010850 */
[----:B------:R-:W0:Y:S01]  /*5980*/  MUFU.EX2 R44, R44 ;  /* 0x0000002c002c7308 */ /* 0x000e220000000800 */
[----:B-1----:R-:W-:-:S07]  /*5990*/  FADD.FTZ R3, R123, R6 ;  /* 0x000000067b037221 */ /* 0x002fce0000010000 */
[----:B------:R-:W1:Y:S01]  /*59a0*/  MUFU.EX2 R124, R124 ;  /* 0x0000007c007c7308 */ /* 0x000e620000000800 */
[----:B--2---:R-:W-:-:S07]  /*59b0*/  FADD.FTZ R9, R84, R9 ;  /* 0x0000000954097221 */ /* 0x004fce0000010000 */
[----:B------:R-:W2:Y:S01]  /*59c0*/  MUFU.EX2 R125, R125 ;  /* 0x0000007d007d7308 */ /* 0x000ea20000000800 */
[----:B0-----:R-:W-:-:S07]  /*59d0*/  FADD.FTZ R6, R44, R3 ;  /* 0x000000032c067221 */ /* 0x001fce0000010000 */
        /* <DEDUP_REMOVED lines=53> */
[----:B0-----:R-:W-:Y:S01]  /*5d30*/  FADD.FTZ R3, R25, R10 ;  /* 0x0000000a19037221 */ /* 0x001fe20000010000 */
[----:B------:R-:W-:-:S06]  /*5d40*/  FFMA.FTZ R10, R71, R39, -R34 ;  /* 0x00000027470a7223 */ /* 0x000fcc0000010822 */
        /* <DEDUP_REMOVED lines=9> */
[----:B--2---:R-:W-:Y:S01]  /*5de0*/  FADD.FTZ R6, R24, R9 ;  /* 0x0000000918067221 */ /* 0x004fe20000010000 */
[-CC-:B------:R-:W-:Y:S01]  /*5df0*/  FFMA.FTZ R9, R75, R39.reuse, -R34.reuse ;  /* 0x000000274b097223 */ /* 0x180fe20000010822 */
[----:B------:R-:W-:-:S05]  /*5e00*/  FFMA.FTZ R34, R79, R39, -R34 ;  /* 0x000000274f227223 */ /* 0x000fca0000010822 */
        /* <DEDUP_REMOVED lines=44> */
[----:B-1----:R-:W-:-:S03]  /*60d0*/  FADD.FTZ R3, R33, R36 ;  /* 0x0000002421037221 */ /* 0x002fc60000010000 */
[----:B--2---:R-:W-:Y:S01]  /*60e0*/  FADD.FTZ R6, R34, R35 ;  /* 0x0000002322067221 */ /* 0x004fe20000010000 */
[----:B------:R-:W-:Y:S06]  /*60f0*/  @!P0 BRA `(.L_x_226) ;  /* 0x0000000000048947 */ /* 0x000fec0003800000 */
[----:B------:R-:W-:Y:S01]  /*6100*/  BPT.TRAP 0x1 ;  /* 0x000000040000795c */ /* 0x000fe20000300000 */
.L_x_226:
[----:B------:R-:W-:Y:S01]  /*6110*/  ULEA UR6, UR6, UR15, 0x3 ;  /* 0x0000000f06067291 */ /* 0x000fe2000f8e183f */
[----:B------:R-:W-:Y:S01]  /*6120*/  ISETP.GT.AND P1, PT, R4, R16, PT ;  /* 0x000000100400720c */ /* 0x000fe20003f24270 */
[----:B------:R-:W-:Y:S01]  /*6130*/  UMOV UR7, UR38 ;  /* 0x0000002600077c82 */ /* 0x000fe20008000000 */
[-C--:B------:R-:W-:Y:S01]  /*6140*/  FMUL.FTZ R88, R88, R5.reuse ;  /* 0x0000000558587220 */ /* 0x080fe20000410000 */
        /* <DEDUP_REMOVED lines=14> */
[----:B------:R-:W-:Y:S01]  /*6230*/  UMOV UR6, UR39 ;  /* 0x0000002700067c82 */ /* 0x000fe20008000000 */
        /* <DEDUP_REMOVED lines=21> */
[----:B------:R-:W-:Y:S01]  /*6390*/  VIADD R4, R4, 0xffffffff ;  /* 0xffffffff04047836 */ /* 0x000fe20000000000 */
        /* <DEDUP_REMOVED lines=32> */
[----:B------:R-:W-:Y:S01]  /*65a0*/  MOV R0, R38 ;  /* 0x0000002600007202 */ /* 0x000fe20000000f00 */
[----:B------:R-:W-:Y:S06]  /*65b0*/  @P1 BRA `(.L_x_227) ;  /* 0xffffffd800781947 */ /* 0x000fec000383ffff */
.L_x_216:
[----:B------:R-:W-:Y:S06]  /*65c0*/  BAR.ARV 0x8, 0x200 ;  /* 0x0208000000007b1d */ /* 0x000fec0000002000 */
[----:B------:R-:W-:Y:S05]  /*65d0*/  @!P0 BRA `(.L_x_228) ;  /* 0x0000000000048947 */ /* 0x000fea0003800000 */
[----:B------:R-:W-:Y:S01]  /*65e0*/  BPT.TRAP 0x1 ;  /* 0x000000040000795c */ /* 0x000fe20000300000 */
.L_x_228:
        /* <DEDUP_REMOVED lines=9> */
.L_x_229:
[----:B-1----:R-:W-:Y:S05]  /*6680*/  @P1 BRA `(.L_x_230) ;  /* 0x0000000000081947 */ /* 0x002fea0003800000 */
[----:B------:R-:W1:Y:S02]  /*6690*/  SYNCS.PHASECHK.TRANS64.TRYWAIT P1, [UR5+0x16850], R0 ;  /* 0x01685000ff0075a7 */ /* 0x000e640008020145 */
[----:B-1----:R-:W-:Y:S05]  /*66a0*/  @!P1 BRA `(.L_x_231) ;  /* 0x00000088005c9947 */ /* 0x002fea0003800000 */
.L_x_230:
[----:B------:R-:W-:Y:S01]  /*66b0*/  UIADD3 UR4, UR4, 0x400, URZ ;  /* 0x0000040004047890 */ /* 0x000fe2000fffe03f */
[----:B------:R-:W-:Y:S01]  /*66c0*/  WARPGROUP.ARRIVE ;  /* 0x00000000000079c5 */ /* 0x000fe20000000000 */
[----:B------:R-:W-:Y:S01]  /*66d0*/  UMOV UR11, 0x40000040 ;  /* 0x40000040000b7882 */ /* 0x000fe20000000000 */
[----:B01----:R-:W0:Y:S01]  /*66e0*/  SHFL.BFLY PT, R0, R3, 0x2, 0x1f ;  /* 0x0c401f0003007f89 */ /* 0x003e2200000e0000 */
[----:B------:R-:W-:Y:S01]  /*66f0*/  USHF.R.U32.HI UR4, URZ, 0x4, UR4 ;  /* 0x000000043f047899 */ /* 0x000fe20008011604 */
[----:B------:R-:W-:Y:S02]  /*6700*/  IMAD.MOV.U32 R41, RZ, RZ, RZ ;  /* 0x000000ffff297224 */ /* 0x000fe400078e00ff */
[----:B------:R-:W1:Y:S01]  /*6710*/  SHFL.BFLY PT, R5, R6, 0x2, 0x1f ;  /* 0x0c401f0006057f89 */ /* 0x000e6200000e0000 */
[----:B------:R-:W-:-:S04]  /*6720*/  ULOP3.LUT UR4, UR4, 0x3fff, URZ, 0xc0, !UPT ;  /* 0x00003fff04047892 */ /* 0x000fc8000f8ec03f */
[----:B------:R-:W-:-:S04]  /*6730*/  ULEA UR4, UR39, UR4, 0xa ;  /* 0x0000000427047291 */ /* 0x000fc8000f8e503f */
[----:B------:R-:W-:-:S03]  /*6740*/  UIADD3 UR6, UR4, 0x80, URZ ;  /* 0x0000008004067890 */ /* 0x000fc6000fffe03f */
[----:B------:R-:W-:Y:S02]  /*6750*/  UMOV UR10, UR4 ;  /* 0x00000004000a7c82 */ /* 0x000fe40008000000 */
[----:B------:R-:W-:Y:S01]  /*6760*/  HGMMA.64x64x16.F32.BF16 R88, R120, gdesc[UR8].tnspB, R88, gsb0 ;  /* 0x40e0000878587df0 */ /* 0x000fe20008001858 */
[----:B------:R-:W-:Y:S01]  /*6770*/  UMOV UR11, 0x40000040 ;  /* 0x40000040000b7882 */ /* 0x000fe20000000000 */
[----:B------:R-:W-:Y:S01]  /*6780*/  UMOV UR10, UR6 ;  /* 0x00000006000a7c82 */ /* 0x000fe20008000000 */
[----:B------:R-:W-:Y:S01]  /*6790*/  UIADD3 UR6, UR4, 0x100, URZ ;  /* 0x0000010004067890 */ /* 0x000fe2000fffe03f */
[----:B0-----:R-:W-:Y:S01]  /*67a0*/  FADD.FTZ R0, R0, R3 ;  /* 0x0000000300007221 */ /* 0x001fe20000010000 */
[----:B------:R-:W-:Y:S02]  /*67b0*/  IMAD.MOV.U32 R3, RZ, RZ, -0x800000 ;  /* 0xff800000ff037424 */ /* 0x000fe400078e00ff */
[----:B-1----:R-:W-:Y:S02]  /*67c0*/  FADD.FTZ R4, R5, R6 ;  /* 0x0000000605047221 */ /* 0x002fe40000010000 */
[----:B------:R-:W0:Y:S04]  /*67d0*/  SHFL.BFLY PT, R5, R0, 0x1, 0x1f ;  /* 0x0c201f0000057f89 */ /* 0x000e2800000e0000 */
[----:B------:R-:W1:Y:S01]  /*67e0*/  SHFL.BFLY PT, R7, R4, 0x1, 0x1f ;  /* 0x0c201f0004077f89 */ /* 0x000e6200000e0000 */
[----:B0-----:R-:W-:Y:S01]  /*67f0*/  FADD.FTZ R8, R0, R5 ;  /* 0x0000000500087221 */ /* 0x001fe20000010000 */
[----:B------:R-:W-:-:S02]  /*6800*/  IMAD.MOV.U32 R0, RZ, RZ, -0x800000 ;  /* 0xff800000ff007424 */ /* 0x000fc400078e00ff */
[----:B-1----:R-:W-:Y:S02]  /*6810*/  FADD.FTZ R9, R4, R7 ;  /* 0x0000000704097221 */ /* 0x002fe40000010000 */
[----:B------:R-:W-:Y:S01]  /*6820*/  FSETP.NE.FTZ.AND P1, PT, R8, RZ, PT ;  /* 0x000000ff0800720b */ /* 0x000fe20003f35000 */
[----:B------:R-:W-:Y:S02]  /*6830*/  IMAD.MOV.U32 R4, RZ, RZ, RZ ;  /* 0x000000ffff047224 */ /* 0x000fe400078e00ff */
[----:B------:R-:W-:-:S10]  /*6840*/  FSETP.NE.FTZ.AND P2, PT, R9, RZ, PT ;  /* 0x000000ff0900720b */ /* 0x000fd40003f55000 */
[----:B------:R-:W0:Y:S01]  /*6850*/  @P1 MUFU.LG2 R6, R8 ;  /* 0x0000000800061308 */ /* 0x000e220000000c00 */
[C---:B------:R-:W-:Y:S02]  /*6860*/  @P1 FMUL.FTZ R5, R39.reuse, 0.69314718246459960938 ;  /* 0x3f31721827051820 */ /* 0x040fe40000410000 */
[----:B------:R-:W-:-:S05]  /*6870*/  @P2 FMUL.FTZ R10, R39, 0.69314718246459960938 ;  /* 0x3f317218270a2820 */ /* 0x000fca0000410000 */
[----:B------:R-:W1:Y:S08]  /*6880*/  @P2 MUFU.LG2 R7, R9 ;  /* 0x0000000900072308 */ /* 0x000e700000000c00 */
[----:B------:R2:W3:Y:S01]  /*6890*/  @P1 MUFU.RCP R41, R8 ;  /* 0x0000000800291308 */ /* 0x0004e20000001000 */
[----:B0-----:R-:W-:-:S04]  /*68a0*/  @P1 FMUL.FTZ R6, R6, 0.69314718246459960938 ;  /* 0x3f31721806061820 */ /* 0x001fc80000410000 */
[----:B------:R-:W-:Y:S01]  /*68b0*/  @P1 FFMA.FTZ R3, R5, R38, R6 ;  /* 0x0000002605031223 */ /* 0x000fe20000010006 */
[----:B------:R-:W-:Y:S02]  /*68c0*/  WARPGROUP.DEPBAR.LE gsb0, 0x0 ;  /* 0x00008000000079c5 */ /* 0x000fe40000010000 */
[----:B------:R-:W-:Y:S01]  /*68d0*/  WARPGROUP.ARRIVE ;  /* 0x00000000000079c5 */ /* 0x000fe20000000000 */
[----:B------:R2:W0:Y:S01]  /*68e0*/  @P2 MUFU.RCP R4, R9 ;  /* 0x0000000900042308 */ /* 0x0004220000001000 */
[----:B-1----:R-:W-:-:S04]  /*68f0*/  @P2 FMUL.FTZ R7, R7, 0.69314718246459960938 ;  /* 0x3f31721807072820 */ /* 0x002fc80000410000 */
[----:B------:R-:W-:Y:S01]  /*6900*/  HGMMA.64x64x16.F32.BF16 R88, R124, gdesc[UR8].tnspB, R88, gsb0 ;  /* 0x40e000087c587df0 */ /* 0x000fe20008001858 */
[----:B------:R-:W-:Y:S01]  /*6910*/  UMOV UR10, UR6 ;  /* 0x00000006000a7c82 */ /* 0x000fe20008000000 */
[----:B------:R-:W-:Y:S01]  /*6920*/  UMOV UR11, 0x40000040 ;  /* 0x40000040000b7882 */ /* 0x000fe20000000000 */
[----:B------:R-:W-:Y:S01]  /*6930*/  UIADD3 UR6, UR4, 0x180, URZ ;  /* 0x0000018004067890 */ /* 0x000fe2000fffe03f */
[----:B------:R-:W-:Y:S01]  /*6940*/  @P2 FFMA.FTZ R0, R10, R46, R7 ;  /* 0x0000002e0a002223 */ /* 0x000fe20000010007 */
        /* <DEDUP_REMOVED lines=35> */
.L_x_232:
[----:B------:R-:W2:Y:S01]  /*6b80*/  LDL.LU R5, [R1+0x18] ;  /* 0x0000180001057983 */ /* 0x000ea20000300800 */
[----:B------:R-:W-:Y:S01]  /*6b90*/  UIADD3 UR4, UR5, 0x16860, URZ ;  /* 0x0001686005047890 */ /* 0x000fe2000fffe03f */
[-C--:B------:R-:W-:Y:S01]  /*6ba0*/  FMUL.FTZ R20, R88, R41.reuse ;  /* 0x0000002958147220 */ /* 0x080fe20000410000 */
[----:B------:R-:W-:Y:S01]  /*6bb0*/  UIADD3 UR39, UR39, 0x1, URZ ;  /* 0x0000000127277890 */ /* 0x000fe2000fffe03f */
[-C--:B------:R-:W-:Y:S01]  /*6bc0*/  FMUL.FTZ R21, R89, R41.reuse ;  /* 0x0000002959157220 */ /* 0x080fe20000410000 */
[----:B------:R-:W-:Y:S01]  /*6bd0*/  UPRMT UR4, UR7, 0x654, UR4 ;  /* 0x0000065407047896 */ /* 0x000fe20008000004 */
[-C--:B------:R-:W-:Y:S01]  /*6be0*/  FMUL.FTZ R28, R92, R41.reuse ;  /* 0x000000295c1c7220 */ /* 0x080fe20000410000 */
[----:B------:R-:W-:Y:S01]  /*6bf0*/  UISETP.NE.AND UP0, UPT, UR39, 0x2, UPT ;  /* 0x000000022700788c */ /* 0x000fe2000bf05270 */
        /* <DEDUP_REMOVED lines=11> */
[-C--:B------:R-:W-:Y:S01]  /*6cb0*/  FMUL.FTZ R39, R113, R41.reuse ;  /* 0x0000002971277220 */ /* 0x080fe20000410000 */
[-C--:B------:R-:W-:Y:S01]  /*6cc0*/  FMUL.FTZ R40, R116, R41.reuse ;  /* 0x0000002974287220 */ /* 0x080fe20000410000 */
[----:B------:R-:W-:Y:S01]  /*6cd0*/  USEL UR4, URZ, 0x1, UP0 ;  /* 0x000000013f047887 */ /* 0x000fe20008000000 */
        /* <DEDUP_REMOVED lines=18> */
[----:B------:R-:W-:-:S02]  /*6e00*/  USEL UR39, UR39, URZ, UP0 ;  /* 0x0000003f27277287 */ /* 0x000fc40008000000 */
[----:B------:R-:W-:Y:S01]  /*6e10*/  ULOP3.LUT UR38, UR38, UR4, URZ, 0x3c, !UPT ;  /* 0x0000000426267292 */ /* 0x000fe2000f8e3c3f */
[----:B--2---:R-:W-:-:S05]  /*6e20*/  IADD3 R5, R5, 0x1, RZ ;  /* 0x0000000105057810 */ /* 0x004fca0007ffe0ff */
[----:B------:R1:W-:Y:S06]  /*6e30*/  STL [R1+0x18], R5 ;  /* 0x0000180501007387 */ /* 0x0003ec0000100800 */
.L_x_208:
[----:B-1----:R-:W1:Y:S01]  /*6e40*/  S2R R5, SR_CgaCtaId ;  /* 0x0000000000057919 */ /* 0x002e620000008800 */
[----:B------:R-:W-:Y:S01]  /*6e50*/  MOV R16, 0x400 ;  /* 0x0000040000107802 */ /* 0x000fe20000000f00 */
[----:B------:R-:W-:Y:S01]  /*6e60*/  BSSY B0, `(.L_x_233) ;  /* 0x0000223000007945 */ /* 0x000fe20003800000 */
[----:B------:R-:W-:Y:S02]  /*6e70*/  BAR.SYNC.DEFER_BLOCKING 0x5, 0x200 ;  /* 0x0148000000007b1d */ /* 0x000fe40000010000 */
[----:B-1----:R-:W-:-:S05]  /*6e80*/  LEA R16, R5, R16, 0x18 ;  /* 0x0000001005107211 */ /* 0x002fca00078ec0ff */
[----:B------:R1:W2:Y:S01]  /*6e90*/  LDS.128 R4, [R16+0x168d0] ;  /* 0x0168d00010047984 */ /* 0x0002a20000000c00 */
[----:B------:R-:W-:Y:S06]  /*6ea0*/  BAR.ARV 0x4, 0x200 ;  /* 0x0108000000007b1d */ /* 0x000fec0000002000 */
[----:B------:R-:W-:Y:S05]  /*6eb0*/  @P0 BRA `(.L_x_234) ;  /* 0x0000001400fc0947 */ /* 0x000fea0003800000 */
[----:B------:R-:W3:Y:S01]  /*6ec0*/  LDL R8, [R1+0x48] ;  /* 0x0000480001087983 */ /* 0x000ee20000100800 */
[----:B------:R-:W4:Y:S01]  /*6ed0*/  LDC.64 R60, c[0x0][0xc00] ;  /* 0x00030000ff3c7b82 */ /* 0x000f220000000a00 */
[----:B------:R-:W0:Y:S01]  /*6ee0*/  S2R R9, SR_SWINHI ;  /* 0x0000000000097919 */ /* 0x000e220000002f00 */
[----:B------:R-:W-:Y:S02]  /*6ef0*/  F2FP.BF16.F32.PACK_AB R24, R21, R20 ;  /* 0x000000141518723e */ /* 0x000fe400000010ff */
[----:B------:R-:W-:Y:S01]  /*6f00*/  F2FP.BF16.F32.PACK_AB R25, R43, R42 ;  /* 0x0000002a2b19723e */ /* 0x000fe200000010ff */
[----:B------:R-:W4:Y:S01]  /*6f10*/  LDL.LU R70, [R1+0xc] ;  /* 0x00000c0001467983 */ /* 0x000f220000300800 */
[----:B------:R-:W-:Y:S02]  /*6f20*/  F2FP.BF16.F32.PACK_AB R26, R29, R28 ;  /* 0x0000001c1d1a723e */ /* 0x000fe400000010ff */
[----:B------:R-:W-:Y:S01]  /*6f30*/  F2FP.BF16.F32.PACK_AB R27, R45, R44 ;  /* 0x0000002c2d1b723e */ /* 0x000fe200000010ff */
[----:B------:R-:W-:Y:S01]  /*6f40*/  IMAD.SHL.U32 R65, R17, 0x4, RZ ;  /* 0x0000000411417824 */ /* 0x000fe200078e00ff */
[----:B------:R-:W-:Y:S01]  /*6f50*/  MOV R62, RZ ;  /* 0x000000ff003e7202 */ /* 0x000fe20000000f00 */
[----:B------:R-:W4:Y:S01]  /*6f60*/  LDL R67, [R1+0x44] ;  /* 0x0000440001437983 */ /* 0x000f220000100800 */
[----:B------:R-:W-:-:S03]  /*6f70*/  ULDC.64 UR4, c[0x0][0xc08] ;  /* 0x0003020000047ab9 */ /* 0x000fc60000000a00 */
[----:B------:R-:W4:Y:S01]  /*6f80*/  LDL R69, [R1+0x8] ;  /* 0x0000080001457983 */ /* 0x000f220000100800 */
[----:B------:R-:W-:Y:S02]  /*6f90*/  MOV R56, R16 ;  /* 0x0000001000387202 */ /* 0x000fe40000000f00 */
[----:B0-----:R-:W-:Y:S01]  /*6fa0*/  MOV R57, R9 ;  /* 0x0000000900397202 */ /* 0x001fe20000000f00 */
[----:B------:R-:W-:Y:S02]  /*6fb0*/  BAR.SYNC.DEFER_BLOCKING 0x1, 0x180 ;  /* 0x0046000000007b1d */ /* 0x000fe40000010000 */
[----:B---3--:R-:W-:-:S03]  /*6fc0*/  IMAD.WIDE R8, R8, 0x2, R56 ;  /* 0x0000000208087825 */ /* 0x008fc600078e0238 */
[----:B------:R-:W-:-:S04]  /*6fd0*/  LOP3.LUT R11, R8, 0x380, RZ, 0xc0, !PT ;  /* 0x00000380080b7812 */ /* 0x000fc800078ec0ff */
[----:B------:R-:W-:Y:S02]  /*6fe0*/  SHF.R.U64 R11, R11, 0x3, RZ ;  /* 0x000000030b0b7819 */ /* 0x000fe400000012ff */
[C---:B------:R-:W-:Y:S02]  /*6ff0*/  IADD3 R10, P0, R8.reuse, 0x60, RZ ;  /* 0x00000060080a7810 */ /* 0x040fe40007f1e0ff */
[C---:B------:R-:W-:Y:S02]  /*7000*/  IADD3 R63, P1, R8.reuse, 0x40, RZ ;  /* 0x00000040083f7810 */ /* 0x040fe40007f3e0ff */
[----:B------:R-:W-:Y:S02]  /*7010*/  IADD3 R59, P2, R8, 0x20, RZ ;  /* 0x00000020083b7810 */ /* 0x000fe40007f5e0ff */
[----:B------:R-:W-:Y:S01]  /*7020*/  LOP3.LUT R8, R11, R8, RZ, 0x3c, !PT ;  /* 0x000000080b087212 */ /* 0x000fe200078e3cff */
[--C-:B------:R-:W-:Y:S02]  /*7030*/  IMAD.X R11, RZ, RZ, R9.reuse, P0 ;  /* 0x000000ffff0b7224 */ /* 0x100fe400000e0609 */
[--C-:B------:R-:W-:Y:S01]  /*7040*/  IMAD.X R13, RZ, RZ, R9.reuse, P1 ;  /* 0x000000ffff0d7224 */ /* 0x100fe200008e0609 */
[----:B------:R-:W-:Y:S01]  /*7050*/  MOV R58, R8 ;  /* 0x00000008003a7202 */ /* 0x000fe20000000f00 */
[----:B------:R-:W-:Y:S01]  /*7060*/  IMAD.X R15, RZ, RZ, R9, P2 ;  /* 0x000000ffff0f7224 */ /* 0x000fe200010e0609 */
[----:B------:R-:W-:-:S02]  /*7070*/  LOP3.LUT R9, R10, 0x380, RZ, 0xc0, !PT ;  /* 0x000003800a097812 */ /* 0x000fc400078ec0ff */
[----:B------:R-:W-:Y:S02]  /*7080*/  LOP3.LUT R8, R63, 0x380, RZ, 0xc0, !PT ;  /* 0x000003803f087812 */ /* 0x000fe400078ec0ff */
[----:B--2---:R-:W-:Y:S02]  /*7090*/  LOP3.LUT R4, R59, 0x380, RZ, 0xc0, !PT ;  /* 0x000003803b047812 */ /* 0x004fe400078ec0ff */
[----:B------:R-:W-:Y:S02]  /*70a0*/  SHF.R.U64 R9, R9, 0x3, RZ ;  /* 0x0000000309097819 */ /* 0x000fe400000012ff */
[----:B------:R-:W-:Y:S02]  /*70b0*/  SHF.R.U64 R8, R8, 0x3, RZ ;  /* 0x0000000308087819 */ /* 0x000fe400000012ff */
[----:B------:R-:W-:Y:S02]  /*70c0*/  SHF.R.U64 R4, R4, 0x3, RZ ;  /* 0x0000000304047819 */ /* 0x000fe400000012ff */
[----:B------:R-:W-:-:S02]  /*70d0*/  LOP3.LUT R10, R9, R10, RZ, 0x3c, !PT ;  /* 0x0000000a090a7212 */ /* 0x000fc400078e3cff */
[----:B------:R-:W-:Y:S02]  /*70e0*/  LOP3.LUT R12, R8, R63, RZ, 0x3c, !PT ;  /* 0x0000003f080c7212 */ /* 0x000fe400078e3cff */
[----:B------:R-:W-:Y:S02]  /*70f0*/  LOP3.LUT R14, R4, R59, RZ, 0x3c, !PT ;  /* 0x0000003b040e7212 */ /* 0x000fe400078e3cff */
[----:B------:R-:W-:Y:S01]  /*7100*/  MOV R4, R10 ;  /* 0x0000000a00047202 */ /* 0x000fe20000000f00 */
[----:B------:R0:W-:Y:S01]  /*7110*/  STSM.16.M88.4 [R58], R24 ;  /* 0x000000183a007844 */ /* 0x0001e20000000200 */
[----:B------:R-:W-:Y:S02]  /*7120*/  MOV R66, R12 ;  /* 0x0000000c00427202 */ /* 0x000fe40000000f00 */
[----:B------:R-:W-:Y:S02]  /*7130*/  MOV R63, R14 ;  /* 0x0000000e003f7202 */ /* 0x000fe40000000f00 */
        /* <DEDUP_REMOVED lines=8> */
[----:B0-----:R-:W-:Y:S02]  /*71c0*/  F2FP.BF16.F32.PACK_AB R24, R39, R38 ;  /* 0x000000262718723e */ /* 0x001fe400000010ff */
[----:B------:R-:W-:Y:S02]  /*71d0*/  F2FP.BF16.F32.PACK_AB R25, R55, R54 ;  /* 0x000000363719723e */ /* 0x000fe400000010ff */
[----:B------:R-:W-:Y:S02]  /*71e0*/  F2FP.BF16.F32.PACK_AB R26, R41, R40 ;  /* 0x00000028291a723e */ /* 0x000fe400000010ff */
[----:B------:R-:W-:Y:S01]  /*71f0*/  F2FP.BF16.F32.PACK_AB R27, R119, R118 ;  /* 0x00000076771b723e */ /* 0x000fe200000010ff */
[----:B------:R0:W-:Y:S04]  /*7200*/  STSM.16.M88.4 [R63], R8 ;  /* 0x000000083f007844 */ /* 0x0001e80000000200 */
[----:B------:R-:W-:Y:S04]  /*7210*/  STSM.16.M88.4 [R66], R12 ;  /* 0x0000000c42007844 */ /* 0x000fe80000000200 */
[----:B------:R2:W-:Y:S01]  /*7220*/  STSM.16.M88.4 [R4], R24 ;  /* 0x0000001804007844 */ /* 0x0005e20000000200 */
[----:B------:R-:W-:Y:S01]  /*7230*/  BAR.SYNC.DEFER_BLOCKING 0x1, 0x180 ;  /* 0x0046000000007b1d */ /* 0x000fe20000010000 */
[----:B----4-:R-:W-:-:S04]  /*7240*/  ISETP.NE.U32.AND P0, PT, R60, RZ, PT ;  /* 0x000000ff3c00720c */ /* 0x010fc80003f05070 */
[----:B------:R-:W-:-:S03]  /*7250*/  ISETP.NE.AND.EX P0, PT, R61, RZ, PT, P0 ;  /* 0x000000ff3d00720c */ /* 0x000fc60003f05300 */
[----:B0-----:R-:W0:Y:S01]  /*7260*/  LDC R8, c[0x0][0xad4] ;  /* 0x0002b500ff087b82 */ /* 0x001e220000000800 */
[----:B------:R-:W-:Y:S02]  /*7270*/  SHF.L.U64.HI R68, R17, 0x2, R70 ;  /* 0x0000000211447819 */ /* 0x000fe40000010246 */
[----:B------:R-:W-:-:S05]  /*7280*/  IADD3 R58, P1, R65, R60, RZ ;  /* 0x0000003c413a7210 */ /* 0x000fca0007f3e0ff */
[----:B------:R-:W-:Y:S01]  /*7290*/  IMAD.X R59, R68, 0x1, R61, P1 ;  /* 0x00000001443b7824 */ /* 0x000fe200008e063d */
[----:B--2---:R-:W2:Y:S04]  /*72a0*/  LDC R4, c[0x0][0xbe8] ;  /* 0x0002fa00ff047b82 */ /* 0x004ea80000000800 */
[----:B------:R-:W3:Y:S01]  /*72b0*/  @P0 LDG.E R62, desc[UR36][R58.64] ;  /* 0x000000243a3e0981 */ /* 0x000ee2000c1e1900 */
[----:B------:R-:W-:-:S04]  /*72c0*/  ISETP.NE.U32.AND P1, PT, RZ, UR4, PT ;  /* 0x00000004ff007c0c */ /* 0x000fc8000bf25070 */
[----:B------:R-:W-:Y:S01]  /*72d0*/  ISETP.NE.AND.EX P1, PT, RZ, UR5, PT, P1 ;  /* 0x00000005ff007c0c */ /* 0x000fe2000bf25310 */
[----:B------:R-:W-:-:S12]  /*72e0*/  IMAD.MOV.U32 R26, RZ, RZ, 0x9b8 ;  /* 0x000009b8ff1a7424 */ /* 0x000fd800078e00ff */
[----:B------:R-:W-:-:S04]  /*72f0*/  @P1 IADD3 R64, P2, R65, UR4, RZ ;  /* 0x0000000441401c10 */ /* 0x000fc8000ff5e0ff */
[----:B------:R-:W-:Y:S02]  /*7300*/  @P1 IADD3.X R65, R68, UR5, RZ, P2, !PT ;  /* 0x0000000544411c10 */ /* 0x000fe400097fe4ff */
[----:B------:R-:W-:-:S04]  /*7310*/  ISETP.NE.AND P2, PT, R19, RZ, PT ;  /* 0x000000ff1300720c */ /* 0x000fc80003f45270 */
[----:B0-----:R-:W-:-:S04]  /*7320*/  SEL R8, R19, R8, P2 ;  /* 0x0000000813087207 */ /* 0x001fc80001000000 */
[----:B------:R-:W-:Y:S02]  /*7330*/  ISETP.GT.AND P3, PT, R8, 0x1, PT ;  /* 0x000000010800780c */ /* 0x000fe40003f64270 */
[----:B--2---:R-:W-:Y:S01]  /*7340*/  ISETP.NE.AND P4, PT, R4, 0x1, PT ;  /* 0x000000010400780c */ /* 0x004fe20003f85270 */
[----:B------:R-:W-:Y:S01]  /*7350*/  ULDC UR4, c[0x0][0xa88] ;  /* 0x0002a20000047ab9 */ /* 0x000fe20000000800 */
[----:B------:R-:W-:Y:S01]  /*7360*/  SEL R26, R26, 0x978, P3 ;  /* 0x000009781a1a7807 */ /* 0x000fe20001800000 */
[----:B------:R-:W0:Y:S08]  /*7370*/  LDC.64 R8, c[0x0][0xba8] ;  /* 0x0002ea00ff087b82 */ /* 0x000e300000000a00 */
[----:B------:R-:W2:Y:S01]  /*7380*/  LDC.64 R14, c[0x0][R26+0x220] ;  /* 0x000088001a0e7b82 */ /* 0x000ea20000000a00 */
[----:B------:R-:W-:Y:S01]  /*7390*/  IMAD.U32 R63, RZ, RZ, UR4 ;  /* 0x00000004ff3f7e24 */ /* 0x000fe2000f8e00ff */
[----:B------:R-:W-:-:S05]  /*73a0*/  ISETP.NE.U32.AND P2, PT, R60, RZ, PT ;  /* 0x000000ff3c00720c */ /* 0x000fca0003f45070 */
[----:B------:R4:W5:Y:S01]  /*73b0*/  @P1 LDG.E R63, desc[UR36][R64.64] ;  /* 0x00000024403f1981 */ /* 0x000962000c1e1900 */
[----:B------:R-:W1:Y:S01]  /*73c0*/  LDC.64 R12, c[0x0][R26+0x218] ;  /* 0x000086001a0c7b82 */ /* 0x000e620000000a00 */
[----:B------:R-:W-:-:S07]  /*73d0*/  ISETP.NE.AND.EX P2, PT, R61, RZ, PT, P2 ;  /* 0x000000ff3d00720c */ /* 0x000fce0003f45320 */
[----:B------:R-:W3:Y:S01]  /*73e0*/  @P4 LDC R60, c[0x0][0xbec] ;  /* 0x0002fb00ff3c4b82 */ /* 0x000ee20000000800 */
[----:B------:R-:W-:-:S07]  /*73f0*/  SEL R17, R17, RZ, !P2 ;  /* 0x000000ff11117207 */ /* 0x000fce0005000000 */
[----:B----4-:R-:W4:Y:S01]  /*7400*/  @P4 LDC R65, c[0x0][0xbf0] ;  /* 0x0002fc00ff414b82 */ /* 0x010f220000000800 */
[----:B------:R-:W-:Y:S01]  /*7410*/  SEL R19, R70, RZ, !P2 ;  /* 0x000000ff46137207 */ /* 0x000fe20005000000 */
[----:B--2---:R-:W-:-:S06]  /*7420*/  IMAD R15, R15, R17, RZ ;  /* 0x000000110f0f7224 */ /* 0x004fcc00078e02ff */
[----:B------:R-:W2:Y:S01]  /*7430*/  LDC.64 R10, c[0x0][R26+0x228] ;  /* 0x00008a001a0a7b82 */ /* 0x000ea20000000a00 */
[----:B------:R-:W-:Y:S02]  /*7440*/  IMAD R61, R14, R19, R15 ;  /* 0x000000130e3d7224 */ /* 0x000fe400078e020f */
[----:B-1----:R-:W-:-:S04]  /*7450*/  IMAD.WIDE.U32 R24, R12, R18, RZ ;  /* 0x000000120c187225 */ /* 0x002fc800078e00ff */
[----:B------:R-:W-:Y:S01]  /*7460*/  IMAD.WIDE.U32 R14, R14, R17, RZ ;  /* 0x000000110e0e7225 */ /* 0x000fe200078e00ff */
[----:B0-----:R-:W0:Y:S03]  /*7470*/  @!P3 LDC R8, c[0x0][0xb50] ;  /* 0x0002d400ff08bb82 */ /* 0x001e260000000800 */
[----:B------:R-:W-:Y:S02]  /*7480*/  IMAD R27, R13, R18, RZ ;  /* 0x000000120d1b7224 */ /* 0x000fe400078e02ff */
[----:B------:R-:W-:-:S03]  /*7490*/  IMAD R67, R23, 0xc0, R67 ;  /* 0x000000c017437824 */ /* 0x000fc600078e0243 */
[----:B------:R-:W1:Y:S01]  /*74a0*/  LDC.64 R12, c[0x0][R26+0x210] ;  /* 0x000084001a0c7b82 */ /* 0x000e620000000a00 */
[----:B------:R-:W-:Y:S01]  /*74b0*/  SEL R19, R69, RZ, P3 ;  /* 0x000000ff45137207 */ /* 0x000fe20001800000 */
[----:B------:R-:W-:Y:S02]  /*74c0*/  IMAD.IADD R61, R15, 0x1, R61 ;  /* 0x000000010f3d7824 */ /* 0x000fe400078e023d */
[----:B------:R-:W-:Y:S02]  /*74d0*/  IMAD.MOV.U32 R15, RZ, RZ, R67 ;  /* 0x000000ffff0f7224 */ /* 0x000fe400078e0043 */
[----:B------:R-:W-:Y:S02]  /*74e0*/  IMAD.IADD R27, R25, 0x1, R27 ;  /* 0x00000001191b7824 */ /* 0x000fe400078e021b */
[-C--:B--2---:R-:W-:Y:S01]  /*74f0*/  IMAD R25, R11, R19.reuse, RZ ;  /* 0x000000130b197224 */ /* 0x084fe200078e02ff */
[----:B------:R-:W2:Y:S01]  /*7500*/  @!P3 LDC R9, c[0x0][0xb54] ;  /* 0x0002d500ff09bb82 */ /* 0x000ea20000000800 */
[----:B------:R-:W-:-:S04]  /*7510*/  IMAD.WIDE.U32 R10, R10, R19, RZ ;  /* 0x000000130a0a7225 */ /* 0x000fc800078e00ff */
[----:B------:R-:W-:Y:S01]  /*7520*/  IMAD.IADD R25, R11, 0x1, R25 ;  /* 0x000000010b197824 */ /* 0x000fe200078e0219 */
[--C-:B---3--:R-:W-:Y:S01]  /*7530*/  IADD3 R24, P2, P5, R14, R24, R62.reuse ;  /* 0x000000180e187210 */ /* 0x108fe20007d5e03e */
[----:B------:R-:W-:Y:S01]  /*7540*/  @P4 IMAD.HI.U32 R14, R67, R60, RZ ;  /* 0x0000003c430e4227 */ /* 0x000fe200078e00ff */
[----:B------:R-:W-:-:S04]  /*7550*/  SHF.R.S32.HI R60, RZ, 0x1f, R62 ;  /* 0x0000001fff3c7819 */ /* 0x000fc8000001143e */
[----:B----4-:R-:W-:-:S04]  /*7560*/  @P4 SHF.R.U32.HI R15, RZ, R65, R14 ;  /* 0x00000041ff0f4219 */ /* 0x010fc8000001160e */
[----:B------:R-:W-:Y:S02]  /*7570*/  IADD3 R19, -R15, RZ, RZ ;  /* 0x000000ff0f137210 */ /* 0x000fe40007ffe1ff */
[----:B------:R-:W-:Y:S02]  /*7580*/  IADD3.X R14, R61, R27, R60, P2, P5 ;  /* 0x0000001b3d0e7210 */ /* 0x000fe400017ea43c */
[----:B------:R-:W-:Y:S02]  /*7590*/  IADD3 R10, P2, P5, R15, R24, R10 ;  /* 0x000000180f0a7210 */ /* 0x000fe40007d5e00a */
[----:B------:R-:W-:Y:S01]  /*75a0*/  SHF.R.S32.HI R11, RZ, 0x1f, R15 ;  /* 0x0000001fff0b7819 */ /* 0x000fe2000001140f */
[----:B------:R-:W-:-:S03]  /*75b0*/  IMAD R15, R4, R19, R67 ;  /* 0x00000013040f7224 */ /* 0x000fc600078e0243 */
[----:B------:R-:W-:Y:S01]  /*75c0*/  IADD3.X R11, R11, R14, R25, P2, P5 ;  /* 0x0000000e0b0b7210 */ /* 0x000fe200017ea419 */
[----:B-1----:R-:W-:Y:S01]  /*75d0*/  IMAD R13, R13, R15, RZ ;  /* 0x0000000f0d0d7224 */ /* 0x002fe200078e02ff */
[----:B------:R-:W-:-:S05]  /*75e0*/  SHF.R.S32.HI R19, RZ, 0x1f, R15 ;  /* 0x0000001fff137819 */ /* 0x000fca000001140f */
[C---:B------:R-:W-:Y:S02]  /*75f0*/  IMAD R19, R12.reuse, R19, R13 ;  /* 0x000000130c137224 */ /* 0x040fe400078e020d */
[----:B------:R-:W-:-:S04]  /*7600*/  IMAD.WIDE.U32 R12, R12, R15, R10 ;  /* 0x0000000f0c0c7225 */ /* 0x000fc800078e000a */
[----:B------:R-:W-:Y:S01]  /*7610*/  IMAD.IADD R10, R13, 0x1, R19 ;  /* 0x000000010d0a7824 */ /* 0x000fe200078e0213 */
[----:B0-----:R-:W-:-:S04]  /*7620*/  LEA R13, P2, R12, R8, 0x2 ;  /* 0x000000080c0d7211 */ /* 0x001fc800078410ff */
[----:B--2---:R-:W-:Y:S01]  /*7630*/  LEA.HI.X R14, R12, R9, R10, 0x2, P2 ;  /* 0x000000090c0e7211 */ /* 0x004fe200010f140a */
[----:B------:R-:W-:Y:S08]  /*7640*/  @P1 BRA `(.L_x_235) ;  /* 0x0000000000101947 */ /* 0x000ff00003800000 */
[----:B------:R-:W-:Y:S05]  /*7650*/  @!P0 BRA `(.L_x_235) ;  /* 0x00000000000c8947 */ /* 0x000fea0003800000 */
[----:B------:R-:W2:Y:S04]  /*7660*/  LDG.E R8, desc[UR36][R58.64] ;  /* 0x000000243a087981 */ /* 0x000ea8000c1e1900 */
[----:B-----5:R-:W2:Y:S02]  /*7670*/  LDG.E R63, desc[UR36][R58.64+0x4] ;  /* 0x000004243a3f7981 */ /* 0x020ea4000c1e1900 */
[----:B--2---:R-:W-:-:S07]  /*7680*/  IMAD.IADD R63, R63, 0x1, -R8 ;  /* 0x000000013f3f7824 */ /* 0x004fce00078e0a08 */
.L_x_235:
[----:B------:R-:W2:Y:S01]  /*7690*/  LDL R15, [R1+0x40] ;  /* 0x00004000010f7983 */ /* 0x000ea20000100800 */
[----:B------:R-:W0:Y:S03]  /*76a0*/  S2R R8, SR_TID.X ;  /* 0x0000000000087919 */ /* 0x000e260000002100 */
[----:B------:R-:W-:Y:S04]  /*76b0*/  SHFL.IDX PT, R9, R14, RZ, 0x1c1f ;  /* 0x001c1fff0e097589 */ /* 0x000fe800000e0000 */
[----:B------:R-:W-:Y:S04]  /*76c0*/  SHFL.IDX PT, R10, R13, 0x1, 0x1c1f ;  /* 0x003c1f000d0a7f89 */ /* 0x000fe800000e0000 */
[----:B------:R-:W-:Y:S01]  /*76d0*/  SHFL.IDX PT, R11, R14, 0x1, 0x1c1f ;  /* 0x003c1f000e0b7f89 */ /* 0x000fe200000e0000 */
[----:B0-----:R-:W-:-:S05]  /*76e0*/  VIADD R19, R8, 0xffffff80 ;  /* 0xffffff8008137836 */ /* 0x001fca0000000000 */
[----:B------:R-:W-:-:S04]  /*76f0*/  SHF.R.S32.HI R12, RZ, 0x1f, R19 ;  /* 0x0000001fff0c7819 */ /* 0x000fc80000011413 */
[----:B------:R-:W-:Y:S01]  /*7700*/  LEA.HI R12, R12, R19, RZ, 0x7 ;  /* 0x000000130c0c7211 */ /* 0x000fe200078f38ff */
[----:B------:R-:W0:Y:S03]  /*7710*/  SHFL.IDX PT, R8, R13, RZ, 0x1c1f ;  /* 0x001c1fff0d087589 */ /* 0x000e2600000e0000 */
[----:B------:R-:W-:-:S05]  /*7720*/  LOP3.LUT R12, R12, 0xffffff80, RZ, 0xc0, !PT ;  /* 0xffffff800c0c7812 */ /* 0x000fca00078ec0ff */
[----:B------:R-:W-:Y:S02]  /*7730*/  IMAD.IADD R12, R19, 0x1, -R12 ;  /* 0x00000001130c7824 */ /* 0x000fe400078e0a0c */
[----:B-----5:R-:W-:-:S03]  /*7740*/  IMAD R19, R63, R4, RZ ;  /* 0x000000043f137224 */ /* 0x020fc600078e02ff */
[----:B------:R-:W-:Y:S01]  /*7750*/  LOP3.LUT P0, RZ, R12, 0x3, RZ, 0xc0, !PT ;  /* 0x000000030cff7812 */ /* 0x000fe2000780c0ff */
[----:B--2---:R-:W-:-:S05]  /*7760*/  IMAD R24, R23, 0xc0, R15 ;  /* 0x000000c017187824 */ /* 0x004fca00078e020f */
[C---:B------:R-:W-:Y:S02]  /*7770*/  IADD3 R12, R24.reuse, 0x8, RZ ;  /* 0x00000008180c7810 */ /* 0x040fe40007ffe0ff */
[-C--:B------:R-:W-:Y:S02]  /*7780*/  ISETP.GE.OR P1, PT, R24, R19.reuse, P0 ;  /* 0x000000131800720c */ /* 0x080fe40000726670 */
[-C--:B------:R-:W-:Y:S02]  /*7790*/  ISETP.GE.OR P0, PT, R12, R19.reuse, P0 ;  /* 0x000000130c00720c */ /* 0x080fe40000706670 */
[----:B------:R-:W-:-:S09]  /*77a0*/  ISETP.GE.AND P2, PT, R24, R19, PT ;  /* 0x000000131800720c */ /* 0x000fd20003f46270 */
[----:B0-----:R0:W-:Y:S04]  /*77b0*/  @!P1 ST.E desc[UR36][R8.64], R3 ;  /* 0x0000000308009985 */ /* 0x0011e8000c101924 */
[----:B------:R0:W-:Y:S01]  /*77c0*/  @!P0 ST.E desc[UR36][R10.64], R0 ;  /* 0x000000000a008985 */ /* 0x0001e2000c101924 */
[----:B------:R-:W-:Y:S01]  /*77d0*/  ISETP.GE.AND P0, PT, R12, R19, PT ;  /* 0x000000130c00720c */ /* 0x000fe20003f06270 */
[----:B------:R-:W-:-:S12]  /*77e0*/  @P3 BRA `(.L_x_236) ;  /* 0x0000000400b83947 */ /* 0x000fd80003800000 */
[----:B------:R-:W1:Y:S01]  /*77f0*/  S2R R15, SR_TID.X ;  /* 0x00000000000f7919 */ /* 0x000e620000002100 */
[----:B------:R-:W2:Y:S01]  /*7800*/  @P4 LDC R33, c[0x0][0xbec] ;  /* 0x0002fb00ff214b82 */ /* 0x000ea20000000800 */
[----:B------:R-:W-:-:S07]  /*7810*/  ULDC.64 UR4, c[0x0][0xaa0] ;  /* 0x0002a80000047ab9 */ /* 0x000fce0000000a00 */
[----:B------:R-:W3:Y:S01]  /*7820*/  @P4 LDC R35, c[0x0][0xbf0] ;  /* 0x0002fc00ff234b82 */ /* 0x000ee20000000800 */
[----:B-1----:R-:W-:-:S05]  /*7830*/  VIADD R15, R15, 0xffffff80 ;  /* 0xffffff800f0f7836 */ /* 0x002fca0000000000 */
[----:B------:R-:W-:-:S04]  /*7840*/  SHF.R.S32.HI R58, RZ, 0x1f, R15 ;  /* 0x0000001fff3a7819 */ /* 0x000fc8000001140f */
[----:B------:R-:W-:-:S04]  /*7850*/  LEA.HI R58, R58, R15, RZ, 0x3 ;  /* 0x0000000f3a3a7211 */ /* 0x000fc800078f18ff */
[----:B------:R-:W-:-:S05]  /*7860*/  SHF.R.S32.HI R58, RZ, 0x3, R58 ;  /* 0x00000003ff3a7819 */ /* 0x000fca000001143a */
[----:B0-----:R-:W-:-:S04]  /*7870*/  IMAD R3, R58, 0x40, R152 ;  /* 0x000000403a037824 */ /* 0x001fc800078e0298 */
[----:B------:R-:W-:-:S03]  /*7880*/  IMAD.WIDE R56, R3, 0x2, R56 ;  /* 0x0000000203387825 */ /* 0x000fc600078e0238 */
[C---:B------:R-:W-:Y:S02]  /*7890*/  IADD3 R25, P0, R56.reuse, 0x1800, RZ ;  /* 0x0000180038197810 */ /* 0x040fe40007f1e0ff */
[C---:B------:R-:W-:Y:S02]  /*78a0*/  IADD3 R29, P1, R56.reuse, 0x3000, RZ ;  /* 0x00003000381d7810 */ /* 0x040fe40007f3e0ff */
[----:B------:R-:W-:Y:S02]  /*78b0*/  LOP3.LUT R13, R56, 0x380, RZ, 0xc0, !PT ;  /* 0x00000380380d7812 */ /* 0x000fe400078ec0ff */
[----:B------:R-:W-:Y:S02]  /*78c0*/  LOP3.LUT R24, R25, 0x380, RZ, 0xc0, !PT ;  /* 0x0000038019187812 */ /* 0x000fe400078ec0ff */
[----:B------:R-:W-:Y:S02]  /*78d0*/  LOP3.LUT R28, R29, 0x380, RZ, 0xc0, !PT ;  /* 0x000003801d1c7812 */ /* 0x000fe400078ec0ff */
[----:B------:R-:W-:-:S02]  /*78e0*/  SHF.R.U64 R13, R13, 0x3, RZ ;  /* 0x000000030d0d7819 */ /* 0x000fc400000012ff */
[----:B------:R-:W-:Y:S02]  /*78f0*/  SHF.R.U64 R24, R24, 0x3, RZ ;  /* 0x0000000318187819 */ /* 0x000fe400000012ff */
[----:B------:R-:W-:Y:S02]  /*7900*/  SHF.R.U64 R28, R28, 0x3, RZ ;  /* 0x000000031c1c7819 */ /* 0x000fe400000012ff */
[----:B------:R-:W-:Y:S01]  /*7910*/  LOP3.LUT R12, R13, R56, RZ, 0x3c, !PT ;  /* 0x000000380d0c7212 */ /* 0x000fe200078e3cff */
[--C-:B------:R-:W-:Y:S01]  /*7920*/  IMAD.MOV.U32 R13, RZ, RZ, R57.reuse ;  /* 0x000000ffff0d7224 */ /* 0x100fe200078e0039 */
[----:B------:R-:W-:Y:S01]  /*7930*/  LOP3.LUT R24, R24, R25, RZ, 0x3c, !PT ;  /* 0x0000001918187212 */ /* 0x000fe200078e3cff */
[--C-:B------:R-:W-:Y:S01]  /*7940*/  IMAD.X R25, RZ, RZ, R57.reuse, P0 ;  /* 0x000000ffff197224 */ /* 0x100fe200000e0639 */
[----:B------:R-:W-:Y:S01]  /*7950*/  LOP3.LUT R28, R28, R29, RZ, 0x3c, !PT ;  /* 0x0000001d1c1c7212 */ /* 0x000fe200078e3cff */
[----:B------:R-:W-:Y:S02]  /*7960*/  IMAD.X R29, RZ, RZ, R57, P1 ;  /* 0x000000ffff1d7224 */ /* 0x000fe400008e0639 */
[----:B------:R-:W4:Y:S04]  /*7970*/  LD.E.128 R12, desc[UR36][R12.64] ;  /* 0x000000240c0c7980 */ /* 0x000f28000c101d00 */
[----:B------:R-:W4:Y:S04]  /*7980*/  LD.E.128 R24, desc[UR36][R24.64] ;  /* 0x0000002418187980 */ /* 0x000f28000c101d00 */
[----:B------:R-:W4:Y:S01]  /*7990*/  LD.E.128 R28, desc[UR36][R28.64] ;  /* 0x000000241c1c7980 */ /* 0x000f22000c101d00 */
[----:B------:R-:W-:-:S04]  /*79a0*/  IADD3 R3, P0, R56, 0x4800, RZ ;  /* 0x0000480038037810 */ /* 0x000fc80007f1e0ff */
[----:B------:R-:W-:Y:S01]  /*79b0*/  LOP3.LUT R0, R3, 0x380, RZ, 0xc0, !PT ;  /* 0x0000038003007812 */ /* 0x000fe200078ec0ff */
[----:B------:R-:W-:Y:S01]  /*79c0*/  IMAD.WIDE.U32 R20, R62, UR4, RZ ;  /* 0x000000043e147c25 */ /* 0x000fe2000f8e00ff */
[----:B------:R-:W-:Y:S02]  /*79d0*/  SHF.R.S32.HI R32, RZ, 0x1f, R17 ;  /* 0x0000001fff207819 */ /* 0x000fe40000011411 */
[----:B------:R-:W-:Y:S02]  /*79e0*/  SHF.R.U64 R0, R0, 0x3, RZ ;  /* 0x0000000300007819 */ /* 0x000fe400000012ff */
[----:B------:R-:W-:Y:S02]  /*79f0*/  IADD3.X R9, RZ, R57, RZ, P0, !PT ;  /* 0x00000039ff097210 */ /* 0x000fe400007fe4ff */
[----:B------:R-:W-:Y:S01]  /*7a00*/  LOP3.LUT R8, R0, R3, RZ, 0x3c, !PT ;  /* 0x0000000300087212 */ /* 0x000fe200078e3cff */
[----:B------:R-:W-:Y:S02]  /*7a10*/  IMAD R3, R60, UR4, RZ ;  /* 0x000000043c037c24 */ /* 0x000fe4000f8e02ff */
[----:B------:R-:W-:-:S02]  /*7a20*/  IMAD R0, R22, 0x30, R58 ;  /* 0x0000003016007824 */ /* 0x000fc400078e023a */
[----:B------:R-:W-:Y:S01]  /*7a30*/  IMAD R3, R62, UR5, R3 ;  /* 0x000000053e037c24 */ /* 0x000fe2000f8e0203 */
[----:B------:R-:W-:Y:S01]  /*7a40*/  ULDC.64 UR4, c[0x0][0xae8] ;  /* 0x0002ba0000047ab9 */ /* 0x000fe20000000a00 */
[----:B------:R-:W-:Y:S01]  /*7a50*/  IMAD R34, R23, 0xc0, R0 ;  /* 0x000000c017227824 */ /* 0x000fe200078e0200 */
[----:B------:R-:W5:Y:S01]  /*7a60*/  LD.E.128 R8, desc[UR36][R8.64] ;  /* 0x0000002408087980 */ /* 0x000f62000c101d00 */
[----:B------:R-:W-:Y:S02]  /*7a70*/  IMAD.IADD R21, R21, 0x1, R3 ;  /* 0x0000000115157824 */ /* 0x000fe400078e0203 */
[----:B--2---:R-:W-:Y:S01]  /*7a80*/  @P4 IMAD.HI.U32 R0, R34, R33, RZ ;  /* 0x0000002122004227 */ /* 0x004fe200078e00ff */
[----:B------:R-:W-:Y:S01]  /*7a90*/  @!PT LDS RZ, [RZ] ;  /* 0x00000000fffff984 */ /* 0x000fe20000000800 */
[----:B------:R-:W-:Y:S01]  /*7aa0*/  @!PT LDS RZ, [RZ] ;  /* 0x00000000fffff984 */ /* 0x000fe20000000800 */
[----:B------:R-:W-:Y:S01]  /*7ab0*/  @!PT LDS RZ, [RZ] ;  /* 0x00000000fffff984 */ /* 0x000fe20000000800 */
[----:B------:R-:W-:Y:S01]  /*7ac0*/  @!PT LDS RZ, [RZ] ;  /* 0x00000000fffff984 */ /* 0x000fe20000000800 */
[----:B------:R0:W-:Y:S06]  /*7ad0*/  MEMBAR.ALL.CTA ;  /* 0x0000000000007992 */ /* 0x0001ec0000008000 */
[----:B0-----:R-:W0:Y:S01]  /*7ae0*/  FENCE.VIEW.ASYNC.S ;  /* 0x00000000000073c6 */ /* 0x001e220000000000 */
[----:B------:R-:W-:-:S04]  /*7af0*/  IMAD.WIDE.U32 R20, R18, UR4, R20 ;  /* 0x0000000412147c25 */ /* 0x000fc8000f8e0014 */
[----:B------:R-:W-:Y:S01]  /*7b00*/  IMAD R21, R18, UR5, R21 ;  /* 0x0000000512157c24 */ /* 0x000fe2000f8e0215 */
[----:B------:R-:W-:Y:S01]  /*7b10*/  ULDC.64 UR4, c[0x0][0xaf0] ;  /* 0x0002bc0000047ab9 */ /* 0x000fe20000000a00 */
[----:B------:R-:W-:Y:S01]  /*7b20*/  IMAD.MOV.U32 R3, RZ, RZ, R34 ;  /* 0x000000ffff037224 */ /* 0x000fe200078e0022 */
[----:B---3--:R-:W-:Y:S01]  /*7b30*/  @P4 SHF.R.U32.HI R3, RZ, R35, R0 ;  /* 0x00000023ff034219 */ /* 0x008fe20000011600 */
[----:B------:R-:W-:Y:S02]  /*7b40*/  IMAD R18, R32, UR4, RZ ;  /* 0x0000000420127c24 */ /* 0x000fe4000f8e02ff */
[----:B------:R-:W-:Y:S01]  /*7b50*/  IMAD.WIDE.U32 R20, R17, UR4, R20 ;  /* 0x0000000411147c25 */ /* 0x000fe2000f8e0014 */
[----:B------:R-:W-:-:S03]  /*7b60*/  SHF.R.S32.HI R0, RZ, 0x1f, R3 ;  /* 0x0000001fff007819 */ /* 0x000fc60000011403 */
[----:B------:R-:W-:Y:S01]  /*7b70*/  IMAD R33, R17, UR5, R18 ;  /* 0x0000000511217c24 */ /* 0x000fe2000f8e0212 */
[----:B------:R-:W-:Y:S01]  /*7b80*/  ULDC.64 UR4, c[0x0][0xae0] ;  /* 0x0002b80000047ab9 */ /* 0x000fe20000000a00 */
[----:B------:R-:W-:Y:S02]  /*7b90*/  IMAD.MOV R17, RZ, RZ, -R3 ;  /* 0x000000ffff117224 */ /* 0x000fe400078e0a03 */
[----:B------:R-:W-:Y:S02]  /*7ba0*/  IMAD R0, R0, UR4, RZ ;  /* 0x0000000400007c24 */ /* 0x000fe4000f8e02ff */
[----:B------:R-:W-:Y:S02]  /*7bb0*/  IMAD R17, R4, R17, R34 ;  /* 0x0000001104117224 */ /* 0x000fe400078e0222 */
[----:B------:R-:W-:Y:S02]  /*7bc0*/  IMAD.IADD R21, R21, 0x1, R33 ;  /* 0x0000000115157824 */ /* 0x000fe400078e0221 */
[C---:B------:R-:W-:Y:S01]  /*7bd0*/  IMAD R33, R3.reuse, UR5, R0 ;  /* 0x0000000503217c24 */ /* 0x040fe2000f8e0200 */
[----:B------:R-:W-:Y:S01]  /*7be0*/  SHF.R.S32.HI R0, RZ, 0x1f, R17 ;  /* 0x0000001fff007819 */ /* 0x000fe20000011411 */
[----:B------:R-:W-:Y:S01]  /*7bf0*/  IMAD.WIDE.U32 R20, R3, UR4, R20 ;  /* 0x0000000403147c25 */ /* 0x000fe2000f8e0014 */
[----:B------:R-:W-:-:S03]  /*7c00*/  ULDC.64 UR4, c[0x0][0xad8] ;  /* 0x0002b60000047ab9 */ /* 0x000fc60000000a00 */
[----:B------:R-:W-:Y:S02]  /*7c10*/  IMAD.IADD R21, R21, 0x1, R33 ;  /* 0x0000000115157824 */ /* 0x000fe400078e0221 */
[----:B------:R-:W-:Y:S02]  /*7c20*/  IMAD R0, R0, UR4, RZ ;  /* 0x0000000400007c24 */ /* 0x000fe4000f8e02ff */
[----:B------:R-:W-:-:S04]  /*7c30*/  IMAD.WIDE.U32 R20, R17, UR4, R20 ;  /* 0x0000000411147c25 */ /* 0x000fc8000f8e0014 */
[----:B------:R-:W-:Y:S01]  /*7c40*/  IMAD R3, R17, UR5, R0 ;  /* 0x0000000511037c24 */ /* 0x000fe2000f8e0200 */
[----:B------:R-:W-:Y:S01]  /*7c50*/  ULDC.64 UR4, c[0x0][0xa80] ;  /* 0x0002a00000047ab9 */ /* 0x000fe20000000a00 */
[----:B------:R-:W-:Y:S01]  /*7c60*/  IMAD R34, R23, 0xc0, R58 ;  /* 0x000000c017227824 */ /* 0x000fe200078e023a */
[----:B------:R-:W-:Y:S01]  /*7c70*/  LEA R18, P0, R20, UR4, 0x1 ;  /* 0x0000000414127c11 */ /* 0x000fe2000f8008ff */
[----:B------:R-:W-:Y:S01]  /*7c80*/  ULDC UR4, c[0x0][0xac8] ;  /* 0x0002b20000047ab9 */ /* 0x000fe20000000800 */
[----:B------:R-:W-:Y:S01]  /*7c90*/  IADD3 R3, R21, R3, RZ ;  /* 0x0000000315037210 */ /* 0x000fe20007ffe0ff */
[----:B------:R-:W-:Y:S01]  /*7ca0*/  VIADD R0, R34, 0x30 ;  /* 0x0000003022007836 */ /* 0x000fe20000000000 */
[----:B------:R-:W-:Y:S01]  /*7cb0*/  SHF.R.S32.HI R58, RZ, 0x1f, R152 ;  /* 0x0000001fff3a7819 */ /* 0x000fe20000011498 */
[----:B0-----:R-:W0:Y:S01]  /*7cc0*/  SHFL.IDX PT, R21, R18, RZ, 0x181f ;  /* 0x00181fff12157589 */ /* 0x001e2200000e0000 */
[----:B------:R-:W-:Y:S01]  /*7cd0*/  LEA.HI.X R3, R20, UR5, R3, 0x1, P0 ;  /* 0x0000000514037c11 */ /* 0x000fe200080f0c03 */
[----:B------:R-:W-:Y:S01]  /*7ce0*/  VIADD R4, R34, 0x60 ;  /* 0x0000006022047836 */ /* 0x000fe20000000000 */
[----:B------:R-:W-:Y:S01]  /*7cf0*/  ISETP.GE.AND P0, PT, R152, UR4, PT ;  /* 0x0000000498007c0c */ /* 0x000fe2000bf06270 */
[----:B------:R-:W1:Y:S03]  /*7d00*/  SHFL.IDX PT, R33, R18, 0x1, 0x181f ;  /* 0x00381f0012217f89 */ /* 0x000e6600000e0000 */
[-C--:B------:R-:W-:Y:S01]  /*7d10*/  ISETP.GE.OR P1, PT, R34, R19.reuse, P0 ;  /* 0x000000132200720c */ /* 0x080fe20000726670 */
[----:B------:R-:W2:Y:S01]  /*7d20*/  SHFL.IDX PT, R37, R18, 0x2, 0x181f ;  /* 0x00581f0012257f89 */ /* 0x000ea200000e0000 */
[-C--:B------:R-:W-:Y:S01]  /*7d30*/  ISETP.GE.OR P2, PT, R0, R19.reuse, P0 ;  /* 0x000000130000720c */ /* 0x080fe20000746670 */
[----:B------:R-:W-:Y:S01]  /*7d40*/  VIADD R0, R16, 0x16820 ;  /* 0x0001682010007836 */ /* 0x000fe20000000000 */
[----:B------:R-:W-:Y:S01]  /*7d50*/  ISETP.GE.OR P3, PT, R4, R19, P0 ;  /* 0x000000130400720c */ /* 0x000fe20000766670 */
[----:B------:R-:W3:Y:S03]  /*7d60*/  SHFL.IDX PT, R17, R3, RZ, 0x181f ;  /* 0x00181fff03117589 */ /* 0x000ee600000e0000 */
[----:B------:R-:W-:Y:S01]  /*7d70*/  PRMT R0, RZ, 0x654, R0 ;  /* 0x00000654ff007816 */ /* 0x000fe20000000000 */
[----:B------:R-:W3:Y:S03]  /*7d80*/  SHFL.IDX PT, R23, R3, 0x1, 0x181f ;  /* 0x00381f0003177f89 */ /* 0x000ee600000e0000 */
[----:B------:R1:W-:Y:S01]  /*7d90*/  SYNCS.ARRIVE.TRANS64.RED.A1T0 RZ, [R0+URZ], RZ ;  /* 0x000000ff00ff79a7 */ /* 0x0003e2000810043f */
[----:B------:R-:W3:Y:S01]  /*7da0*/  SHFL.IDX PT, R35, R3, 0x2, 0x181f ;  /* 0x00581f0003237f89 */ /* 0x000ee200000e0000 */
[----:B0-----:R-:W-:-:S03]  /*7db0*/  @!P1 LEA R16, P4, R152, R21, 0x1 ;  /* 0x0000001598109211 */ /* 0x001fc600078808ff */
[----:B------:R-:W0:Y:S01]  /*7dc0*/  SHFL.IDX PT, R3, R3, 0x3, 0x181f ;  /* 0x00781f0003037f89 */ /* 0x000e2200000e0000 */
[----:B-1----:R-:W-:Y:S01]  /*7dd0*/  VIADD R0, R34, 0x90 ;  /* 0x0000009022007836 */ /* 0x002fe20000000000 */
[C---:B------:R-:W-:Y:S02]  /*7de0*/  @!P2 LEA R20, P5, R152.reuse, R33, 0x1 ;  /* 0x000000219814a211 */ /* 0x040fe400078a08ff */
[----:B--2---:R-:W-:Y:S02]  /*7df0*/  @!P3 LEA R32, P6, R152, R37, 0x1 ;  /* 0x000000259820b211 */ /* 0x004fe400078c08ff */
[----:B------:R-:W-:Y:S02]  /*7e00*/  ISETP.GE.OR P0, PT, R0, R19, P0 ;  /* 0x000000130000720c */ /* 0x000fe40000706670 */
[C-C-:B---3--:R-:W-:Y:S02]  /*7e10*/  @!P1 LEA.HI.X R17, R152.reuse, R17, R58.reuse, 0x1, P4 ;  /* 0x0000001198119211 */ /* 0x148fe400020f0c3a */
[----:B------:R-:W-:-:S02]  /*7e20*/  @!P2 LEA.HI.X R21, R152, R23, R58, 0x1, P5 ;  /* 0x000000179815a211 */ /* 0x000fc400028f0c3a */
[----:B------:R1:W2:Y:S01]  /*7e30*/  SHFL.IDX PT, R23, R18, 0x3, 0x181f ;  /* 0x00781f0012177f89 */ /* 0x0002a200000e0000 */
[----:B------:R-:W-:-:S03]  /*7e40*/  @!P3 LEA.HI.X R33, R152, R35, R58, 0x1, P6 ;  /* 0x000000239821b211 */ /* 0x000fc600030f0c3a */
[----:B----4-:R1:W-:Y:S04]  /*7e50*/  @!P1 ST.E.128 desc[UR36][R16.64], R12 ;  /* 0x0000000c10009985 */ /* 0x0103e8000c101d24 */
[----:B------:R1:W-:Y:S04]  /*7e60*/  @!P2 ST.E.128 desc[UR36][R20.64], R24 ;  /* 0x000000181400a985 */ /* 0x0003e8000c101d24 */
[----:B------:R1:W-:Y:S01]  /*7e70*/  @!P3 ST.E.128 desc[UR36][R32.64], R28 ;  /* 0x0000001c2000b985 */ /* 0x0003e2000c101d24 */
[----:B0-2---:R-:W-:Y:S05]  /*7e80*/  @P0 BRA `(.L_x_237) ;  /* 0x0000001000800947 */ /* 0x005fea0003800000 */
[----:B-1----:R-:W-:-:S04]  /*7e90*/  LEA R12, P0, R152, R23, 0x1 ;  /* 0x00000017980c7211 */ /* 0x002fc800078008ff */
[----:B------:R-:W-:-:S05]  /*7ea0*/  LEA.HI.X R13, R152, R3, R58, 0x1, P0 ;  /* 0x00000003980d7211 */ /* 0x000fca00000f0c3a */
[----:B-----5:R0:W-:Y:S01]  /*7eb0*/  ST.E.128 desc[UR36][R12.64], R8 ;  /* 0x000000080c007985 */ /* 0x0201e2000c101d24 */
[----:B------:R-:W-:Y:S05]  /*7ec0*/  BRA `(.L_x_237) ;  /* 0x0000001000707947 */ /* 0x000fea0003800000 */
.L_x_236:
[----:B------:R1:W5:Y:S01]  /*7ed0*/  LDL R59, [R1+0x10] ;  /* 0x00001000013b7983 */ /* 0x0003620000100800 */
[----:B0-----:R-:W0:Y:S01]  /*7ee0*/  @P4 LDC R10, c[0x0][0xbec] ;  /* 0x0002fb00ff0a4b82 */ /* 0x001e220000000800 */
[----:B------:R-:W-:Y:S01]  /*7ef0*/  ULDC.64 UR4, c[0x0][0xb08] ;  /* 0x0002c20000047ab9 */ /* 0x000fe20000000a00 */
[----:B------:R-:W-:Y:S01]  /*7f00*/  SHF.R.S32.HI R0, RZ, 0x1f, R17 ;  /* 0x0000001fff007819 */ /* 0x000fe20000011411 */
[----:B------:R1:W5:Y:S01]  /*7f10*/  LDL R58, [R1+0x38] ;  /* 0x00003800013a7983 */ /* 0x0003620000100800 */
[----:B------:R-:W-:Y:S01]  /*7f20*/  IMAD R3, R60, UR4, RZ ;  /* 0x000000043c037c24 */ /* 0x000fe2000f8e02ff */
[----:B------:R-:W-:Y:S01]  /*7f30*/  ULDC.64 UR6, c[0x0][0xb30] ;  /* 0x0002cc0000067ab9 */ /* 0x000fe20000000a00 */
[C---:B------:R-:W-:Y:S01]  /*7f40*/  IMAD.WIDE.U32 R8, R62.reuse, UR4, RZ ;  /* 0x000000043e087c25 */ /* 0x040fe2000f8e00ff */
[----:B------:R1:W5:Y:S01]  /*7f50*/  LDL R57, [R1+0x4] ;  /* 0x0000040001397983 */ /* 0x0003620000100800 */
[----:B------:R-:W2:Y:S02]  /*7f60*/  @P4 LDC R13, c[0x0][0xbf0] ;  /* 0x0002fc00ff0d4b82 */ /* 0x000ea40000000800 */
[----:B------:R-:W-:Y:S01]  /*7f70*/  IMAD R3, R62, UR5, R3 ;  /* 0x000000053e037c24 */ /* 0x000fe2000f8e0203 */
[----:B------:R1:W5:Y:S01]  /*7f80*/  LDL R56, [R1+0x34] ;  /* 0x0000340001387983 */ /* 0x0003620000100800 */
[----:B------:R-:W-:-:S02]  /*7f90*/  ULDC.64 UR4, c[0x0][0xb38] ;  /* 0x0002ce0000047ab9 */ /* 0x000fc40000000a00 */
[----:B------:R-:W-:Y:S01]  /*7fa0*/  IMAD.IADD R9, R9, 0x1, R3 ;  /* 0x0000000109097824 */ /* 0x000fe200078e0203 */
[----:B------:R1:W5:Y:S01]  /*7fb0*/  LDL R27, [R1] ;  /* 0x00000000011b7983 */ /* 0x0003620000100800 */
[----:B------:R-:W-:Y:S01]  /*7fc0*/  MOV R3, R67 ;  /* 0x0000004300037202 */ /* 0x000fe20000000f00 */
[----:B------:R-:W-:-:S04]  /*7fd0*/  IMAD.WIDE.U32 R8, R18, UR4, R8 ;  /* 0x0000000412087c25 */ /* 0x000fc8000f8e0008 */
[----:B------:R-:W-:Y:S01]  /*7fe0*/  IMAD R9, R18, UR5, R9 ;  /* 0x0000000512097c24 */ /* 0x000fe2000f8e0209 */
[----:B------:R-:W-:Y:S01]  /*7ff0*/  ULDC.64 UR4, c[0x0][0xb40] ;  /* 0x0002d00000047ab9 */ /* 0x000fe20000000a00 */
[----:B0-----:R-:W-:-:S04]  /*8000*/  @P4 IMAD.HI.U32 R10, R67, R10, RZ ;  /* 0x0000000a430a4227 */ /* 0x001fc800078e00ff */
[----:B------:R-:W-:Y:S02]  /*8010*/  IMAD R0, R0, UR4, RZ ;  /* 0x0000000400007c24 */ /* 0x000fe4000f8e02ff */
[----:B------:R-:W-:Y:S01]  /*8020*/  IMAD.WIDE.U32 R8, R17, UR4, R8 ;  /* 0x0000000411087c25 */ /* 0x000fe2000f8e0008 */
[----:B--2---:R-:W-:-:S03]  /*8030*/  @P4 SHF.R.U32.HI R3, RZ, R13, R10 ;  /* 0x0000000dff034219 */ /* 0x004fc6000001160a */
[----:B------:R-:W-:Y:S01]  /*8040*/  IMAD R11, R17, UR5, R0 ;  /* 0x00000005110b7c24 */ /* 0x000fe2000f8e0200 */
[----:B------:R-:W-:Y:S01]  /*8050*/  ULDC.64 UR4, c[0x0][0xb48] ;  /* 0x0002d20000047ab9 */ /* 0x000fe20000000a00 */
[----:B------:R-:W-:Y:S02]  /*8060*/  SHF.R.S32.HI R0, RZ, 0x1f, R3 ;  /* 0x0000001fff007819 */ /* 0x000fe40000011403 */
[----:B------:R-:W-:Y:S02]  /*8070*/  IMAD.IADD R9, R9, 0x1, R11 ;  /* 0x0000000109097824 */ /* 0x000fe400078e020b */
[----:B------:R-:W-:Y:S02]  /*8080*/  IMAD.MOV R11, RZ, RZ, -R3 ;  /* 0x000000ffff0b7224 */ /* 0x000fe400078e0a03 */
[----:B------:R-:W-:-:S04]  /*8090*/  IMAD.WIDE.U32 R8, R69, UR4, R8 ;  /* 0x0000000445087c25 */ /* 0x000fc8000f8e0008 */
[----:B------:R-:W-:Y:S02]  /*80a0*/  IMAD R11, R4, R11, R67 ;  /* 0x0000000b040b7224 */ /* 0x000fe400078e0243 */
[----:B------:R-:W-:Y:S02]  /*80b0*/  IMAD R0, R0, UR6, RZ ;  /* 0x0000000600007c24 */ /* 0x000fe4000f8e02ff */
[----:B------:R-:W-:Y:S01]  /*80c0*/  IMAD R9, R69, UR5, R9 ;  /* 0x0000000545097c24 */ /* 0x000fe2000f8e0209 */
[----:B------:R-:W-:Y:S01]  /*80d0*/  ULDC.64 UR4, c[0x0][0xb28] ;  /* 0x0002ca0000047ab9 */ /* 0x000fe20000000a00 */
[C---:B------:R-:W-:Y:S01]  /*80e0*/  IMAD R13, R3.reuse, UR7, R0 ;  /* 0x00000007030d7c24 */ /* 0x040fe2000f8e0200 */
[----:B------:R-:W-:Y:S01]  /*80f0*/  SHF.R.S32.HI R0, RZ, 0x1f, R11 ;  /* 0x0000001fff007819 */ /* 0x000fe2000001140b */
[----:B------:R-:W-:-:S04]  /*8100*/  IMAD.WIDE.U32 R8, R3, UR6, R8 ;  /* 0x0000000603087c25 */ /* 0x000fc8000f8e0008 */
[----:B------:R-:W-:Y:S02]  /*8110*/  IMAD R0, R0, UR4, RZ ;  /* 0x0000000400007c24 */ /* 0x000fe4000f8e02ff */
[----:B------:R-:W-:Y:S02]  /*8120*/  IMAD.IADD R9, R9, 0x1, R13 ;  /* 0x0000000109097824 */ /* 0x000fe400078e020d */
[C---:B------:R-:W-:Y:S02]  /*8130*/  IMAD R3, R11.reuse, UR5, R0 ;  /* 0x000000050b037c24 */ /* 0x040fe4000f8e0200 */
[----:B------:R-:W-:Y:S01]  /*8140*/  IMAD.WIDE.U32 R8, R11, UR4, R8 ;  /* 0x000000040b087c25 */ /* 0x000fe2000f8e0008 */
[----:B------:R-:W-:-:S03]  /*8150*/  ULDC.64 UR4, c[0x0][0xb00] ;  /* 0x0002c00000047ab9 */ /* 0x000fc60000000a00 */
[----:B------:R-:W-:Y:S01]  /*8160*/  IMAD.IADD R3, R9, 0x1, R3 ;  /* 0x0000000109037824 */ /* 0x000fe200078e0203 */
[----:B------:R-:W-:Y:S01]  /*8170*/  LEA R0, P1, R8, UR4, 0x2 ;  /* 0x0000000408007c11 */ /* 0x000fe2000f8210ff */
[----:B------:R-:W-:-:S03]  /*8180*/  VIADD R16, R16, 0x16820 ;  /* 0x0001682010107836 */ /* 0x000fc60000000000 */
[----:B------:R-:W-:Y:S02]  /*8190*/  LEA.HI.X R3, R8, UR5, R3, 0x2, P1 ;  /* 0x0000000508037c11 */ /* 0x000fe400088f1403 */
[----:B------:R-:W-:Y:S01]  /*81a0*/  PRMT R16, RZ, 0x654, R16 ;  /* 0x00000654ff107816 */ /* 0x000fe20000000010 */
[----:B------:R1:W0:Y:S01]  /*81b0*/  SHFL.IDX PT, R10, R0, RZ, 0x1c1f ;  /* 0x001c1fff000a7589 */ /* 0x00022200000e0000 */
[----:B------:R-:W-:Y:S02]  /*81c0*/  BSSY B1, `(.L_x_238) ;  /* 0x0000029000017945 */ /* 0x000fe40003800000 */
[----:B------:R1:W-:Y:S01]  /*81d0*/  SYNCS.ARRIVE.TRANS64.RED.A1T0 RZ, [R16+URZ], RZ ;  /* 0x000000ff10ff79a7 */ /* 0x0003e2000810043f */
[----:B------:R1:W2:Y:S01]  /*81e0*/  SHFL.IDX PT, R11, R3, RZ, 0x1c1f ;  /* 0x001c1fff030b7589 */ /* 0x0002a200000e0000 */
[----:B------:R-:W-:Y:S02]  /*81f0*/  SHF.R.S32.HI R4, RZ, 0x1f, R153 ;  /* 0x0000001fff047819 */ /* 0x000fe40000011499 */
[----:B------:R-:W-:-:S02]  /*8200*/  SHF.R.S32.HI R23, RZ, 0x1f, R154 ;  /* 0x0000001fff177819 */ /* 0x000fc4000001149a */
[----:B------:R-:W-:Y:S02]  /*8210*/  SHF.R.S32.HI R24, RZ, 0x1f, R155 ;  /* 0x0000001fff187819 */ /* 0x000fe4000001149b */
[----:B------:R-:W-:Y:S02]  /*8220*/  SHF.R.S32.HI R25, RZ, 0x1f, R156 ;  /* 0x0000001fff197819 */ /* 0x000fe4000001149c */
[----:B------:R-:W-:Y:S01]  /*8230*/  SHF.R.S32.HI R26, RZ, 0x1f, R157 ;  /* 0x0000001fff1a7819 */ /* 0x000fe2000001149d */
[----:B-1----:R-:W-:Y:S06]  /*8240*/  @P2 BRA `(.L_x_239) ;  /* 0x0000000000802947 */ /* 0x002fec0003800000 */
[----:B------:R-:W-:Y:S02]  /*8250*/  ULDC UR4, c[0x0][0xac8] ;  /* 0x0002b20000047ab9 */ /* 0x000fe40000000800 */
[----:B-----5:R-:W-:Y:S02]  /*8260*/  ISETP.GE.AND P4, PT, R59, UR4, PT ;  /* 0x000000043b007c0c */ /* 0x020fe4000bf86270 */
[----:B------:R-:W-:Y:S02]  /*8270*/  ISETP.GE.AND P2, PT, R57, UR4, PT ;  /* 0x0000000439007c0c */ /* 0x000fe4000bf46270 */
[----:B------:R-:W-:Y:S02]  /*8280*/  ISETP.GE.AND P1, PT, R27, UR4, PT ;  /* 0x000000041b007c0c */ /* 0x000fe4000bf26270 */
[----:B------:R-:W-:-:S07]  /*8290*/  ISETP.GE.AND P5, PT, R157, UR4, PT ;  /* 0x000000049d007c0c */ /* 0x000fce000bfa6270 */
[----:B0-2---:R-:W-:Y:S02]  /*82a0*/  @!P4 IMAD.WIDE R8, R59, 0x4, R10 ;  /* 0x000000043b08c825 */ /* 0x005fe400078e020a */
[-C--:B------:R-:W-:Y:S02]  /*82b0*/  @!P2 LEA R12, P6, R57, R10.reuse, 0x2 ;  /* 0x0000000a390ca211 */ /* 0x080fe400078c10ff */
[----:B------:R-:W-:Y:S01]  /*82c0*/  @!P1 LEA R14, P3, R27, R10, 0x2 ;  /* 0x0000000a1b0e9211 */ /* 0x000fe200078610ff */
[----:B------:R0:W-:Y:S01]  /*82d0*/  @!P4 ST.E.64 desc[UR36][R8.64], R20 ;  /* 0x000000140800c985 */ /* 0x0001e2000c101b24 */
[-C--:B------:R-:W-:Y:S02]  /*82e0*/  @!P2 LEA.HI.X R13, R57, R11.reuse, R58, 0x2, P6 ;  /* 0x0000000b390da211 */ /* 0x080fe400030f143a */
[----:B------:R-:W-:Y:S02]  /*82f0*/  ISETP.GE.AND P4, PT, R156, UR4, PT ;  /* 0x000000049c007c0c */ /* 0x000fe4000bf86270 */
[----:B------:R-:W-:Y:S01]  /*8300*/  @!P1 LEA.HI.X R15, R27, R11, R56, 0x2, P3 ;  /* 0x0000000b1b0f9211 */ /* 0x000fe200018f1438 */
[----:B------:R1:W-:Y:S01]  /*8310*/  @!P2 ST.E.64 desc[UR36][R12.64], R28 ;  /* 0x0000001c0c00a985 */ /* 0x0003e2000c101b24 */
[----:B------:R-:W-:-:S02]  /*8320*/  ISETP.GE.AND P3, PT, R155, UR4, PT ;  /* 0x000000049b007c0c */ /* 0x000fc4000bf66270 */
[-C--:B------:R-:W-:Y:S01]  /*8330*/  @!P5 LEA R16, P6, R157, R10.reuse, 0x2 ;  /* 0x0000000a9d10d211 */ /* 0x080fe200078c10ff */
[----:B------:R3:W-:Y:S01]  /*8340*/  @!P1 ST.E.64 desc[UR36][R14.64], R30 ;  /* 0x0000001e0e009985 */ /* 0x0007e2000c101b24 */
[----:B------:R-:W-:Y:S02]  /*8350*/  ISETP.GE.AND P2, PT, R154, UR4, PT ;  /* 0x000000049a007c0c */ /* 0x000fe4000bf46270 */
[----:B------:R-:W-:Y:S02]  /*8360*/  ISETP.GE.AND P1, PT, R153, UR4, PT ;  /* 0x0000000499007c0c */ /* 0x000fe4000bf26270 */
[----:B------:R-:W-:Y:S02]  /*8370*/  @!P5 LEA.HI.X R17, R157, R11, R26, 0x2, P6 ;  /* 0x0000000b9d11d211 */ /* 0x000fe400030f141a */
[----:B------:R-:W-:-:S03]  /*8380*/  @!P4 LEA R18, P6, R156, R10, 0x2 ;  /* 0x0000000a9c12c211 */ /* 0x000fc600078c10ff */
[----:B------:R3:W-:Y:S01]  /*8390*/  @!P5 ST.E.64 desc[UR36][R16.64], R32 ;  /* 0x000000201000d985 */ /* 0x0007e2000c101b24 */
[CC--:B0-----:R-:W-:Y:S02]  /*83a0*/  @!P3 LEA R8, P5, R155.reuse, R10.reuse, 0x2 ;  /* 0x0000000a9b08b211 */ /* 0x0c1fe400078a10ff */
[-C--:B------:R-:W-:Y:S02]  /*83b0*/  @!P4 LEA.HI.X R19, R156, R11.reuse, R25, 0x2, P6 ;  /* 0x0000000b9c13c211 */ /* 0x080fe400030f1419 */
[CC--:B-1----:R-:W-:Y:S02]  /*83c0*/  @!P2 LEA R12, P6, R154.reuse, R10.reuse, 0x2 ;  /* 0x0000000a9a0ca211 */ /* 0x0c2fe400078c10ff */
[-C--:B------:R-:W-:Y:S01]  /*83d0*/  @!P3 LEA.HI.X R9, R155, R11.reuse, R24, 0x2, P5 ;  /* 0x0000000b9b09b211 */ /* 0x080fe200028f1418 */
[----:B------:R3:W-:Y:S01]  /*83e0*/  @!P4 ST.E.64 desc[UR36][R18.64], R34 ;  /* 0x000000221200c985 */ /* 0x0007e2000c101b24 */
[C---:B------:R-:W-:Y:S02]  /*83f0*/  @!P1 LEA R10, P5, R153.reuse, R10, 0x2 ;  /* 0x0000000a990a9211 */ /* 0x040fe400078a10ff */
[-C--:B------:R-:W-:Y:S01]  /*8400*/  @!P2 LEA.HI.X R13, R154, R11.reuse, R23, 0x2, P6 ;  /* 0x0000000b9a0da211 */ /* 0x080fe200030f1417 */
[----:B------:R3:W-:Y:S01]  /*8410*/  @!P3 ST.E.64 desc[UR36][R8.64], R36 ;  /* 0x000000240800b985 */ /* 0x0007e2000c101b24 */
[----:B------:R-:W-:-:S03]  /*8420*/  @!P1 LEA.HI.X R11, R153, R11, R4, 0x2, P5 ;  /* 0x0000000b990b9211 */ /* 0x000fc600028f1404 */
[----:B------:R3:W-:Y:S04]  /*8430*/  @!P2 ST.E.64 desc[UR36][R12.64], R38 ;  /* 0x000000260c00a985 */ /* 0x0007e8000c101b24 */
[----:B------:R3:W-:Y:S02]  /*8440*/  @!P1 ST.E.64 desc[UR36][R10.64], R40 ;  /* 0x000000280a009985 */ /* 0x0007e4000c101b24 */
.L_x_239:
[----:B------:R-:W-:Y:S05]  /*8450*/  BSYNC B1 ;  /* 0x0000000000017941 */ /* 0x000fea0003800000 */
.L_x_238:
[----:B--23--:R1:W2:Y:S04]  /*8460*/  SHFL.IDX PT, R11, R3, 0x1, 0x1c1f ;  /* 0x003c1f00030b7f89 */ /* 0x00c2a800000e0000 */
[----:B0-----:R1:W0:Y:S01]  /*8470*/  SHFL.IDX PT, R10, R0, 0x1, 0x1c1f ;  /* 0x003c1f00000a7f89 */ /* 0x00122200000e0000 */
[----:B------:R-:W-:Y:S05]  /*8480*/  @P0 BRA `(.L_x_237) ;  /* 0x0000000c00000947 */ /* 0x000fea0003800000 */
[----:B------:R-:W-:Y:S02]  /*8490*/  ULDC UR4, c[0x0][0xac8] ;  /* 0x0002b20000047ab9 */ /* 0x000fe40000000800 */
[----:B-----5:R-:W-:Y:S02]  /*84a0*/  ISETP.GE.AND P0, PT, R59, UR4, PT ;  /* 0x000000043b007c0c */ /* 0x020fe4000bf06270 */
[----:B------:R-:W-:Y:S02]  /*84b0*/  ISETP.GE.AND P5, PT, R57, UR4, PT ;  /* 0x0000000439007c0c */ /* 0x000fe4000bfa6270 */
[----:B------:R-:W-:Y:S02]  /*84c0*/  ISETP.GE.AND P3, PT, R27, UR4, PT ;  /* 0x000000041b007c0c */ /* 0x000fe4000bf66270 */
[----:B------:R-:W-:Y:S02]  /*84d0*/  ISETP.GE.AND P2, PT, R157, UR4, PT ;  /* 0x000000049d007c0c */ /* 0x000fe4000bf46270 */
[----:B------:R-:W-:-:S05]  /*84e0*/  ISETP.GE.AND P1, PT, R156, UR4, PT ;  /* 0x000000049c007c0c */ /* 0x000fca000bf26270 */
[----:B0-2---:R-:W-:Y:S02]  /*84f0*/  @!P0 IMAD.WIDE R8, R59, 0x4, R10 ;  /* 0x000000043b088825 */ /* 0x005fe400078e020a */
[-C--:B------:R-:W-:Y:S02]  /*8500*/  @!P5 LEA R12, P4, R57, R10.reuse, 0x2 ;  /* 0x0000000a390cd211 */ /* 0x080fe400078810ff */
[----:B------:R-:W-:Y:S01]  /*8510*/  @!P3 LEA R14, P6, R27, R10, 0x2 ;  /* 0x0000000a1b0eb211 */ /* 0x000fe200078c10ff */
[----:B------:R0:W-:Y:S01]  /*8520*/  @!P0 ST.E.64 desc[UR36][R8.64], R42 ;  /* 0x0000002a08008985 */ /* 0x0001e2000c101b24 */
[----:B------:R-:W-:Y:S02]  /*8530*/  ISETP.GE.AND P0, PT, R155, UR4, PT ;  /* 0x000000049b007c0c */ /* 0x000fe4000bf06270 */
[----:B------:R-:W-:Y:S02]  /*8540*/  @!P5 LEA.HI.X R13, R57, R11, R58, 0x2, P4 ;  /* 0x0000000b390dd211 */ /* 0x000fe400020f143a */
[----:B------:R-:W-:-:S02]  /*8550*/  ISETP.GE.AND P4, PT, R154, UR4, PT ;  /* 0x000000049a007c0c */ /* 0x000fc4000bf86270 */
[----:B------:R-:W-:Y:S01]  /*8560*/  @!P3 LEA.HI.X R15, R27, R11, R56, 0x2, P6 ;  /* 0x0000000b1b0fb211 */ /* 0x000fe200030f1438 */
[----:B------:R3:W-:Y:S01]  /*8570*/  @!P5 ST.E.64 desc[UR36][R12.64], R44 ;  /* 0x0000002c0c00d985 */ /* 0x0007e2000c101b24 */
[----:B------:R-:W-:-:S03]  /*8580*/  @!P2 LEA R16, P5, R157, R10, 0x2 ;  /* 0x0000000a9d10a211 */ /* 0x000fc600078a10ff */
[----:B------:R3:W-:Y:S01]  /*8590*/  @!P3 ST.E.64 desc[UR36][R14.64], R46 ;  /* 0x0000002e0e00b985 */ /* 0x0007e2000c101b24 */
[-C--:B------:R-:W-:Y:S02]  /*85a0*/  @!P2 LEA.HI.X R17, R157, R11.reuse, R26, 0x2, P5 ;  /* 0x0000000b9d11a211 */ /* 0x080fe400028f141a */
[-C--:B0-----:R-:W-:Y:S02]  /*85b0*/  @!P1 LEA R8, P6, R156, R10.reuse, 0x2 ;  /* 0x0000000a9c089211 */ /* 0x081fe400078c10ff */
[CC--:B------:R-:W-:Y:S01]  /*85c0*/  @!P0 LEA R18, P3, R155.reuse, R10.reuse, 0x2 ;  /* 0x0000000a9b128211 */ /* 0x0c0fe200078610ff */
[----:B------:R3:W-:Y:S01]  /*85d0*/  @!P2 ST.E.64 desc[UR36][R16.64], R48 ;  /* 0x000000301000a985 */ /* 0x0007e2000c101b24 */
[----:B------:R-:W-:Y:S02]  /*85e0*/  @!P4 LEA R20, P5, R154, R10, 0x2 ;  /* 0x0000000a9a14c211 */ /* 0x000fe400078a10ff */
[-C--:B------:R-:W-:Y:S02]  /*85f0*/  @!P1 LEA.HI.X R9, R156, R11.reuse, R25, 0x2, P6 ;  /* 0x0000000b9c099211 */ /* 0x080fe400030f1419 */
[----:B------:R-:W-:-:S02]  /*8600*/  @!P0 LEA.HI.X R19, R155, R11, R24, 0x2, P3 ;  /* 0x0000000b9b138211 */ /* 0x000fc400018f1418 */
[----:B------:R-:W-:Y:S01]  /*8610*/  @!P4 LEA.HI.X R21, R154, R11, R23, 0x2, P5 ;  /* 0x0000000b9a15c211 */ /* 0x000fe200028f1417 */
[----:B------:R3:W-:Y:S04]  /*8620*/  @!P1 ST.E.64 desc[UR36][R8.64], R50 ;  /* 0x0000003208009985 */ /* 0x0007e8000c101b24 */
[----:B------:R3:W-:Y:S01]  /*8630*/  @!P0 ST.E.64 desc[UR36][R18.64], R52 ;  /* 0x0000003412008985 */ /* 0x0007e2000c101b24 */
[----:B------:R-:W-:-:S03]  /*8640*/  ISETP.GE.AND P0, PT, R153, UR4, PT ;  /* 0x0000000499007c0c */ /* 0x000fc6000bf06270 */
[----:B------:R3:W-:Y:S10]  /*8650*/  @!P4 ST.E.64 desc[UR36][R20.64], R54 ;  /* 0x000000361400c985 */ /* 0x0007f4000c101b24 */
[----:B------:R-:W-:Y:S05]  /*8660*/  @P0 BRA `(.L_x_237) ;  /* 0x0000000800880947 */ /* 0x000fea0003800000 */
[----:B---3--:R-:W-:-:S04]  /*8670*/  LEA R8, P0, R153, R10, 0x2 ;  /* 0x0000000a99087211 */ /* 0x008fc800078010ff */
[----:B------:R-:W-:-:S05]  /*8680*/  LEA.HI.X R9, R153, R11, R4, 0x2, P0 ;  /* 0x0000000b99097211 */ /* 0x000fca00000f1404 */
[----:B------:R4:W-:Y:S01]  /*8690*/  ST.E.64 desc[UR36][R8.64], R118 ;  /* 0x0000007608007985 */ /* 0x0009e2000c101b24 */
[----:B------:R-:W-:Y:S05]  /*86a0*/  BRA `(.L_x_237) ;  /* 0x0000000800787947 */ /* 0x000fea0003800000 */
.L_x_234:
[----:B------:R-:W3:Y:S01]  /*86b0*/  LDC.64 R10, c[0x0][0xc00] ;  /* 0x00030000ff0a7b82 */ /* 0x000ee20000000a00 */
[----:B------:R-:W-:Y:S01]  /*86c0*/  ULDC.64 UR4, c[0x0][0xc08] ;  /* 0x0003020000047ab9 */ /* 0x000fe20000000a00 */
[----:B------:R-:W-:Y:S02]  /*86d0*/  MOV R3, RZ ;  /* 0x000000ff00037202 */ /* 0x000fe40000000f00 */
[----:B------:R-:W-:-:S04]  /*86e0*/  ISETP.NE.U32.AND P0, PT, RZ, UR4, PT ;  /* 0x00000004ff007c0c */ /* 0x000fc8000bf05070 */
[----:B------:R-:W-:Y:S01]  /*86f0*/  ISETP.NE.AND.EX P1, PT, RZ, UR5, PT, P0 ;  /* 0x00000005ff007c0c */ /* 0x000fe2000bf25300 */
[----:B------:R-:W4:Y:S01]  /*8700*/  LDC.64 R8, c[0x0][0xc00] ;  /* 0x00030000ff087b82 */ /* 0x000f220000000a00 */
[----:B---3--:R-:W-:-:S04]  /*8710*/  ISETP.NE.U32.AND P0, PT, R10, RZ, PT ;  /* 0x000000ff0a00720c */ /* 0x008fc80003f05070 */
[----:B------:R-:W-:-:S07]  /*8720*/  ISETP.NE.AND.EX P0, PT, R11, RZ, PT, P0 ;  /* 0x000000ff0b00720c */ /* 0x000fce0003f05300 */
[----:B------:R-:W3:Y:S01]  /*8730*/  @P1 LDC.64 R10, c[0x0][0xc08] ;  /* 0x00030200ff0a1b82 */ /* 0x000ee20000000a00 */
[----:B------:R-:W-:Y:S01]  /*8740*/  ULDC UR4, c[0x0][0xa88] ;  /* 0x0002a20000047ab9 */ /* 0x000fe20000000800 */
[----:B----4-:R-:W-:-:S04]  /*8750*/  IMAD.WIDE R12, R17, 0x4, R8 ;  /* 0x00000004110c7825 */ /* 0x010fc800078e0208 */
[----:B------:R-:W-:Y:S01]  /*8760*/  IMAD.U32 R0, RZ, RZ, UR4 ;  /* 0x00000004ff007e24 */ /* 0x000fe2000f8e00ff */
[----:B------:R4:W5:Y:S01]  /*8770*/  @P0 LDG.E R3, desc[UR36][R12.64] ;  /* 0x000000240c030981 */ /* 0x000962000c1e1900 */
[----:B--2---:R-:W2:Y:S01]  /*8780*/  S2R R4, SR_TID.X ;  /* 0x0000000000047919 */ /* 0x004ea20000002100 */
[----:B---3--:R-:W-:-:S05]  /*8790*/  @P1 IMAD.WIDE R8, R17, 0x4, R10 ;  /* 0x0000000411081825 */ /* 0x008fca00078e020a */
[----:B------:R4:W5:Y:S01]  /*87a0*/  @P1 LDG.E R0, desc[UR36][R8.64] ;  /* 0x0000002408001981 */ /* 0x000962000c1e1900 */
[----:B------:R-:W-:-:S13]  /*87b0*/  ISETP.NE.AND P2, PT, R19, RZ, PT ;  /* 0x000000ff1300720c */ /* 0x000fda0003f45270 */
[----:B------:R-:W3:Y:S01]  /*87c0*/  @!P2 LDC R19, c[0x0][0xad4] ;  /* 0x0002b500ff13ab82 */ /* 0x000ee20000000800 */
[----:B--2---:R-:W-:-:S05]  /*87d0*/  VIADD R28, R4, 0xffffff80 ;  /* 0xffffff80041c7836 */ /* 0x004fca0000000000 */
[----:B------:R-:W-:Y:S02]  /*87e0*/  ISETP.GT.AND P3, PT, R28, 0xbf, PT ;  /* 0x000000bf1c00780c */ /* 0x000fe40003f64270 */
[----:B---3--:R-:W-:Y:S01]  /*87f0*/  ISETP.GT.AND P2, PT, R19, 0x1, PT ;  /* 0x000000011300780c */ /* 0x008fe20003f44270 */
[----:B----4-:R-:W-:-:S12]  /*8800*/  @P1 BRA `(.L_x_240) ;  /* 0x0000000000101947 */ /* 0x010fd80003800000 */
[----:B------:R-:W-:Y:S05]  /*8810*/  @!P0 BRA `(.L_x_240) ;  /* 0x00000000000c8947 */ /* 0x000fea0003800000 */
[----:B------:R-:W2:Y:S04]  /*8820*/  LDG.E R9, desc[UR36][R12.64] ;  /* 0x000000240c097981 */ /* 0x000ea8000c1e1900 */
[----:B-----5:R-:W2:Y:S02]  /*8830*/  LDG.E R0, desc[UR36][R12.64+0x4] ;  /* 0x000004240c007981 */ /* 0x020ea4000c1e1900 */
[----:B--2---:R-:W-:-:S07]  /*8840*/  IMAD.IADD R0, R0, 0x1, -R9 ;  /* 0x0000000100007824 */ /* 0x004fce00078e0a09 */
.L_x_240:
[----:B------:R-:W2:Y:S01]  /*8850*/  LDL.LU R8, [R1+0xc] ;  /* 0x00000c0001087983 */ /* 0x000ea20000300800 */
[----:B------:R-:W-:Y:S01]  /*8860*/  BSSY B1, `(.L_x_241) ;  /* 0x0000037000017945 */ /* 0x000fe20003800000 */
[----:B------:R-:W-:Y:S02]  /*8870*/  SEL R27, R17, RZ, !P0 ;  /* 0x000000ff111b7207 */ /* 0x000fe40004000000 */
[----:B-----5:R-:W-:Y:S02]  /*8880*/  SHF.R.S32.HI R24, RZ, 0x1f, R3 ;  /* 0x0000001fff187819 */ /* 0x020fe40000011403 */
[----:B--2---:R-:W-:Y:S01]  /*8890*/  SEL R26, R8, RZ, !P0 ;  /* 0x000000ff081a7207 */ /* 0x004fe20004000000 */
[----:B------:R-:W-:Y:S06]  /*88a0*/  @P3 BRA `(.L_x_242) ;  /* 0x0000000000c83947 */ /* 0x000fec0003800000 */
[----:B------:R-:W2:Y:S01]  /*88b0*/  LDC R33, c[0x0][0xbe8] ;  /* 0x0002fa00ff217b82 */ /* 0x000ea20000000800 */
[----:B------:R-:W-:-:S04]  /*88c0*/  IMAD R4, R23, 0xc0, R4 ;  /* 0x000000c017047824 */ /* 0x000fc800078e0204 */
[----:B------:R-:W-:Y:S02]  /*88d0*/  VIADD R29, R4, 0xffffff80 ;  /* 0xffffff80041d7836 */ /* 0x000fe40000000000 */
[----:B--2---:R-:W-:-:S05]  /*88e0*/  IMAD R8, R0, R33, RZ ;  /* 0x0000002100087224 */ /* 0x004fca00078e02ff */
[----:B------:R-:W-:-:S13]  /*88f0*/  ISETP.GE.AND P0, PT, R29, R8, PT ;  /* 0x000000081d00720c */ /* 0x000fda0003f06270 */
[----:B------:R-:W-:Y:S05]  /*8900*/  @P0 BRA `(.L_x_242) ;  /* 0x0000000000b00947 */ /* 0x000fea0003800000 */
[----:B------:R-:W2:Y:S01]  /*8910*/  LDL.LU R32, [R1+0x8] ;  /* 0x0000080001207983 */ /* 0x000ea20000300800 */
[----:B------:R-:W-:Y:S01]  /*8920*/  ISETP.NE.AND P1, PT, R33, 0x1, PT ;  /* 0x000000012100780c */ /* 0x000fe20003f25270 */
[----:B------:R-:W-:Y:S01]  /*8930*/  IMAD.MOV.U32 R20, RZ, RZ, 0x9b8 ;  /* 0x000009b8ff147424 */ /* 0x000fe200078e00ff */
[----:B------:R-:W-:Y:S01]  /*8940*/  ISETP.GT.AND P0, PT, R19, 0x1, PT ;  /* 0x000000011300780c */ /* 0x000fe20003f04270 */
[----:B------:R-:W3:Y:S01]  /*8950*/  LDC.64 R30, c[0x0][0xba8] ;  /* 0x0002ea00ff1e7b82 */ /* 0x000ee20000000a00 */
[----:B------:R-:W-:Y:S02]  /*8960*/  MOV R19, R29 ;  /* 0x0000001d00137202 */ /* 0x000fe40000000f00 */
[----:B------:R-:W-:-:S05]  /*8970*/  SEL R20, R20, 0x978, P0 ;  /* 0x0000097814147807 */ /* 0x000fca0000000000 */
[----:B------:R-:W4:Y:S08]  /*8980*/  LDC.64 R10, c[0x0][R20+0x220] ;  /* 0x00008800140a7b82 */ /* 0x000f300000000a00 */
[----:B------:R-:W5:Y:S08]  /*8990*/  @P1 LDC R4, c[0x0][0xbec] ;  /* 0x0002fb00ff041b82 */ /* 0x000f700000000800 */
[----:B------:R-:W3:Y:S08]  /*89a0*/  LDC.64 R8, c[0x0][R20+0x218] ;  /* 0x0000860014087b82 */ /* 0x000ef00000000a00 */
[----:B------:R-:W3:Y:S01]  /*89b0*/  @P1 LDC R25, c[0x0][0xbf0] ;  /* 0x0002fc00ff191b82 */ /* 0x000ee20000000800 */
[----:B----4-:R-:W-:-:S02]  /*89c0*/  IMAD R11, R11, R27, RZ ;  /* 0x0000001b0b0b7224 */ /* 0x010fc400078e02ff */
[----:B-1----:R-:W-:-:S05]  /*89d0*/  IMAD.WIDE.U32 R16, R10, R27, RZ ;  /* 0x0000001b0a107225 */ /* 0x002fca00078e00ff */
[----:B------:R-:W1:Y:S01]  /*89e0*/  LDC.64 R12, c[0x0][R20+0x228] ;  /* 0x00008a00140c7b82 */ /* 0x000e620000000a00 */
[----:B-----5:R-:W-:-:S07]  /*89f0*/  @P1 IMAD.HI.U32 R4, R29, R4, RZ ;  /* 0x000000041d041227 */ /* 0x020fce00078e00ff */
[----:B0-----:R-:W0:Y:S01]  /*8a00*/  LDC.64 R14, c[0x0][R20+0x210] ;  /* 0x00008400140e7b82 */ /* 0x001e220000000a00 */
[-C--:B---3--:R-:W-:Y:S02]  /*8a10*/  IMAD R21, R9, R18.reuse, RZ ;  /* 0x0000001209157224 */ /* 0x088fe400078e02ff */
[----:B------:R-:W-:-:S04]  /*8a20*/  IMAD.WIDE.U32 R8, R8, R18, RZ ;  /* 0x0000001208087225 */ /* 0x000fc800078e00ff */
[----:B------:R-:W-:Y:S01]  /*8a30*/  IMAD.IADD R21, R9, 0x1, R21 ;  /* 0x0000000109157824 */ /* 0x000fe200078e0215 */
[----:B------:R-:W-:Y:S01]  /*8a40*/  @P1 SHF.R.U32.HI R19, RZ, R25, R4 ;  /* 0x00000019ff131219 */ /* 0x000fe20000011604 */
[----:B------:R-:W-:Y:S01]  /*8a50*/  IMAD R25, R10, R26, R11 ;  /* 0x0000001a0a197224 */ /* 0x000fe200078e020b */
[----:B------:R-:W3:Y:S01]  /*8a60*/  @!P0 LDC R30, c[0x0][0xb50] ;  /* 0x0002d400ff1e8b82 */ /* 0x000ee20000000800 */
[----:B------:R-:W-:Y:S02]  /*8a70*/  IADD3 R4, P1, P3, R16, R8, R3 ;  /* 0x0000000810047210 */ /* 0x000fe40007b3e003 */
[----:B------:R-:W-:Y:S02]  /*8a80*/  IMAD.MOV R10, RZ, RZ, -R19 ;  /* 0x000000ffff0a7224 */ /* 0x000fe400078e0a13 */
[----:B------:R-:W-:-:S03]  /*8a90*/  IMAD.IADD R25, R17, 0x1, R25 ;  /* 0x0000000111197824 */ /* 0x000fc600078e0219 */
[----:B------:R-:W4:Y:S01]  /*8aa0*/  @!P0 LDC R31, c[0x0][0xb54] ;  /* 0x0002d500ff1f8b82 */ /* 0x000f220000000800 */
[----:B--2---:R-:W-:-:S05]  /*8ab0*/  SEL R11, R32, RZ, P0 ;  /* 0x000000ff200b7207 */ /* 0x004fca0000000000 */
[----:B-1----:R-:W-:-:S04]  /*8ac0*/  IMAD.WIDE.U32 R8, R12, R11, RZ ;  /* 0x0000000b0c087225 */ /* 0x002fc800078e00ff */
[----:B------:R-:W-:Y:S02]  /*8ad0*/  IMAD R13, R13, R11, RZ ;  /* 0x0000000b0d0d7224 */ /* 0x000fe400078e02ff */
[----:B------:R-:W-:Y:S01]  /*8ae0*/  IMAD R11, R33, R10, R29 ;  /* 0x0000000a210b7224 */ /* 0x000fe200078e021d */
[----:B------:R-:W-:Y:S01]  /*8af0*/  IADD3.X R10, R25, R21, R24, P1, P3 ;  /* 0x00000015190a7210 */ /* 0x000fe20000fe6418 */
[----:B------:R-:W-:Y:S01]  /*8b00*/  IMAD.IADD R13, R9, 0x1, R13 ;  /* 0x00000001090d7824 */ /* 0x000fe200078e020d */
[----:B------:R-:W-:Y:S01]  /*8b10*/  IADD3 R8, P0, P1, R19, R4, R8 ;  /* 0x0000000413087210 */ /* 0x000fe2000791e008 */
[----:B0-----:R-:W-:Y:S01]  /*8b20*/  IMAD R4, R15, R11, RZ ;  /* 0x0000000b0f047224 */ /* 0x001fe200078e02ff */
[----:B------:R-:W-:-:S04]  /*8b30*/  SHF.R.S32.HI R19, RZ, 0x1f, R19 ;  /* 0x0000001fff137819 */ /* 0x000fc80000011413 */
[----:B------:R-:W-:Y:S02]  /*8b40*/  IADD3.X R9, R19, R10, R13, P0, P1 ;  /* 0x0000000a13097210 */ /* 0x000fe400007e240d */
[----:B------:R-:W-:Y:S01]  /*8b50*/  SHF.R.S32.HI R13, RZ, 0x1f, R11 ;  /* 0x0000001fff0d7819 */ /* 0x000fe2000001140b */
[----:B------:R-:W-:-:S04]  /*8b60*/  IMAD.WIDE.U32 R8, R14, R11, R8 ;  /* 0x0000000b0e087225 */ /* 0x000fc800078e0008 */
[----:B------:R-:W-:Y:S01]  /*8b70*/  IMAD R13, R14, R13, R4 ;  /* 0x0000000d0e0d7224 */ /* 0x000fe200078e0204 */
[----:B---3--:R-:W-:-:S03]  /*8b80*/  LEA R10, P0, R8, R30, 0x2 ;  /* 0x0000001e080a7211 */ /* 0x008fc600078010ff */
[----:B------:R-:W-:Y:S01]  /*8b90*/  IMAD.IADD R4, R9, 0x1, R13 ;  /* 0x0000000109047824 */ /* 0x000fe200078e020d */
[----:B------:R-:W-:-:S04]  /*8ba0*/  MOV R9, 0xff800000 ;  /* 0xff80000000097802 */ /* 0x000fc80000000f00 */
[----:B----4-:R-:W-:-:S05]  /*8bb0*/  LEA.HI.X R11, R8, R31, R4, 0x2, P0 ;  /* 0x0000001f080b7211 */ /* 0x010fca00000f1404 */
[----:B------:R2:W-:Y:S02]  /*8bc0*/  STG.E desc[UR36][R10.64], R9 ;  /* 0x000000090a007986 */ /* 0x0005e4000c101924 */
.L_x_242:
[----:B------:R-:W-:Y:S05]  /*8bd0*/  BSYNC B1 ;  /* 0x0000000000017941 */ /* 0x000fea0003800000 */
.L_x_241:
[----:B------:R-:W-:Y:S05]  /*8be0*/  @P2 BRA `(.L_x_237) ;  /* 0x0000000400282947 */ /* 0x000fea0003800000 */
[----:B------:R-:W3:Y:S01]  /*8bf0*/  LDC R15, c[0x0][0xbe8] ;  /* 0x0002fa00ff0f7b82 */ /* 0x000ee20000000800 */
[----:B-1----:R-:W-:Y:S01]  /*8c00*/  SHF.R.S32.HI R16, RZ, 0x1f, R28 ;  /* 0x0000001fff107819 */ /* 0x002fe2000001141c */
[----:B------:R-:W-:Y:S01]  /*8c10*/  ULDC.64 UR4, c[0x0][0xaa0] ;  /* 0x0002a80000047ab9 */ /* 0x000fe20000000a00 */
[----:B------:R-:W-:Y:S01]  /*8c20*/  ULDC.64 UR6, c[0x0][0xaf0] ;  /* 0x0002bc0000067ab9 */ /* 0x000fe20000000a00 */
[----:B------:R-:W-:Y:S01]  /*8c30*/  IMAD R4, R24, UR4, RZ ;  /* 0x0000000418047c24 */ /* 0x000fe2000f8e02ff */
[----:B------:R-:W-:Y:S01]  /*8c40*/  LEA.HI R16, R16, R28, RZ, 0x3 ;  /* 0x0000001c10107211 */ /* 0x000fe200078f18ff */
[----:B--2---:R-:W-:-:S03]  /*8c50*/  IMAD.WIDE.U32 R8, R3, UR4, RZ ;  /* 0x0000000403087c25 */ /* 0x004fc6000f8e00ff */
[----:B------:R-:W-:Y:S01]  /*8c60*/  SHF.R.S32.HI R16, RZ, 0x3, R16 ;  /* 0x00000003ff107819 */ /* 0x000fe20000011410 */
[----:B------:R-:W-:Y:S01]  /*8c70*/  IMAD R11, R3, UR5, R4 ;  /* 0x00000005030b7c24 */ /* 0x000fe2000f8e0204 */
[----:B------:R-:W-:Y:S01]  /*8c80*/  ULDC.64 UR4, c[0x0][0xae8] ;  /* 0x0002ba0000047ab9 */ /* 0x000fe20000000a00 */
[----:B------:R-:W-:Y:S02]  /*8c90*/  IMAD R10, R26, UR6, RZ ;  /* 0x000000061a0a7c24 */ /* 0x000fe4000f8e02ff */
[----:B------:R-:W-:Y:S02]  /*8ca0*/  IMAD R4, R22, 0x30, R16 ;  /* 0x0000003016047824 */ /* 0x000fe400078e0210 */
[----:B------:R-:W-:Y:S02]  /*8cb0*/  IMAD.IADD R9, R9, 0x1, R11 ;  /* 0x0000000109097824 */ /* 0x000fe400078e020b */
[----:B------:R-:W-:Y:S02]  /*8cc0*/  IMAD R12, R23, 0xc0, R4 ;  /* 0x000000c0170c7824 */ /* 0x000fe400078e0204 */
[----:B------:R-:W-:Y:S01]  /*8cd0*/  IMAD.WIDE.U32 R8, R18, UR4, R8 ;  /* 0x0000000412087c25 */ /* 0x000fe2000f8e0008 */
[----:B---3--:R-:W-:-:S03]  /*8ce0*/  ISETP.NE.AND P0, PT, R15, 0x1, PT ;  /* 0x000000010f00780c */ /* 0x008fc60003f05270 */
[----:B------:R-:W-:Y:S02]  /*8cf0*/  IMAD.MOV.U32 R3, RZ, RZ, R12 ;  /* 0x000000ffff037224 */ /* 0x000fe400078e000c */
[----:B------:R-:W-:Y:S01]  /*8d00*/  IMAD R9, R18, UR5, R9 ;  /* 0x0000000512097c24 */ /* 0x000fe2000f8e0209 */
[----:B------:R-:W-:Y:S01]  /*8d10*/  ULDC.64 UR4, c[0x0][0xae0] ;  /* 0x0002b80000047ab9 */ /* 0x000fe20000000a00 */
[----:B------:R-:W-:-:S06]  /*8d20*/  IMAD.WIDE.U32 R8, R27, UR6, R8 ;  /* 0x000000061b087c25 */ /* 0x000fcc000f8e0008 */
[----:B------:R-:W1:Y:S08]  /*8d30*/  @P0 LDC R13, c[0x0][0xbec] ;  /* 0x0002fb00ff0d0b82 */ /* 0x000e700000000800 */
[----:B------:R-:W2:Y:S01]  /*8d40*/  @P0 LDC R17, c[0x0][0xbf0] ;  /* 0x0002fc00ff110b82 */ /* 0x000ea20000000800 */
[----:B-1----:R-:W-:-:S04]  /*8d50*/  @P0 IMAD.HI.U32 R4, R12, R13, RZ ;  /* 0x0000000d0c040227 */ /* 0x002fc800078e00ff */
[----:B------:R-:W-:Y:S02]  /*8d60*/  IMAD R13, R27, UR7, R10 ;  /* 0x000000071b0d7c24 */ /* 0x000fe4000f8e020a */
[----:B------:R-:W-:Y:S01]  /*8d70*/  IMAD R27, R0, R15, RZ ;  /* 0x0000000f001b7224 */ /* 0x000fe200078e02ff */
[----:B--2---:R-:W-:Y:S01]  /*8d80*/  @P0 SHF.R.U32.HI R3, RZ, R17, R4 ;  /* 0x00000011ff030219 */ /* 0x004fe20000011604 */
[----:B------:R-:W-:-:S03]  /*8d90*/  IMAD.IADD R9, R9, 0x1, R13 ;  /* 0x0000000109097824 */ /* 0x000fc600078e020d */
[--C-:B------:R-:W-:Y:S01]  /*8da0*/  SHF.R.S32.HI R4, RZ, 0x1f, R3.reuse ;  /* 0x0000001fff047819 */ /* 0x100fe20000011403 */
[----:B------:R-:W-:Y:S02]  /*8db0*/  IMAD.MOV R11, RZ, RZ, -R3 ;  /* 0x000000ffff0b7224 */ /* 0x000fe400078e0a03 */
[----:B------:R-:W-:-:S04]  /*8dc0*/  IMAD.WIDE.U32 R8, R3, UR4, R8 ;  /* 0x0000000403087c25 */ /* 0x000fc8000f8e0008 */
[----:B------:R-:W-:Y:S02]  /*8dd0*/  IMAD R11, R15, R11, R12 ;  /* 0x0000000b0f0b7224 */ /* 0x000fe400078e020c */
[----:B------:R-:W-:-:S04]  /*8de0*/  IMAD R4, R4, UR4, RZ ;  /* 0x0000000404047c24 */ /* 0x000fc8000f8e02ff */
[----:B------:R-:W-:Y:S01]  /*8df0*/  IMAD R13, R3, UR5, R4 ;  /* 0x00000005030d7c24 */ /* 0x000fe2000f8e0204 */
[----:B------:R-:W-:Y:S01]  /*8e00*/  SHF.R.S32.HI R4, RZ, 0x1f, R11 ;  /* 0x0000001fff047819 */ /* 0x000fe2000001140b */
[----:B------:R-:W-:Y:S02]  /*8e10*/  ULDC.64 UR4, c[0x0][0xad8] ;  /* 0x0002b60000047ab9 */ /* 0x000fe40000000a00 */
[----:B------:R-:W-:Y:S02]  /*8e20*/  IMAD.IADD R9, R9, 0x1, R13 ;  /* 0x0000000109097824 */ /* 0x000fe400078e020d */
[----:B------:R-:W-:Y:S02]  /*8e30*/  IMAD R4, R4, UR4, RZ ;  /* 0x0000000404047c24 */ /* 0x000fe4000f8e02ff */
[----:B------:R-:W-:-:S04]  /*8e40*/  IMAD.WIDE.U32 R8, R11, UR4, R8 ;  /* 0x000000040b087c25 */ /* 0x000fc8000f8e0008 */
[----:B------:R-:W-:Y:S01]  /*8e50*/  IMAD R3, R11, UR5, R4 ;  /* 0x000000050b037c24 */ /* 0x000fe2000f8e0204 */
[----:B------:R-:W-:Y:S01]  /*8e60*/  ULDC.64 UR4, c[0x0][0xa80] ;  /* 0x0002a00000047ab9 */ /* 0x000fe20000000a00 */
[----:B------:R-:W-:Y:S01]  /*8e70*/  IMAD R4, R23, 0xc0, R16 ;  /* 0x000000c017047824 */ /* 0x000fe200078e0210 */
[----:B------:R-:W-:Y:S02]  /*8e80*/  SHF.R.S32.HI R16, RZ, 0x1f, R152 ;  /* 0x0000001fff107819 */ /* 0x000fe40000011498 */
[----:B------:R-:W-:Y:S01]  /*8e90*/  IADD3 R3, R9, R3, RZ ;  /* 0x0000000309037210 */ /* 0x000fe20007ffe0ff */
[----:B------:R-:W-:Y:S01]  /*8ea0*/  VIADD R0, R4, 0x30 ;  /* 0x0000003004007836 */ /* 0x000fe20000000000 */
[----:B------:R-:W-:Y:S01]  /*8eb0*/  LEA R9, P0, R8, UR4, 0x1 ;  /* 0x0000000408097c11 */ /* 0x000fe2000f8008ff */
[----:B------:R-:W-:-:S03]  /*8ec0*/  ULDC UR4, c[0x0][0xac8] ;  /* 0x0002b20000047ab9 */ /* 0x000fc60000000800 */
[----:B0-----:R-:W-:Y:S01]  /*8ed0*/  LEA.HI.X R14, R8, UR5, R3, 0x1, P0 ;  /* 0x00000005080e7c11 */ /* 0x001fe200080f0c03 */
[----:B------:R-:W0:Y:S01]  /*8ee0*/  SHFL.IDX PT, R13, R9, RZ, 0x181f ;  /* 0x00181fff090d7589 */ /* 0x000e2200000e0000 */
[----:B------:R-:W-:Y:S01]  /*8ef0*/  ISETP.GE.AND P0, PT, R152, UR4, PT ;  /* 0x0000000498007c0c */ /* 0x000fe2000bf06270 */
[C---:B------:R-:W-:Y:S02]  /*8f00*/  VIADD R3, R4.reuse, 0x60 ;  /* 0x0000006004037836 */ /* 0x040fe40000000000 */
[----:B------:R-:W1:Y:S01]  /*8f10*/  SHFL.IDX PT, R17, R9, 0x1, 0x181f ;  /* 0x00381f0009117f89 */ /* 0x000e6200000e0000 */
[CC--:B------:R-:W-:Y:S01]  /*8f20*/  ISETP.GE.OR P3, PT, R4.reuse, R27.reuse, P0 ;  /* 0x0000001b0400720c */ /* 0x0c0fe20000766670 */
[----:B------:R-:W-:Y:S01]  /*8f30*/  VIADD R4, R4, 0x90 ;  /* 0x0000009004047836 */ /* 0x000fe20000000000 */
[-C--:B------:R-:W-:Y:S01]  /*8f40*/  ISETP.GE.OR P2, PT, R0, R27.reuse, P0 ;  /* 0x0000001b0000720c */ /* 0x080fe20000746670 */
[----:B------:R-:W2:Y:S01]  /*8f50*/  SHFL.IDX PT, R21, R9, 0x2, 0x181f ;  /* 0x00581f0009157f89 */ /* 0x000ea200000e0000 */
[----:B------:R-:W-:-:S02]  /*8f60*/  ISETP.GE.OR P1, PT, R3, R27, P0 ;  /* 0x0000001b0300720c */ /* 0x000fc40000726670 */
[----:B------:R-:W-:Y:S01]  /*8f70*/  ISETP.GE.OR P0, PT, R4, R27, P0 ;  /* 0x0000001b0400720c */ /* 0x000fe20000706670 */
[----:B------:R-:W3:Y:S04]  /*8f80*/  SHFL.IDX PT, R11, R14, RZ, 0x181f ;  /* 0x00181fff0e0b7589 */ /* 0x000ee800000e0000 */
[----:B------:R3:W4:Y:S04]  /*8f90*/  SHFL.IDX PT, R25, R9, 0x3, 0x181f ;  /* 0x00781f0009197f89 */ /* 0x00072800000e0000 */
[----:B------:R-:W5:Y:S04]  /*8fa0*/  SHFL.IDX PT, R15, R14, 0x1, 0x181f ;  /* 0x00381f000e0f7f89 */ /* 0x000f6800000e0000 */
[----:B------:R-:W5:Y:S01]  /*8fb0*/  SHFL.IDX PT, R19, R14, 0x2, 0x181f ;  /* 0x00581f000e137f89 */ /* 0x000f6200000e0000 */
[----:B0-----:R-:W-:-:S03]  /*8fc0*/  @!P3 LEA R8, P6, R152, R13, 0x1 ;  /* 0x0000000d9808b211 */ /* 0x001fc600078c08ff */
[----:B------:R4:W0:Y:S01]  /*8fd0*/  SHFL.IDX PT, R23, R14, 0x3, 0x181f ;  /* 0x00781f000e177f89 */ /* 0x00082200000e0000 */
[C---:B-1----:R-:W-:Y:S02]  /*8fe0*/  @!P2 LEA R10, P5, R152.reuse, R17, 0x1 ;  /* 0x00000011980aa211 */ /* 0x042fe400078a08ff */
[C---:B--2---:R-:W-:Y:S02]  /*8ff0*/  @!P1 LEA R12, P4, R152.reuse, R21, 0x1 ;  /* 0x00000015980c9211 */ /* 0x044fe400078808ff */
[C---:B---3--:R-:W-:Y:S02]  /*9000*/  @!P3 LEA.HI.X R9, R152.reuse, R11, R16, 0x1, P6 ;  /* 0x0000000b9809b211 */ /* 0x048fe400030f0c10 */
[----:B----4-:R-:W-:-:S03]  /*9010*/  @!P0 LEA R14, P6, R152, R25, 0x1 ;  /* 0x00000019980e8211 */ /* 0x010fc600078c08ff */
[----:B------:R1:W-:Y:S01]  /*9020*/  @!P3 ST.E.128 desc[UR36][R8.64], RZ ;  /* 0x000000ff0800b985 */ /* 0x0003e2000c101d24 */
[C-C-:B-----5:R-:W-:Y:S02]  /*9030*/  @!P2 LEA.HI.X R11, R152.reuse, R15, R16.reuse, 0x1, P5 ;  /* 0x0000000f980ba211 */ /* 0x160fe400028f0c10 */
[----:B------:R-:W-:-:S03]  /*9040*/  @!P1 LEA.HI.X R13, R152, R19, R16, 0x1, P4 ;  /* 0x00000013980d9211 */ /* 0x000fc600020f0c10 */
[----:B------:R1:W-:Y:S01]  /*9050*/  @!P2 ST.E.128 desc[UR36][R10.64], RZ ;  /* 0x000000ff0a00a985 */ /* 0x0003e2000c101d24 */
[----:B0-----:R-:W-:-:S03]  /*9060*/  @!P0 LEA.HI.X R15, R152, R23, R16, 0x1, P6 ;  /* 0x00000017980f8211 */ /* 0x001fc600030f0c10 */
[----:B------:R1:W-:Y:S04]  /*9070*/  @!P1 ST.E.128 desc[UR36][R12.64], RZ ;  /* 0x000000ff0c009985 */ /* 0x0003e8000c101d24 */
[----:B------:R1:W-:Y:S02]  /*9080*/  @!P0 ST.E.128 desc[UR36][R14.64], RZ ;  /* 0x000000ff0e008985 */ /* 0x0003e4000c101d24 */
.L_x_237:
[----:B------:R-:W-:Y:S05]  /*9090*/  BSYNC B0 ;  /* 0x0000000000007941 */ /* 0x000fea0003800000 */
.L_x_233:
[----:B------:R-:W-:Y:S02]  /*90a0*/  ULDC UR4, c[0x0][0xc3c] ;  /* 0x00030f0000047ab9 */ /* 0x000fe40000000800 */
[----:B------:R-:W-:-:S13]  /*90b0*/  ISETP.GE.AND P0, PT, R7, UR4, PT ;  /* 0x0000000407007c0c */ /* 0x000fda000bf06270 */
[----:B------:R-:W-:Y:S05]  /*90c0*/  @!P0 BRA `(.L_x_243) ;  /* 0xffffff7c00708947 */ /* 0x000fea000383ffff */
[----:B------:R-:W-:Y:S05]  /*90d0*/  EXIT ;  /* 0x000000000000794d */ /* 0x000fea0003800000 */
.L_x_204:
[----:B------:R-:W-:-:S08]  /*90e0*/  NOP ;  /* 0x0000000000007918 */ /* 0x000fd00000000000 */
[----:B------:R-:W0:-:S00]  /*90f0*/  USETMAXREG.DEALLOC.CTAPOOL 0x20 ;  /* 0x00000020000079c8 */ /* 0x000e0000080e0500 */
[----:B0-----:R-:W2:Y:S01]  /*9100*/  LDL.LU R2, [R1+0x4] ;  /* 0x0000040001027983 */ /* 0x001ea20000300800 */
[----:B------:R-:W-:-:S06]  /*9110*/  LOP3.LUT R0, R0, 0x3, RZ, 0xc0, !PT ;  /* 0x0000000300007812 */ /* 0x000fcc00078ec0ff */
[----:B------:R-:W0:Y:S02]  /*9120*/  SHFL.IDX PT, R0, R0, RZ, 0x1f ;  /* 0x00001fff00007589 */ /* 0x000e2400000e0000 */
[----:B0-----:R-:W-:Y:S01]  /*9130*/  ISETP.NE.AND P0, PT, R0, RZ, PT ;  /* 0x000000ff0000720c */ /* 0x001fe20003f05270 */
[----:B------:R-:W-:Y:S01]  /*9140*/  IMAD.MOV.U32 R0, RZ, RZ, RZ ;  /* 0x000000ffff007224 */ /* 0x000fe200078e00ff */
[----:B--2---:R-:W-:-:S11]  /*9150*/  LOP3.LUT R2, R2, 0xffffffef, RZ, 0xc0, !PT ;  /* 0xffffffef02027812 */ /* 0x004fd600078ec0ff */
[----:B------:R-:W-:-:S05]  /*9160*/  @P0 LOP3.LUT R2, R2, 0x10, RZ, 0xfc, !PT ;  /* 0x0000001002020812 */ /* 0x000fca00078efcff */
[----:B------:R0:W-:Y:S01]  /*9170*/  STL [R1+0x4], R2 ;  /* 0x0000040201007387 */ /* 0x0001e20000100800 */
[----:B------:R-:W-:Y:S05]  /*9180*/  @!P0 BRA `(.L_x_244) ;  /* 0x00000000001c8947 */ /* 0x000fea0003800000 */
[----:B------:R-:W1:Y:S08]  /*9190*/  S2UR UR5, SR_CgaCtaId ;  /* 0x00000000000579c3 */ /* 0x000e700000008800 */
[----:B------:R-:W-:Y:S06]  /*91a0*/  BAR.SYNC.DEFER_BLOCKING 0x5, 0x200 ;  /* 0x0148000000007b1d */ /* 0x000fec0000010000 */
[----:B------:R-:W-:-:S02]  /*91b0*/  UMOV UR4, 0x400 ;  /* 0x0000040000047882 */ /* 0x000fc40000000000 */
[----:B-1----:R-:W-:-:S09]  /*91c0*/  ULEA UR4, UR5, UR4, 0x18 ;  /* 0x0000000405047291 */ /* 0x002fd2000f8ec03f */
[----:B------:R-:W1:Y:S01]  /*91d0*/  LDS.128 R16, [UR4+0x168d0] ;  /* 0x0168d004ff107984 */ /* 0x000e620008000c00 */
[----:B------:R-:W-:Y:S06]  /*91e0*/  BAR.ARV 0x4, 0x200 ;  /* 0x0108000000007b1d */ /* 0x000fec0000002000 */
[----:B------:R-:W-:Y:S05]  /*91f0*/  BRA `(.L_x_245) ;  /* 0x0000000800907947 */ /* 0x000fea0003800000 */
.L_x_244:
[----:B0-----:R-:W0:Y:S01]  /*9200*/  S2R R2, SR_TID.X ;  /* 0x0000000000027919 */ /* 0x001e220000002100 */
[----:B------:R-:W-:Y:S01]  /*9210*/  ULDC UR4, c[0x0][0xc3c] ;  /* 0x00030f0000047ab9 */ /* 0x000fe20000000800 */
[----:B------:R-:W-:Y:S01]  /*9220*/  IMAD.MOV.U32 R9, RZ, RZ, RZ ;  /* 0x000000ffff097224 */ /* 0x000fe200078e00ff */
[----:B------:R-:W1:Y:S01]  /*9230*/  S2UR UR6, SR_CTAID.X ;  /* 0x00000000000679c3 */ /* 0x000e620000002500 */
[----:B------:R-:W-:Y:S01]  /*9240*/  ULDC UR5, c[0x0][0xc38] ;  /* 0x00030e0000057ab9 */ /* 0x000fe20000000800 */
[----:B0-----:R-:W-:-:S04]  /*9250*/  LOP3.LUT R7, R2, 0x1f, RZ, 0xc0, !PT ;  /* 0x0000001f02077812 */ /* 0x001fc800078ec0ff */
[----:B------:R-:W-:-:S04]  /*9260*/  ISETP.NE.AND P0, PT, R7, 0x1f, PT ;  /* 0x0000001f0700780c */ /* 0x000fc80003f05270 */
[----:B------:R-:W-:-:S13]  /*9270*/  ISETP.GE.OR P1, PT, R7, UR4, !P0 ;  /* 0x0000000407007c0c */ /* 0x000fda000c726670 */
[----:B------:R-:W0:Y:S08]  /*9280*/  @!P1 LDC.64 R4, c[0x0][0xc80] ;  /* 0x00032000ff049b82 */ /* 0x000e300000000a00 */
[----:B------:R-:W2:Y:S01]  /*9290*/  @!P1 LDC.64 R2, c[0x0][0xc78] ;  /* 0x00031e00ff029b82 */ /* 0x000ea20000000a00 */
[----:B0-----:R-:W-:-:S05]  /*92a0*/  @!P1 IMAD.WIDE.U32 R4, R7, 0x4, R4 ;  /* 0x0000000407049825 */ /* 0x001fca00078e0004 */
[----:B------:R-:W3:Y:S01]  /*92b0*/  @!P1 LDG.E R0, desc[UR36][R4.64] ;  /* 0x0000002404009981 */ /* 0x000ee2000c1e1900 */
[----:B--2---:R-:W-:-:S05]  /*92c0*/  @!P1 IMAD.WIDE.U32 R2, R7, 0x4, R2 ;  /* 0x0000000407029825 */ /* 0x004fca00078e0002 */
[----:B------:R-:W3:Y:S01]  /*92d0*/  @!P1 LDG.E R9, desc[UR36][R2.64] ;  /* 0x0000002402099981 */ /* 0x000ee2000c1e1900 */
[C---:B------:R-:W-:Y:S02]  /*92e0*/  ISETP.NE.AND P1, PT, R7.reuse, RZ, PT ;  /* 0x000000ff0700720c */ /* 0x040fe40003f25270 */
[C---:B------:R-:W-:Y:S02]  /*92f0*/  ISETP.GE.U32.AND P2, PT, R7.reuse, 0x2, PT ;  /* 0x000000020700780c */ /* 0x040fe40003f46070 */
[C---:B------:R-:W-:Y:S02]  /*9300*/  ISETP.GE.U32.AND P3, PT, R7.reuse, 0x4, PT ;  /* 0x000000040700780c */ /* 0x040fe40003f66070 */
[C---:B------:R-:W-:Y:S02]  /*9310*/  ISETP.GE.U32.AND P4, PT, R7.reuse, 0x8, PT ;  /* 0x000000080700780c */ /* 0x040fe40003f86070 */
[----:B------:R-:W-:Y:S01]  /*9320*/  ISETP.GE.U32.AND P5, PT, R7, 0x10, PT ;  /* 0x000000100700780c */ /* 0x000fe20003fa6070 */
[----:B------:R-:W-:Y:S01]  /*9330*/  UMOV UR4, URZ ;  /* 0x0000003f00047c82 */ /* 0x000fe20008000000 */
[----:B---3--:R-:W-:-:S05]  /*9340*/  IMAD R6, R0, R9, RZ ;  /* 0x0000000900067224 */ /* 0x008fca00078e02ff */
[----:B------:R-:W0:Y:S02]  /*9350*/  SHFL.UP PT, R8, R6, 0x1, RZ ;  /* 0x0420000006087989 */ /* 0x000e2400000e00ff */
[----:B0-----:R-:W-:-:S04]  /*9360*/  SEL R11, R8, RZ, P1 ;  /* 0x000000ff080b7207 */ /* 0x001fc80000800000 */
[----:B------:R-:W-:-:S05]  /*9370*/  IADD3 R11, R6, R11, RZ ;  /* 0x0000000b060b7210 */ /* 0x000fca0007ffe0ff */
[----:B------:R-:W0:Y:S02]  /*9380*/  SHFL.UP PT, R8, R11, 0x2, RZ ;  /* 0x044000000b087989 */ /* 0x000e2400000e00ff */
[----:B0-----:R-:W-:-:S05]  /*9390*/  SEL R8, R8, RZ, P2 ;  /* 0x000000ff08087207 */ /* 0x001fca0001000000 */
[----:B------:R-:W-:-:S05]  /*93a0*/  IMAD.IADD R8, R11, 0x1, R8 ;  /* 0x000000010b087824 */ /* 0x000fca00078e0208 */
        /* <DEDUP_REMOVED lines=9> */
[----:B------:R-:W0:Y:S02]  /*9440*/  SHFL.IDX PT, R6, R2, 0x1f, 0x1f ;  /* 0x03e01f0002067f89 */ /* 0x000e2400000e0000 */
[----:B0-----:R-:W-:-:S05]  /*9450*/  IMAD R6, R6, UR5, RZ ;  /* 0x0000000506067c24 */ /* 0x001fca000f8e02ff */
[----:B-1----:R-:W-:Y:S01]  /*9460*/  ISETP.GT.AND P6, PT, R6, UR6, PT ;  /* 0x0000000606007c0c */ /* 0x002fe2000bfc4270 */
[----:B------:R-:W-:-:S12]  /*9470*/  IMAD.MOV.U32 R3, RZ, RZ, R6 ;  /* 0x000000ffff037224 */ /* 0x000fd800078e0006 */
[----:B------:R-:W-:Y:S05]  /*9480*/  @P6 BRA `(.L_x_246) ;  /* 0x0000000000986947 */ /* 0x000fea0003800000 */
[----:B------:R-:W-:Y:S01]  /*9490*/  MOV R6, R3 ;  /* 0x0000000300067202 */ /* 0x000fe20000000f00 */
[----:B------:R-:W-:Y:S01]  /*94a0*/  UMOV UR4, URZ ;  /* 0x0000003f00047c82 */ /* 0x000fe20008000000 */
[----:B------:R-:W-:-:S05]  /*94b0*/  ULDC UR5, c[0x0][0xc38] ;  /* 0x00030e0000057ab9 */ /* 0x000fca0000000800 */
.L_x_248:
[----:B------:R-:W0:Y:S01]  /*94c0*/  LDC R0, c[0x0][0xc3c] ;  /* 0x00030f00ff007b82 */ /* 0x000e220000000800 */
[----:B------:R-:W-:-:S06]  /*94d0*/  UIADD3 UR4, UR4, 0x1f, URZ ;  /* 0x0000001f04047890 */ /* 0x000fcc000fffe03f */
[----:B0-----:R-:W-:-:S13]  /*94e0*/  ISETP.LE.AND P6, PT, R0, UR4, PT ;  /* 0x0000000400007c0c */ /* 0x001fda000bfc3270 */
[----:B------:R-:W-:Y:S05]  /*94f0*/  @P6 BRA `(.L_x_247) ;  /* 0x0000000400a46947 */ /* 0x000fea0003800000 */
[----:B------:R-:W-:-:S05]  /*9500*/  VIADD R9, R7, UR4 ;  /* 0x0000000407097c36 */ /* 0x000fca0008000000 */
[----:B------:R-:W-:Y:S01]  /*9510*/  ISETP.GE.OR P6, PT, R9, R0, !P0 ;  /* 0x000000000900720c */ /* 0x000fe200047c6670 */
[----:B------:R-:W-:-:S12]  /*9520*/  IMAD.MOV.U32 R0, RZ, RZ, RZ ;  /* 0x000000ffff007224 */ /* 0x000fd800078e00ff */
[----:B------:R-:W0:Y:S08]  /*9530*/  @!P6 LDC.64 R4, c[0x0][0xc80] ;  /* 0x00032000ff04eb82 */ /* 0x000e300000000a00 */
[----:B------:R-:W1:Y:S01]  /*9540*/  @!P6 LDC.64 R2, c[0x0][0xc78] ;  /* 0x00031e00ff02eb82 */ /* 0x000e620000000a00 */
[----:B0-----:R-:W-:-:S05]  /*9550*/  @!P6 IMAD.WIDE R4, R9, 0x4, R4 ;  /* 0x000000040904e825 */ /* 0x001fca00078e0204 */
[----:B------:R-:W2:Y:S01]  /*9560*/  @!P6 LDG.E R0, desc[UR36][R4.64] ;  /* 0x000000240400e981 */ /* 0x000ea2000c1e1900 */
[----:B-1----:R-:W-:-:S04]  /*9570*/  @!P6 IMAD.WIDE R2, R9, 0x4, R2 ;  /* 0x000000040902e825 */ /* 0x002fc800078e0202 */
[----:B------:R-:W-:-:S06]  /*9580*/  IMAD.MOV.U32 R9, RZ, RZ, RZ ;  /* 0x000000ffff097224 */ /* 0x000fcc00078e00ff */
[----:B------:R-:W2:Y:S02]  /*9590*/  @!P6 LDG.E R9, desc[UR36][R2.64] ;  /* 0x000000240209e981 */ /* 0x000ea4000c1e1900 */
[----:B--2---:R-:W-:-:S05]  /*95a0*/  IMAD R13, R0, R9, RZ ;  /* 0x00000009000d7224 */ /* 0x004fca00078e02ff */
[----:B------:R-:W0:Y:S02]  /*95b0*/  SHFL.UP PT, R8, R13, 0x1, RZ ;  /* 0x042000000d087989 */ /* 0x000e2400000e00ff */
[----:B0-----:R-:W-:-:S05]  /*95c0*/  SEL R8, R8, RZ, P1 ;  /* 0x000000ff08087207 */ /* 0x001fca0000800000 */
[----:B------:R-:W-:-:S05]  /*95d0*/  IMAD.IADD R8, R13, 0x1, R8 ;  /* 0x000000010d087824 */ /* 0x000fca00078e0208 */
[----:B------:R-:W0:Y:S02]  /*95e0*/  SHFL.UP PT, R10, R8, 0x2, RZ ;  /* 0x04400000080a7989 */ /* 0x000e2400000e00ff */
[----:B0-----:R-:W-:-:S05]  /*95f0*/  SEL R11, R10, RZ, P2 ;  /* 0x000000ff0a0b7207 */ /* 0x001fca0001000000 */
[----:B------:R-:W-:-:S05]  /*9600*/  IMAD.IADD R11, R8, 0x1, R11 ;  /* 0x00000001080b7824 */ /* 0x000fca00078e020b */
        /* <DEDUP_REMOVED lines=9> */
[----:B------:R-:W0:Y:S02]  /*96a0*/  SHFL.IDX PT, R4, R2, 0x1f, 0x1f ;  /* 0x03e01f0002047f89 */ /* 0x000e2400000e0000 */
[----:B0-----:R-:W-:-:S04]  /*96b0*/  IMAD R3, R4, UR5, RZ ;  /* 0x0000000504037c24 */ /* 0x001fc8000f8e02ff */
[----:B------:R-:W-:-:S05]  /*96c0*/  IMAD.IADD R6, R3, 0x1, R6 ;  /* 0x0000000103067824 */ /* 0x000fca00078e0206 */
[----:B------:R-:W-:-:S13]  /*96d0*/  ISETP.GT.AND P6, PT, R6, UR6, PT ;  /* 0x0000000606007c0c */ /* 0x000fda000bfc4270 */
[----:B------:R-:W-:Y:S05]  /*96e0*/  @!P6 BRA `(.L_x_248) ;  /* 0xfffffffc0074e947 */ /* 0x000fea000383ffff */
.L_x_246:
[----:B------:R-:W-:Y:S02]  /*96f0*/  IMAD.IADD R11, R6, 0x1, -R3 ;  /* 0x00000001060b7824 */ /* 0x000fe400078e0a03 */
[----:B------:R-:W-:Y:S02]  /*9700*/  IMAD.MOV.U32 R16, RZ, RZ, RZ ;  /* 0x000000ffff107224 */ /* 0x000fe400078e00ff */
[----:B------:R-:W-:-:S05]  /*9710*/  IMAD R3, R2, UR5, R11 ;  /* 0x0000000502037c24 */ /* 0x000fca000f8e020b */
[----:B------:R-:W-:-:S13]  /*9720*/  ISETP.GT.AND P0, PT, R3, UR6, PT ;  /* 0x0000000603007c0c */ /* 0x000fda000bf04270 */
[----:B------:R-:W-:-:S04]  /*9730*/  VOTE.ANY R5, PT, !P0 ;  /* 0x0000000000057806 */ /* 0x000fc800040e0100 */
[----:B------:R-:W0:Y:S01]  /*9740*/  POPC R19, R5 ;  /* 0x0000000500137309 */ /* 0x000e220000000000 */
[----:B------:R-:W-:Y:S01]  /*9750*/  ISETP.NE.AND P0, PT, R5, RZ, PT ;  /* 0x000000ff0500720c */ /* 0x000fe20003f05270 */
[----:B0-----:R-:W0:Y:S04]  /*9760*/  SHFL.IDX PT, R0, R0, R19, 0x1f ;  /* 0x00001f1300007589 */ /* 0x001e2800000e0000 */
[----:B------:R-:W1:Y:S01]  /*9770*/  SHFL.IDX PT, R9, R9, R19, 0x1f ;  /* 0x00001f1309097589 */ /* 0x000e6200000e0000 */
[----:B0-----:R-:W-:-:S04]  /*9780*/  IABS R4, R0 ;  /* 0x0000000000047213 */ /* 0x001fc80000000000 */
[----:B------:R-:W0:Y:S01]  /*9790*/  I2F.RP R6, R4 ;  /* 0x0000000400067306 */ /* 0x000e220000209400 */
[----:B-1----:R-:W-:-:S07]  /*97a0*/  IABS R8, R9 ;  /* 0x0000000900087213 */ /* 0x002fce0000000000 */
[----:B0-----:R-:W0:Y:S02]  /*97b0*/  MUFU.RCP R6, R6 ;  /* 0x0000000600067308 */ /* 0x001e240000001000 */
[----:B0-----:R-:W-:-:S06]  /*97c0*/  VIADD R3, R6, 0xffffffe ;  /* 0x0ffffffe06037836 */ /* 0x001fcc0000000000 */
[----:B------:R-:W0:Y:S02]  /*97d0*/  F2I.FTZ.U32.TRUNC.NTZ R3, R3 ;  /* 0x0000000300037305 */ /* 0x000e24000021f000 */
[----:B0-----:R-:W-:Y:S01]  /*97e0*/  IADD3 R13, RZ, -R3, RZ ;  /* 0x80000003ff0d7210 */ /* 0x001fe20007ffe0ff */
[----:B------:R-:W-:Y:S06]  /*97f0*/  @!P0 BRA `(.L_x_249) ;  /* 0x0000000000088947 */ /* 0x000fec0003800000 */
[----:B------:R-:W-:-:S05]  /*9800*/  VIADD R5, R19, 0xffffffff ;  /* 0xffffffff13057836 */ /* 0x000fca0000000000 */
[----:B------:R0:W1:Y:S02]  /*9810*/  SHFL.IDX PT, R16, R2, R5, 0x1f ;  /* 0x00001f0502107589 */ /* 0x00006400000e0000 */
.L_x_249:
[----:B-1----:R-:W-:Y:S01]  /*9820*/  IMAD R16, R16, UR5, R11 ;  /* 0x0000000510107c24 */ /* 0x002fe2000f8e020b */
[----:B------:R-:W-:Y:S01]  /*9830*/  IADD3 R19, R19, UR4, RZ ;  /* 0x0000000413137c10 */ /* 0x000fe2000fffe0ff */
[----:B------:R-:W-:Y:S02]  /*9840*/  IMAD R11, R13, R4, RZ ;  /* 0x000000040d0b7224 */ /* 0x000fe400078e02ff */
[----:B0-----:R-:W-:Y:S01]  /*9850*/  IMAD.MOV.U32 R2, RZ, RZ, RZ ;  /* 0x000000ffff027224 */ /* 0x001fe200078e00ff */
[----:B------:R-:W-:Y:S01]  /*9860*/  IADD3 R17, -R16, UR6, RZ ;  /* 0x0000000610117c10 */ /* 0x000fe2000fffe1ff */
[----:B------:R-:W-:Y:S01]  /*9870*/  IMAD.MOV.U32 R5, RZ, RZ, R8 ;  /* 0x000000ffff057224 */ /* 0x000fe200078e0008 */
[----:B------:R-:W-:Y:S01]  /*9880*/  IABS R8, R0 ;  /* 0x0000000000087213 */ /* 0x000fe20000000000 */
[----:B------:R-:W-:Y:S01]  /*9890*/  IMAD.HI.U32 R2, R3, R11, R2 ;  /* 0x0000000b03027227 */ /* 0x000fe200078e0002 */
[----:B------:R-:W-:Y:S01]  /*98a0*/  IABS R3, R17 ;  /* 0x0000001100037213 */ /* 0x000fe20000000000 */
[----:B------:R-:W0:Y:S02]  /*98b0*/  I2F.RP R6, R5 ;  /* 0x0000000500067306 */ /* 0x000e240000209400 */
[----:B------:R-:W-:-:S02]  /*98c0*/  IMAD.MOV R8, RZ, RZ, -R8 ;  /* 0x000000ffff087224 */ /* 0x000fc400078e0a08 */
[----:B------:R-:W-:-:S04]  /*98d0*/  IMAD.HI.U32 R2, R2, R3, RZ ;  /* 0x0000000302027227 */ /* 0x000fc800078e00ff */
[----:B------:R-:W-:-:S05]  /*98e0*/  IMAD R3, R2, R8, R3 ;  /* 0x0000000802037224 */ /* 0x000fca00078e0203 */
[----:B------:R-:W-:Y:S01]  /*98f0*/  ISETP.GT.U32.AND P1, PT, R4, R3, PT ;  /* 0x000000030400720c */ /* 0x000fe20003f24070 */
[----:B0-----:R-:W0:-:S12]  /*9900*/  MUFU.RCP R6, R6 ;  /* 0x0000000600067308 */ /* 0x001e180000001000 */
[-C--:B------:R-:W-:Y:S01]  /*9910*/  @!P1 IADD3 R3, R3, -R4.reuse, RZ ;  /* 0x8000000403039210 */ /* 0x080fe20007ffe0ff */
[----:B------:R-:W-:Y:S01]  /*9920*/  @!P1 VIADD R2, R2, 0x1 ;  /* 0x0000000102029836 */ /* 0x000fe20000000000 */
[----:B------:R-:W-:Y:S02]  /*9930*/  ISETP.NE.AND P1, PT, R0, RZ, PT ;  /* 0x000000ff0000720c */ /* 0x000fe40003f25270 */
[----:B------:R-:W-:Y:S01]  /*9940*/  ISETP.GE.U32.AND P0, PT, R3, R4, PT ;  /* 0x000000040300720c */ /* 0x000fe20003f06070 */
[----:B0-----:R-:W-:Y:S01]  /*9950*/  VIADD R8, R6, 0xffffffe ;  /* 0x0ffffffe06087836 */ /* 0x001fe20000000000 */
[----:B------:R-:W-:-:S03]  /*9960*/  LOP3.LUT R4, R17, R0, RZ, 0x3c, !PT ;  /* 0x0000000011047212 */ /* 0x000fc600078e3cff */
[----:B------:R0:W1:Y:S01]  /*9970*/  F2I.FTZ.U32.TRUNC.NTZ R3, R8 ;  /* 0x0000000800037305 */ /* 0x000062000021f000 */
[----:B------:R-:W-:-:S07]  /*9980*/  ISETP.GE.AND P2, PT, R4, RZ, PT ;  /* 0x000000ff0400720c */ /* 0x000fce0003f46270 */
[----:B------:R-:W-:Y:S01]  /*9990*/  @P0 VIADD R2, R2, 0x1 ;  /* 0x0000000102020836 */ /* 0x000fe20000000000 */
[----:B0-----:R-:W-:-:S03]  /*99a0*/  IABS R8, R9 ;  /* 0x0000000900087213 */ /* 0x001fc60000000000 */
[----:B------:R-:W-:Y:S02]  /*99b0*/  IMAD.MOV.U32 R6, RZ, RZ, R2 ;  /* 0x000000ffff067224 */ /* 0x000fe400078e0002 */
[----:B------:R-:W-:Y:S02]  /*99c0*/  IMAD.MOV R8, RZ, RZ, -R8 ;  /* 0x000000ffff087224 */ /* 0x000fe400078e0a08 */
[----:B-1----:R-:W-:Y:S01]  /*99d0*/  IMAD.MOV R2, RZ, RZ, -R3 ;  /* 0x000000ffff027224 */ /* 0x002fe200078e0a03 */
[----:B------:R-:W-:Y:S02]  /*99e0*/  @!P2 IADD3 R6, -R6, RZ, RZ ;  /* 0x000000ff0606a210 */ /* 0x000fe40007ffe1ff */
[----:B------:R-:W-:Y:S01]  /*99f0*/  @!P1 LOP3.LUT R6, RZ, R0, RZ, 0x33, !PT ;  /* 0x00000000ff069212 */ /* 0x000fe200078e33ff */
[----:B------:R-:W-:Y:S02]  /*9a00*/  IMAD R11, R2, R5, RZ ;  /* 0x00000005020b7224 */ /* 0x000fe400078e02ff */
[----:B------:R-:W-:Y:S01]  /*9a10*/  IMAD.MOV.U32 R2, RZ, RZ, RZ ;  /* 0x000000ffff027224 */ /* 0x000fe200078e00ff */
[-C--:B------:R-:W-:Y:S01]  /*9a20*/  IABS R4, R6.reuse ;  /* 0x0000000600047213 */ /* 0x080fe20000000000 */
[----:B------:R-:W-:-:S02]  /*9a30*/  IMAD R0, R0, R6, RZ ;  /* 0x0000000600007224 */ /* 0x000fc400078e02ff */
[----:B------:R-:W-:-:S04]  /*9a40*/  IMAD.HI.U32 R2, R3, R11, R2 ;  /* 0x0000000b03027227 */ /* 0x000fc800078e0002 */
[----:B------:R-:W-:Y:S02]  /*9a50*/  IMAD.MOV.U32 R3, RZ, RZ, R4 ;  /* 0x000000ffff037224 */ /* 0x000fe400078e0004 */
[----:B------:R-:W-:Y:S02]  /*9a60*/  IMAD.MOV.U32 R4, RZ, RZ, R8 ;  /* 0x000000ffff047224 */ /* 0x000fe400078e0008 */
[----:B------:R-:W-:-:S04]  /*9a70*/  IMAD.HI.U32 R2, R2, R3, RZ ;  /* 0x0000000302027227 */ /* 0x000fc800078e00ff */
[----:B------:R-:W-:Y:S01]  /*9a80*/  IMAD R4, R2, R4, R3 ;  /* 0x0000000402047224 */ /* 0x000fe200078e0203 */
[----:B------:R-:W-:Y:S01]  /*9a90*/  LOP3.LUT R3, R6, R9, RZ, 0x3c, !PT ;  /* 0x0000000906037212 */ /* 0x000fe200078e3cff */
[----:B------:R-:W-:-:S03]  /*9aa0*/  IMAD.IADD R17, R17, 0x1, -R0 ;  /* 0x0000000111117824 */ /* 0x000fc600078e0a00 */
[----:B------:R-:W-:Y:S02]  /*9ab0*/  ISETP.GT.U32.AND P1, PT, R5, R4, PT ;  /* 0x000000040500720c */ /* 0x000fe40003f24070 */
[----:B------:R-:W-:-:S11]  /*9ac0*/  ISETP.GE.AND P2, PT, R3, RZ, PT ;  /* 0x000000ff0300720c */ /* 0x000fd60003f46270 */
[----:B------:R-:W-:Y:S01]  /*9ad0*/  @!P1 IMAD.IADD R4, R4, 0x1, -R5 ;  /* 0x0000000104049824 */ /* 0x000fe200078e0a05 */
[----:B------:R-:W-:Y:S02]  /*9ae0*/  @!P1 IADD3 R2, R2, 0x1, RZ ;  /* 0x0000000102029810 */ /* 0x000fe40007ffe0ff */
[----:B------:R-:W-:Y:S02]  /*9af0*/  ISETP.NE.AND P1, PT, R9, RZ, PT ;  /* 0x000000ff0900720c */ /* 0x000fe40003f25270 */
[----:B------:R-:W-:-:S13]  /*9b00*/  ISETP.GE.U32.AND P0, PT, R4, R5, PT ;  /* 0x000000050400720c */ /* 0x000fda0003f06070 */
[----:B------:R-:W-:-:S04]  /*9b10*/  @P0 VIADD R2, R2, 0x1 ;  /* 0x0000000102020836 */ /* 0x000fc80000000000 */
[----:B------:R-:W-:Y:S01]  /*9b20*/  @!P2 IMAD.MOV R2, RZ, RZ, -R2 ;  /* 0x000000ffff02a224 */ /* 0x000fe200078e0a02 */
[----:B------:R-:W-:-:S05]  /*9b30*/  @!P1 LOP3.LUT R2, RZ, R9, RZ, 0x33, !PT ;  /* 0x00000009ff029212 */ /* 0x000fca00078e33ff */
[----:B------:R-:W-:-:S04]  /*9b40*/  IMAD.MOV R18, RZ, RZ, -R2 ;  /* 0x000000ffff127224 */ /* 0x000fc800078e0a02 */
[C---:B------:R-:W-:Y:S02]  /*9b50*/  IMAD R18, R9.reuse, R18, R6 ;  /* 0x0000001209127224 */ /* 0x040fe400078e0206 */
[----:B------:R-:W-:-:S04]  /*9b60*/  IMAD R9, R9, 0x1000000, R2 ;  /* 0x0100000009097824 */ /* 0x000fc800078e0202 */
[----:B------:R-:W-:Y:S01]  /*9b70*/  IMAD R18, R18, 0x10000, R9 ;  /* 0x0001000012127824 */ /* 0x000fe200078e0209 */
[----:B------:R-:W-:Y:S06]  /*9b80*/  BRA `(.L_x_250) ;  /* 0x0000000000147947 */ /* 0x000fec0003800000 */
.L_x_247:
[----:B------:R-:W-:Y:S01]  /*9b90*/  ULDC UR4, c[0x0][0xc3c] ;  /* 0x00030f0000047ab9 */ /* 0x000fe20000000800 */
[----:B------:R-:W-:Y:S02]  /*9ba0*/  IMAD.MOV.U32 R17, RZ, RZ, RZ ;  /* 0x000000ffff117224 */ /* 0x000fe400078e00ff */
[----:B------:R-:W-:Y:S02]  /*9bb0*/  IMAD.U32 R16, RZ, RZ, UR6 ;  /* 0x00000006ff107e24 */ /* 0x000fe4000f8e00ff */
[----:B------:R-:W-:Y:S02]  /*9bc0*/  IMAD.MOV.U32 R18, RZ, RZ, RZ ;  /* 0x000000ffff127224 */ /* 0x000fe400078e00ff */
[----:B------:R-:W-:-:S07]  /*9bd0*/  IMAD.U32 R19, RZ, RZ, UR4 ;  /* 0x00000004ff137e24 */ /* 0x000fce000f8e00ff */
.L_x_250:
[----:B------:R-:W-:-:S13]  /*9be0*/  ISETP.NE.AND P0, PT, R7, RZ, PT ;  /* 0x000000ff0700720c */ /* 0x000fda0003f05270 */
[----:B------:R-:W0:Y:S01]  /*9bf0*/  @!P0 S2R R3, SR_CgaCtaId ;  /* 0x0000000000038919 */ /* 0x000e220000008800 */
[----:B------:R-:W-:-:S04]  /*9c00*/  @!P0 MOV R0, 0x400 ;  /* 0x0000040000008802 */ /* 0x000fc80000000f00 */
[----:B0-----:R-:W-:-:S05]  /*9c10*/  @!P0 LEA R0, R3, R0, 0x18 ;  /* 0x0000000003008211 */ /* 0x001fca00078ec0ff */
[----:B------:R0:W-:Y:S01]  /*9c20*/  @!P0 STS.128 [R0+0x168d0], R16 ;  /* 0x0168d01000008388 */ /* 0x0001e20000000c00 */
[----:B------:R-:W-:Y:S06]  /*9c30*/  BAR.ARV 0x5, 0x200 ;  /* 0x0148000000007b1d */ /* 0x000fec0000002000 */
.L_x_245:
[----:B------:R2:W-:Y:S01]  /*9c40*/  STL [R1+0x3c], RZ ;  /* 0x00003cff01007387 */ /* 0x0005e20000100800 */
[----:B------:R-:W-:Y:S01]  /*9c50*/  ULDC UR4, c[0x0][0xc3c] ;  /* 0x00030f0000047ab9 */ /* 0x000fe20000000800 */
[----:B------:R-:W-:Y:S01]  /*9c60*/  MOV R27, 0x1 ;  /* 0x00000001001b7802 */ /* 0x000fe20000000f00 */
[----:B------:R-:W-:Y:S01]  /*9c70*/  IMAD.MOV.U32 R25, RZ, RZ, RZ ;  /* 0x000000ffff197224 */ /* 0x000fe200078e00ff */
[----:B-1----:R-:W-:-:S13]  /*9c80*/  ISETP.GE.AND P0, PT, R19, UR4, PT ;  /* 0x0000000413007c0c */ /* 0x002fda000bf06270 */
[----:B--2---:R-:W-:Y:S05]  /*9c90*/  @P0 BRA `(.L_x_251) ;  /* 0x0000004c009c0947 */ /* 0x004fea0003800000 */
[----:B------:R-:W2:Y:S01]  /*9ca0*/  LDL R5, [R1+0x28] ;  /* 0x0000280001057983 */ /* 0x000ea20000100800 */
[----:B------:R-:W1:Y:S01]  /*9cb0*/  S2R R3, SR_TID.X ;  /* 0x0000000000037919 */ /* 0x000e620000002100 */
[----:B------:R-:W3:Y:S01]  /*9cc0*/  S2UR UR5, SR_CgaCtaId ;  /* 0x00000000000579c3 */ /* 0x000ee20000008800 */
[----:B------:R-:W-:Y:S01]  /*9cd0*/  UMOV UR4, 0x400 ;  /* 0x0000040000047882 */ /* 0x000fe20000000000 */
[C---:B-1----:R-:W-:Y:S01]  /*9ce0*/  IMAD.SHL.U32 R28, R3.reuse, 0x8, RZ ;  /* 0x00000008031c7824 */ /* 0x042fe200078e00ff */
[C---:B------:R-:W-:Y:S01]  /*9cf0*/  LOP3.LUT R4, R3.reuse, 0x7f, RZ, 0xc0, !PT ;  /* 0x0000007f03047812 */ /* 0x040fe200078ec0ff */
[----:B0-----:R-:W-:-:S03]  /*9d00*/  IMAD.SHL.U32 R2, R3, 0x10, RZ ;  /* 0x0000001003027824 */ /* 0x001fc600078e00ff */
[----:B------:R-:W-:Y:S01]  /*9d10*/  LOP3.LUT R0, R28, 0x1f8, RZ, 0xc0, !PT ;  /* 0x000001f81c007812 */ /* 0x000fe200078ec0ff */
[----:B---3--:R-:W-:-:S03]  /*9d20*/  ULEA UR4, UR5, UR4, 0x18 ;  /* 0x0000000405047291 */ /* 0x008fc6000f8ec03f */
[----:B------:R-:W-:-:S03]  /*9d30*/  LOP3.LUT R3, R0, 0x38, R3, 0x78, !PT ;  /* 0x0000003800037812 */ /* 0x000fc600078e7803 */
[----:B------:R-:W-:Y:S02]  /*9d40*/  MOV R22, UR4 ;  /* 0x0000000400167c02 */ /* 0x000fe40008000f00 */
[----:B------:R-:W-:Y:S02]  /*9d50*/  LOP3.LUT R2, R2, 0x70, RZ, 0xc0, !PT ;  /* 0x0000007002027812 */ /* 0x000fe400078ec0ff */
[----:B------:R-:W-:Y:S01]  /*9d60*/  SHF.R.U32.HI R4, RZ, 0x3, R4 ;  /* 0x00000003ff047819 */ /* 0x000fe20000011604 */
[----:B------:R-:W-:Y:S01]  /*9d70*/  BSSY B8, `(.L_x_251) ;  /* 0x00004d9000087945 */ /* 0x000fe20003800000 */
[----:B------:R-:W-:Y:S02]  /*9d80*/  IMAD.MOV.U32 R27, RZ, RZ, 0x1 ;  /* 0x00000001ff1b7424 */ /* 0x000fe400078e00ff */
[----:B------:R-:W-:Y:S01]  /*9d90*/  IMAD.MOV.U32 R25, RZ, RZ, RZ ;  /* 0x000000ffff197224 */ /* 0x000fe200078e00ff */
[----:B------:R-:W-:Y:S01]  /*9da0*/  LOP3.LUT R2, R4, R2, RZ, 0xfc, !PT ;  /* 0x0000000204027212 */ /* 0x000fe200078efcff */
[----:B------:R-:W-:Y:S01]  /*9db0*/  ULDC UR38, c[0x0][0xc] ;  /* 0x0000030000267ab9 */ /* 0x000fe20000000800 */
[----:B--2---:R-:W-:-:S05]  /*9dc0*/  LOP3.LUT R0, R5, 0x2, RZ, 0xfc, !PT ;  /* 0x0000000205007812 */ /* 0x004fca00078efcff */
[----:B------:R0:W-:Y:S02]  /*9dd0*/  STL [R1+0x48], R0 ;  /* 0x0000480001007387 */ /* 0x0001e40000100800 */
[----:B0-----:R-:W-:Y:S02]  /*9de0*/  LOP3.LUT R0, R3, 0x200, R28, 0xf8, !PT ;  /* 0x0000020003007812 */ /* 0x001fe400078ef81c */
[----:B------:R0:W-:Y:S03]  /*9df0*/  STL [R1+0x3c], RZ ;  /* 0x00003cff01007387 */ /* 0x0001e60000100800 */
[----:B------:R-:W-:-:S05]  /*9e00*/  IMAD R0, R0, 0x2, R22 ;  /* 0x0000000200007824 */ /* 0x000fca00078e0216 */
[----:B------:R0:W-:Y:S01]  /*9e10*/  STL [R1+0x1c], R0 ;  /* 0x00001c0001007387 */ /* 0x0001e20000100800 */
[----:B------:R-:W-:-:S07]  /*9e20*/  LOP3.LUT R28, R28, 0x38, RZ, 0xc0, !PT ;  /* 0x000000381c1c7812 */ /* 0x000fce00078ec0ff */
.L_x_312:
[----:B------:R-:W1:Y:S01]  /*9e30*/  LDC.64 R2, c[0x0][0xc88] ;  /* 0x00032200ff027b82 */ /* 0x000e620000000a00 */
[----:B0-2---:R-:W2:Y:S01]  /*9e40*/  LDL.LU R0, [R1+0x4] ;  /* 0x0000040001007983 */ /* 0x005ea20000300800 */
[----:B-1----:R-:W-:-:S05]  /*9e50*/  IMAD.WIDE R2, R19, 0x4, R2 ;  /* 0x0000000413027825 */ /* 0x002fca00078e0202 */
[----:B------:R-:W3:Y:S01]  /*9e60*/  LDG.E R29, desc[UR36][R2.64] ;  /* 0x00000024021d7981 */ /* 0x000ee2000c1e1900 */
[----:B------:R-:W-:Y:S05]  /*9e70*/  YIELD ;  /* 0x0000000000007946 */ /* 0x000fea0003800000 */
[----:B------:R-:W-:Y:S01]  /*9e80*/  ULDC.64 UR4, c[0x0][0xa28] ;  /* 0x00028a0000047ab9 */ /* 0x000fe20000000a00 */
[----:B------:R-:W-:Y:S01]  /*9e90*/  IMAD.MOV.U32 R6, RZ, RZ, RZ ;  /* 0x000000ffff067224 */ /* 0x000fe200078e00ff */
[----:B------:R-:W-:Y:S01]  /*9ea0*/  ISETP.NE.U32.AND P0, PT, RZ, UR4, PT ;  /* 0x00000004ff007c0c */ /* 0x000fe2000bf05070 */
[----:B------:R-:W-:-:S03]  /*9eb0*/  ULDC.64 UR6, c[0x0][0xa18] ;  /* 0x0002860000067ab9 */ /* 0x000fc60000000a00 */
[----:B------:R-:W-:Y:S02]  /*9ec0*/  ISETP.NE.AND.EX P0, PT, RZ, UR5, PT, P0 ;  /* 0x00000005ff007c0c */ /* 0x000fe4000bf05300 */
[----:B--2---:R-:W-:Y:S02]  /*9ed0*/  LOP3.LUT R0, R0, 0xfffffff7, RZ, 0xc0, !PT ;  /* 0xfffffff700007812 */ /* 0x004fe400078ec0ff */
[----:B---3--:R-:W-:-:S09]  /*9ee0*/  SHF.R.S32.HI R4, RZ, 0x1f, R29 ;  /* 0x0000001fff047819 */ /* 0x008fd2000001141d */
[C---:B------:R-:W-:Y:S01]  /*9ef0*/  @P0 LEA R2, P1, R29.reuse, UR4, 0x2 ;  /* 0x000000041d020c11 */ /* 0x040fe2000f8210ff */
[C---:B------:R-:W-:Y:S01]  /*9f00*/  IMAD.SHL.U32 R23, R29.reuse, 0x4, RZ ;  /* 0x000000041d177824 */ /* 0x040fe200078e00ff */
[C-C-:B------:R-:W-:Y:S01]  /*9f10*/  SHF.L.U64.HI R24, R29.reuse, 0x2, R4.reuse ;  /* 0x000000021d187819 */ /* 0x140fe20000010204 */
[----:B------:R0:W-:Y:S01]  /*9f20*/  STL [R1+0x2c], R4 ;  /* 0x00002c0401007387 */ /* 0x0001e20000100800 */
[----:B------:R-:W-:Y:S01]  /*9f30*/  @P0 LEA.HI.X R3, R29, UR5, R4, 0x2, P1 ;  /* 0x000000051d030c11 */ /* 0x000fe200088f1404 */
[----:B------:R-:W-:-:S04]  /*9f40*/  ULDC.64 UR4, c[0x0][0xa00] ;  /* 0x0002800000047ab9 */ /* 0x000fc80000000a00 */
[----:B------:R1:W2:Y:S01]  /*9f50*/  @P0 LDG.E R6, desc[UR36][R2.64] ;  /* 0x0000002402060981 */ /* 0x0002a2000c1e1900 */
[----:B------:R-:W-:-:S04]  /*9f60*/  ISETP.NE.U32.AND P0, PT, RZ, UR4, PT ;  /* 0x00000004ff007c0c */ /* 0x000fc8000bf05070 */
[----:B------:R-:W-:Y:S02]  /*9f70*/  ISETP.NE.AND.EX P2, PT, RZ, UR5, PT, P0 ;  /* 0x00000005ff007c0c */ /* 0x000fe4000bf45300 */
[----:B------:R-:W-:Y:S02]  /*9f80*/  ISETP.NE.U32.AND P0, PT, RZ, UR6, PT ;  /* 0x00000006ff007c0c */ /* 0x000fe4000bf05070 */
[----:B-1----:R-:W-:Y:S02]  /*9f90*/  IADD3 R2, P1, R23, UR4, RZ ;  /* 0x0000000417027c10 */ /* 0x002fe4000ff3e0ff */
[----:B------:R-:W-:Y:S02]  /*9fa0*/  ISETP.NE.AND.EX P0, PT, RZ, UR7, PT, P0 ;  /* 0x00000007ff007c0c */ /* 0x000fe4000bf05300 */
[----:B------:R-:W-:Y:S01]  /*9fb0*/  IADD3.X R3, R24, UR5, RZ, P1, !PT ;  /* 0x0000000518037c10 */ /* 0x000fe20008ffe4ff */
[----:B------:R-:W-:-:S04]  /*9fc0*/  ULDC.64 UR4, c[0x0][0x418] ;  /* 0x0001060000047ab9 */ /* 0x000fc80000000a00 */
[----:B------:R-:W-:-:S05]  /*9fd0*/  @P2 LOP3.LUT R0, R0, 0x8, RZ, 0xfc, !PT ;  /* 0x0000000800002812 */ /* 0x000fca00078efcff */
[----:B------:R1:W-:Y:S01]  /*9fe0*/  STL [R1+0x4], R0 ;  /* 0x0000040001007387 */ /* 0x0003e20000100800 */
[----:B0-----:R-:W-:-:S04]  /*9ff0*/  @P0 IADD3 R4, P1, R23, UR6, RZ ;  /* 0x0000000617040c10 */ /* 0x001fc8000ff3e0ff */
[----:B------:R-:W-:Y:S01]  /*a000*/  @P0 IADD3.X R5, R24, UR7, RZ, P1, !PT ;  /* 0x0000000718050c10 */ /* 0x000fe20008ffe4ff */
[----:B-1----:R-:W-:-:S04]  /*a010*/  IMAD.MOV.U32 R0, RZ, RZ, RZ ;  /* 0x000000ffff007224 */ /* 0x002fc800078e00ff */
[----:B------:R-:W3:Y:S04]  /*a020*/  @P0 LDG.E R4, desc[UR36][R4.64] ;  /* 0x0000002404040981 */ /* 0x000ee8000c1e1900 */
[----:B------:R-:W4:Y:S01]  /*a030*/  @P2 LDG.E R0, desc[UR36][R2.64] ;  /* 0x0000002402002981 */ /* 0x000f22000c1e1900 */
[----:B------:R-:W-:-:S03]  /*a040*/  UISETP.NE.U32.AND UP0, UPT, UR4, URZ, UPT ;  /* 0x0000003f0400728c */ /* 0x000fc6000bf05070 */
[----:B------:R-:W-:Y:S01]  /*a050*/  ULDC UR4, c[0x0][0x424] ;  /* 0x0001090000047ab9 */ /* 0x000fe20000000800 */
[----:B------:R-:W-:-:S03]  /*a060*/  UISETP.NE.AND.EX UP0, UPT, UR5, URZ, UPT, UP0 ;  /* 0x0000003f0500728c */ /* 0x000fc6000bf05300 */
[----:B------:R-:W-:Y:S01]  /*a070*/  ULDC UR5, c[0x0][0x2f0] ;  /* 0x0000bc0000057ab9 */ /* 0x000fe20000000800 */
[----:B------:R-:W-:-:S04]  /*a080*/  USEL UR4, UR4, 0x1, UP0 ;  /* 0x0000000104047887 */ /* 0x000fc80008000000 */
[----:B------:R-:W-:Y:S01]  /*a090*/  UIMAD UR4, UR4, UR5, URZ ;  /* 0x00000005040472a4 */ /* 0x000fe2000f8e023f */
[----:B----4-:R0:W-:Y:S04]  /*a0a0*/  STL [R1+0x20], R0 ;  /* 0x0000200001007387 */ /* 0x0101e80000100800 */
[----:B--2---:R1:W-:Y:S04]  /*a0b0*/  STL [R1+0x14], R6 ;  /* 0x0000140601007387 */ /* 0x0043e80000100800 */
[----:B---3--:R1:W-:Y:S01]  /*a0c0*/  @P0 STL [R1+0x30], R4 ;  /* 0x0000300401000387 */ /* 0x0083e20000100800 */
[----:B0-----:R-:W-:Y:S01]  /*a0d0*/  IMAD.U32 R0, RZ, RZ, UR4 ;  /* 0x00000004ff007e24 */ /* 0x001fe2000f8e00ff */
[----:B------:R-:W-:Y:S06]  /*a0e0*/  @P0 BRA `(.L_x_252) ;  /* 0x0000000000200947 */ /* 0x000fec0003800000 */
[----:B------:R-:W-:Y:S02]  /*a0f0*/  ULDC UR4, c[0x0][0x288] ;  /* 0x0000a20000047ab9 */ /* 0x000fe40000000800 */
[----:B-1----:R-:W-:-:S05]  /*a100*/  MOV R4, UR4 ;  /* 0x0000000400047c02 */ /* 0x002fca0008000f00 */
[----:B------:R0:W-:Y:S01]  /*a110*/  STL [R1+0x30], R4 ;  /* 0x0000300401007387 */ /* 0x0001e20000100800 */
[----:B------:R-:W-:Y:S05]  /*a120*/  @!P2 BRA `(.L_x_252) ;  /* 0x000000000010a947 */ /* 0x000fea0003800000 */
[----:B0-----:R-:W2:Y:S04]  /*a130*/  LDG.E R4, desc[UR36][R2.64] ;  /* 0x0000002402047981 */ /* 0x001ea8000c1e1900 */
[----:B------:R-:W2:Y:S02]  /*a140*/  LDG.E R5, desc[UR36][R2.64+0x4] ;  /* 0x0000042402057981 */ /* 0x000ea4000c1e1900 */
[----:B--2---:R-:W-:-:S05]  /*a150*/  IMAD.IADD R2, R5, 0x1, -R4 ;  /* 0x0000000105027824 */ /* 0x004fca00078e0a04 */
[----:B------:R2:W-:Y:S02]  /*a160*/  STL [R1+0x30], R2 ;  /* 0x0000300201007387 */ /* 0x0005e40000100800 */
.L_x_252:
[----:B01----:R-:W-:Y:S01]  /*a170*/  IMAD.MOV.U32 R4, RZ, RZ, R29 ;  /* 0x000000ffff047224 */ /* 0x003fe200078e001d */
[----:B------:R-:W-:Y:S02]  /*a180*/  ULDC.64 UR4, c[0x0][0xa20] ;  /* 0x0002880000047ab9 */ /* 0x000fe40000000a00 */
[----:B------:R-:W-:Y:S02]  /*a190*/  ISETP.NE.U32.AND P0, PT, RZ, UR4, PT ;  /* 0x00000004ff007c0c */ /* 0x000fe4000bf05070 */
[----:B------:R0:W-:Y:S02]  /*a1a0*/  STL [R1], R4 ;  /* 0x0000000401007387 */ /* 0x0001e40000100800 */
[----:B------:R-:W-:-:S13]  /*a1b0*/  ISETP.NE.AND.EX P0, PT, RZ, UR5, PT, P0 ;  /* 0x00000005ff007c0c */ /* 0x000fda000bf05300 */
[----:B0-----:R-:W-:Y:S05]  /*a1c0*/  @!P0 BRA `(.L_x_253) ;  /* 0x0000000000108947 */ /* 0x001fea0003800000 */
[----:B--2---:R-:W-:-:S04]  /*a1d0*/  IADD3 R2, P0, R23, UR4, RZ ;  /* 0x0000000417027c10 */ /* 0x004fc8000ff1e0ff */
[----:B------:R-:W-:-:S05]  /*a1e0*/  IADD3.X R3, R24, UR5, RZ, P0, !PT ;  /* 0x0000000518037c10 */ /* 0x000fca00087fe4ff */
[----:B------:R0:W5:Y:S01]  /*a1f0*/  LDG.E R0, desc[UR36][R2.64] ;  /* 0x0000002402007981 */ /* 0x000162000c1e1900 */
[----:B------:R-:W-:Y:S05]  /*a200*/  BRA `(.L_x_254) ;  /* 0x0000000000247947 */ /* 0x000fea0003800000 */
.L_x_253:
[----:B------:R-:W-:Y:S02]  /*a210*/  ULDC.64 UR4, c[0x0][0xa08] ;  /* 0x0002820000047ab9 */ /* 0x000fe40000000a00 */
[----:B------:R-:W-:-:S04]  /*a220*/  ISETP.NE.U32.AND P0, PT, RZ, UR4, PT ;  /* 0x00000004ff007c0c */ /* 0x000fc8000bf05070 */
[----:B------:R-:W-:-:S13]  /*a230*/  ISETP.NE.AND.EX P0, PT, RZ, UR5, PT, P0 ;  /* 0x00000005ff007c0c */ /* 0x000fda000bf05300 */
[----:B------:R-:W-:Y:S05]  /*a240*/  @!P0 BRA `(.L_x_254) ;  /* 0x0000000000148947 */ /* 0x000fea0003800000 */
[----:B--2---:R-:W0:Y:S02]  /*a250*/  LDC.64 R2, c[0x0][0xa08] ;  /* 0x00028200ff027b82 */ /* 0x004e240000000a00 */
[----:B0-----:R-:W-:-:S05]  /*a260*/  IMAD.WIDE R2, R4, 0x4, R2 ;  /* 0x0000000404027825 */ /* 0x001fca00078e0202 */
[----:B------:R-:W2:Y:S04]  /*a270*/  LDG.E R0, desc[UR36][R2.64] ;  /* 0x0000002402007981 */ /* 0x000ea8000c1e1900 */
[----:B------:R-:W2:Y:S02]  /*a280*/  LDG.E R2, desc[UR36][R2.64+0x4] ;  /* 0x0000042402027981 */ /* 0x000ea4000c1e1900 */
[----:B--2---:R-:W-:-:S07]  /*a290*/  IMAD.IADD R0, R2, 0x1, -R0 ;  /* 0x0000000102007824 */ /* 0x004fce00078e0a00 */
.L_x_254:
[----:B0----5:R-:W-:Y:S01]  /*a2a0*/  IMAD.IADD R3, R0, 0x1, -R6 ;  /* 0x0000000100037824 */ /* 0x021fe200078e0a06 */
[C---:B--2---:R-:W-:Y:S01]  /*a2b0*/  LOP3.LUT R2, R18.reuse, 0xff000000, RZ, 0xc0, !PT ;  /* 0xff00000012027812 */ /* 0x044fe200078ec0ff */
[----:B------:R-:W-:Y:S01]  /*a2c0*/  BSSY B0, `(.L_x_255) ;  /* 0x0000029000007945 */ /* 0x000fe20003800000 */
[----:B------:R-:W-:Y:S01]  /*a2d0*/  LOP3.LUT R4, R18, 0xff0000, RZ, 0xc0, !PT ;  /* 0x00ff000012047812 */ /* 0x000fe200078ec0ff */
[C---:B------:R-:W-:Y:S01]  /*a2e0*/  VIADD R0, R3.reuse, 0x7f ;  /* 0x0000007f03007836 */ /* 0x040fe20000000000 */
[----:B------:R0:W-:Y:S01]  /*a2f0*/  STL [R1+0xc], R3 ;  /* 0x00000c0301007387 */ /* 0x0001e20000100800 */
[----:B------:R-:W-:Y:S02]  /*a300*/  ISETP.GE.AND P0, PT, R3, 0x1, PT ;  /* 0x000000010300780c */ /* 0x000fe40003f06270 */
[----:B------:R-:W-:-:S04]  /*a310*/  SHF.R.U32.HI R2, RZ, 0x8, R2 ;  /* 0x00000008ff027819 */ /* 0x000fc80000011602 */
[----:B------:R-:W-:Y:S02]  /*a320*/  LEA.HI R4, R4, R2, RZ, 0x10 ;  /* 0x0000000204047211 */ /* 0x000fe400078f80ff */
[----:B------:R-:W-:-:S04]  /*a330*/  SHF.R.S32.HI R2, RZ, 0x1f, R0 ;  /* 0x0000001fff027819 */ /* 0x000fc80000011400 */
[----:B------:R-:W-:Y:S02]  /*a340*/  LEA.HI R0, R2, R0, RZ, 0x7 ;  /* 0x0000000002007211 */ /* 0x000fe400078f38ff */
[----:B------:R-:W-:Y:S02]  /*a350*/  MOV R2, RZ ;  /* 0x000000ff00027202 */ /* 0x000fe40000000f00 */
[----:B------:R-:W-:Y:S01]  /*a360*/  SHF.R.S32.HI R0, RZ, 0x7, R0 ;  /* 0x00000007ff007819 */ /* 0x000fe20000011400 */
[----:B0-----:R-:W-:Y:S06]  /*a370*/  @!P0 BRA `(.L_x_256) ;  /* 0x0000000000748947 */ /* 0x001fec0003800000 */
[----:B------:R-:W-:-:S04]  /*a380*/  SHF.R.U32.HI R5, RZ, 0x10, R4 ;  /* 0x00000010ff057819 */ /* 0x000fc80000011604 */
[----:B------:R-:W-:-:S13]  /*a390*/  ISETP.NE.AND P0, PT, R5, RZ, PT ;  /* 0x000000ff0500720c */ /* 0x000fda0003f05270 */
[----:B------:R-:W0:Y:S02]  /*a3a0*/  @!P0 LDC R5, c[0x0][0x9f0] ;  /* 0x00027c00ff058b82 */ /* 0x000e240000000800 */
[----:B0-----:R-:W-:Y:S02]  /*a3b0*/  IABS R7, R5 ;  /* 0x0000000500077213 */ /* 0x001fe40000000000 */
[----:B------:R-:W-:Y:S02]  /*a3c0*/  IADD3 R6, R5, -0x1, R0 ;  /* 0xffffffff05067810 */ /* 0x000fe40007ffe000 */
[----:B------:R-:W0:Y:S08]  /*a3d0*/  I2F.RP R2, R7 ;  /* 0x0000000700027306 */ /* 0x000e300000209400 */
[----:B0-----:R-:W0:Y:S02]  /*a3e0*/  MUFU.RCP R2, R2 ;  /* 0x0000000200027308 */ /* 0x001e240000001000 */
[----:B0-----:R-:W-:-:S06]  /*a3f0*/  VIADD R2, R2, 0xffffffe ;  /* 0x0ffffffe02027836 */ /* 0x001fcc0000000000 */
[----:B------:R0:W1:Y:S02]  /*a400*/  F2I.FTZ.U32.TRUNC.NTZ R3, R2 ;  /* 0x0000000200037305 */ /* 0x000064000021f000 */
[----:B0-----:R-:W-:-:S04]  /*a410*/  LOP3.LUT R2, R6, R5, RZ, 0x3c, !PT ;  /* 0x0000000506027212 */ /* 0x001fc800078e3cff */
[----:B------:R-:W-:Y:S01]  /*a420*/  ISETP.GE.AND P2, PT, R2, RZ, PT ;  /* 0x000000ff0200720c */ /* 0x000fe20003f46270 */
[----:B-1----:R-:W-:-:S04]  /*a430*/  IMAD.MOV R2, RZ, RZ, -R3 ;  /* 0x000000ffff027224 */ /* 0x002fc800078e0a03 */
[----:B------:R-:W-:Y:S02]  /*a440*/  IMAD R8, R2, R7, RZ ;  /* 0x0000000702087224 */ /* 0x000fe400078e02ff */
[----:B------:R-:W-:-:S04]  /*a450*/  IMAD.MOV.U32 R2, RZ, RZ, RZ ;  /* 0x000000ffff027224 */ /* 0x000fc800078e00ff */
[----:B------:R-:W-:Y:S01]  /*a460*/  IMAD.HI.U32 R8, R3, R8, R2 ;  /* 0x0000000803087227 */ /* 0x000fe200078e0002 */
[----:B------:R-:W-:Y:S02]  /*a470*/  IABS R2, R6 ;  /* 0x0000000600027213 */ /* 0x000fe40000000000 */
[----:B------:R-:W-:-:S03]  /*a480*/  IABS R3, R5 ;  /* 0x0000000500037213 */ /* 0x000fc60000000000 */
[----:B------:R-:W-:-:S04]  /*a490*/  IMAD.HI.U32 R8, R8, R2, RZ ;  /* 0x0000000208087227 */ /* 0x000fc800078e00ff */
[----:B------:R-:W-:-:S04]  /*a4a0*/  IMAD.MOV R3, RZ, RZ, -R3 ;  /* 0x000000ffff037224 */ /* 0x000fc800078e0a03 */
[----:B------:R-:W-:-:S05]  /*a4b0*/  IMAD R2, R8, R3, R2 ;  /* 0x0000000308027224 */ /* 0x000fca00078e0202 */
[----:B------:R-:W-:-:S13]  /*a4c0*/  ISETP.GT.U32.AND P1, PT, R7, R2, PT ;  /* 0x000000020700720c */ /* 0x000fda0003f24070 */
[----:B------:R-:W-:Y:S01]  /*a4d0*/  @!P1 IMAD.IADD R2, R2, 0x1, -R7 ;  /* 0x0000000102029824 */ /* 0x000fe200078e0a07 */
[----:B------:R-:W-:Y:S02]  /*a4e0*/  @!P1 IADD3 R8, R8, 0x1, RZ ;  /* 0x0000000108089810 */ /* 0x000fe40007ffe0ff */
[----:B------:R-:W-:Y:S02]  /*a4f0*/  ISETP.NE.AND P1, PT, R5, RZ, PT ;  /* 0x000000ff0500720c */ /* 0x000fe40003f25270 */
[----:B------:R-:W-:-:S13]  /*a500*/  ISETP.GE.U32.AND P0, PT, R2, R7, PT ;  /* 0x000000070200720c */ /* 0x000fda0003f06070 */
[----:B------:R-:W-:-:S04]  /*a510*/  @P0 VIADD R8, R8, 0x1 ;  /* 0x0000000108080836 */ /* 0x000fc80000000000 */
[----:B------:R-:W-:-:S04]  /*a520*/  IMAD.MOV.U32 R2, RZ, RZ, R8 ;  /* 0x000000ffff027224 */ /* 0x000fc800078e0008 */
[----:B------:R-:W-:Y:S01]  /*a530*/  @!P2 IMAD.MOV R2, RZ, RZ, -R2 ;  /* 0x000000ffff02a224 */ /* 0x000fe200078e0a02 */
[----:B------:R-:W-:-:S07]  /*a540*/  @!P1 LOP3.LUT R2, RZ, R5, RZ, 0x33, !PT ;  /* 0x00000005ff029212 */ /* 0x000fce00078e33ff */
.L_x_256:
[----:B------:R-:W-:Y:S05]  /*a550*/  BSYNC B0 ;  /* 0x0000000000007941 */ /* 0x000fea0003800000 */
.L_x_255:
[----:B------:R-:W-:Y:S01]  /*a560*/  LOP3.LUT R4, R4, 0xff, RZ, 0xc0, !PT ;  /* 0x000000ff04047812 */ /* 0x000fe200078ec0ff */
[----:B------:R-:W-:Y:S04]  /*a570*/  BSSY B7, `(.L_x_257) ;  /* 0x0000395000077945 */ /* 0x000fe80003800000 */
[----:B------:R-:W-:-:S05]  /*a580*/  IMAD R3, R4, R2, RZ ;  /* 0x0000000204037224 */ /* 0x000fca00078e02ff */
[----:B------:R-:W-:Y:S01]  /*a590*/  VIADDMNMX R0, R3, R2, R0, PT ;  /* 0x0000000203007246 */ /* 0x000fe20003800100 */
[----:B------:R0:W-:Y:S03]  /*a5a0*/  STL [R1+0x10], R3 ;  /* 0x0000100301007387 */ /* 0x0001e60000100800 */
[----:B------:R-:W-:Y:S01]  /*a5b0*/  ISETP.GT.AND P0, PT, R0, R3, PT ;  /* 0x000000030000720c */ /* 0x000fe20003f04270 */
[----:B------:R0:W-:-:S12]  /*a5c0*/  STL [R1+0x34], R0 ;  /* 0x0000340001007387 */ /* 0x0001d80000100800 */
[----:B0-----:R-:W-:Y:S05]  /*a5d0*/  @P0 BRA `(.L_x_258) ;  /* 0x0000000000440947 */ /* 0x001fea0003800000 */
[----:B------:R-:W0:Y:S02]  /*a5e0*/  S2R R3, SR_TID.X ;  /* 0x0000000000037919 */ /* 0x000e240000002100 */
[----:B0-----:R-:W-:-:S04]  /*a5f0*/  LOP3.LUT R3, R3, 0x7f, RZ, 0xc0, !PT ;  /* 0x0000007f03037812 */ /* 0x001fc800078ec0ff */
[----:B------:R-:W-:-:S13]  /*a600*/  ISETP.NE.AND P0, PT, R3, RZ, PT ;  /* 0x000000ff0300720c */ /* 0x000fda0003f05270 */
[----:B------:R-:W-:Y:S05]  /*a610*/  @P0 BRA `(.L_x_259) ;  /* 0x0000003800280947 */ /* 0x000fea0003800000 */
[----:B------:R-:W0:Y:S01]  /*a620*/  S2R R5, SR_LANEID ;  /* 0x0000000000057919 */ /* 0x000e220000000000 */
[----:B------:R-:W-:Y:S01]  /*a630*/  VOTEU.ANY UR4, UPT, PT ;  /* 0x0000000000047886 */ /* 0x000fe200038e0100 */
[----:B------:R-:W1:Y:S01]  /*a640*/  LDC.64 R2, c[0x0][0xc60] ;  /* 0x00031800ff027b82 */ /* 0x000e620000000a00 */
[----:B------:R-:W0:Y:S02]  /*a650*/  FLO.U32 R0, UR4 ;  /* 0x0000000400007d00 */ /* 0x000e2400080e0000 */
[----:B0-----:R-:W-:-:S06]  /*a660*/  ISETP.EQ.U32.AND P0, PT, R0, R5, PT ;  /* 0x000000050000720c */ /* 0x001fcc0003f02070 */
[----:B------:R-:W1:Y:S07]  /*a670*/  POPC R5, UR4 ;  /* 0x0000000400057d09 */ /* 0x000e6e0008000000 */
[----:B-1----:R-:W2:Y:S01]  /*a680*/  @P0 ATOMG.E.ADD.STRONG.GPU PT, R3, desc[UR36][R2.64], R5 ;  /* 0x00000005020309a8 */ /* 0x002ea200081ee1e4 */
[----:B------:R-:W0:Y:S02]  /*a690*/  S2R R4, SR_LTMASK ;  /* 0x0000000000047919 */ /* 0x000e240000003900 */
[----:B0-----:R-:W-:-:S04]  /*a6a0*/  LOP3.LUT R4, R4, UR4, RZ, 0xc0, !PT ;  /* 0x0000000404047c12 */ /* 0x001fc8000f8ec0ff */
[----:B------:R-:W0:Y:S01]  /*a6b0*/  POPC R7, R4 ;  /* 0x0000000400077309 */ /* 0x000e220000000000 */
[----:B--2---:R-:W0:Y:S02]  /*a6c0*/  SHFL.IDX PT, R0, R3, R0, 0x1f ;  /* 0x00001f0003007589 */ /* 0x004e2400000e0000 */
[----:B0-----:R-:W-:Y:S01]  /*a6d0*/  IADD3 R16, R0, UR38, R7 ;  /* 0x0000002600107c10 */ /* 0x001fe2000fffe007 */
[----:B------:R-:W-:Y:S06]  /*a6e0*/  BRA `(.L_x_259) ;  /* 0x0000003400f47947 */ /* 0x000fec0003800000 */
.L_x_258:
[----:B------:R-:W-:Y:S01]  /*a6f0*/  VIADD R0, R22, 0xe400 ;  /* 0x0000e40016007836 */ /* 0x000fe20000000000 */
[----:B------:R-:W-:Y:S04]  /*a700*/  BSSY B6, `(.L_x_260) ;  /* 0x0000013000067945 */ /* 0x000fe80003800000 */
[----:B------:R-:W-:-:S13]  /*a710*/  LOP3.LUT P0, RZ, R0, 0x3ff, RZ, 0xc0, !PT ;  /* 0x000003ff00ff7812 */ /* 0x000fda000780c0ff */
[----:B------:R-:W-:Y:S05]  /*a720*/  @!P0 BRA `(.L_x_261) ;  /* 0x0000000000408947 */ /* 0x000fea0003800000 */
        /* <DEDUP_REMOVED lines=8> */
[----:B------:R-:W-:Y:S01]  /*a7b0*/  MOV R12, 0x1 ;  /* 0x00000001000c7802 */ /* 0x000fe20000000f00 */
[----:B------:R-:W-:Y:S02]  /*a7c0*/  IMAD.U32 R7, RZ, RZ, UR9 ;  /* 0x00000009ff077e24 */ /* 0x000fe4000f8e00ff */
[----:B------:R-:W-:-:S02]  /*a7d0*/  IMAD.U32 R10, RZ, RZ, UR4 ;  /* 0x00000004ff0a7e24 */ /* 0x000fc4000f8e00ff */
[----:B------:R-:W-:Y:S02]  /*a7e0*/  IMAD.U32 R11, RZ, RZ, UR5 ;  /* 0x00000005ff0b7e24 */ /* 0x000fe4000f8e00ff */
[----:B------:R-:W-:Y:S02]  /*a7f0*/  IMAD.MOV.U32 R8, RZ, RZ, 0x70 ;  /* 0x00000070ff087424 */ /* 0x000fe400078e00ff */
[----:B------:R-:W-:-:S07]  /*a800*/  IMAD.MOV.U32 R13, RZ, RZ, RZ ;  /* 0x000000ffff0d7224 */ /* 0x000fce00078e00ff */
[----:B------:R-:W-:-:S07]  /*a810*/  LEPC R20, `(.L_x_261) ;  /* 0x000000001014794e */ /* 0x000fce0000000000 */
[----:B0-----:R-:W-:Y:S05]  /*a820*/  CALL.ABS.NOINC R2 ;  /* 0x0000000002007343 */ /* 0x001fea0003c00000 */
.L_x_261:
[----:B------:R-:W-:Y:S05]  /*a830*/  BSYNC B6 ;  /* 0x0000000000067941 */ /* 0x000fea0003800000 */
.L_x_260:
        /* <DEDUP_REMOVED lines=8> */
[----:B------:R0:W1:Y:S01]  /*a8c0*/  LDC.64 R2, c[0x4][R26] ;  /* 0x010000001a027b82 */ /* 0x0000620000000a00 */
[----:B------:R-:W-:Y:S01]  /*a8d0*/  IMAD.U32 R4, RZ, RZ, UR6 ;  /* 0x00000006ff047e24 */ /* 0x000fe2000f8e00ff */
[----:B------:R-:W-:Y:S01]  /*a8e0*/  MOV R7, UR9 ;  /* 0x0000000900077c02 */ /* 0x000fe20008000f00 */
[----:B------:R-:W-:Y:S02]  /*a8f0*/  IMAD.U32 R5, RZ, RZ, UR7 ;  /* 0x00000007ff057e24 */ /* 0x000fe4000f8e00ff */
[----:B------:R-:W-:Y:S02]  /*a900*/  IMAD.U32 R6, RZ, RZ, UR8 ;  /* 0x00000008ff067e24 */ /* 0x000fe4000f8e00ff */
[----:B------:R-:W-:-:S02]  /*a910*/  IMAD.U32 R10, RZ, RZ, UR4 ;  /* 0x00000004ff0a7e24 */ /* 0x000fc4000f8e00ff */
[----:B------:R-:W-:Y:S02]  /*a920*/  IMAD.U32 R11, RZ, RZ, UR5 ;  /* 0x00000005ff0b7e24 */ /* 0x000fe4000f8e00ff */
[----:B------:R-:W-:Y:S02]  /*a930*/  IMAD.MOV.U32 R8, RZ, RZ, 0x70 ;  /* 0x00000070ff087424 */ /* 0x000fe400078e00ff */
[----:B------:R-:W-:Y:S02]  /*a940*/  IMAD.MOV.U32 R12, RZ, RZ, 0x1 ;  /* 0x00000001ff0c7424 */ /* 0x000fe400078e00ff */
[----:B0-----:R-:W-:-:S07]  /*a950*/  IMAD.MOV.U32 R13, RZ, RZ, RZ ;  /* 0x000000ffff0d7224 */ /* 0x001fce00078e00ff */
[----:B------:R-:W-:-:S07]  /*a960*/  LEPC R20, `(.L_x_264) ;  /* 0x000000001014794e */ /* 0x000fce0000000000 */
[----:B-1----:R-:W-:Y:S05]  /*a970*/  CALL.ABS.NOINC R2 ;  /* 0x0000000002007343 */ /* 0x002fea0003c00000 */
.L_x_264:
[----:B------:R0:W1:Y:S01]  /*a980*/  LDC.64 R2, c[0x4][R26] ;  /* 0x010000001a027b82 */ /* 0x0000620000000a00 */
[----:B------:R-:W-:Y:S01]  /*a990*/  ULDC.64 UR6, c[0x4][0x88] ;  /* 0x0100220000067ab9 */ /* 0x000fe20000000a00 */
[----:B------:R-:W-:Y:S01]  /*a9a0*/  ULDC.64 UR8, c[0x4][0x90] ;  /* 0x0100240000087ab9 */ /* 0x000fe20000000a00 */
[----:B------:R-:W-:Y:S01]  /*a9b0*/  ULDC.64 UR4, c[0x4][0x18] ;  /* 0x0100060000047ab9 */ /* 0x000fe20000000a00 */
[----:B------:R-:W-:Y:S01]  /*a9c0*/  MOV R4, UR6 ;  /* 0x0000000600047c02 */ /* 0x000fe20008000f00 */
[----:B------:R-:W-:Y:S01]  /*a9d0*/  IMAD.U32 R5, RZ, RZ, UR7 ;  /* 0x00000007ff057e24 */ /* 0x000fe2000f8e00ff */
[----:B------:R-:W-:Y:S01]  /*a9e0*/  MOV R8, 0x70 ;  /* 0x0000007000087802 */ /* 0x000fe20000000f00 */
[----:B------:R-:W-:Y:S02]  /*a9f0*/  IMAD.U32 R6, RZ, RZ, UR8 ;  /* 0x00000008ff067e24 */ /* 0x000fe4000f8e00ff */
[----:B------:R-:W-:Y:S02]  /*aa00*/  IMAD.U32 R7, RZ, RZ, UR9 ;  /* 0x00000009ff077e24 */ /* 0x000fe4000f8e00ff */
[----:B------:R-:W-:-:S02]  /*aa10*/  IMAD.U32 R10, RZ, RZ, UR4 ;  /* 0x00000004ff0a7e24 */ /* 0x000fc4000f8e00ff */
[----:B------:R-:W-:Y:S02]  /*aa20*/  IMAD.U32 R11, RZ, RZ, UR5 ;  /* 0x00000005ff0b7e24 */ /* 0x000fe4000f8e00ff */
[----:B------:R-:W-:Y:S02]  /*aa30*/  IMAD.MOV.U32 R12, RZ, RZ, 0x1 ;  /* 0x00000001ff0c7424 */ /* 0x000fe400078e00ff */
[----:B0-----:R-:W-:-:S07]  /*aa40*/  IMAD.MOV.U32 R13, RZ, RZ, RZ ;  /* 0x000000ffff0d7224 */ /* 0x001fce00078e00ff */
[----:B------:R-:W-:-:S07]  /*aa50*/  LEPC R20, `(.L_x_263) ;  /* 0x000000001014794e */ /* 0x000fce0000000000 */
[----:B-1----:R-:W-:Y:S05]  /*aa60*/  CALL.ABS.NOINC R2 ;  /* 0x0000000002007343 */ /* 0x002fea0003c00000 */
.L_x_263:
[----:B------:R-:W-:Y:S05]  /*aa70*/  BSYNC B6 ;  /* 0x0000000000067941 */ /* 0x000fea0003800000 */
.L_x_262:
[----:B------:R-:W2:Y:S01]  /*aa80*/  LDL R21, [R1] ;  /* 0x0000000001157983 */ /* 0x000ea20000100800 */
[----:B------:R-:W-:Y:S01]  /*aa90*/  ULDC.64 UR4, c[0x0][0x9f8] ;  /* 0x00027e0000047ab9 */ /* 0x000fe20000000a00 */
[----:B------:R-:W0:Y:S01]  /*aaa0*/  LDC R6, c[0x0][0x430] ;  /* 0x00010c00ff067b82 */ /* 0x000e220000000800 */
[----:B------:R-:W-:Y:S01]  /*aab0*/  ISETP.NE.U32.AND P0, PT, RZ, UR4, PT ;  /* 0x00000004ff007c0c */ /* 0x000fe2000bf05070 */
[----:B------:R-:W3:Y:S03]  /*aac0*/  LDL R26, [R1+0x34] ;  /* 0x00003400011a7983 */ /* 0x000ee60000100800 */
[----:B------:R-:W-:Y:S01]  /*aad0*/  ISETP.NE.AND.EX P0, PT, RZ, UR5, PT, P0 ;  /* 0x00000005ff007c0c */ /* 0x000fe2000bf05300 */
[----:B------:R-:W4:Y:S04]  /*aae0*/  LDL R5, [R1+0xc] ;  /* 0x00000c0001057983 */ /* 0x000f280000100800 */
[----:B------:R-:W4:Y:S01]  /*aaf0*/  LDL R4, [R1+0x14] ;  /* 0x0000140001047983 */ /* 0x000f220000100800 */
[----:B------:R-:W1:Y:S07]  /*ab00*/  S2R R7, SR_TID.X ;  /* 0x0000000000077919 */ /* 0x000e6e0000002100 */
[----:B------:R-:W-:Y:S01]  /*ab10*/  @P0 IADD3 R2, P1, R23, UR4, RZ ;  /* 0x0000000417020c10 */ /* 0x000fe2000ff3e0ff */
[----:B------:R-:W1:Y:S03]  /*ab20*/  S2R R0, SR_TID.X ;  /* 0x0000000000007919 */ /* 0x000e660000002100 */
[----:B------:R-:W-:Y:S01]  /*ab30*/  @P0 IADD3.X R3, R24, UR5, RZ, P1, !PT ;  /* 0x0000000518030c10 */ /* 0x000fe20008ffe4ff */
[----:B------:R-:W4:Y:S01]  /*ab40*/  LDL.LU R20, [R1+0x4] ;  /* 0x0000040001147983 */ /* 0x000f220000300800 */
[----:B0-----:R-:W-:-:S03]  /*ab50*/  ISETP.NE.AND P2, PT, R6, 0x1, PT ;  /* 0x000000010600780c */ /* 0x001fc60003f45270 */
[----:B------:R-:W4:Y:S04]  /*ab60*/  LDL R9, [R1+0x48] ;  /* 0x0000480001097983 */ /* 0x000f280000100800 */
[----:B--2---:R0:W2:Y:S01]  /*ab70*/  @P0 LDG.E R21, desc[UR36][R2.64] ;  /* 0x0000002402150981 */ /* 0x0040a2000c1e1900 */
[----:B-1----:R-:W-:Y:S01]  /*ab80*/  IMAD.SHL.U32 R7, R7, 0x10, RZ ;  /* 0x0000001007077824 */ /* 0x002fe200078e00ff */
[----:B------:R-:W-:Y:S01]  /*ab90*/  LOP3.LUT R0, R0, 0x7f, RZ, 0xc0, !PT ;  /* 0x0000007f00007812 */ /* 0x000fe200078ec0ff */
[----:B---3--:R-:W-:-:S03]  /*aba0*/  VIADD R26, R26, 0xffffffff ;  /* 0xffffffff1a1a7836 */ /* 0x008fc60000000000 */
[----:B0-----:R-:W0:Y:S01]  /*abb0*/  @P2 LDC R3, c[0x0][0x434] ;  /* 0x00010d00ff032b82 */ /* 0x001e220000000800 */
[----:B------:R-:W-:Y:S01]  /*abc0*/  IMAD.SHL.U32 R8, R26, 0x80, RZ ;  /* 0x000000801a087824 */ /* 0x000fe200078e00ff */
[----:B------:R-:W-:Y:S02]  /*abd0*/  SHF.R.U32.HI R0, RZ, 0x3, R0 ;  /* 0x00000003ff007819 */ /* 0x000fe40000011600 */
[----:B------:R-:W-:-:S04]  /*abe0*/  LOP3.LUT R7, R7, 0x70, RZ, 0xc0, !PT ;  /* 0x0000007007077812 */ /* 0x000fc800078ec0ff */
[----:B------:R-:W1:Y:S01]  /*abf0*/  @P2 LDC R2, c[0x0][0x438] ;  /* 0x00010e00ff022b82 */ /* 0x000e620000000800 */
[----:B------:R-:W-:Y:S01]  /*ac00*/  LOP3.LUT R0, R8, R0, R7, 0xfe, !PT ;  /* 0x0000000008007212 */ /* 0x000fe200078efe07 */
[----:B--2---:R-:W-:Y:S03]  /*ac10*/  @P0 STL [R1], R21 ;  /* 0x0000001501000387 */ /* 0x004fe60000100800 */
[C---:B----4-:R-:W-:Y:S02]  /*ac20*/  ISETP.GE.AND P0, PT, R0.reuse, R5, PT ;  /* 0x000000050000720c */ /* 0x050fe40003f06270 */
[----:B------:R-:W-:-:S05]  /*ac30*/  IADD3 R0, R0, R4, RZ ;  /* 0x0000000400007210 */ /* 0x000fca0007ffe0ff */
[----:B0-----:R-:W-:-:S04]  /*ac40*/  @P2 IMAD.HI.U32 R3, R0, R3, RZ ;  /* 0x0000000300032227 */ /* 0x001fc800078e00ff */
[----:B------:R-:W-:Y:S01]  /*ac50*/  IMAD.MOV.U32 R4, RZ, RZ, R0 ;  /* 0x000000ffff047224 */ /* 0x000fe200078e0000 */
[----:B-1----:R-:W-:Y:S02]  /*ac60*/  @P2 SHF.R.U32.HI R4, RZ, R2, R3 ;  /* 0x00000002ff042219 */ /* 0x002fe40000011603 */
[----:B------:R-:W0:Y:S03]  /*ac70*/  @!P0 LDC.64 R2, c[0x0][0x428] ;  /* 0x00010a00ff028b82 */ /* 0x000e260000000a00 */
[----:B------:R-:W-:-:S04]  /*ac80*/  IMAD.MOV R5, RZ, RZ, -R4 ;  /* 0x000000ffff057224 */ /* 0x000fc800078e0a04 */
[----:B------:R-:W-:Y:S01]  /*ac90*/  IMAD R0, R6, R5, R0 ;  /* 0x0000000506007224 */ /* 0x000fe200078e0200 */
[----:B------:R-:W-:Y:S02]  /*aca0*/  SHF.R.S32.HI R6, RZ, 0x1f, R21 ;  /* 0x0000001fff067819 */ /* 0x000fe40000011415 */
[----:B------:R-:W-:-:S03]  /*acb0*/  @!P0 SHF.R.S32.HI R5, RZ, 0x1f, R4 ;  /* 0x0000001fff058819 */ /* 0x000fc60000011404 */
[-C--:B0-----:R-:W-:Y:S02]  /*acc0*/  @!P0 IMAD R7, R6, R2.reuse, RZ ;  /* 0x0000000206078224 */ /* 0x081fe400078e02ff */
[----:B------:R-:W-:-:S04]  /*acd0*/  @!P0 IMAD.WIDE.U32 R4, R21, R2, R4 ;  /* 0x0000000215048225 */ /* 0x000fc800078e0004 */
[----:B------:R-:W-:Y:S02]  /*ace0*/  @!P0 IMAD R7, R21, R3, R7 ;  /* 0x0000000315078224 */ /* 0x000fe400078e0207 */
[----:B------:R-:W0:Y:S01]  /*acf0*/  @!P0 LDC.64 R2, c[0x0][0x418] ;  /* 0x00010600ff028b82 */ /* 0x000e220000000a00 */
[----:B------:R0:W-:Y:S01]  /*ad00*/  STL [R1+0x18], R6 ;  /* 0x0000180601007387 */ /* 0x0001e20000100800 */
[----:B------:R-:W-:Y:S01]  /*ad10*/  @!P0 IMAD.IADD R7, R5, 0x1, R7 ;  /* 0x0000000105078824 */ /* 0x000fe200078e0207 */
[----:B0-----:R-:W-:Y:S01]  /*ad20*/  @!P0 LEA R6, P1, R4, R2, 0x2 ;  /* 0x0000000204068211 */ /* 0x001fe200078210ff */
[----:B------:R-:W-:-:S03]  /*ad30*/  IMAD.MOV.U32 R2, RZ, RZ, RZ ;  /* 0x000000ffff027224 */ /* 0x000fc600078e00ff */
[----:B------:R-:W-:-:S05]  /*ad40*/  @!P0 LEA.HI.X R7, R4, R3, R7, 0x2, P1 ;  /* 0x0000000304078211 */ /* 0x000fca00008f1407 */
[----:B------:R0:W5:Y:S01]  /*ad50*/  @!P0 LDG.E R2, desc[UR36][R6.64] ;  /* 0x0000002406028981 */ /* 0x000162000c1e1900 */
[----:B------:R-:W-:-:S04]  /*ad60*/  LOP3.LUT R20, R20, 0xfffffffb, RZ, 0xc0, !PT ;  /* 0xfffffffb14147812 */ /* 0x000fc800078ec0ff */
[----:B------:R-:W-:Y:S02]  /*ad70*/  @P2 LOP3.LUT R20, R20, 0x4, RZ, 0xfc, !PT ;  /* 0x0000000414142812 */ /* 0x000fe400078efcff */
[----:B------:R-:W-:Y:S02]  /*ad80*/  ISETP.NE.AND P2, PT, R9, 0x3, PT ;  /* 0x000000030900780c */ /* 0x000fe40003f45270 */
[----:B------:R-:W-:-:S11]  /*ad90*/  LOP3.LUT R20, R20, 0xfffffffd, RZ, 0xc0, !PT ;  /* 0xfffffffd14147812 */ /* 0x000fd600078ec0ff */
[----:B------:R-:W-:-:S05]  /*ada0*/  @P2 LOP3.LUT R20, R20, 0x2, RZ, 0xfc, !PT ;  /* 0x0000000214142812 */ /* 0x000fca00078efcff */
[----:B------:R0:W-:Y:S01]  /*adb0*/  STL [R1+0x4], R20 ;  /* 0x0000041401007387 */ /* 0x0001e20000100800 */
[----:B------:R-:W-:-:S03]  /*adc0*/  UMOV UR4, 0xffffffff ;  /* 0xffffffff00047882 */ /* 0x000fc60000000000 */
[----:B------:R-:W-:Y:S05]  /*add0*/  BRA.DIV UR4, `(.L_x_265) ;  /* 0x0000004204a87947 */ /* 0x000fea000b800000 */
.L_x_329:
[----:B------:R-:W-:Y:S01]  /*ade0*/  LOP3.LUT R24, R18, 0xffff, RZ, 0xc0, !PT ;  /* 0x0000ffff12187812 */ /* 0x000fe200078ec0ff */
[----:B------:R-:W-:Y:S06]  /*adf0*/  @!P2 BRA `(.L_x_266) ;  /* 0x000000000004a947 */ /* 0x000fec0003800000 */
[----:B------:R-:W-:Y:S01]  /*ae00*/  BPT.TRAP 0x1 ;  /* 0x000000040000795c */ /* 0x000fe20000300000 */
.L_x_266:
[----:B0-----:R-:W-:Y:S01]  /*ae10*/  SHF.R.S32.HI R6, RZ, 0x1f, R0 ;  /* 0x0000001fff067819 */ /* 0x001fe20000011400 */
[----:B------:R-:W-:Y:S01]  /*ae20*/  ULDC.64 UR4, c[0x0][0x328] ;  /* 0x0000ca0000047ab9 */ /* 0x000fe20000000a00 */
[----:B-----5:R-:W-:Y:S01]  /*ae30*/  SHF.R.S32.HI R7, RZ, 0x1f, R2 ;  /* 0x0000001fff077819 */ /* 0x020fe20000011402 */
[----:B------:R-:W-:Y:S01]  /*ae40*/  IMAD.WIDE.U32 R4, R0, UR4, RZ ;  /* 0x0000000400047c25 */ /* 0x000fe2000f8e00ff */
[----:B------:R-:W-:Y:S01]  /*ae50*/  ULDC.64 UR6, c[0x0][0x318] ;  /* 0x0000c60000067ab9 */ /* 0x000fe20000000a00 */
[----:B------:R-:W-:Y:S02]  /*ae60*/  BSSY B0, `(.L_x_267) ;  /* 0x0000012000007945 */ /* 0x000fe40003800000 */
[----:B------:R-:W-:-:S04]  /*ae70*/  IMAD R3, R6, UR4, RZ ;  /* 0x0000000406037c24 */ /* 0x000fc8000f8e02ff */
[----:B------:R-:W-:Y:S01]  /*ae80*/  IMAD R3, R0, UR5, R3 ;  /* 0x0000000500037c24 */ /* 0x000fe2000f8e0203 */
[----:B------:R-:W-:-:S03]  /*ae90*/  ULDC.64 UR4, c[0x0][0x338] ;  /* 0x0000ce0000047ab9 */ /* 0x000fc60000000a00 */
[----:B------:R-:W-:Y:S02]  /*aea0*/  IMAD.IADD R5, R5, 0x1, R3 ;  /* 0x0000000105057824 */ /* 0x000fe400078e0203 */
[----:B------:R-:W-:Y:S02]  /*aeb0*/  IMAD R3, R7, UR4, RZ ;  /* 0x0000000407037c24 */ /* 0x000fe4000f8e02ff */
[----:B------:R-:W-:-:S04]  /*aec0*/  IMAD.WIDE.U32 R4, R2, UR4, R4 ;  /* 0x0000000402047c25 */ /* 0x000fc8000f8e0004 */
[----:B------:R-:W-:Y:S01]  /*aed0*/  IMAD R3, R2, UR5, R3 ;  /* 0x0000000502037c24 */ /* 0x000fe2000f8e0203 */
[----:B------:R-:W-:-:S04]  /*aee0*/  ULDC.64 UR4, c[0x0][0x330] ;  /* 0x0000cc0000047ab9 */ /* 0x000fc80000000a00 */
[----:B------:R-:W-:Y:S01]  /*aef0*/  IADD3 R5, R5, R3, RZ ;  /* 0x0000000305057210 */ /* 0x000fe20007ffe0ff */
[----:B------:R-:W-:Y:S02]  /*af00*/  IMAD R3, R25, 0x8, R22 ;  /* 0x0000000819037824 */ /* 0x000fe400078e0216 */
[----:B------:R-:W-:-:S04]  /*af10*/  IMAD.WIDE.U32 R4, R24, UR4, R4 ;  /* 0x0000000418047c25 */ /* 0x000fc8000f8e0004 */
[----:B------:R-:W-:Y:S01]  /*af20*/  IMAD R23, R24, UR5, R5 ;  /* 0x0000000518177c24 */ /* 0x000fe2000f8e0205 */
[----:B------:R-:W-:-:S04]  /*af30*/  LEA R18, P0, R4, UR6, 0x1 ;  /* 0x0000000604127c11 */ /* 0x000fc8000f8008ff */
[----:B------:R-:W-:Y:S02]  /*af40*/  LEA.HI.X R23, R4, UR7, R23, 0x1, P0 ;  /* 0x0000000704177c11 */ /* 0x000fe400080f0c17 */
[----:B------:R-:W-:-:S06]  /*af50*/  SHF.L.U32 R4, R27, 0x1f, RZ ;  /* 0x0000001f1b047819 */ /* 0x000fcc00000006ff */
[----:B------:R-:W0:Y:S02]  /*af60*/  SYNCS.PHASECHK.TRANS64.TRYWAIT P0, [R3+URZ+0x16840], R4 ;  /* 0x01684004030075a7 */ /* 0x000e24000800017f */
[----:B0-----:R-:W-:Y:S05]  /*af70*/  @!P0 BRA `(.L_x_268) ;  /* 0x0000004000748947 */ /* 0x001fea0003800000 */
.L_x_330:
[----:B------:R-:W-:Y:S05]  /*af80*/  BSYNC B0 ;  /* 0x0000000000007941 */ /* 0x000fea0003800000 */
.L_x_267:
[----:B------:R-:W2:Y:S01]  /*af90*/  LDL R11, [R1+0xc] ;  /* 0x00000c00010b7983 */ /* 0x000ea20000100800 */
[----:B------:R-:W-:Y:S01]  /*afa0*/  ULDC.64 UR4, c[0x0][0x300] ;  /* 0x0000c00000047ab9 */ /* 0x000fe20000000a00 */
[----:B------:R-:W-:Y:S02]  /*afb0*/  ULDC.64 UR6, c[0x0][0x2e8] ;  /* 0x0000ba0000067ab9 */ /* 0x000fe40000000a00 */
[----:B------:R-:W3:Y:S01]  /*afc0*/  LDL.LU R9, [R1+0x4] ;  /* 0x0000040001097983 */ /* 0x000ee20000300800 */
[----:B------:R-:W-:Y:S02]  /*afd0*/  IMAD R6, R6, UR4, RZ ;  /* 0x0000000406067c24 */ /* 0x000fe4000f8e02ff */
[C---:B0-----:R-:W-:Y:S01]  /*afe0*/  IMAD.WIDE.U32 R4, R0.reuse, UR4, RZ ;  /* 0x0000000400047c25 */ /* 0x041fe2000f8e00ff */
[----:B------:R-:W0:Y:S03]  /*aff0*/  S2R R10, SR_TID.X ;  /* 0x00000000000a7919 */ /* 0x000e260000002100 */
[----:B------:R-:W-:Y:S01]  /*b000*/  IMAD R6, R0, UR5, R6 ;  /* 0x0000000500067c24 */ /* 0x000fe2000f8e0206 */
[----:B------:R-:W-:Y:S01]  /*b010*/  ULDC.64 UR4, c[0x0][0x310] ;  /* 0x0000c40000047ab9 */ /* 0x000fe20000000a00 */
[----:B------:R-:W1:Y:S01]  /*b020*/  S2R R12, SR_TID.X ;  /* 0x00000000000c7919 */ /* 0x000e620000002100 */
[----:B------:R-:W-:-:S02]  /*b030*/  IMAD R7, R7, UR4, RZ ;  /* 0x0000000407077c24 */ /* 0x000fc4000f8e02ff */
[----:B------:R-:W-:Y:S02]  /*b040*/  IMAD.IADD R5, R5, 0x1, R6 ;  /* 0x0000000105057824 */ /* 0x000fe400078e0206 */
[C---:B------:R-:W-:Y:S02]  /*b050*/  IMAD R7, R2.reuse, UR5, R7 ;  /* 0x0000000502077c24 */ /* 0x040fe4000f8e0207 */
[----:B------:R-:W-:Y:S01]  /*b060*/  IMAD.WIDE.U32 R4, R2, UR4, R4 ;  /* 0x0000000402047c25 */ /* 0x000fe2000f8e0004 */
[----:B------:R-:W-:-:S03]  /*b070*/  ULDC.64 UR4, c[0x0][0x308] ;  /* 0x0000c20000047ab9 */ /* 0x000fc60000000a00 */
[----:B------:R-:W-:Y:S02]  /*b080*/  IMAD.IADD R5, R5, 0x1, R7 ;  /* 0x0000000105057824 */ /* 0x000fe400078e0207 */
[----:B------:R-:W-:Y:S01]  /*b090*/  IMAD.WIDE.U32 R4, R24, UR4, R4 ;  /* 0x0000000418047c25 */ /* 0x000fe2000f8e0004 */
[----:B------:R-:W-:Y:S02]  /*b0a0*/  ULDC UR4, c[0x0][0x2f4] ;  /* 0x0000bd0000047ab9 */ /* 0x000fe40000000800 */
[----:B------:R-:W-:Y:S01]  /*b0b0*/  ISETP.GE.AND P2, PT, R28, UR4, PT ;  /* 0x000000041c007c0c */ /* 0x000fe2000bf46270 */
[----:B------:R-:W-:Y:S01]  /*b0c0*/  IMAD R2, R24, UR5, R5 ;  /* 0x0000000518027c24 */ /* 0x000fe2000f8e0205 */
[----:B------:R-:W-:Y:S01]  /*b0d0*/  LEA R0, P0, R4, UR6, 0x1 ;  /* 0x0000000604007c11 */ /* 0x000fe2000f8008ff */
[----:B------:R-:W-:-:S03]  /*b0e0*/  UMOV UR4, 0xffffffff ;  /* 0xffffffff00047882 */ /* 0x000fc60000000000 */
[----:B------:R-:W-:Y:S02]  /*b0f0*/  LEA.HI.X R2, R4, UR7, R2, 0x1, P0 ;  /* 0x0000000704027c11 */ /* 0x000fe400080f0c02 */
[----:B0-----:R-:W-:-:S04]  /*b100*/  LOP3.LUT R10, R10, 0x7f, RZ, 0xc0, !PT ;  /* 0x0000007f0a0a7812 */ /* 0x001fc800078ec0ff */
[----:B------:R-:W-:-:S04]  /*b110*/  SHF.R.U32.HI R10, RZ, 0x3, R10 ;  /* 0x00000003ff0a7819 */ /* 0x000fc8000001160a */
[----:B--2---:R-:W-:Y:S01]  /*b120*/  IADD3 R4, -R10, R11, -R8 ;  /* 0x0000000b0a047210 */ /* 0x004fe20007ffe908 */
[C---:B-1----:R-:W-:Y:S02]  /*b130*/  IMAD.SHL.U32 R10, R12.reuse, 0x8, RZ ;  /* 0x000000080c0a7824 */ /* 0x042fe400078e00ff */
[----:B------:R-:W-:Y:S01]  /*b140*/  IMAD.SHL.U32 R11, R12, 0x8, RZ ;  /* 0x000000080c0b7824 */ /* 0x000fe200078e00ff */
[----:B---3--:R-:W-:Y:S02]  /*b150*/  LOP3.LUT R9, R9, 0xfffffffe, RZ, 0xc0, !PT ;  /* 0xfffffffe09097812 */ /* 0x008fe400078ec0ff */
[----:B------:R-:W-:Y:S02]  /*b160*/  LOP3.LUT R10, R10, 0x1f8, RZ, 0xc0, !PT ;  /* 0x000001f80a0a7812 */ /* 0x000fe400078ec0ff */
[----:B------:R-:W-:Y:S02]  /*b170*/  @P2 LOP3.LUT R9, R9, 0x1, RZ, 0xfc, !PT ;  /* 0x0000000109092812 */ /* 0x000fe400078efcff */
[----:B------:R-:W-:-:S02]  /*b180*/  LOP3.LUT R10, R10, 0x38, R12, 0x78, !PT ;  /* 0x000000380a0a7812 */ /* 0x000fc400078e780c */
[----:B------:R-:W-:Y:S01]  /*b190*/  ISETP.GE.AND P0, PT, R4, 0x1, PT ;  /* 0x000000010400780c */ /* 0x000fe20003f06270 */
[----:B------:R0:W-:Y:S01]  /*b1a0*/  STL [R1+0x4], R9 ;  /* 0x0000040901007387 */ /* 0x0001e20000100800 */
[----:B------:R-:W-:-:S04]  /*b1b0*/  LOP3.LUT R10, R10, 0x200, R11, 0xf8, !PT ;  /* 0x000002000a0a7812 */ /* 0x000fc800078ef80b */
[----:B------:R-:W-:Y:S01]  /*b1c0*/  LEA R5, R25, R10, 0xd ;  /* 0x0000000a19057211 */ /* 0x000fe200078e68ff */
[----:B------:R-:W-:Y:S06]  /*b1d0*/  BRA.DIV UR4, `(.L_x_269) ;  /* 0x0000003e04f07947 */ /* 0x000fec000b800000 */
[----:B------:R-:W1:Y:S01]  /*b1e0*/  SHFL.IDX PT, R7, R0, RZ, 0x181f ;  /* 0x00181fff00077589 */ /* 0x000e6200000e0000 */
[----:B------:R-:W-:-:S03]  /*b1f0*/  @P0 IMAD R8, R5, 0x2, R22 ;  /* 0x0000000205080824 */ /* 0x000fc600078e0216 */
[----:B------:R-:W2:Y:S01]  /*b200*/  SHFL.IDX PT, R6, R2, RZ, 0x181f ;  /* 0x00181fff02067589 */ /* 0x000ea200000e0000 */
[----:B-1----:R-:W-:-:S05]  /*b210*/  @P0 LEA R7, P1, R28, R7, 0x1 ;  /* 0x000000071c070211 */ /* 0x002fca00078208ff */
[----:B--2---:R-:W-:Y:S01]  /*b220*/  @P0 IMAD.X R6, RZ, RZ, R6, P1 ;  /* 0x000000ffff060224 */ /* 0x004fe200008e0606 */
[----:B------:R-:W-:-:S04]  /*b230*/  ISETP.GE.AND P1, PT, R4, 0x11, PT ;  /* 0x000000110400780c */ /* 0x000fc80003f26270 */
[----:B------:R-:W-:-:S04]  /*b240*/  @P0 LOP3.LUT R7, R7, R6, RZ, 0x3c, !PT ;  /* 0x0000000607070212 */ /* 0x000fc800078e3cff */
[----:B------:R-:W-:-:S04]  /*b250*/  @P0 LOP3.LUT R6, R7, R6, RZ, 0x3c, !PT ;  /* 0x0000000607060212 */ /* 0x000fc800078e3cff */
[----:B------:R-:W-:-:S05]  /*b260*/  @P0 LOP3.LUT R7, R7, R6, RZ, 0x3c, !PT ;  /* 0x0000000607070212 */ /* 0x000fca00078e3cff */
[----:B------:R-:W-:Y:S01]  /*b270*/  @!PT LDS RZ, [RZ] ;  /* 0x00000000fffff984 */ /* 0x000fe20000000800 */
[----:B------:R1:W-:Y:S04]  /*b280*/  @P0 LDGSTS.E.BYPASS.LTC128B.128 [R8+0xe400], desc[UR36][R6.64], !P2 ;  /* 0x0e40000006080fae */ /* 0x0003e8000d101d64 */
[----:B-1----:R-:W1:Y:S01]  /*b290*/  SHFL.IDX PT, R7, R0, 0x1, 0x181f ;  /* 0x00381f0000077f89 */ /* 0x002e6200000e0000 */
[----:B------:R-:W-:-:S03]  /*b2a0*/  @P1 IMAD R8, R5, 0x2, R22 ;  /* 0x0000000205081824 */ /* 0x000fc600078e0216 */
[----:B------:R-:W2:Y:S01]  /*b2b0*/  SHFL.IDX PT, R6, R2, 0x1, 0x181f ;  /* 0x00381f0002067f89 */ /* 0x000ea200000e0000 */
[----:B-1----:R-:W-:-:S05]  /*b2c0*/  @P1 LEA R7, P0, R28, R7, 0x1 ;  /* 0x000000071c071211 */ /* 0x002fca00078008ff */
[----:B--2---:R-:W-:-:S05]  /*b2d0*/  @P1 IMAD.X R6, RZ, RZ, R6, P0 ;  /* 0x000000ffff061224 */ /* 0x004fca00000e0606 */
[----:B------:R-:W-:-:S04]  /*b2e0*/  @P1 LOP3.LUT R7, R7, R6, RZ, 0x3c, !PT ;  /* 0x0000000607071212 */ /* 0x000fc800078e3cff */
[----:B------:R-:W-:-:S04]  /*b2f0*/  @P1 LOP3.LUT R6, R7, R6, RZ, 0x3c, !PT ;  /* 0x0000000607061212 */ /* 0x000fc800078e3cff */
[----:B------:R-:W-:-:S05]  /*b300*/  @P1 LOP3.LUT R7, R7, R6, RZ, 0x3c, !PT ;  /* 0x0000000607071212 */ /* 0x000fca00078e3cff */
[----:B------:R1:W-:Y:S01]  /*b310*/  @P1 LDGSTS.E.BYPASS.LTC128B.128 [R8+0xec00], desc[UR36][R6.64], !P2 ;  /* 0x0ec0000006081fae */ /* 0x0003e2000d101d64 */
[----:B------:R-:W-:-:S03]  /*b320*/  ISETP.GE.AND P1, PT, R4, 0x21, PT ;  /* 0x000000210400780c */ /* 0x000fc60003f26270 */
[----:B-1----:R-:W1:Y:S10]  /*b330*/  SHFL.IDX PT, R7, R0, 0x2, 0x181f ;  /* 0x00581f0000077f89 */ /* 0x002e7400000e0000 */
[----:B------:R-:W-:Y:S01]  /*b340*/  @P1 LEA R8, R5, R22, 0x1 ;  /* 0x0000001605081211 */ /* 0x000fe200078e08ff */
        /* <DEDUP_REMOVED lines=9> */
[----:B------:R-:W-:Y:S01]  /*b3e0*/  @P1 IMAD R8, R5, 0x2, R22 ;  /* 0x0000000205081824 */ /* 0x000fe200078e0216 */
        /* <DEDUP_REMOVED lines=30> */
[----:B------:R-:W2:Y:S04]  /*b5d0*/  SHFL.IDX PT, R6, R2, 0x6, 0x181f ;  /* 0x00d81f0002067f89 */ /* 0x000ea800000e0000 */
[----:B------:R-:W3:Y:S04]  /*b5e0*/  SHFL.IDX PT, R2, R2, 0x7, 0x181f ;  /* 0x00f81f0002027f89 */ /* 0x000ee800000e0000 */
[----:B------:R-:W4:Y:S01]  /*b5f0*/  SHFL.IDX PT, R0, R0, 0x7, 0x181f ;  /* 0x00f81f0000007f89 */ /* 0x000f2200000e0000 */
[----:B-1----:R-:W-:-:S05]  /*b600*/  @P1 LEA R7, P0, R28, R7, 0x1 ;  /* 0x000000071c071211 */ /* 0x002fca00078008ff */
[----:B--2---:R-:W-:-:S05]  /*b610*/  @P1 IMAD.X R6, RZ, RZ, R6, P0 ;  /* 0x000000ffff061224 */ /* 0x004fca00000e0606 */
[----:B------:R-:W-:-:S04]  /*b620*/  @P1 LOP3.LUT R7, R7, R6, RZ, 0x3c, !PT ;  /* 0x0000000607071212 */ /* 0x000fc800078e3cff */
[----:B------:R-:W-:-:S04]  /*b630*/  @P1 LOP3.LUT R6, R7, R6, RZ, 0x3c, !PT ;  /* 0x0000000607061212 */ /* 0x000fc800078e3cff */
[----:B------:R-:W-:-:S05]  /*b640*/  @P1 LOP3.LUT R7, R7, R6, RZ, 0x3c, !PT ;  /* 0x0000000607071212 */ /* 0x000fca00078e3cff */
[----:B---34-:R1:W-:Y:S02]  /*b650*/  @P1 LDGSTS.E.BYPASS.LTC128B.128 [R8+0x11400], desc[UR36][R6.64], !P2 ;  /* 0x1140000006081fae */ /* 0x0183e4000d101d64 */
.L_x_348:
[----:B------:R-:W-:-:S13]  /*b660*/  ISETP.GE.AND P0, PT, R4, 0x71, PT ;  /* 0x000000710400780c */ /* 0x000fda0003f06270 */
[----:B-1----:R-:W-:Y:S01]  /*b670*/  @P0 LEA R6, P1, R28, R0, 0x1 ;  /* 0x000000001c060211 */ /* 0x002fe200078208ff */
[----:B------:R-:W-:-:S04]  /*b680*/  @P0 IMAD R5, R5, 0x2, R22 ;  /* 0x0000000205050824 */ /* 0x000fc800078e0216 */
[----:B------:R-:W-:-:S05]  /*b690*/  @P0 IMAD.X R7, RZ, RZ, R2, P1 ;  /* 0x000000ffff070224 */ /* 0x000fca00008e0602 */
[----:B------:R-:W-:Y:S01]  /*b6a0*/  @!PT LDS RZ, [RZ] ;  /* 0x00000000fffff984 */ /* 0x000fe20000000800 */
[----:B------:R-:W-:Y:S01]  /*b6b0*/  @!PT LDS RZ, [RZ] ;  /* 0x00000000fffff984 */ /* 0x000fe20000000800 */
[----:B------:R-:W-:Y:S01]  /*b6c0*/  @!PT LDS RZ, [RZ] ;  /* 0x00000000fffff984 */ /* 0x000fe20000000800 */
[----:B------:R1:W-:Y:S01]  /*b6d0*/  @P0 LDGSTS.E.BYPASS.LTC128B.128 [R5+0x11c00], desc[UR36][R6.64], !P2 ;  /* 0x11c0000006050fae */ /* 0x0003e2000d101d64 */
[----:B------:R-:W-:Y:S01]  /*b6e0*/  PLOP3.LUT P0, PT, PT, PT, PT, 0x80, 0x0 ;  /* 0x000000000000781c */ /* 0x000fe20003f0f070 */
[----:B------:R-:W-:-:S12]  /*b6f0*/  NOP ;  /* 0x0000000000007918 */ /* 0x000fd80000000000 */
.L_x_270:
[----:B------:R-:W-:Y:S02]  /*b700*/  PLOP3.LUT P1, PT, P1, P0, PT, 0xa2, 0x0 ;  /* 0x000000000000781c */ /* 0x000fe40000f21472 */
[----:B------:R-:W-:-:S08]  /*b710*/  @P0 R2UR P1, UR4, R3 ;  /* 0x00000000030402ca */ /* 0x000fd00000020000 */
[----:B------:R-:W-:-:S05]  /*b720*/  @P0 PLOP3.LUT P0, PT, P1, PT, PT, 0x80, 0x0 ;  /* 0x000000000000081c */ /* 0x000fca0000f0f070 */
[----:B------:R-:W-:Y:S01]  /*b730*/  @!P1 SYNCS.ARRIVE.TRANS64.RED.A0T1 RZ, [UR4+0x16830], RZ ;  /* 0x016830ffffff99a7 */ /* 0x000fe20008200404 */
[----:B------:R-:W-:Y:S07]  /*b740*/  @!P1 ARRIVES.LDGSTSBAR.64.TRANSCNT [UR4+0x16830] ;  /* 0x01683000ff0099b0 */ /* 0x000fee0008000a84 */
[----:B------:R-:W-:Y:S05]  /*b750*/  @P0 BRA.U.ANY `(.L_x_270) ;  /* 0xfffffffd00e80947 */ /* 0x000fea000393ffff */
[----:B------:R-:W-:Y:S01]  /*b760*/  NOP ;  /* 0x0000000000007918 */ /* 0x000fe20000000000 */
[----:B------:R-:W2:Y:S02]  /*b770*/  LDL R0, [R1+0x48] ;  /* 0x0000480001007983 */ /* 0x000ea40000100800 */
[----:B--2---:R-:W-:-:S13]  /*b780*/  ISETP.NE.AND P2, PT, R0, 0x3, PT ;  /* 0x000000030000780c */ /* 0x004fda0003f45270 */
[----:B------:R-:W-:Y:S05]  /*b790*/  @!P2 BRA `(.L_x_271) ;  /* 0x000000000004a947 */ /* 0x000fea0003800000 */
[----:B------:R-:W-:Y:S01]  /*b7a0*/  BPT.TRAP 0x1 ;  /* 0x000000040000795c */ /* 0x000fe20000300000 */
.L_x_271:
[----:B------:R2:W5:Y:S01]  /*b7b0*/  LDL R0, [R1+0x4] ;  /* 0x0000040001007983 */ /* 0x0005620000100800 */
[----:B------:R2:W-:Y:S03]  /*b7c0*/  SYNCS.ARRIVE.TRANS64.A1T0 RZ, [R3+URZ+0x16830], RZ ;  /* 0x016830ff03ff79a7 */ /* 0x0005e6000810003f */
[----:B-1----:R2:W5:Y:S04]  /*b7d0*/  LDL.LU R5, [R1+0x20] ;  /* 0x0000200001057983 */ /* 0x0025680000300800 */
[----:B------:R2:W5:Y:S02]  /*b7e0*/  LDL.LU R4, [R1+0x2c] ;  /* 0x00002c0001047983 */ /* 0x0005640000300800 */
[----:B------:R-:W-:Y:S05]  /*b7f0*/  WARPSYNC.ALL ;  /* 0x0000000000007948 */ /* 0x000fea0003800000 */
[----:B------:R-:W-:Y:S01]  /*b800*/  ULDC.64 UR4, c[0x0][0x298] ;  /* 0x0000a60000047ab9 */ /* 0x000fe20000000a00 */
[----:B------:R-:W-:Y:S01]  /*b810*/  VIADD R2, R22, 0x8400 ;  /* 0x0000840016027836 */ /* 0x000fe20000000000 */
[----:B------:R-:W-:Y:S01]  /*b820*/  BSSY B6, `(.L_x_272) ;  /* 0x000001f000067945 */ /* 0x000fe20003800000 */
[----:B------:R-:W-:Y:S03]  /*b830*/  BAR.SYNC.DEFER_BLOCKING 0x8, 0x200 ;  /* 0x0208000000007b1d */ /* 0x000fe60000010000 */
[----:B------:R-:W-:-:S02]  /*b840*/  LOP3.LUT P0, RZ, R2, 0x3ff, RZ, 0xc0, !PT ;  /* 0x000003ff02ff7812 */ /* 0x000fc4000780c0ff */
[----:B-----5:R-:W-:Y:S02]  /*b850*/  LOP3.LUT P1, RZ, R0, 0x8, RZ, 0xc0, !PT ;  /* 0x0000000800ff7812 */ /* 0x020fe4000782c0ff */
[----:B------:R-:W-:Y:S01]  /*b860*/  SHF.R.S32.HI R0, RZ, 0x1f, R5 ;  /* 0x0000001fff007819 */ /* 0x000fe20000011405 */
[----:B--2---:R-:W-:Y:S01]  /*b870*/  IMAD.WIDE.U32 R2, R5, UR4, RZ ;  /* 0x0000000405027c25 */ /* 0x004fe2000f8e00ff */
[----:B------:R-:W-:Y:S02]  /*b880*/  SEL R29, R29, RZ, !P1 ;  /* 0x000000ff1d1d7207 */ /* 0x000fe40004800000 */
[----:B------:R-:W-:Y:S01]  /*b890*/  SEL R4, R4, RZ, !P1 ;  /* 0x000000ff04047207 */ /* 0x000fe20004800000 */
[----:B------:R-:W-:Y:S01]  /*b8a0*/  IMAD R0, R0, UR4, RZ ;  /* 0x0000000400007c24 */ /* 0x000fe2000f8e02ff */
[----:B------:R1:W-:Y:S03]  /*b8b0*/  STL.64 [R1+0x20], R2 ;  /* 0x0000200201007387 */ /* 0x0003e60000100a00 */
[----:B------:R-:W-:Y:S01]  /*b8c0*/  IMAD R0, R5, UR5, R0 ;  /* 0x0000000505007c24 */ /* 0x000fe2000f8e0200 */
[----:B------:R1:W-:Y:S04]  /*b8d0*/  STL [R1+0x38], R4 ;  /* 0x0000380401007387 */ /* 0x0003e80000100800 */
[----:B------:R-:W-:-:S05]  /*b8e0*/  IADD3 R0, R3, R0, RZ ;  /* 0x0000000003007210 */ /* 0x000fca0007ffe0ff */
[----:B------:R1:W-:Y:S01]  /*b8f0*/  STL [R1+0x2c], R0 ;  /* 0x00002c0001007387 */ /* 0x0003e20000100800 */
[----:B------:R-:W-:Y:S05]  /*b900*/  @!P0 BRA `(.L_x_273) ;  /* 0x0000000000408947 */ /* 0x000fea0003800000 */
[----:B-1----:R-:W-:Y:S01]  /*b910*/  MOV R2, 0x0 ;  /* 0x0000000000027802 */ /* 0x002fe20000000f00 */
[----:B------:R-:W-:Y:S01]  /*b920*/  ULDC.64 UR6, c[0x4][0x88] ;  /* 0x0100220000067ab9 */ /* 0x000fe20000000a00 */
[----:B------:R-:W-:Y:S01]  /*b930*/  ULDC.64 UR8, c[0x4][0x90] ;  /* 0x0100240000087ab9 */ /* 0x000fe20000000a00 */
[----:B------:R-:W-:Y:S01]  /*b940*/  ULDC.64 UR4, c[0x4][0x20] ;  /* 0x0100080000047ab9 */ /* 0x000fe20000000a00 */
[----:B------:R-:W-:Y:S01]  /*b950*/  IMAD.U32 R4, RZ, RZ, UR6 ;  /* 0x00000006ff047e24 */ /* 0x000fe2000f8e00ff */
[----:B------:R-:W-:Y:S01]  /*b960*/  MOV R11, UR5 ;  /* 0x00000005000b7c02 */ /* 0x000fe20008000f00 */
[----:B------:R-:W1:Y:S01]  /*b970*/  LDC.64 R2, c[0x4][R2] ;  /* 0x0100000002027b82 */ /* 0x000e620000000a00 */
[----:B------:R-:W-:Y:S02]  /*b980*/  IMAD.U32 R5, RZ, RZ, UR7 ;  /* 0x00000007ff057e24 */ /* 0x000fe4000f8e00ff */
[----:B------:R-:W-:Y:S02]  /*b990*/  IMAD.U32 R6, RZ, RZ, UR8 ;  /* 0x00000008ff067e24 */ /* 0x000fe4000f8e00ff */
[----:B------:R-:W-:-:S02]  /*b9a0*/  IMAD.U32 R7, RZ, RZ, UR9 ;  /* 0x00000009ff077e24 */ /* 0x000fc4000f8e00ff */
[----:B------:R-:W-:Y:S02]  /*b9b0*/  IMAD.U32 R10, RZ, RZ, UR4 ;  /* 0x00000004ff0a7e24 */ /* 0x000fe4000f8e00ff */
[----:B------:R-:W-:Y:S02]  /*b9c0*/  IMAD.MOV.U32 R8, RZ, RZ, 0x70 ;  /* 0x00000070ff087424 */ /* 0x000fe400078e00ff */
[----:B------:R-:W-:Y:S02]  /*b9d0*/  IMAD.MOV.U32 R12, RZ, RZ, 0x1 ;  /* 0x00000001ff0c7424 */ /* 0x000fe400078e00ff */
[----:B------:R-:W-:-:S07]  /*b9e0*/  IMAD.MOV.U32 R13, RZ, RZ, RZ ;  /* 0x000000ffff0d7224 */ /* 0x000fce00078e00ff */
[----:B------:R-:W-:-:S07]  /*b9f0*/  LEPC R20, `(.L_x_273) ;  /* 0x000000001014794e */ /* 0x000fce0000000000 */
[----:B01----:R-:W-:Y:S05]  /*ba00*/  CALL.ABS.NOINC R2 ;  /* 0x0000000002007343 */ /* 0x003fea0003c00000 */
.L_x_273:
[----:B------:R-:W-:Y:S05]  /*ba10*/  BSYNC B6 ;  /* 0x0000000000067941 */ /* 0x000fea0003800000 */
.L_x_272:
[----:B-1----:R-:W2:Y:S01]  /*ba20*/  LDL.LU R2, [R1+0x2c] ;  /* 0x00002c0001027983 */ /* 0x002ea20000300800 */
[----:B0-----:R-:W0:Y:S01]  /*ba30*/  LDC R9, c[0x0][0x448] ;  /* 0x00011200ff097b82 */ /* 0x001e220000000800 */
[----:B------:R-:W-:Y:S01]  /*ba40*/  ULDC.64 UR4, c[0x0][0x2d8] ;  /* 0x0000b60000047ab9 */ /* 0x000fe20000000a00 */
[----:B------:R-:W-:Y:S01]  /*ba50*/  ULDC.64 UR6, c[0x0][0x2e0] ;  /* 0x0000b80000067ab9 */ /* 0x000fe20000000a00 */
[----:B------:R-:W3:Y:S01]  /*ba60*/  LDL.LU.64 R20, [R1+0x20] ;  /* 0x0000200001147983 */ /* 0x000ee20000300a00 */
[----:B------:R-:W-:-:S03]  /*ba70*/  ULDC.64 UR8, c[0x0][0x280] ;  /* 0x0000a00000087ab9 */ /* 0x000fc60000000a00 */
[----:B------:R-:W4:Y:S04]  /*ba80*/  LDL.LU R0, [R1+0x38] ;  /* 0x0000380001007983 */ /* 0x000f280000300800 */
[----:B------:R1:W5:Y:S01]  /*ba90*/  LDL R10, [R1+0x1c] ;  /* 0x00001c00010a7983 */ /* 0x0003620000100800 */
[----:B0-----:R-:W-:-:S13]  /*baa0*/  ISETP.NE.AND P0, PT, R9, 0x1, PT ;  /* 0x000000010900780c */ /* 0x001fda0003f05270 */
[----:B------:R-:W0:Y:S08]  /*bab0*/  @P0 LDC R4, c[0x0][0x44c] ;  /* 0x00011300ff040b82 */ /* 0x000e300000000800 */
[----:B------:R-:W1:Y:S08]  /*bac0*/  @P0 LDC R5, c[0x0][0x450] ;  /* 0x00011400ff050b82 */ /* 0x000e700000000800 */
[----:B------:R-:W1:Y:S01]  /*bad0*/  @P0 LDC R8, c[0x0][0x450] ;  /* 0x00011400ff080b82 */ /* 0x000e620000000800 */
[----:B--2---:R-:W-:-:S02]  /*bae0*/  IMAD.MOV.U32 R3, RZ, RZ, R2 ;  /* 0x000000ffff037224 */ /* 0x004fc400078e0002 */
[----:B---3--:R-:W-:Y:S01]  /*baf0*/  IMAD.MOV.U32 R2, RZ, RZ, R20 ;  /* 0x000000ffff027224 */ /* 0x008fe200078e0014 */
[----:B------:R-:W2:Y:S03]  /*bb00*/  S2R R21, SR_TID.X ;  /* 0x0000000000157919 */ /* 0x000ea60000002100 */
[C---:B------:R-:W-:Y:S01]  /*bb10*/  IMAD.WIDE.U32 R2, R24.reuse, UR4, R2 ;  /* 0x0000000418027c25 */ /* 0x040fe2000f8e0002 */
[----:B------:R-:W3:Y:S03]  /*bb20*/  S2R R20, SR_TID.X ;  /* 0x0000000000147919 */ /* 0x000ee60000002100 */
[----:B------:R-:W-:Y:S01]  /*bb30*/  IMAD R3, R24, UR5, R3 ;  /* 0x0000000518037c24 */ /* 0x000fe2000f8e0203 */
[----:B------:R-:W-:Y:S01]  /*bb40*/  ULDC.64 UR4, c[0x0][0x2d0] ;  /* 0x0000b40000047ab9 */ /* 0x000fe20000000a00 */
[----:B----4-:R-:W-:-:S02]  /*bb50*/  IMAD R0, R0, UR6, RZ ;  /* 0x0000000600007c24 */ /* 0x010fc4000f8e02ff */
[----:B------:R-:W-:-:S04]  /*bb60*/  IMAD.WIDE.U32 R2, R29, UR6, R2 ;  /* 0x000000061d027c25 */ /* 0x000fc8000f8e0002 */
[----:B------:R-:W-:Y:S01]  /*bb70*/  IMAD R0, R29, UR7, R0 ;  /* 0x000000071d007c24 */ /* 0x000fe2000f8e0200 */
[----:B------:R-:W-:-:S03]  /*bb80*/  ULDC.64 UR6, c[0x0][0x2c8] ;  /* 0x0000b20000067ab9 */ /* 0x000fc60000000a00 */
[----:B------:R-:W-:Y:S01]  /*bb90*/  IMAD.IADD R3, R3, 0x1, R0 ;  /* 0x0000000103037824 */ /* 0x000fe200078e0200 */
[----:B--2---:R-:W-:Y:S02]  /*bba0*/  SHF.L.U32 R21, R21, 0x4, RZ ;  /* 0x0000000415157819 */ /* 0x004fe400000006ff */
[----:B---3--:R-:W-:Y:S02]  /*bbb0*/  LOP3.LUT R20, R20, 0x7f, RZ, 0xc0, !PT ;  /* 0x0000007f14147812 */ /* 0x008fe400078ec0ff */
[----:B------:R-:W-:Y:S02]  /*bbc0*/  LOP3.LUT R21, R21, 0x70, RZ, 0xc0, !PT ;  /* 0x0000007015157812 */ /* 0x000fe400078ec0ff */
[----:B------:R-:W-:-:S04]  /*bbd0*/  SHF.R.U32.HI R20, RZ, 0x3, R20 ;  /* 0x00000003ff147819 */ /* 0x000fc80000011614 */
[----:B------:R-:W-:Y:S02]  /*bbe0*/  LOP3.LUT R20, R20, R21, RZ, 0xfc, !PT ;  /* 0x0000001514147212 */ /* 0x000fe400078efcff */
[----:B------:R2:W5:Y:S03]  /*bbf0*/  LDL R21, [R1+0x30] ;  /* 0x0000300001157983 */ /* 0x0005660000100800 */
[----:B------:R-:W-:-:S04]  /*bc00*/  IMAD R6, R17, 0xc0, R20 ;  /* 0x000000c011067824 */ /* 0x000fc800078e0214 */
[----:B0-----:R-:W-:-:S04]  /*bc10*/  @P0 IMAD.HI.U32 R0, R6, R4, RZ ;  /* 0x0000000406000227 */ /* 0x001fc800078e00ff */
[----:B------:R-:W-:Y:S01]  /*bc20*/  IMAD.MOV.U32 R4, RZ, RZ, R6 ;  /* 0x000000ffff047224 */ /* 0x000fe200078e0006 */
[----:B-1----:R-:W-:-:S04]  /*bc30*/  @P0 SHF.R.U32.HI R4, RZ, R5, R0 ;  /* 0x00000005ff040219 */ /* 0x002fc80000011600 */
[----:B------:R-:W-:-:S05]  /*bc40*/  SHF.R.S32.HI R0, RZ, 0x1f, R4 ;  /* 0x0000001fff007819 */ /* 0x000fca0000011404 */
[----:B------:R-:W-:-:S04]  /*bc50*/  IMAD R0, R0, UR4, RZ ;  /* 0x0000000400007c24 */ /* 0x000fc8000f8e02ff */
[C---:B------:R-:W-:Y:S02]  /*bc60*/  IMAD R7, R4.reuse, UR5, R0 ;  /* 0x0000000504077c24 */ /* 0x040fe4000f8e0200 */
[----:B------:R-:W-:Y:S02]  /*bc70*/  IMAD.MOV R0, RZ, RZ, -R4 ;  /* 0x000000ffff007224 */ /* 0x000fe400078e0a04 */
[----:B------:R-:W-:-:S04]  /*bc80*/  IMAD.WIDE.U32 R4, R4, UR4, R2 ;  /* 0x0000000404047c25 */ /* 0x000fc8000f8e0002 */
[----:B------:R-:W-:Y:S02]  /*bc90*/  IMAD R0, R9, R0, R6 ;  /* 0x0000000009007224 */ /* 0x000fe400078e0206 */
[----:B------:R-:W-:-:S03]  /*bca0*/  IMAD.IADD R5, R5, 0x1, R7 ;  /* 0x0000000105057824 */ /* 0x000fc600078e0207 */
[----:B------:R-:W-:-:S05]  /*bcb0*/  SHF.R.S32.HI R7, RZ, 0x1f, R0 ;  /* 0x0000001fff077819 */ /* 0x000fca0000011400 */
[----:B------:R-:W-:Y:S02]  /*bcc0*/  IMAD R7, R7, UR6, RZ ;  /* 0x0000000607077c24 */ /* 0x000fe4000f8e02ff */
[----:B------:R-:W-:-:S04]  /*bcd0*/  IMAD.WIDE.U32 R4, R0, UR6, R4 ;  /* 0x0000000600047c25 */ /* 0x000fc8000f8e0004 */
[----:B------:R-:W-:-:S04]  /*bce0*/  IMAD R7, R0, UR7, R7 ;  /* 0x0000000700077c24 */ /* 0x000fc8000f8e0207 */
[----:B------:R-:W-:Y:S02]  /*bcf0*/  IMAD.IADD R5, R5, 0x1, R7 ;  /* 0x0000000105057824 */ /* 0x000fe400078e0207 */
[----:B------:R-:W0:Y:S01]  /*bd00*/  @P0 LDC R7, c[0x0][0x44c] ;  /* 0x00011300ff070b82 */ /* 0x000e220000000800 */
[----:B------:R-:W-:-:S04]  /*bd10*/  LEA R0, P1, R4, UR8, 0x1 ;  /* 0x0000000804007c11 */ /* 0x000fc8000f8208ff */
[----:B------:R-:W-:Y:S02]  /*bd20*/  LEA.HI.X R4, R4, UR9, R5, 0x1, P1 ;  /* 0x0000000904047c11 */ /* 0x000fe400088f0c05 */
[----:B------:R-:W-:-:S05]  /*bd30*/  IADD3 R5, R6, 0x80, RZ ;  /* 0x0000008006057810 */ /* 0x000fca0007ffe0ff */
[----:B------:R-:W-:Y:S01]  /*bd40*/  IMAD.MOV.U32 R6, RZ, RZ, R5 ;  /* 0x000000ffff067224 */ /* 0x000fe200078e0005 */
[----:B------:R-:W1:Y:S01]  /*bd50*/  S2R R20, SR_TID.X ;  /* 0x0000000000147919 */ /* 0x000e620000002100 */
[----:B0-----:R-:W-:-:S05]  /*bd60*/  @P0 IMAD.HI.U32 R7, R5, R7, RZ ;  /* 0x0000000705070227 */ /* 0x001fca00078e00ff */
[----:B------:R-:W-:-:S05]  /*bd70*/  @P0 SHF.R.U32.HI R6, RZ, R8, R7 ;  /* 0x00000008ff060219 */ /* 0x000fca0000011607 */
[----:B------:R-:W-:-:S04]  /*bd80*/  IMAD.MOV R7, RZ, RZ, -R6 ;  /* 0x000000ffff077224 */ /* 0x000fc800078e0a06 */
[----:B------:R-:W-:Y:S01]  /*bd90*/  IMAD R5, R9, R7, R5 ;  /* 0x0000000709057224 */ /* 0x000fe200078e0205 */
[----:B------:R-:W-:Y:S01]  /*bda0*/  SHF.R.S32.HI R7, RZ, 0x1f, R6 ;  /* 0x0000001fff077819 */ /* 0x000fe20000011406 */
[----:B------:R-:W-:-:S04]  /*bdb0*/  IMAD.WIDE.U32 R2, R6, UR4, R2 ;  /* 0x0000000406027c25 */ /* 0x000fc8000f8e0002 */
[----:B------:R-:W-:Y:S01]  /*bdc0*/  IMAD R7, R7, UR4, RZ ;  /* 0x0000000407077c24 */ /* 0x000fe2000f8e02ff */
[----:B------:R-:W-:-:S03]  /*bdd0*/  ULDC UR4, c[0x0][0x2b8] ;  /* 0x0000ae0000047ab9 */ /* 0x000fc60000000800 */
[----:B------:R-:W-:Y:S01]  /*bde0*/  IMAD R7, R6, UR5, R7 ;  /* 0x0000000506077c24 */ /* 0x000fe2000f8e0207 */
[----:B------:R-:W-:-:S03]  /*bdf0*/  SHF.R.S32.HI R6, RZ, 0x1f, R5 ;  /* 0x0000001fff067819 */ /* 0x000fc60000011405 */
[----:B------:R-:W-:Y:S02]  /*be00*/  IMAD.IADD R3, R3, 0x1, R7 ;  /* 0x0000000103037824 */ /* 0x000fe400078e0207 */
[----:B------:R-:W-:Y:S02]  /*be10*/  IMAD R6, R6, UR6, RZ ;  /* 0x0000000606067c24 */ /* 0x000fe4000f8e02ff */
[----:B------:R-:W-:-:S04]  /*be20*/  IMAD.WIDE.U32 R2, R5, UR6, R2 ;  /* 0x0000000605027c25 */ /* 0x000fc8000f8e0002 */
[----:B------:R-:W-:Y:S01]  /*be30*/  IMAD R6, R5, UR7, R6 ;  /* 0x0000000705067c24 */ /* 0x000fe2000f8e0206 */
[----:B------:R-:W-:-:S03]  /*be40*/  LEA R5, P1, R2, UR8, 0x1 ;  /* 0x0000000802057c11 */ /* 0x000fc6000f8208ff */
[----:B------:R-:W-:Y:S01]  /*be50*/  IMAD.IADD R6, R3, 0x1, R6 ;  /* 0x0000000103067824 */ /* 0x000fe200078e0206 */
[----:B------:R-:W-:Y:S01]  /*be60*/  ISETP.GE.AND P0, PT, R28, UR4, PT ;  /* 0x000000041c007c0c */ /* 0x000fe2000bf06270 */
[----:B------:R-:W-:Y:S01]  /*be70*/  UMOV UR4, 0xffffffff ;  /* 0xffffffff00047882 */ /* 0x000fe20000000000 */
[----:B-1----:R-:W-:Y:S02]  /*be80*/  LOP3.LUT R20, R20, 0x7f, RZ, 0xc0, !PT ;  /* 0x0000007f14147812 */ /* 0x002fe400078ec0ff */
[----:B------:R-:W-:Y:S02]  /*be90*/  LEA.HI.X R2, R2, UR9, R6, 0x1, P1 ;  /* 0x0000000902027c11 */ /* 0x000fe400088f0c06 */
[----:B------:R-:W-:Y:S01]  /*bea0*/  SHF.R.U32.HI R20, RZ, 0x3, R20 ;  /* 0x00000003ff147819 */ /* 0x000fe20000011614 */
[----:B--2---:R-:W-:Y:S06]  /*beb0*/  BRA.DIV UR4, `(.L_x_274) ;  /* 0x0000003e04687947 */ /* 0x004fec000b800000 */
[----:B------:R-:W0:Y:S01]  /*bec0*/  SHFL.IDX PT, R7, R0, RZ, 0x181f ;  /* 0x00181fff00077589 */ /* 0x000e2200000e0000 */
[----:B-----5:R-:W-:Y:S02]  /*bed0*/  IMAD R3, R21, R9, RZ ;  /* 0x0000000915037224 */ /* 0x020fe400078e02ff */
[----:B------:R-:W-:Y:S01]  /*bee0*/  IMAD R17, R17, 0xc0, R20 ;  /* 0x000000c011117824 */ /* 0x000fe200078e0214 */
[----:B------:R-:W1:Y:S04]  /*bef0*/  SHFL.IDX PT, R6, R4, RZ, 0x181f ;  /* 0x00181fff04067589 */ /* 0x000e6800000e0000 */
[----:B------:R-:W-:-:S13]  /*bf00*/  ISETP.GE.AND P2, PT, R17, R3, PT ;  /* 0x000000031100720c */ /* 0x000fda0003f46270 */
[----:B0-----:R-:W-:-:S05]  /*bf10*/  @!P2 LEA R7, P1, R28, R7, 0x1 ;  /* 0x000000071c07a211 */ /* 0x001fca00078208ff */
[----:B-1----:R-:W-:-:S05]  /*bf20*/  @!P2 IMAD.X R6, RZ, RZ, R6, P1 ;  /* 0x000000ffff06a224 */ /* 0x002fca00008e0606 */
[----:B------:R-:W-:-:S04]  /*bf30*/  @!P2 LOP3.LUT R7, R7, R6, RZ, 0x3c, !PT ;  /* 0x000000060707a212 */ /* 0x000fc800078e3cff */
[----:B------:R-:W-:-:S04]  /*bf40*/  @!P2 LOP3.LUT R6, R7, R6, RZ, 0x3c, !PT ;  /* 0x000000060706a212 */ /* 0x000fc800078e3cff */
[----:B------:R-:W-:-:S05]  /*bf50*/  @!P2 LOP3.LUT R7, R7, R6, RZ, 0x3c, !PT ;  /* 0x000000060707a212 */ /* 0x000fca00078e3cff */
[----:B------:R-:W-:Y:S01]  /*bf60*/  @!PT LDS RZ, [RZ] ;  /* 0x00000000fffff984 */ /* 0x000fe20000000800 */
[----:B------:R0:W-:Y:S02]  /*bf70*/  @!P2 LDGSTS.E.BYPASS.LTC128B.128 [R10+0x8400], desc[UR36][R6.64], !P0 ;  /* 0x08400000060aafae */ /* 0x0001e4000c101d64 */
[----:B0-----:R-:W-:Y:S02]  /*bf80*/  IADD3 R6, R17, 0x10, RZ ;  /* 0x0000001011067810 */ /* 0x001fe40007ffe0ff */
[----:B------:R-:W0:Y:S02]  /*bf90*/  SHFL.IDX PT, R7, R0, 0x1, 0x181f ;  /* 0x00381f0000077f89 */ /* 0x000e2400000e0000 */
[----:B------:R-:W-:Y:S02]  /*bfa0*/  ISETP.GE.AND P1, PT, R6, R3, PT ;  /* 0x000000030600720c */ /* 0x000fe40003f26270 */
[----:B------:R-:W1:Y:S11]  /*bfb0*/  SHFL.IDX PT, R6, R4, 0x1, 0x181f ;  /* 0x00381f0004067f89 */ /* 0x000e7600000e0000 */
[----:B0-----:R-:W-:-:S05]  /*bfc0*/  @!P1 LEA R7, P2, R28, R7, 0x1 ;  /* 0x000000071c079211 */ /* 0x001fca00078408ff */
[----:B-1----:R-:W-:-:S05]  /*bfd0*/  @!P1 IMAD.X R6, RZ, RZ, R6, P2 ;  /* 0x000000ffff069224 */ /* 0x002fca00010e0606 */
[----:B------:R-:W-:-:S04]  /*bfe0*/  @!P1 LOP3.LUT R7, R7, R6, RZ, 0x3c, !PT ;  /* 0x0000000607079212 */ /* 0x000fc800078e3cff */
[----:B------:R-:W-:-:S04]  /*bff0*/  @!P1 LOP3.LUT R6, R7, R6, RZ, 0x3c, !PT ;  /* 0x0000000607069212 */ /* 0x000fc800078e3cff */
[----:B------:R-:W-:-:S05]  /*c000*/  @!P1 LOP3.LUT R7, R7, R6, RZ, 0x3c, !PT ;  /* 0x0000000607079212 */ /* 0x000fca00078e3cff */
[----:B------:R0:W-:Y:S02]  /*c010*/  @!P1 LDGSTS.E.BYPASS.LTC128B.128 [R10+0x8c00], desc[UR36][R6.64], !P0 ;  /* 0x08c00000060a9fae */ /* 0x0001e4000c101d64 */
[----:B0-----:R-:W-:Y:S02]  /*c020*/  VIADD R6, R17, 0x20 ;  /* 0x0000002011067836 */ /* 0x001fe40000000000 */
[----:B------:R-:W0:Y:S03]  /*c030*/  SHFL.IDX PT, R7, R0, 0x2, 0x181f ;  /* 0x00581f0000077f89 */ /* 0x000e2600000e0000 */
        /* <DEDUP_REMOVED lines=41> */
[----:B------:R-:W1:Y:S04]  /*c2d0*/  SHFL.IDX PT, R6, R4, 0x6, 0x181f ;  /* 0x00d81f0004067f89 */ /* 0x000e6800000e0000 */
[----:B------:R-:W-:Y:S07]  /*c2e0*/  SHFL.IDX PT, R4, R4, 0x7, 0x181f ;  /* 0x00f81f0004047f89 */ /* 0x000fee00000e0000 */
[----:B0-----:R-:W-:-:S05]  /*c2f0*/  @!P1 LEA R7, P2, R28, R7, 0x1 ;  /* 0x000000071c079211 */ /* 0x001fca00078408ff */
[----:B-1----:R-:W-:-:S05]  /*c300*/  @!P1 IMAD.X R6, RZ, RZ, R6, P2 ;  /* 0x000000ffff069224 */ /* 0x002fca00010e0606 */
[----:B------:R-:W-:-:S04]  /*c310*/  @!P1 LOP3.LUT R7, R7, R6, RZ, 0x3c, !PT ;  /* 0x0000000607079212 */ /* 0x000fc800078e3cff */
[----:B------:R-:W-:-:S04]  /*c320*/  @!P1 LOP3.LUT R6, R7, R6, RZ, 0x3c, !PT ;  /* 0x0000000607069212 */ /* 0x000fc800078e3cff */
[----:B------:R-:W-:-:S05]  /*c330*/  @!P1 LOP3.LUT R7, R7, R6, RZ, 0x3c, !PT ;  /* 0x0000000607079212 */ /* 0x000fca00078e3cff */
[----:B------:R0:W-:Y:S04]  /*c340*/  @!P1 LDGSTS.E.BYPASS.LTC128B.128 [R10+0xb400], desc[UR36][R6.64], !P0 ;  /* 0x0b400000060a9fae */ /* 0x0001e8000c101d64 */
[----:B0-----:R0:W1:Y:S02]  /*c350*/  SHFL.IDX PT, R6, R0, 0x7, 0x181f ;  /* 0x00f81f0000067f89 */ /* 0x00106400000e0000 */
[----:B0-----:R-:W-:-:S04]  /*c360*/  IADD3 R0, R17, 0x80, RZ ;  /* 0x0000008011007810 */ /* 0x001fc80007ffe0ff */
[----:B------:R-:W-:Y:S01]  /*c370*/  ISETP.GE.AND P1, PT, R0, R3, PT ;  /* 0x000000030000720c */ /* 0x000fe20003f26270 */
[----:B------:R-:W-:-:S05]  /*c380*/  VIADD R0, R17, 0x70 ;  /* 0x0000007011007836 */ /* 0x000fca0000000000 */
[----:B------:R-:W-:Y:S02]  /*c390*/  ISETP.GE.AND P2, PT, R0, R3, PT ;  /* 0x000000030000720c */ /* 0x000fe40003f46270 */
[----:B------:R-:W-:Y:S11]  /*c3a0*/  SHFL.IDX PT, R0, R2, RZ, 0x181f ;  /* 0x00181fff02007589 */ /* 0x000ff600000e0000 */
[----:B-1----:R-:W-:-:S05]  /*c3b0*/  @!P2 LEA R6, P3, R28, R6, 0x1 ;  /* 0x000000061c06a211 */ /* 0x002fca00078608ff */
[----:B------:R-:W-:Y:S02]  /*c3c0*/  @!P2 IMAD.X R7, RZ, RZ, R4, P3 ;  /* 0x000000ffff07a224 */ /* 0x000fe400018e0604 */
[----:B------:R-:W0:Y:S04]  /*c3d0*/  SHFL.IDX PT, R4, R5, RZ, 0x181f ;  /* 0x00181fff05047589 */ /* 0x000e2800000e0000 */
[----:B------:R1:W-:Y:S01]  /*c3e0*/  @!P2 LDGSTS.E.BYPASS.LTC128B.128 [R10+0xbc00], desc[UR36][R6.64], !P0 ;  /* 0x0bc00000060aafae */ /* 0x0003e2000c101d64 */
[----:B0-----:R-:W-:-:S05]  /*c3f0*/  @!P1 LEA R4, P3, R28, R4, 0x1 ;  /* 0x000000041c049211 */ /* 0x001fca00078608ff */
[----:B------:R-:W-:Y:S02]  /*c400*/  @!P1 IMAD.X R0, RZ, RZ, R0, P3 ;  /* 0x000000ffff009224 */ /* 0x000fe400018e0600 */
[----:B-1----:R-:W-:Y:S02]  /*c410*/  @!P1 IMAD.MOV.U32 R6, RZ, RZ, R4 ;  /* 0x000000ffff069224 */ /* 0x002fe400078e0004 */
[----:B------:R-:W-:Y:S01]  /*c420*/  @!P1 IMAD.MOV.U32 R7, RZ, RZ, R0 ;  /* 0x000000ffff079224 */ /* 0x000fe200078e0000 */
[----:B------:R-:W-:-:S04]  /*c430*/  IADD3 R0, R17, 0x90, RZ ;  /* 0x0000009011007810 */ /* 0x000fc80007ffe0ff */
[----:B------:R0:W-:Y:S01]  /*c440*/  @!P1 LDGSTS.E.BYPASS.LTC128B.128 [R10+0xc400], desc[UR36][R6.64], !P0 ;  /* 0x0c400000060a9fae */ /* 0x0001e2000c101d64 */
[----:B------:R-:W-:-:S03]  /*c450*/  ISETP.GE.AND P1, PT, R0, R3, PT ;  /* 0x000000030000720c */ /* 0x000fc60003f26270 */
[----:B------:R-:W-:Y:S04]  /*c460*/  SHFL.IDX PT, R0, R2, 0x1, 0x181f ;  /* 0x00381f0002007f89 */ /* 0x000fe800000e0000 */
[----:B0-----:R-:W0:Y:S06]  /*c470*/  SHFL.IDX PT, R6, R5, 0x1, 0x181f ;  /* 0x00381f0005067f89 */ /* 0x001e2c00000e0000 */
[----:B0-----:R-:W-:-:S05]  /*c480*/  @!P1 LEA R6, P2, R28, R6, 0x1 ;  /* 0x000000061c069211 */ /* 0x001fca00078408ff */
[----:B------:R-:W-:-:S04]  /*c490*/  @!P1 IMAD.X R0, RZ, RZ, R0, P2 ;  /* 0x000000ffff009224 */ /* 0x000fc800010e0600 */
[----:B------:R-:W-:Y:S02]  /*c4a0*/  @!P1 IMAD.MOV.U32 R7, RZ, RZ, R0 ;  /* 0x000000ffff079224 */ /* 0x000fe400078e0000 */
[----:B------:R-:W-:-:S03]  /*c4b0*/  VIADD R0, R17, 0xa0 ;  /* 0x000000a011007836 */ /* 0x000fc60000000000 */
[----:B------:R0:W-:Y:S02]  /*c4c0*/  @!P1 LDGSTS.E.BYPASS.LTC128B.128 [R10+0xcc00], desc[UR36][R6.64], !P0 ;  /* 0x0cc00000060a9fae */ /* 0x0001e4000c101d64 */
[----:B------:R-:W-:Y:S02]  /*c4d0*/  ISETP.GE.AND P2, PT, R0, R3, PT ;  /* 0x000000030000720c */ /* 0x000fe40003f46270 */
[----:B------:R-:W-:Y:S04]  /*c4e0*/  SHFL.IDX PT, R0, R2, 0x2, 0x181f ;  /* 0x00581f0002007f89 */ /* 0x000fe800000e0000 */
[----:B0-----:R-:W0:Y:S07]  /*c4f0*/  SHFL.IDX PT, R6, R5, 0x2, 0x181f ;  /* 0x00581f0005067f89 */ /* 0x001e2e00000e0000 */
[----:B0-----:R-:W-:-:S05]  /*c500*/  @!P2 LEA R6, P1, R28, R6, 0x1 ;  /* 0x000000061c06a211 */ /* 0x001fca00078208ff */
[----:B------:R-:W-:-:S04]  /*c510*/  @!P2 IMAD.X R0, RZ, RZ, R0, P1 ;  /* 0x000000ffff00a224 */ /* 0x000fc800008e0600 */
[----:B------:R-:W-:Y:S02]  /*c520*/  @!P2 IMAD.MOV.U32 R7, RZ, RZ, R0 ;  /* 0x000000ffff07a224 */ /* 0x000fe400078e0000 */
[----:B------:R0:W1:Y:S04]  /*c530*/  SHFL.IDX PT, R0, R2, 0x3, 0x181f ;  /* 0x00781f0002007f89 */ /* 0x00006800000e0000 */
[----:B------:R0:W-:Y:S04]  /*c540*/  @!P2 LDGSTS.E.BYPASS.LTC128B.128 [R10+0xd400], desc[UR36][R6.64], !P0 ;  /* 0x0d400000060aafae */ /* 0x0001e8000c101d64 */
[----:B------:R0:W2:Y:S02]  /*c550*/  SHFL.IDX PT, R2, R5, 0x3, 0x181f ;  /* 0x00781f0005027f89 */ /* 0x0000a400000e0000 */
.L_x_373:
[----:B------:R-:W-:-:S04]  /*c560*/  IADD3 R17, R17, 0xb0, RZ ;  /* 0x000000b011117810 */ /* 0x000fc80007ffe0ff */
[----:B------:R-:W-:-:S13]  /*c570*/  ISETP.GE.AND P1, PT, R17, R3, PT ;  /* 0x000000031100720c */ /* 0x000fda0003f26270 */
[----:B0-2---:R-:W-:-:S05]  /*c580*/  @!P1 LEA R2, P2, R28, R2, 0x1 ;  /* 0x000000021c029211 */ /* 0x005fca00078408ff */
[----:B-1----:R-:W-:-:S05]  /*c590*/  @!P1 IMAD.X R3, RZ, RZ, R0, P2 ;  /* 0x000000ffff039224 */ /* 0x002fca00010e0600 */
[----:B------:R-:W-:Y:S01]  /*c5a0*/  @!PT LDS RZ, [RZ] ;  /* 0x00000000fffff984 */ /* 0x000fe20000000800 */
[----:B------:R-:W-:Y:S01]  /*c5b0*/  @!PT LDS RZ, [RZ] ;  /* 0x00000000fffff984 */ /* 0x000fe20000000800 */
[----:B------:R-:W-:Y:S01]  /*c5c0*/  @!PT LDS RZ, [RZ] ;  /* 0x00000000fffff984 */ /* 0x000fe20000000800 */
[----:B------:R0:W-:Y:S01]  /*c5d0*/  @!P1 LDGSTS.E.BYPASS.LTC128B.128 [R10+0xdc00], desc[UR36][R2.64], !P0 ;  /* 0x0dc00000020a9fae */ /* 0x0001e2000c101d64 */
[----:B------:R-:W-:Y:S01]  /*c5e0*/  PLOP3.LUT P0, PT, PT, PT, PT, 0x80, 0x0 ;  /* 0x000000000000781c */ /* 0x000fe20003f0f070 */
[----:B------:R-:W-:-:S12]  /*c5f0*/  NOP ;  /* 0x0000000000007918 */ /* 0x000fd80000000000 */
.L_x_275:
[----:B------:R-:W-:Y:S02]  /*c600*/  PLOP3.LUT P1, PT, P1, P0, PT, 0xa2, 0x0 ;  /* 0x000000000000781c */ /* 0x000fe40000f21472 */
[----:B------:R-:W-:-:S08]  /*c610*/  @P0 R2UR P1, UR4, R22 ;  /* 0x00000000160402ca */ /* 0x000fd00000020000 */
[----:B------:R-:W-:-:S05]  /*c620*/  @P0 PLOP3.LUT P0, PT, P1, PT, PT, 0x80, 0x0 ;  /* 0x000000000000081c */ /* 0x000fca0000f0f070 */
[----:B------:R-:W-:Y:S01]  /*c630*/  @!P1 SYNCS.ARRIVE.TRANS64.RED.A0T1 RZ, [UR4+0x16800], RZ ;  /* 0x016800ffffff99a7 */ /* 0x000fe20008200404 */
[----:B------:R-:W-:Y:S07]  /*c640*/  @!P1 ARRIVES.LDGSTSBAR.64.TRANSCNT [UR4+0x16800] ;  /* 0x01680000ff0099b0 */ /* 0x000fee0008000a84 */
[----:B------:R-:W-:Y:S05]  /*c650*/  @P0 BRA.U.ANY `(.L_x_275) ;  /* 0xfffffffd00e80947 */ /* 0x000fea000393ffff */
[----:B0-----:R-:W2:Y:S02]  /*c660*/  LDL.LU R2, [R1+0x3c] ;  /* 0x00003c0001027983 */ /* 0x001ea40000300800 */
[----:B--2---:R-:W-:-:S05]  /*c670*/  VIADD R2, R2, 0x1 ;  /* 0x0000000102027836 */ /* 0x004fca0000000000 */
[----:B------:R0:W-:Y:S01]  /*c680*/  STL [R1+0x3c], R2 ;  /* 0x00003c0201007387 */ /* 0x0001e20000100800 */
[----:B------:R-:W-:-:S04]  /*c690*/  LEA.HI R0, R2, R2, RZ, 0x1 ;  /* 0x0000000202007211 */ /* 0x000fc800078f08ff */
[----:B------:R-:W-:-:S05]  /*c6a0*/  LOP3.LUT R0, R0, 0xfffffffe, RZ, 0xc0, !PT ;  /* 0xfffffffe00007812 */ /* 0x000fca00078ec0ff */
[----:B------:R-:W-:-:S05]  /*c6b0*/  IMAD.IADD R0, R2, 0x1, -R0 ;  /* 0x0000000102007824 */ /* 0x000fca00078e0a00 */
[----:B------:R-:W-:Y:S01]  /*c6c0*/  SHF.L.U32 R0, R0, 0x1f, RZ ;  /* 0x0000001f00007819 */ /* 0x000fe200000006ff */
[----:B------:R-:W-:Y:S01]  /*c6d0*/  NOP ;  /* 0x0000000000007918 */ /* 0x000fe20000000000 */
[----:B------:R0:W-:Y:S01]  /*c6e0*/  SYNCS.ARRIVE.TRANS64.A1T0 RZ, [R22+URZ+0x16800], RZ ;  /* 0x016800ff16ff79a7 */ /* 0x0001e2000810003f */
[----:B------:R-:W-:Y:S01]  /*c6f0*/  BSSY B0, `(.L_x_276) ;  /* 0x0000003000007945 */ /* 0x000fe20003800000 */
[----:B------:R-:W1:Y:S03]  /*c700*/  SYNCS.PHASECHK.TRANS64.TRYWAIT P0, [R22+URZ+0x16820], R0 ;  /* 0x01682000160075a7 */ /* 0x000e66000800017f */
[----:B01----:R-:W-:Y:S05]  /*c710*/  @!P0 BRA `(.L_x_277) ;  /* 0x0000004400348947 */ /* 0x003fea0003800000 */
.L_x_374:
[----:B------:R-:W-:Y:S05]  /*c720*/  BSYNC B0 ;  /* 0x0000000000007941 */ /* 0x000fea0003800000 */
.L_x_276:
[----:B------:R-:W2:Y:S04]  /*c730*/  LDL.LU R3, [R1+0x34] ;  /* 0x0000340001037983 */ /* 0x000ea80000300800 */
[----:B------:R-:W3:Y:S01]  /*c740*/  LDL R2, [R1+0x10] ;  /* 0x0000100001027983 */ /* 0x000ee20000100800 */
[----:B------:R-:W-:Y:S01]  /*c750*/  BSSY B0, `(.L_x_278) ;  /* 0x0000102000007945 */ /* 0x000fe20003800000 */
[----:B--2---:R-:W-:-:S05]  /*c760*/  VIADD R7, R3, 0xfffffffe ;  /* 0xfffffffe03077836 */ /* 0x004fca0000000000 */
[----:B---3--:R-:W-:-:S13]  /*c770*/  ISETP.GE.AND P0, PT, R7, R2, PT ;  /* 0x000000020700720c */ /* 0x008fda0003f06270 */
[----:B------:R-:W-:Y:S05]  /*c780*/  @!P0 BRA `(.L_x_279) ;  /* 0x0000000c00f88947 */ /* 0x000fea0003800000 */
[----:B------:R-:W-:Y:S01]  /*c790*/  ULDC UR4, c[0x0][0x2f4] ;  /* 0x0000bd0000047ab9 */ /* 0x000fe20000000800 */
[----:B------:R-:W-:Y:S01]  /*c7a0*/  IMAD.MOV.U32 R17, RZ, RZ, R27 ;  /* 0x000000ffff117224 */ /* 0x000fe200078e001b */
[----:B------:R-:W-:Y:S01]  /*c7b0*/  ISETP.GE.AND P1, PT, R28, UR4, PT ;  /* 0x000000041c007c0c */ /* 0x000fe2000bf26270 */
[----:B------:R-:W-:Y:S01]  /*c7c0*/  IMAD.MOV.U32 R29, RZ, RZ, R26 ;  /* 0x000000ffff1d7224 */ /* 0x000fe200078e001a */
[----:B------:R-:W-:-:S11]  /*c7d0*/  MOV R6, R25 ;  /* 0x0000001900067202 */ /* 0x000fd60000000f00 */
.L_x_292:
[----:B------:R-:W2:Y:S01]  /*c7e0*/  LDL R10, [R1+0x14] ;  /* 0x00001400010a7983 */ /* 0x000ea20000100800 */
[----:B------:R-:W1:Y:S03]  /*c7f0*/  LDC R3, c[0x0][0x430] ;  /* 0x00010c00ff037b82 */ /* 0x000e660000000800 */
[----:B------:R-:W3:Y:S04]  /*c800*/  LDL R9, [R1+0x18] ;  /* 0x0000180001097983 */ /* 0x000ee80000100800 */
[----:B------:R-:W4:Y:S01]  /*c810*/  LDL R5, [R1] ;  /* 0x0000000001057983 */ /* 0x000f220000100800 */
[----:B------:R-:W0:Y:S03]  /*c820*/  S2R R2, SR_TID.X ;  /* 0x0000000000027919 */ /* 0x000e260000002100 */
[----:B------:R-:W5:Y:S01]  /*c830*/  LDL R8, [R1+0x48] ;  /* 0x0000480001087983 */ /* 0x000f620000100800 */
[----:B-1----:R-:W-:-:S13]  /*c840*/  ISETP.NE.AND P0, PT, R3, 0x1, PT ;  /* 0x000000010300780c */ /* 0x002fda0003f05270 */
[----:B------:R-:W1:Y:S01]  /*c850*/  @P0 LDC R4, c[0x0][0x434] ;  /* 0x00010d00ff040b82 */ /* 0x000e620000000800 */
[----:B0-----:R-:W-:-:S04]  /*c860*/  LOP3.LUT R0, R2, 0x7f, RZ, 0xc0, !PT ;  /* 0x0000007f02007812 */ /* 0x001fc800078ec0ff */
[----:B------:R-:W-:-:S03]  /*c870*/  SHF.R.U32.HI R3, RZ, 0x3, R0 ;  /* 0x00000003ff037819 */ /* 0x000fc60000011600 */
[----:B------:R-:W0:Y:S01]  /*c880*/  @P0 LDC R0, c[0x0][0x438] ;  /* 0x00010e00ff000b82 */ /* 0x000e220000000800 */
[----:B------:R-:W-:Y:S02]  /*c890*/  IMAD.SHL.U32 R2, R2, 0x10, RZ ;  /* 0x0000001002027824 */ /* 0x000fe400078e00ff */
[----:B------:R-:W-:-:S03]  /*c8a0*/  IMAD R3, R7, 0x80, R3 ;  /* 0x0000008007037824 */ /* 0x000fc600078e0203 */
[----:B------:R-:W-:Y:S01]  /*c8b0*/  LOP3.LUT R2, R2, 0x70, RZ, 0xc0, !PT ;  /* 0x0000007002027812 */ /* 0x000fe200078ec0ff */
[----:B------:R-:W-:Y:S05]  /*c8c0*/  YIELD ;  /* 0x0000000000007946 */ /* 0x000fea0003800000 */
[----:B------:R-:W-:Y:S01]  /*c8d0*/  ULDC UR4, c[0x0][0x430] ;  /* 0x00010c0000047ab9 */ /* 0x000fe20000000800 */
[----:B--2---:R-:W-:-:S05]  /*c8e0*/  IADD3 R3, R2, R3, R10 ;  /* 0x0000000302037210 */ /* 0x004fca0007ffe00a */
[----:B-1----:R-:W-:-:S04]  /*c8f0*/  @P0 IMAD.HI.U32 R4, R3, R4, RZ ;  /* 0x0000000403040227 */ /* 0x002fc800078e00ff */
[----:B------:R-:W-:Y:S01]  /*c900*/  IMAD.MOV.U32 R2, RZ, RZ, R3 ;  /* 0x000000ffff027224 */ /* 0x000fe200078e0003 */
[----:B0-----:R-:W-:-:S05]  /*c910*/  @P0 SHF.R.U32.HI R2, RZ, R0, R4 ;  /* 0x00000000ff020219 */ /* 0x001fca0000011604 */
[----:B------:R-:W-:-:S04]  /*c920*/  IMAD.MOV R0, RZ, RZ, -R2 ;  /* 0x000000ffff007224 */ /* 0x000fc800078e0a02 */
[----:B------:R-:W-:Y:S01]  /*c930*/  IMAD R0, R0, UR4, R3 ;  /* 0x0000000400007c24 */ /* 0x000fe2000f8e0203 */
[----:B------:R-:W-:Y:S01]  /*c940*/  ULDC.64 UR4, c[0x0][0x428] ;  /* 0x00010a0000047ab9 */ /* 0x000fe20000000a00 */
[----:B------:R-:W-:Y:S01]  /*c950*/  SHF.R.S32.HI R3, RZ, 0x1f, R2 ;  /* 0x0000001fff037819 */ /* 0x000fe20000011402 */
[----:B---3--:R-:W-:-:S04]  /*c960*/  IMAD R4, R9, UR4, RZ ;  /* 0x0000000409047c24 */ /* 0x008fc8000f8e02ff */
[C---:B----4-:R-:W-:Y:S02]  /*c970*/  IMAD R4, R5.reuse, UR5, R4 ;  /* 0x0000000505047c24 */ /* 0x050fe4000f8e0204 */
[----:B------:R-:W-:Y:S01]  /*c980*/  IMAD.WIDE.U32 R2, R5, UR4, R2 ;  /* 0x0000000405027c25 */ /* 0x000fe2000f8e0002 */
[----:B------:R-:W-:-:S04]  /*c990*/  ULDC.64 UR4, c[0x0][0x418] ;  /* 0x0001060000047ab9 */ /* 0x000fc80000000a00 */
[----:B------:R-:W-:Y:S02]  /*c9a0*/  IADD3 R3, R4, R3, RZ ;  /* 0x0000000304037210 */ /* 0x000fe40007ffe0ff */
[----:B------:R-:W-:-:S04]  /*c9b0*/  LEA R4, P0, R2, UR4, 0x2 ;  /* 0x0000000402047c11 */ /* 0x000fc8000f8010ff */
[----:B------:R-:W-:-:S05]  /*c9c0*/  LEA.HI.X R5, R2, UR5, R3, 0x2, P0 ;  /* 0x0000000502057c11 */ /* 0x000fca00080f1403 */
[----:B------:R-:W2:Y:S01]  /*c9d0*/  LDG.E R4, desc[UR36][R4.64] ;  /* 0x0000002404047981 */ /* 0x000ea2000c1e1900 */
[----:B-----5:R-:W-:Y:S01]  /*c9e0*/  ISETP.NE.AND P2, PT, R8, 0x3, PT ;  /* 0x000000030800780c */ /* 0x020fe20003f45270 */
[----:B------:R-:W-:-:S05]  /*c9f0*/  VIADD R25, R6, 0x1 ;  /* 0x0000000106197836 */ /* 0x000fca0000000000 */
[----:B------:R-:W-:-:S04]  /*ca00*/  ISETP.NE.AND P0, PT, R25, 0x2, PT ;  /* 0x000000021900780c */ /* 0x000fc80003f05270 */
[----:B------:R-:W-:Y:S01]  /*ca10*/  SEL R27, RZ, 0x1, P0 ;  /* 0x00000001ff1b7807 */ /* 0x000fe20000000000 */
[----:B------:R-:W-:Y:S01]  /*ca20*/  IMAD.MOV.U32 R26, RZ, RZ, R7 ;  /* 0x000000ffff1a7224 */ /* 0x000fe200078e0007 */
[----:B------:R-:W-:Y:S02]  /*ca30*/  SEL R25, R25, RZ, P0 ;  /* 0x000000ff19197207 */ /* 0x000fe40000000000 */
[----:B------:R-:W-:Y:S02]  /*ca40*/  LOP3.LUT R27, R17, R27, RZ, 0x3c, !PT ;  /* 0x0000001b111b7212 */ /* 0x000fe400078e3cff */
[----:B--2---:R-:W-:Y:S01]  /*ca50*/  SHF.R.S32.HI R21, RZ, 0x1f, R4 ;  /* 0x0000001fff157819 */ /* 0x004fe20000011404 */
[----:B------:R-:W-:Y:S06]  /*ca60*/  @!P2 BRA `(.L_x_280) ;  /* 0x000000000004a947 */ /* 0x000fec0003800000 */
[----:B------:R-:W-:Y:S01]  /*ca70*/  BPT.TRAP 0x1 ;  /* 0x000000040000795c */ /* 0x000fe20000300000 */
.L_x_280:
[----:B------:R-:W-:Y:S01]  /*ca80*/  IMAD R5, R25, 0x8, R22 ;  /* 0x0000000819057824 */ /* 0x000fe200078e0216 */
[----:B------:R-:W-:Y:S01]  /*ca90*/  SHF.L.U32 R2, R27, 0x1f, RZ ;  /* 0x0000001f1b027819 */ /* 0x000fe200000006ff */
[----:B------:R-:W-:Y:S03]  /*caa0*/  BSSY B1, `(.L_x_281) ;  /* 0x0000003000017945 */ /* 0x000fe60003800000 */
[----:B------:R-:W0:Y:S02]  /*cab0*/  SYNCS.PHASECHK.TRANS64.TRYWAIT P0, [R5+URZ+0x16840], R2 ;  /* 0x01684002050075a7 */ /* 0x000e24000800017f */
[----:B0-----:R-:W-:Y:S05]  /*cac0*/  @!P0 BRA `(.L_x_282) ;  /* 0x00000040005c8947 */ /* 0x001fea0003800000 */
.L_x_375:
[----:B------:R-:W-:Y:S05]  /*cad0*/  BSYNC B1 ;  /* 0x0000000000017941 */ /* 0x000fea0003800000 */
.L_x_281:
[----:B------:R-:W2:Y:S01]  /*cae0*/  LDL R3, [R1+0x4] ;  /* 0x0000040001037983 */ /* 0x000ea20000100800 */
[----:B------:R-:W-:Y:S01]  /*caf0*/  SHF.R.S32.HI R20, RZ, 0x1f, R0 ;  /* 0x0000001fff147819 */ /* 0x000fe20000011400 */
[----:B------:R-:W-:Y:S01]  /*cb00*/  ULDC.64 UR4, c[0x0][0x300] ;  /* 0x0000c00000047ab9 */ /* 0x000fe20000000a00 */
[----:B------:R-:W-:Y:S01]  /*cb10*/  ULDC.64 UR6, c[0x0][0x2e8] ;  /* 0x0000ba0000067ab9 */ /* 0x000fe20000000a00 */
[----:B------:R-:W1:Y:S02]  /*cb20*/  S2R R8, SR_TID.X ;  /* 0x0000000000087919 */ /* 0x000e640000002100 */
[----:B------:R-:W-:-:S04]  /*cb30*/  IMAD R7, R20, UR4, RZ ;  /* 0x0000000414077c24 */ /* 0x000fc8000f8e02ff */
[----:B------:R-:W-:Y:S02]  /*cb40*/  IMAD R7, R0, UR5, R7 ;  /* 0x0000000500077c24 */ /* 0x000fe4000f8e0207 */
[C---:B-1----:R-:W-:Y:S01]  /*cb50*/  IMAD.SHL.U32 R9, R8.reuse, 0x8, RZ ;  /* 0x0000000808097824 */ /* 0x042fe200078e00ff */
[----:B------:R-:W-:-:S04]  /*cb60*/  SHF.L.U32 R11, R8, 0x3, RZ ;  /* 0x00000003080b7819 */ /* 0x000fc800000006ff */
[----:B------:R-:W-:-:S04]  /*cb70*/  LOP3.LUT R9, R9, 0x1f8, RZ, 0xc0, !PT ;  /* 0x000001f809097812 */ /* 0x000fc800078ec0ff */
[----:B------:R-:W-:-:S04]  /*cb80*/  LOP3.LUT R9, R9, 0x38, R8, 0x78, !PT ;  /* 0x0000003809097812 */ /* 0x000fc800078e7808 */
[----:B------:R-:W-:-:S05]  /*cb90*/  LOP3.LUT R9, R9, 0x200, R11, 0xf8, !PT ;  /* 0x0000020009097812 */ /* 0x000fca00078ef80b */
[----:B------:R-:W-:Y:S01]  /*cba0*/  IMAD R9, R25, 0x2000, R9 ;  /* 0x0000200019097824 */ /* 0x000fe200078e0209 */
[----:B--2---:R-:W-:Y:S01]  /*cbb0*/  LOP3.LUT P2, RZ, R3, 0x1, RZ, 0xc0, !PT ;  /* 0x0000000103ff7812 */ /* 0x004fe2000784c0ff */
[----:B0-----:R-:W-:Y:S01]  /*cbc0*/  IMAD.WIDE.U32 R2, R0, UR4, RZ ;  /* 0x0000000400027c25 */ /* 0x001fe2000f8e00ff */
[----:B------:R-:W-:-:S03]  /*cbd0*/  ULDC.64 UR4, c[0x0][0x310] ;  /* 0x0000c40000047ab9 */ /* 0x000fc60000000a00 */
[----:B------:R-:W-:Y:S02]  /*cbe0*/  IMAD.IADD R3, R3, 0x1, R7 ;  /* 0x0000000103037824 */ /* 0x000fe400078e0207 */
[----:B------:R-:W-:Y:S02]  /*cbf0*/  IMAD R7, R21, UR4, RZ ;  /* 0x0000000415077c24 */ /* 0x000fe4000f8e02ff */
[----:B------:R-:W-:-:S04]  /*cc00*/  IMAD.WIDE.U32 R2, R4, UR4, R2 ;  /* 0x0000000404027c25 */ /* 0x000fc8000f8e0002 */
[----:B------:R-:W-:Y:S01]  /*cc10*/  IMAD R7, R4, UR5, R7 ;  /* 0x0000000504077c24 */ /* 0x000fe2000f8e0207 */
[----:B------:R-:W-:-:S03]  /*cc20*/  ULDC.64 UR4, c[0x0][0x308] ;  /* 0x0000c20000047ab9 */ /* 0x000fc60000000a00 */
[----:B------:R-:W-:Y:S02]  /*cc30*/  IMAD.IADD R3, R3, 0x1, R7 ;  /* 0x0000000103037824 */ /* 0x000fe400078e0207 */
[----:B------:R-:W-:Y:S01]  /*cc40*/  IMAD.WIDE.U32 R2, R24, UR4, R2 ;  /* 0x0000000418027c25 */ /* 0x000fe2000f8e0002 */
[----:B------:R-:W-:-:S03]  /*cc50*/  UMOV UR4, 0xffffffff ;  /* 0xffffffff00047882 */ /* 0x000fc60000000000 */
[----:B------:R-:W-:Y:S01]  /*cc60*/  IMAD R10, R24, UR5, R3 ;  /* 0x00000005180a7c24 */ /* 0x000fe2000f8e0203 */
[----:B------:R-:W-:-:S04]  /*cc70*/  LEA R8, P0, R2, UR6, 0x1 ;  /* 0x0000000602087c11 */ /* 0x000fc8000f8008ff */
[----:B------:R-:W-:Y:S01]  /*cc80*/  LEA.HI.X R10, R2, UR7, R10, 0x1, P0 ;  /* 0x00000007020a7c11 */ /* 0x000fe200080f0c0a */
[----:B------:R-:W-:Y:S08]  /*cc90*/  BRA.DIV UR4, `(.L_x_283) ;  /* 0x0000003e04fc7947 */ /* 0x000ff0000b800000 */
[----:B------:R-:W0:Y:S01]  /*cca0*/  SHFL.IDX PT, R2, R8, RZ, 0x181f ;  /* 0x00181fff08027589 */ /* 0x000e2200000e0000 */
[----:B------:R-:W-:Y:S02]  /*ccb0*/  IMAD.SHL.U32 R7, R28, 0x2, RZ ;  /* 0x000000021c077824 */ /* 0x000fe400078e00ff */
[----:B------:R-:W-:Y:S01]  /*ccc0*/  IMAD R9, R9, 0x2, R22 ;  /* 0x0000000209097824 */ /* 0x000fe200078e0216 */
[----:B------:R-:W1:Y:S02]  /*ccd0*/  SHFL.IDX PT, R3, R10, RZ, 0x181f ;  /* 0x00181fff0a037589 */ /* 0x000e6400000e0000 */
[----:B0-----:R-:W-:-:S05]  /*cce0*/  IADD3 R2, P0, R2, R7, RZ ;  /* 0x0000000702027210 */ /* 0x001fca0007f1e0ff */
[----:B-1----:R-:W-:-:S05]  /*ccf0*/  IMAD.X R3, RZ, RZ, R3, P0 ;  /* 0x000000ffff037224 */ /* 0x002fca00000e0603 */
[----:B------:R-:W-:Y:S01]  /*cd00*/  @!PT LDS RZ, [RZ] ;  /* 0x00000000fffff984 */ /* 0x000fe20000000800 */
        /* <DEDUP_REMOVED lines=27> */
[----:B------:R-:W1:Y:S04]  /*cec0*/  SHFL.IDX PT, R3, R10, 0x6, 0x181f ;  /* 0x00d81f000a037f89 */ /* 0x000e6800000e0000 */
[----:B------:R-:W2:Y:S01]  /*ced0*/  SHFL.IDX PT, R10, R10, 0x7, 0x181f ;  /* 0x00f81f000a0a7f89 */ /* 0x000ea200000e0000 */
[----:B0-----:R-:W-:-:S05]  /*cee0*/  IADD3 R2, P0, R2, R7, RZ ;  /* 0x0000000702027210 */ /* 0x001fca0007f1e0ff */
[----:B-1----:R-:W-:-:S05]  /*cef0*/  IMAD.X R3, RZ, RZ, R3, P0 ;  /* 0x000000ffff037224 */ /* 0x002fca00000e0603 */
[----:B------:R0:W-:Y:S04]  /*cf00*/  LDGSTS.E.BYPASS.LTC128B.128 [R9+0x11400], desc[UR36][R2.64], !P2 ;  /* 0x1140000002097fae */ /* 0x0001e8000d101d64 */
[----:B0-2---:R0:W1:Y:S02]  /*cf10*/  SHFL.IDX PT, R2, R8, 0x7, 0x181f ;  /* 0x00f81f0008027f89 */ /* 0x00506400000e0000 */
.L_x_393:
[----:B-1----:R-:W-:-:S04]  /*cf20*/  IADD3 R2, P0, R2, R7, RZ ;  /* 0x0000000702027210 */ /* 0x002fc80007f1e0ff */
[----:B------:R-:W-:Y:S02]  /*cf30*/  IADD3.X R3, RZ, R10, RZ, P0, !PT ;  /* 0x0000000aff037210 */ /* 0x000fe400007fe4ff */
[----:B------:R-:W-:-:S03]  /*cf40*/  PLOP3.LUT P0, PT, PT, PT, PT, 0x80, 0x0 ;  /* 0x000000000000781c */ /* 0x000fc60003f0f070 */
[----:B------:R-:W-:Y:S01]  /*cf50*/  @!PT LDS RZ, [RZ] ;  /* 0x00000000fffff984 */ /* 0x000fe20000000800 */
[----:B------:R-:W-:Y:S01]  /*cf60*/  @!PT LDS RZ, [RZ] ;  /* 0x00000000fffff984 */ /* 0x000fe20000000800 */
[----:B------:R-:W-:Y:S01]  /*cf70*/  @!PT LDS RZ, [RZ] ;  /* 0x00000000fffff984 */ /* 0x000fe20000000800 */
[----:B------:R1:W-:Y:S01]  /*cf80*/  LDGSTS.E.BYPASS.LTC128B.128 [R9+0x11c00], desc[UR36][R2.64], !P2 ;  /* 0x11c0000002097fae */ /* 0x0003e2000d101d64 */
[----:B------:R-:W-:-:S09]  /*cf90*/  NOP ;  /* 0x0000000000007918 */ /* 0x000fd20000000000 */
.L_x_284:
[----:B------:R-:W-:Y:S02]  /*cfa0*/  PLOP3.LUT P2, PT, P2, P0, PT, 0xa2, 0x0 ;  /* 0x000000000000781c */ /* 0x000fe40001741472 */
[----:B------:R-:W-:-:S08]  /*cfb0*/  @P0 R2UR P2, UR4, R5 ;  /* 0x00000000050402ca */ /* 0x000fd00000040000 */
[----:B------:R-:W-:-:S05]  /*cfc0*/  @P0 PLOP3.LUT P0, PT, P2, PT, PT, 0x80, 0x0 ;  /* 0x000000000000081c */ /* 0x000fca000170f070 */
[----:B------:R-:W-:Y:S01]  /*cfd0*/  @!P2 SYNCS.ARRIVE.TRANS64.RED.A0T1 RZ, [UR4+0x16830], RZ ;  /* 0x016830ffffffa9a7 */ /* 0x000fe20008200404 */
[----:B------:R-:W-:Y:S07]  /*cfe0*/  @!P2 ARRIVES.LDGSTSBAR.64.TRANSCNT [UR4+0x16830] ;  /* 0x01683000ff00a9b0 */ /* 0x000fee0008000a84 */
[----:B------:R-:W-:Y:S05]  /*cff0*/  @P0 BRA.U.ANY `(.L_x_284) ;  /* 0xfffffffd00e80947 */ /* 0x000fea000393ffff */
[----:B------:R-:W-:Y:S01]  /*d000*/  NOP ;  /* 0x0000000000007918 */ /* 0x000fe20000000000 */
[----:B-1----:R-:W2:Y:S02]  /*d010*/  LDL R2, [R1+0x48] ;  /* 0x0000480001027983 */ /* 0x002ea40000100800 */
[----:B--2---:R-:W-:-:S13]  /*d020*/  ISETP.NE.AND P3, PT, R2, 0x3, PT ;  /* 0x000000030200780c */ /* 0x004fda0003f65270 */
[----:B------:R-:W-:Y:S05]  /*d030*/  @!P3 BRA `(.L_x_285) ;  /* 0x000000000004b947 */ /* 0x000fea0003800000 */
[----:B------:R-:W-:Y:S01]  /*d040*/  BPT.TRAP 0x1 ;  /* 0x000000040000795c */ /* 0x000fe20000300000 */
.L_x_285:
[----:B------:R1:W-:Y:S01]  /*d050*/  SYNCS.ARRIVE.TRANS64.A1T0 RZ, [R5+URZ+0x16830], RZ ;  /* 0x016830ff05ff79a7 */ /* 0x0003e2000810003f */
[----:B------:R-:W-:Y:S05]  /*d060*/  @!P3 BRA `(.L_x_286) ;  /* 0x000000000004b947 */ /* 0x000fea0003800000 */
[----:B------:R-:W-:Y:S01]  /*d070*/  BPT.TRAP 0x1 ;  /* 0x000000040000795c */ /* 0x000fe20000300000 */
.L_x_286:
[----:B------:R-:W-:Y:S01]  /*d080*/  SHF.L.U32 R2, R17, 0x1f, RZ ;  /* 0x0000001f11027819 */ /* 0x000fe200000006ff */
[----:B-1----:R-:W-:Y:S01]  /*d090*/  IMAD R5, R6, 0x8, R22 ;  /* 0x0000000806057824 */ /* 0x002fe200078e0216 */
[----:B------:R-:W-:Y:S03]  /*d0a0*/  BSSY B1, `(.L_x_287) ;  /* 0x0000003000017945 */ /* 0x000fe60003800000 */
[----:B------:R-:W1:Y:S02]  /*d0b0*/  SYNCS.PHASECHK.TRANS64.TRYWAIT P0, [R5+URZ+0x16860], R2 ;  /* 0x01686002050075a7 */ /* 0x000e64000800017f */
[----:B-1----:R-:W-:Y:S05]  /*d0c0*/  @!P0 BRA `(.L_x_288) ;  /* 0x0000004400208947 */ /* 0x002fea0003800000 */
.L_x_394:
[----:B------:R-:W-:Y:S05]  /*d0d0*/  BSYNC B1 ;  /* 0x0000000000017941 */ /* 0x000fea0003800000 */
.L_x_287:
[----:B0-----:R-:W2:Y:S01]  /*d0e0*/  LDL R8, [R1+0xc] ;  /* 0x00000c0001087983 */ /* 0x001ea20000100800 */
[----:B------:R-:W0:Y:S01]  /*d0f0*/  S2R R11, SR_TID.X ;  /* 0x00000000000b7919 */ /* 0x000e220000002100 */
[----:B------:R-:W-:Y:S01]  /*d100*/  UMOV UR4, 0xffffffff ;  /* 0xffffffff00047882 */ /* 0x000fe20000000000 */
[C---:B0-----:R-:W-:Y:S01]  /*d110*/  IMAD.SHL.U32 R9, R11.reuse, 0x8, RZ ;  /* 0x000000080b097824 */ /* 0x041fe200078e00ff */
[C---:B------:R-:W-:Y:S01]  /*d120*/  LOP3.LUT R3, R11.reuse, 0x7f, RZ, 0xc0, !PT ;  /* 0x0000007f0b037812 */ /* 0x040fe200078ec0ff */
[----:B------:R-:W-:-:S03]  /*d130*/  IMAD.SHL.U32 R10, R11, 0x8, RZ ;  /* 0x000000080b0a7824 */ /* 0x000fc600078e00ff */
[----:B------:R-:W-:-:S04]  /*d140*/  LOP3.LUT R9, R9, 0x1f8, RZ, 0xc0, !PT ;  /* 0x000001f809097812 */ /* 0x000fc800078ec0ff */
[----:B------:R-:W-:Y:S02]  /*d150*/  LOP3.LUT R9, R9, 0x38, R11, 0x78, !PT ;  /* 0x0000003809097812 */ /* 0x000fe400078e780b */
[----:B------:R-:W-:Y:S02]  /*d160*/  SHF.R.U32.HI R3, RZ, 0x3, R3 ;  /* 0x00000003ff037819 */ /* 0x000fe40000011603 */
[----:B------:R-:W-:-:S05]  /*d170*/  LOP3.LUT R9, R9, 0x200, R10, 0xf8, !PT ;  /* 0x0000020009097812 */ /* 0x000fca00078ef80a */
[----:B------:R-:W-:Y:S02]  /*d180*/  IMAD R6, R6, 0x2000, R9 ;  /* 0x0000200006067824 */ /* 0x000fe400078e0209 */
[----:B--2---:R-:W-:-:S04]  /*d190*/  IMAD R8, R29, -0x80, R8 ;  /* 0xffffff801d087824 */ /* 0x004fc800078e0208 */
[----:B------:R-:W-:Y:S01]  /*d1a0*/  IMAD.IADD R8, R8, 0x1, -R3 ;  /* 0x0000000108087824 */ /* 0x000fe200078e0a03 */
[----:B------:R-:W-:Y:S06]  /*d1b0*/  BRA.DIV UR4, `(.L_x_289) ;  /* 0x0000004204f87947 */ /* 0x000fec000b800000 */
[----:B-1----:R-:W0:Y:S01]  /*d1c0*/  SHFL.IDX PT, R2, R18, RZ, 0x181f ;  /* 0x00181fff12027589 */ /* 0x002e2200000e0000 */
[----:B------:R-:W-:Y:S01]  /*d1d0*/  ISETP.LT.OR P0, PT, R8, 0x1, P1 ;  /* 0x000000010800780c */ /* 0x000fe20000f01670 */
[----:B------:R-:W-:Y:S02]  /*d1e0*/  IMAD R6, R6, 0x2, R22 ;  /* 0x0000000206067824 */ /* 0x000fe400078e0216 */
[----:B------:R-:W1:Y:S01]  /*d1f0*/  SHFL.IDX PT, R3, R23, RZ, 0x181f ;  /* 0x00181fff17037589 */ /* 0x000e6200000e0000 */
[----:B0-----:R-:W-:-:S04]  /*d200*/  IADD3 R2, P2, R2, R7, RZ ;  /* 0x0000000702027210 */ /* 0x001fc80007f5e0ff */
[----:B-1----:R-:W-:-:S05]  /*d210*/  IADD3.X R3, RZ, R3, RZ, P2, !PT ;  /* 0x00000003ff037210 */ /* 0x002fca00017fe4ff */
[----:B------:R-:W-:Y:S01]  /*d220*/  @!PT LDS RZ, [RZ] ;  /* 0x00000000fffff984 */ /* 0x000fe20000000800 */
[----:B------:R0:W-:Y:S01]  /*d230*/  LDGSTS.E.BYPASS.LTC128B.128 [R6+0x400], desc[UR36][R2.64], !P0 ;  /* 0x0040000002067fae */ /* 0x0001e2000c101d64 */
[----:B------:R-:W-:-:S03]  /*d240*/  ISETP.LT.OR P0, PT, R8, 0x11, P1 ;  /* 0x000000110800780c */ /* 0x000fc60000f01670 */
[----:B0-----:R-:W0:Y:S04]  /*d250*/  SHFL.IDX PT, R2, R18, 0x1, 0x181f ;  /* 0x00381f0012027f89 */ /* 0x001e2800000e0000 */
[----:B------:R-:W1:Y:S01]  /*d260*/  SHFL.IDX PT, R3, R23, 0x1, 0x181f ;  /* 0x00381f0017037f89 */ /* 0x000e6200000e0000 */
[----:B0-----:R-:W-:-:S05]  /*d270*/  IADD3 R2, P2, R2, R7, RZ ;  /* 0x0000000702027210 */ /* 0x001fca0007f5e0ff */
[----:B-1----:R-:W-:-:S05]  /*d280*/  IMAD.X R3, RZ, RZ, R3, P2 ;  /* 0x000000ffff037224 */ /* 0x002fca00010e0603 */
        /* <DEDUP_REMOVED lines=22> */
[----:B0-----:R-:W-:-:S04]  /*d3f0*/  IADD3 R2, P2, R2, R7, RZ ;  /* 0x0000000702027210 */ /* 0x001fc80007f5e0ff */
[----:B-1----:R-:W-:-:S05]  /*d400*/  IADD3.X R3, RZ, R3, RZ, P2, !PT ;  /* 0x00000003ff037210 */ /* 0x002fca00017fe4ff */
[----:B------:R0:W-:Y:S01]  /*d410*/  LDGSTS.E.BYPASS.LTC128B.128 [R6+0x2c00], desc[UR36][R2.64], !P0 ;  /* 0x02c0000002067fae */ /* 0x0001e2000c101d64 */
[----:B------:R-:W-:-:S03]  /*d420*/  ISETP.LT.OR P0, PT, R8, 0x61, P1 ;  /* 0x000000610800780c */ /* 0x000fc60000f01670 */
[----:B0-----:R-:W0:Y:S04]  /*d430*/  SHFL.IDX PT, R2, R18, 0x6, 0x181f ;  /* 0x00d81f0012027f89 */ /* 0x001e2800000e0000 */
[----:B------:R-:W1:Y:S04]  /*d440*/  SHFL.IDX PT, R3, R23, 0x6, 0x181f ;  /* 0x00d81f0017037f89 */ /* 0x000e6800000e0000 */
[----:B------:R-:W2:Y:S01]  /*d450*/  SHFL.IDX PT, R23, R23, 0x7, 0x181f ;  /* 0x00f81f0017177f89 */ /* 0x000ea200000e0000 */
[----:B0-----:R-:W-:-:S05]  /*d460*/  IADD3 R2, P2, R2, R7, RZ ;  /* 0x0000000702027210 */ /* 0x001fca0007f5e0ff */
[----:B-1----:R-:W-:-:S05]  /*d470*/  IMAD.X R3, RZ, RZ, R3, P2 ;  /* 0x000000ffff037224 */ /* 0x002fca00010e0603 */
[----:B------:R0:W-:Y:S04]  /*d480*/  LDGSTS.E.BYPASS.LTC128B.128 [R6+0x3400], desc[UR36][R2.64], !P0 ;  /* 0x0340000002067fae */ /* 0x0001e8000c101d64 */
[----:B0-2---:R0:W1:Y:S02]  /*d490*/  SHFL.IDX PT, R2, R18, 0x7, 0x181f ;  /* 0x00f81f0012027f89 */ /* 0x00506400000e0000 */
.L_x_412:
[----:B------:R-:W-:Y:S01]  /*d4a0*/  ISETP.LT.OR P0, PT, R8, 0x71, P1 ;  /* 0x000000710800780c */ /* 0x000fe20000f01670 */
[----:B------:R-:W-:Y:S01]  /*d4b0*/  ULDC.64 UR4, c[0x0][0x328] ;  /* 0x0000ca0000047ab9 */ /* 0x000fe20000000a00 */
[----:B-1----:R-:W-:Y:S01]  /*d4c0*/  IADD3 R2, P2, R2, R7, RZ ;  /* 0x0000000702027210 */ /* 0x002fe20007f5e0ff */
[----:B------:R-:W-:-:S04]  /*d4d0*/  ULDC.64 UR6, c[0x0][0x318] ;  /* 0x0000c60000067ab9 */ /* 0x000fc80000000a00 */
[----:B------:R-:W-:-:S06]  /*d4e0*/  IMAD.X R3, RZ, RZ, R23, P2 ;  /* 0x000000ffff037224 */ /* 0x000fcc00010e0617 */
[----:B------:R-:W-:Y:S01]  /*d4f0*/  @!PT LDS RZ, [RZ] ;  /* 0x00000000fffff984 */ /* 0x000fe20000000800 */
[----:B------:R-:W-:Y:S01]  /*d500*/  @!PT LDS RZ, [RZ] ;  /* 0x00000000fffff984 */ /* 0x000fe20000000800 */
[----:B------:R-:W-:Y:S01]  /*d510*/  @!PT LDS RZ, [RZ] ;  /* 0x00000000fffff984 */ /* 0x000fe20000000800 */
[----:B------:R1:W-:Y:S01]  /*d520*/  LDGSTS.E.BYPASS.LTC128B.128 [R6+0x3c00], desc[UR36][R2.64], !P0 ;  /* 0x03c0000002067fae */ /* 0x0003e2000c101d64 */
[----:B------:R-:W-:Y:S01]  /*d530*/  PLOP3.LUT P0, PT, PT, PT, PT, 0x80, 0x0 ;  /* 0x000000000000781c */ /* 0x000fe20003f0f070 */
[----:B-1----:R-:W-:Y:S02]  /*d540*/  IMAD R6, R20, UR4, RZ ;  /* 0x0000000414067c24 */ /* 0x002fe4000f8e02ff */
[----:B------:R-:W-:-:S04]  /*d550*/  IMAD.WIDE.U32 R2, R0, UR4, RZ ;  /* 0x0000000400027c25 */ /* 0x000fc8000f8e00ff */
[----:B------:R-:W-:Y:S01]  /*d560*/  IMAD R6, R0, UR5, R6 ;  /* 0x0000000500067c24 */ /* 0x000fe2000f8e0206 */
[----:B------:R-:W-:Y:S01]  /*d570*/  ULDC.64 UR4, c[0x0][0x338] ;  /* 0x0000ce0000047ab9 */ /* 0x000fe20000000a00 */
[----:B------:R-:W-:Y:S02]  /*d580*/  NOP ;  /* 0x0000000000007918 */ /* 0x000fe40000000000 */
[----:B------:R-:W-:Y:S02]  /*d590*/  IMAD.IADD R3, R3, 0x1, R6 ;  /* 0x0000000103037824 */ /* 0x000fe400078e0206 */
[----:B------:R-:W-:-:S04]  /*d5a0*/  IMAD.WIDE.U32 R2, R4, UR4, R2 ;  /* 0x0000000404027c25 */ /* 0x000fc8000f8e0002 */
[----:B------:R-:W-:-:S04]  /*d5b0*/  IMAD R0, R21, UR4, RZ ;  /* 0x0000000415007c24 */ /* 0x000fc8000f8e02ff */
[----:B------:R-:W-:Y:S01]  /*d5c0*/  IMAD R0, R4, UR5, R0 ;  /* 0x0000000504007c24 */ /* 0x000fe2000f8e0200 */
[----:B------:R-:W-:-:S03]  /*d5d0*/  ULDC.64 UR4, c[0x0][0x330] ;  /* 0x0000cc0000047ab9 */ /* 0x000fc60000000a00 */
[----:B------:R-:W-:Y:S02]  /*d5e0*/  IMAD.IADD R3, R3, 0x1, R0 ;  /* 0x0000000103037824 */ /* 0x000fe400078e0200 */
[----:B------:R-:W-:-:S04]  /*d5f0*/  IMAD.WIDE.U32 R2, R24, UR4, R2 ;  /* 0x0000000418027c25 */ /* 0x000fc8000f8e0002 */
[----:B------:R-:W-:Y:S01]  /*d600*/  IMAD R0, R24, UR5, R3 ;  /* 0x0000000518007c24 */ /* 0x000fe2000f8e0203 */
[----:B0-----:R-:W-:-:S04]  /*d610*/  LEA R18, P2, R2, UR6, 0x1 ;  /* 0x0000000602127c11 */ /* 0x001fc8000f8408ff */
[----:B------:R-:W-:-:S09]  /*d620*/  LEA.HI.X R0, R2, UR7, R0, 0x1, P2 ;  /* 0x0000000702007c11 */ /* 0x000fd200090f0c00 */
.L_x_290:
[----:B------:R-:W-:Y:S02]  /*d630*/  PLOP3.LUT P2, PT, P2, P0, PT, 0xa2, 0x0 ;  /* 0x000000000000781c */ /* 0x000fe40001741472 */
[----:B------:R-:W-:-:S08]  /*d640*/  @P0 R2UR P2, UR4, R5 ;  /* 0x00000000050402ca */ /* 0x000fd00000040000 */
[----:B------:R-:W-:-:S05]  /*d650*/  @P0 PLOP3.LUT P0, PT, P2, PT, PT, 0x80, 0x0 ;  /* 0x000000000000081c */ /* 0x000fca000170f070 */
[----:B------:R-:W-:Y:S01]  /*d660*/  @!P2 SYNCS.ARRIVE.TRANS64.RED.A0T1 RZ, [UR4+0x16850], RZ ;  /* 0x016850ffffffa9a7 */ /* 0x000fe20008200404 */
[----:B------:R-:W-:Y:S07]  /*d670*/  @!P2 ARRIVES.LDGSTSBAR.64.TRANSCNT [UR4+0x16850] ;  /* 0x01685000ff00a9b0 */ /* 0x000fee0008000a84 */
[----:B------:R-:W-:Y:S05]  /*d680*/  @P0 BRA.U.ANY `(.L_x_290) ;  /* 0xfffffffd00e80947 */ /* 0x000fea000393ffff */
[----:B------:R-:W-:Y:S01]  /*d690*/  NOP ;  /* 0x0000000000007918 */ /* 0x000fe20000000000 */
[----:B------:R-:W2:Y:S01]  /*d6a0*/  LDL R2, [R1+0x48] ;  /* 0x0000480001027983 */ /* 0x000ea20000100800 */
[----:B------:R-:W-:Y:S01]  /*d6b0*/  IMAD.MOV.U32 R23, RZ, RZ, R0 ;  /* 0x000000ffff177224 */ /* 0x000fe200078e0000 */
[----:B--2---:R-:W-:-:S13]  /*d6c0*/  ISETP.NE.AND P3, PT, R2, 0x3, PT ;  /* 0x000000030200780c */ /* 0x004fda0003f65270 */
[----:B------:R-:W-:Y:S05]  /*d6d0*/  @!P3 BRA `(.L_x_291) ;  /* 0x000000000004b947 */ /* 0x000fea0003800000 */
[----:B------:R-:W-:Y:S01]  /*d6e0*/  BPT.TRAP 0x1 ;  /* 0x000000040000795c */ /* 0x000fe20000300000 */
.L_x_291:
[----:B------:R-:W2:Y:S01]  /*d6f0*/  LDL R0, [R1+0x10] ;  /* 0x0000100001007983 */ /* 0x000ea20000100800 */
[----:B------:R1:W-:Y:S01]  /*d700*/  SYNCS.ARRIVE.TRANS64.A1T0 RZ, [R5+URZ+0x16850], RZ ;  /* 0x016850ff05ff79a7 */ /* 0x0003e2000810003f */
[C---:B------:R-:W-:Y:S01]  /*d710*/  IADD3 R7, R26.reuse, -0x1, RZ ;  /* 0xffffffff1a077810 */ /* 0x040fe20007ffe0ff */
[----:B------:R-:W-:Y:S02]  /*d720*/  IMAD.MOV.U32 R17, RZ, RZ, R27 ;  /* 0x000000ffff117224 */ /* 0x000fe400078e001b */
[----:B------:R-:W-:Y:S02]  /*d730*/  IMAD.MOV.U32 R6, RZ, RZ, R25 ;  /* 0x000000ffff067224 */ /* 0x000fe400078e0019 */
[----:B------:R-:W-:Y:S01]  /*d740*/  IMAD.MOV.U32 R29, RZ, RZ, R26 ;  /* 0x000000ffff1d7224 */ /* 0x000fe200078e001a */
[----:B--2---:R-:W-:-:S13]  /*d750*/  ISETP.GT.AND P0, PT, R26, R0, PT ;  /* 0x000000001a00720c */ /* 0x004fda0003f04270 */
[----:B-1----:R-:W-:Y:S05]  /*d760*/  @P0 BRA `(.L_x_292) ;  /* 0xfffffff0001c0947 */ /* 0x002fea000383ffff */
.L_x_279:
[----:B------:R-:W-:Y:S05]  /*d770*/  BSYNC B0 ;  /* 0x0000000000007941 */ /* 0x000fea0003800000 */
.L_x_278:
[----:B0-----:R-:W0:Y:S01]  /*d780*/  S2R R0, SR_TID.X ;  /* 0x0000000000007919 */ /* 0x001e220000002100 */
[----:B------:R-:W-:Y:S01]  /*d790*/  BSSY B0, `(.L_x_293) ;  /* 0x0000010000007945 */ /* 0x000fe20003800000 */
        /* <DEDUP_REMOVED lines=14> */
[----:B0-----:R-:W-:-:S07]  /*d880*/  IADD3 R16, R0, UR38, R7 ;  /* 0x0000002600107c10 */ /* 0x001fce000fffe007 */
.L_x_294:
[----:B------:R-:W-:Y:S05]  /*d890*/  BSYNC B0 ;  /* 0x0000000000007941 */ /* 0x000fea0003800000 */
.L_x_293:
[----:B------:R-:W2:Y:S02]  /*d8a0*/  LDL R0, [R1+0x48] ;  /* 0x0000480001007983 */ /* 0x000ea40000100800 */
[----:B--2---:R-:W-:-:S13]  /*d8b0*/  ISETP.NE.AND P0, PT, R0, 0x3, PT ;  /* 0x000000030000780c */ /* 0x004fda0003f05270 */
[----:B------:R-:W-:Y:S05]  /*d8c0*/  @!P0 BRA `(.L_x_295) ;  /* 0x0000000000048947 */ /* 0x000fea0003800000 */
[----:B------:R-:W-:Y:S01]  /*d8d0*/  BPT.TRAP 0x1 ;  /* 0x000000040000795c */ /* 0x000fe20000300000 */
.L_x_295:
[----:B------:R-:W2:Y:S01]  /*d8e0*/  LDL.LU R2, [R1+0xc] ;  /* 0x00000c0001027983 */ /* 0x000ea20000300800 */
[----:B------:R-:W-:Y:S01]  /*d8f0*/  IMAD R0, R25, 0x8, R22 ;  /* 0x0000000819007824 */ /* 0x000fe200078e0216 */
[----:B------:R-:W-:Y:S01]  /*d900*/  SHF.L.U32 R3, R27, 0x1f, RZ ;  /* 0x0000001f1b037819 */ /* 0x000fe200000006ff */
[----:B------:R-:W-:Y:S03]  /*d910*/  BSSY B0, `(.L_x_296) ;  /* 0x0000004000007945 */ /* 0x000fe60003800000 */
[----:B------:R-:W0:Y:S01]  /*d920*/  SYNCS.PHASECHK.TRANS64.TRYWAIT P0, [R0+URZ+0x16860], R3 ;  /* 0x01686003000075a7 */ /* 0x000e22000800017f */
[----:B--2---:R-:W-:Y:S01]  /*d930*/  IMAD R6, R26, -0x80, R2 ;  /* 0xffffff801a067824 */ /* 0x004fe200078e0202 */
[----:B0-----:R-:W-:Y:S06]  /*d940*/  @!P0 BRA `(.L_x_297) ;  /* 0x00000044005c8947 */ /* 0x001fec0003800000 */
.L_x_413:
[----:B------:R-:W-:Y:S05]  /*d950*/  BSYNC B0 ;  /* 0x0000000000007941 */ /* 0x000fea0003800000 */
.L_x_296:
[----:B------:R-:W1:Y:S01]  /*d960*/  S2R R7, SR_TID.X ;  /* 0x0000000000077919 */ /* 0x000e620000002100 */
[----:B------:R-:W-:Y:S02]  /*d970*/  ULDC UR4, c[0x0][0x2f4] ;  /* 0x0000bd0000047ab9 */ /* 0x000fe40000000800 */
[----:B------:R-:W-:Y:S01]  /*d980*/  ISETP.GE.AND P0, PT, R28, UR4, PT ;  /* 0x000000041c007c0c */ /* 0x000fe2000bf06270 */
[----:B------:R-:W-:Y:S01]  /*d990*/  UMOV UR4, 0xffffffff ;  /* 0xffffffff00047882 */ /* 0x000fe20000000000 */
[C---:B-1----:R-:W-:Y:S01]  /*d9a0*/  SHF.L.U32 R2, R7.reuse, 0x3, RZ ;  /* 0x0000000307027819 */ /* 0x042fe200000006ff */
[C---:B------:R-:W-:Y:S01]  /*d9b0*/  IMAD.SHL.U32 R4, R7.reuse, 0x8, RZ ;  /* 0x0000000807047824 */ /* 0x040fe200078e00ff */
[----:B------:R-:W-:Y:S02]  /*d9c0*/  LOP3.LUT R5, R7, 0x7f, RZ, 0xc0, !PT ;  /* 0x0000007f07057812 */ /* 0x000fe400078ec0ff */
[----:B------:R-:W-:Y:S02]  /*d9d0*/  LOP3.LUT R2, R2, 0x1f8, RZ, 0xc0, !PT ;  /* 0x000001f802027812 */ /* 0x000fe400078ec0ff */
[----:B------:R-:W-:-:S02]  /*d9e0*/  SHF.R.U32.HI R5, RZ, 0x3, R5 ;  /* 0x00000003ff057819 */ /* 0x000fc40000011605 */
[----:B------:R-:W-:-:S03]  /*d9f0*/  LOP3.LUT R2, R2, 0x38, R7, 0x78, !PT ;  /* 0x0000003802027812 */ /* 0x000fc600078e7807 */
[----:B------:R-:W-:Y:S01]  /*da00*/  IMAD.IADD R6, R6, 0x1, -R5 ;  /* 0x0000000106067824 */ /* 0x000fe200078e0a05 */
[----:B------:R-:W-:-:S05]  /*da10*/  LOP3.LUT R2, R2, 0x200, R4, 0xf8, !PT ;  /* 0x0000020002027812 */ /* 0x000fca00078ef804 */
[----:B------:R-:W-:Y:S01]  /*da20*/  IMAD R4, R25, 0x2000, R2 ;  /* 0x0000200019047824 */ /* 0x000fe200078e0202 */
[----:B------:R-:W-:Y:S06]  /*da30*/  BRA.DIV UR4, `(.L_x_298) ;  /* 0x0000004604347947 */ /* 0x000fec000b800000 */
[----:B------:R-:W1:Y:S01]  /*da40*/  SHFL.IDX PT, R14, R18, RZ, 0x181f ;  /* 0x00181fff120e7589 */ /* 0x000e6200000e0000 */
[----:B------:R-:W-:Y:S01]  /*da50*/  IMAD.SHL.U32 R5, R28, 0x2, RZ ;  /* 0x000000021c057824 */ /* 0x000fe200078e00ff */
[----:B------:R-:W-:Y:S01]  /*da60*/  ISETP.LT.OR P1, PT, R6, 0x1, P0 ;  /* 0x000000010600780c */ /* 0x000fe20000721670 */
[----:B------:R-:W-:Y:S01]  /*da70*/  IMAD R4, R4, 0x2, R22 ;  /* 0x0000000204047824 */ /* 0x000fe200078e0216 */
[----:B0-----:R-:W0:Y:S02]  /*da80*/  SHFL.IDX PT, R3, R23, RZ, 0x181f ;  /* 0x00181fff17037589 */ /* 0x001e2400000e0000 */
[----:B-1----:R-:W-:Y:S02]  /*da90*/  IADD3 R2, P2, R14, R5, RZ ;  /* 0x000000050e027210 */ /* 0x002fe40007f5e0ff */
[----:B------:R-:W1:Y:S03]  /*daa0*/  SHFL.IDX PT, R14, R18, 0x1, 0x181f ;  /* 0x00381f00120e7f89 */ /* 0x000e6600000e0000 */
[----:B0-----:R-:W-:-:S05]  /*dab0*/  IMAD.X R3, RZ, RZ, R3, P2 ;  /* 0x000000ffff037224 */ /* 0x001fca00010e0603 */
[----:B------:R0:W-:Y:S01]  /*dac0*/  LDGSTS.E.BYPASS.LTC128B.128 [R4+0x400], desc[UR36][R2.64], !P1 ;  /* 0x0040000002047fae */ /* 0x0001e2000c901d64 */
[----:B------:R-:W-:-:S03]  /*dad0*/  ISETP.LT.OR P1, PT, R6, 0x11, P0 ;  /* 0x000000110600780c */ /* 0x000fc60000721670 */
[----:B0-----:R-:W0:Y:S01]  /*dae0*/  SHFL.IDX PT, R3, R23, 0x1, 0x181f ;  /* 0x00381f0017037f89 */ /* 0x001e2200000e0000 */
[----:B-1----:R-:W-:-:S03]  /*daf0*/  IADD3 R2, P2, R14, R5, RZ ;  /* 0x000000050e027210 */ /* 0x002fc60007f5e0ff */
[----:B------:R-:W1:Y:S01]  /*db00*/  SHFL.IDX PT, R14, R18, 0x2, 0x181f ;  /* 0x00581f00120e7f89 */ /* 0x000e6200000e0000 */
[----:B0-----:R-:W-:-:S05]  /*db10*/  IADD3.X R3, RZ, R3, RZ, P2, !PT ;  /* 0x00000003ff037210 */ /* 0x001fca00017fe4ff */
[----:B------:R0:W-:Y:S01]  /*db20*/  LDGSTS.E.BYPASS.LTC128B.128 [R4+0xc00], desc[UR36][R2.64], !P1 ;  /* 0x00c0000002047fae */ /* 0x0001e2000c901d64 */
[----:B------:R-:W-:-:S03]  /*db30*/  ISETP.LT.OR P1, PT, R6, 0x21, P0 ;  /* 0x000000210600780c */ /* 0x000fc60000721670 */
[----:B0-----:R-:W0:Y:S01]  /*db40*/  SHFL.IDX PT, R3, R23, 0x2, 0x181f ;  /* 0x00581f0017037f89 */ /* 0x001e2200000e0000 */
[----:B-1----:R-:W-:-:S03]  /*db50*/  IADD3 R2, P2, R14, R5, RZ ;  /* 0x000000050e027210 */ /* 0x002fc60007f5e0ff */
[----:B------:R-:W1:Y:S02]  /*db60*/  SHFL.IDX PT, R14, R18, 0x3, 0x181f ;  /* 0x00781f00120e7f89 */ /* 0x000e6400000e0000 */
[----:B0-----:R-:W-:-:S05]  /*db70*/  IMAD.X R3, RZ, RZ, R3, P2 ;  /* 0x000000ffff037224 */ /* 0x001fca00010e0603 */
        /* <DEDUP_REMOVED lines=22> */
[----:B------:R-:W1:Y:S04]  /*dce0*/  SHFL.IDX PT, R23, R23, 0x7, 0x181f ;  /* 0x00f81f0017177f89 */ /* 0x000e6800000e0000 */
[----:B------:R2:W3:Y:S01]  /*dcf0*/  SHFL.IDX PT, R14, R18, 0x7, 0x181f ;  /* 0x00f81f00120e7f89 */ /* 0x0004e200000e0000 */
[----:B0-----:R-:W-:-:S05]  /*dd00*/  IMAD.X R3, RZ, RZ, R3, P2 ;  /* 0x000000ffff037224 */ /* 0x001fca00010e0603 */
[----:B-1----:R2:W-:Y:S02]  /*dd10*/  LDGSTS.E.BYPASS.LTC128B.128 [R4+0x3400], desc[UR36][R2.64], !P1 ;  /* 0x0340000002047fae */ /* 0x0025e4000c901d64 */
.L_x_431:
[----:B------:R-:W-:Y:S02]  /*dd20*/  ISETP.LT.OR P0, PT, R6, 0x71, P0 ;  /* 0x000000710600780c */ /* 0x000fe40000701670 */
[----:B--23--:R-:W-:-:S04]  /*dd30*/  IADD3 R2, P1, R14, R5, RZ ;  /* 0x000000050e027210 */ /* 0x00cfc80007f3e0ff */
[----:B------:R-:W-:-:S07]  /*dd40*/  IADD3.X R3, RZ, R23, RZ, P1, !PT ;  /* 0x00000017ff037210 */ /* 0x000fce0000ffe4ff */
[----:B------:R-:W-:Y:S01]  /*dd50*/  @!PT LDS RZ, [RZ] ;  /* 0x00000000fffff984 */ /* 0x000fe20000000800 */
[----:B------:R-:W-:Y:S01]  /*dd60*/  @!PT LDS RZ, [RZ] ;  /* 0x00000000fffff984 */ /* 0x000fe20000000800 */
[----:B------:R-:W-:Y:S01]  /*dd70*/  @!PT LDS RZ, [RZ] ;  /* 0x00000000fffff984 */ /* 0x000fe20000000800 */
[----:B------:R0:W-:Y:S01]  /*dd80*/  LDGSTS.E.BYPASS.LTC128B.128 [R4+0x3c00], desc[UR36][R2.64], !P0 ;  /* 0x03c0000002047fae */ /* 0x0001e2000c101d64 */
[----:B------:R-:W-:Y:S01]  /*dd90*/  PLOP3.LUT P0, PT, PT, PT, PT, 0x80, 0x0 ;  /* 0x000000000000781c */ /* 0x000fe20003f0f070 */
[----:B------:R-:W-:-:S12]  /*dda0*/  NOP ;  /* 0x0000000000007918 */ /* 0x000fd80000000000 */
.L_x_299:
[----:B------:R-:W-:Y:S02]  /*ddb0*/  PLOP3.LUT P1, PT, P1, P0, PT, 0xa2, 0x0 ;  /* 0x000000000000781c */ /* 0x000fe40000f21472 */
[----:B------:R-:W-:-:S08]  /*ddc0*/  @P0 R2UR P1, UR4, R0 ;  /* 0x00000000000402ca */ /* 0x000fd00000020000 */
[----:B------:R-:W-:-:S05]  /*ddd0*/  @P0 PLOP3.LUT P0, PT, P1, PT, PT, 0x80, 0x0 ;  /* 0x000000000000081c */ /* 0x000fca0000f0f070 */
[----:B------:R-:W-:Y:S01]  /*dde0*/  @!P1 SYNCS.ARRIVE.TRANS64.RED.A0T1 RZ, [UR4+0x16850], RZ ;  /* 0x016850ffffff99a7 */ /* 0x000fe20008200404 */
[----:B------:R-:W-:Y:S07]  /*ddf0*/  @!P1 ARRIVES.LDGSTSBAR.64.TRANSCNT [UR4+0x16850] ;  /* 0x01685000ff0099b0 */ /* 0x000fee0008000a84 */
[----:B------:R-:W-:Y:S05]  /*de00*/  @P0 BRA.U.ANY `(.L_x_299) ;  /* 0xfffffffd00e80947 */ /* 0x000fea000393ffff */
[----:B------:R-:W-:Y:S01]  /*de10*/  NOP ;  /* 0x0000000000007918 */ /* 0x000fe20000000000 */
[----:B0-----:R-:W2:Y:S02]  /*de20*/  LDL R2, [R1+0x48] ;  /* 0x0000480001027983 */ /* 0x001ea40000100800 */
[----:B--2---:R-:W-:-:S13]  /*de30*/  ISETP.NE.AND P2, PT, R2, 0x3, PT ;  /* 0x000000030200780c */ /* 0x004fda0003f45270 */
[----:B------:R-:W-:Y:S05]  /*de40*/  @!P2 BRA `(.L_x_300) ;  /* 0x000000000004a947 */ /* 0x000fea0003800000 */
[----:B------:R-:W-:Y:S01]  /*de50*/  BPT.TRAP 0x1 ;  /* 0x000000040000795c */ /* 0x000fe20000300000 */
.L_x_300:
[----:B------:R-:W-:Y:S01]  /*de60*/  VIADD R25, R25, 0x1 ;  /* 0x0000000119197836 */ /* 0x000fe20000000000 */
[----:B------:R0:W-:Y:S04]  /*de70*/  SYNCS.ARRIVE.TRANS64.A1T0 RZ, [R0+URZ+0x16850], RZ ;  /* 0x016850ff00ff79a7 */ /* 0x0001e8000810003f */
[----:B------:R-:W-:-:S04]  /*de80*/  ISETP.NE.AND P0, PT, R25, 0x2, PT ;  /* 0x000000021900780c */ /* 0x000fc80003f05270 */
[----:B0-----:R-:W-:Y:S02]  /*de90*/  SEL R0, RZ, 0x1, P0 ;  /* 0x00000001ff007807 */ /* 0x001fe40000000000 */
[----:B------:R-:W-:Y:S02]  /*dea0*/  SEL R25, R25, RZ, P0 ;  /* 0x000000ff19197207 */ /* 0x000fe40000000000 */
[----:B------:R-:W-:-:S07]  /*deb0*/  LOP3.LUT R27, R27, R0, RZ, 0x3c, !PT ;  /* 0x000000001b1b7212 */ /* 0x000fce00078e3cff */
.L_x_259:
[----:B------:R-:W-:Y:S05]  /*dec0*/  BSYNC B7 ;  /* 0x0000000000077941 */ /* 0x000fea0003800000 */
.L_x_257:
[----:B------:R-:W2:Y:S02]  /*ded0*/  LDL R0, [R1+0x4] ;  /* 0x0000040001007983 */ /* 0x000ea40000100800 */
[----:B--2---:R-:W-:-:S13]  /*dee0*/  LOP3.LUT P0, RZ, R0, 0x10, RZ, 0xc0, !PT ;  /* 0x0000001000ff7812 */ /* 0x004fda000780c0ff */
[----:B------:R-:W-:Y:S05]  /*def0*/  @!P0 BRA `(.L_x_301) ;  /* 0x0000000000248947 */ /* 0x000fea0003800000 */
[----:B------:R-:W-:Y:S05]  /*df00*/  WARPSYNC.ALL ;  /* 0x0000000000007948 */ /* 0x000fea0003800000 */
[----:B------:R-:W0:Y:S08]  /*df10*/  S2UR UR5, SR_CgaCtaId ;  /* 0x00000000000579c3 */ /* 0x000e300000008800 */
[----:B------:R-:W-:Y:S06]  /*df20*/  BAR.SYNC.DEFER_BLOCKING 0x5, 0x200 ;  /* 0x0148000000007b1d */ /* 0x000fec0000010000 */
[----:B------:R-:W-:-:S02]  /*df30*/  UMOV UR4, 0x400 ;  /* 0x0000040000047882 */ /* 0x000fc40000000000 */
[----:B0-----:R-:W-:-:S06]  /*df40*/  ULEA UR4, UR5, UR4, 0x18 ;  /* 0x0000000405047291 */ /* 0x001fcc000f8ec03f */
[----:B------:R-:W-:-:S05]  /*df50*/  IMAD.U32 R22, RZ, RZ, UR4 ;  /* 0x00000004ff167e24 */ /* 0x000fca000f8e00ff */
[----:B------:R0:W1:Y:S01]  /*df60*/  LDS.128 R16, [R22+0x168d0] ;  /* 0x0168d00016107984 */ /* 0x0000620000000c00 */
[----:B------:R-:W-:Y:S06]  /*df70*/  BAR.ARV 0x4, 0x200 ;  /* 0x0108000000007b1d */ /* 0x000fec0000002000 */
[----:B------:R-:W-:Y:S05]  /*df80*/  BRA `(.L_x_302) ;  /* 0x0000000800d07947 */ /* 0x000fea0003800000 */
.L_x_301:
[----:B------:R-:W0:Y:S01]  /*df90*/  S2R R0, SR_TID.X ;  /* 0x0000000000007919 */ /* 0x000e220000002100 */
[----:B------:R-:W-:Y:S01]  /*dfa0*/  UMOV UR4, 0xffffffff ;  /* 0xffffffff00047882 */ /* 0x000fe20000000000 */
[----:B0-----:R-:W-:-:S04]  /*dfb0*/  LOP3.LUT R9, R0, 0x1f, RZ, 0xc0, !PT ;  /* 0x0000001f00097812 */ /* 0x001fc800078ec0ff */
[----:B------:R-:W-:Y:S01]  /*dfc0*/  ISETP.NE.AND P0, PT, R9, 0x1f, PT ;  /* 0x0000001f0900780c */ /* 0x000fe20003f05270 */
[----:B------:R-:W-:-:S12]  /*dfd0*/  BRA.DIV UR4, `(.L_x_303) ;  /* 0x0000004604f87947 */ /* 0x000fd8000b800000 */
[----:B------:R-:W-:Y:S01]  /*dfe0*/  IMAD.IADD R7, R19, 0x1, R9 ;  /* 0x0000000113077824 */ /* 0x000fe200078e0209 */
[----:B------:R-:W-:-:S04]  /*dff0*/  ULDC UR4, c[0x0][0xc3c] ;  /* 0x00030f0000047ab9 */ /* 0x000fc80000000800 */
[----:B------:R-:W-:-:S13]  /*e000*/  ISETP.GE.OR P1, PT, R7, UR4, !P0 ;  /* 0x0000000407007c0c */ /* 0x000fda000c726670 */
[----:B------:R-:W0:Y:S08]  /*e010*/  @!P1 LDC.64 R2, c[0x0][0xc80] ;  /* 0x00032000ff029b82 */ /* 0x000e300000000a00 */
[----:B------:R-:W1:Y:S01]  /*e020*/  @!P1 LDC.64 R4, c[0x0][0xc78] ;  /* 0x00031e00ff049b82 */ /* 0x000e620000000a00 */
[----:B0-----:R-:W-:-:S05]  /*e030*/  @!P1 IMAD.WIDE R2, R7, 0x4, R2 ;  /* 0x0000000407029825 */ /* 0x001fca00078e0202 */
[----:B------:R1:W2:Y:S02]  /*e040*/  @!P1 LDG.E R8, desc[UR36][R2.64] ;  /* 0x0000002402089981 */ /* 0x0002a4000c1e1900 */
[----:B-1----:R-:W-:-:S05]  /*e050*/  @!P1 IMAD.WIDE R2, R7, 0x4, R4 ;  /* 0x0000000407029825 */ /* 0x002fca00078e0204 */
[----:B------:R-:W3:Y:S01]  /*e060*/  @!P1 LDG.E R5, desc[UR36][R2.64] ;  /* 0x0000002402059981 */ /* 0x000ee2000c1e1900 */
[----:B------:R-:W-:Y:S01]  /*e070*/  IMAD.MOV.U32 R7, RZ, RZ, RZ ;  /* 0x000000ffff077224 */ /* 0x000fe200078e00ff */
[----:B------:R-:W-:Y:S02]  /*e080*/  MOV R4, RZ ;  /* 0x000000ff00047202 */ /* 0x000fe40000000f00 */
[C---:B------:R-:W-:Y:S01]  /*e090*/  ISETP.GE.U32.AND P2, PT, R9.reuse, 0x2, PT ;  /* 0x000000020900780c */ /* 0x040fe20003f46070 */
[----:B------:R-:W-:Y:S01]  /*e0a0*/  SHFL.IDX PT, R0, R16, RZ, 0x1f ;  /* 0x00001fff10007589 */ /* 0x000fe200000e0000 */
[C---:B------:R-:W-:Y:S02]  /*e0b0*/  ISETP.GE.U32.AND P3, PT, R9.reuse, 0x4, PT ;  /* 0x000000040900780c */ /* 0x040fe40003f66070 */
[C---:B------:R-:W-:Y:S01]  /*e0c0*/  ISETP.GE.U32.AND P4, PT, R9.reuse, 0x8, PT ;  /* 0x000000080900780c */ /* 0x040fe20003f86070 */
[----:B------:R0:W-:Y:S01]  /*e0d0*/  SHFL.IDX PT, R6, R16, 0x1, 0x1f ;  /* 0x00201f0010067f89 */ /* 0x0001e200000e0000 */
[----:B------:R-:W-:Y:S01]  /*e0e0*/  ISETP.GE.U32.AND P5, PT, R9, 0x10, PT ;  /* 0x000000100900780c */ /* 0x000fe20003fa6070 */
[----:B0-----:R-:W-:-:S02]  /*e0f0*/  IMAD.MOV.U32 R16, RZ, RZ, RZ ;  /* 0x000000ffff107224 */ /* 0x001fc400078e00ff */
[----:B--2---:R-:W-:Y:S02]  /*e100*/  @!P1 IMAD.MOV.U32 R7, RZ, RZ, R8 ;  /* 0x000000ffff079224 */ /* 0x004fe400078e0008 */
[----:B---3--:R-:W-:Y:S01]  /*e110*/  @!P1 IMAD.MOV.U32 R4, RZ, RZ, R5 ;  /* 0x000000ffff049224 */ /* 0x008fe200078e0005 */
[----:B------:R-:W-:-:S03]  /*e120*/  ISETP.NE.AND P1, PT, R9, RZ, PT ;  /* 0x000000ff0900720c */ /* 0x000fc60003f25270 */
[----:B------:R-:W-:-:S05]  /*e130*/  IMAD R13, R4, R7, RZ ;  /* 0x00000007040d7224 */ /* 0x000fca00078e02ff */
        /* <DEDUP_REMOVED lines=15> */
[----:B------:R0:W1:Y:S02]  /*e230*/  SHFL.IDX PT, R14, R3, 0x1f, 0x1f ;  /* 0x03e01f00030e7f89 */ /* 0x00006400000e0000 */
.L_x_441:
[----:B------:R-:W-:Y:S02]  /*e240*/  ULDC UR4, c[0x0][0xc38] ;  /* 0x00030e0000047ab9 */ /* 0x000fe40000000800 */
[----:B------:R-:W-:-:S04]  /*e250*/  IMAD.U32 R2, RZ, RZ, UR4 ;  /* 0x00000004ff027e24 */ /* 0x000fc8000f8e00ff */
[----:B-1----:R-:W-:-:S04]  /*e260*/  IMAD R5, R14, R2, RZ ;  /* 0x000000020e057224 */ /* 0x002fc800078e02ff */
[----:B------:R-:W-:-:S05]  /*e270*/  IMAD.IADD R6, R6, 0x1, R5 ;  /* 0x0000000106067824 */ /* 0x000fca00078e0205 */
[----:B------:R-:W-:-:S13]  /*e280*/  ISETP.GT.AND P6, PT, R6, R0, PT ;  /* 0x000000000600720c */ /* 0x000fda0003fc4270 */
[----:B------:R-:W-:Y:S05]  /*e290*/  @P6 BRA `(.L_x_304) ;  /* 0x0000000000a46947 */ /* 0x000fea0003800000 */
.L_x_307:
[----:B------:R-:W1:Y:S01]  /*e2a0*/  LDC R2, c[0x0][0xc3c] ;  /* 0x00030f00ff027b82 */ /* 0x000e620000000800 */
[----:B------:R-:W-:-:S05]  /*e2b0*/  VIADD R19, R19, 0x1f ;  /* 0x0000001f13137836 */ /* 0x000fca0000000000 */
[----:B-1----:R-:W-:-:S13]  /*e2c0*/  ISETP.GE.AND P6, PT, R19, R2, PT ;  /* 0x000000021300720c */ /* 0x002fda0003fc6270 */
[----:B------:R-:W-:Y:S05]  /*e2d0*/  @P6 BRA `(.L_x_305) ;  /* 0x0000000400b86947 */ /* 0x000fea0003800000 */
[----:B0-----:R-:W0:Y:S01]  /*e2e0*/  S2R R3, SR_TID.X ;  /* 0x0000000000037919 */ /* 0x001e220000002100 */
[----:B------:R-:W-:Y:S02]  /*e2f0*/  MOV R7, RZ ;  /* 0x000000ff00077202 */ /* 0x000fe40000000f00 */
[----:B0-----:R-:W-:-:S05]  /*e300*/  LOP3.LUT R3, R3, 0x1f, RZ, 0xc0, !PT ;  /* 0x0000001f03037812 */ /* 0x001fca00078ec0ff */
[----:B------:R-:W-:-:S05]  /*e310*/  IMAD.IADD R9, R19, 0x1, R3 ;  /* 0x0000000113097824 */ /* 0x000fca00078e0203 */
[----:B------:R-:W-:-:S13]  /*e320*/  ISETP.GE.OR P6, PT, R9, R2, !P0 ;  /* 0x000000020900720c */ /* 0x000fda00047c6670 */
[----:B------:R-:W0:Y:S08]  /*e330*/  @!P6 LDC.64 R2, c[0x0][0xc80] ;  /* 0x00032000ff02eb82 */ /* 0x000e300000000a00 */
[----:B------:R-:W1:Y:S01]  /*e340*/  @!P6 LDC.64 R4, c[0x0][0xc78] ;  /* 0x00031e00ff04eb82 */ /* 0x000e620000000a00 */
[----:B0-----:R-:W-:-:S05]  /*e350*/  @!P6 IMAD.WIDE R2, R9, 0x4, R2 ;  /* 0x000000040902e825 */ /* 0x001fca00078e0202 */
[----:B------:R1:W2:Y:S02]  /*e360*/  @!P6 LDG.E R7, desc[UR36][R2.64] ;  /* 0x000000240207e981 */ /* 0x0002a4000c1e1900 */
[----:B-1----:R-:W-:-:S04]  /*e370*/  @!P6 IMAD.WIDE R2, R9, 0x4, R4 ;  /* 0x000000040902e825 */ /* 0x002fc800078e0204 */
[----:B------:R-:W-:-:S06]  /*e380*/  IMAD.MOV.U32 R4, RZ, RZ, RZ ;  /* 0x000000ffff047224 */ /* 0x000fcc00078e00ff */
[----:B------:R-:W2:Y:S01]  /*e390*/  @!P6 LDG.E R4, desc[UR36][R2.64] ;  /* 0x000000240204e981 */ /* 0x000ea2000c1e1900 */
[----:B------:R-:W-:Y:S01]  /*e3a0*/  UMOV UR4, 0xffffffff ;  /* 0xffffffff00047882 */ /* 0x000fe20000000000 */
[----:B--2---:R-:W-:Y:S02]  /*e3b0*/  IMAD R13, R4, R7, RZ ;  /* 0x00000007040d7224 */ /* 0x004fe400078e02ff */
[----:B------:R-:W-:Y:S05]  /*e3c0*/  BRA.DIV UR4, `(.L_x_306) ;  /* 0x0000004a04387947 */ /* 0x000fea000b800000 */
        /* <DEDUP_REMOVED lines=16> */
.L_x_449:
[----:B------:R-:W-:Y:S02]  /*e4d0*/  ULDC UR4, c[0x0][0xc38] ;  /* 0x00030e0000047ab9 */ /* 0x000fe40000000800 */
[----:B------:R-:W-:-:S04]  /*e4e0*/  IMAD.U32 R2, RZ, RZ, UR4 ;  /* 0x00000004ff027e24 */ /* 0x000fc8000f8e00ff */
[----:B-1----:R-:W-:-:S04]  /*e4f0*/  IMAD R5, R14, R2, RZ ;  /* 0x000000020e057224 */ /* 0x002fc800078e02ff */
[----:B------:R-:W-:-:S05]  /*e500*/  IMAD.IADD R6, R5, 0x1, R6 ;  /* 0x0000000105067824 */ /* 0x000fca00078e0206 */
[----:B------:R-:W-:-:S13]  /*e510*/  ISETP.GT.AND P6, PT, R6, R0, PT ;  /* 0x000000000600720c */ /* 0x000fda0003fc4270 */
[----:B------:R-:W-:Y:S05]  /*e520*/  @!P6 BRA `(.L_x_307) ;  /* 0xfffffffc005ce947 */ /* 0x000fea000383ffff */
.L_x_304:
[----:B------:R-:W-:Y:S01]  /*e530*/  IMAD.IADD R6, R6, 0x1, -R5 ;  /* 0x0000000106067824 */ /* 0x000fe200078e0a05 */
[----:B------:R-:W-:-:S03]  /*e540*/  UMOV UR4, 0xffffffff ;  /* 0xffffffff00047882 */ /* 0x000fc60000000000 */
[----:B------:R-:W-:-:S05]  /*e550*/  IMAD R5, R3, R2, R6 ;  /* 0x0000000203057224 */ /* 0x000fca00078e0206 */
[----:B------:R-:W-:Y:S01]  /*e560*/  ISETP.GT.AND P6, PT, R5, R0, PT ;  /* 0x000000000500720c */ /* 0x000fe20003fc4270 */
[----:B------:R-:W-:-:S12]  /*e570*/  BRA.DIV UR4, `(.L_x_308) ;  /* 0x0000004a04847947 */ /* 0x000fd8000b800000 */
[----:B------:R-:W-:-:S04]  /*e580*/  VOTE.ANY R8, PT, !P6 ;  /* 0x0000000000087806 */ /* 0x000fc800070e0100 */
[----:B------:R-:W1:Y:S02]  /*e590*/  POPC R5, R8 ;  /* 0x0000000800057309 */ /* 0x000e640000000000 */
[----:B-1----:R1:W2:Y:S04]  /*e5a0*/  SHFL.IDX PT, R7, R7, R5, 0x1f ;  /* 0x00001f0507077589 */ /* 0x0022a800000e0000 */
[----:B------:R1:W3:Y:S02]  /*e5b0*/  SHFL.IDX PT, R4, R4, R5, 0x1f ;  /* 0x00001f0504047589 */ /* 0x0002e400000e0000 */
.L_x_454:
[----:B------:R-:W-:-:S13]  /*e5c0*/  ISETP.NE.AND P0, PT, R8, RZ, PT ;  /* 0x000000ff0800720c */ /* 0x000fda0003f05270 */
[----:B------:R-:W-:Y:S05]  /*e5d0*/  @!P0 BRA `(.L_x_309) ;  /* 0x0000000000108947 */ /* 0x000fea0003800000 */
[----:B------:R-:W-:Y:S01]  /*e5e0*/  UMOV UR4, 0xffffffff ;  /* 0xffffffff00047882 */ /* 0x000fe20000000000 */
[----:B------:R-:W-:Y:S02]  /*e5f0*/  VIADD R12, R5, 0xffffffff ;  /* 0xffffffff050c7836 */ /* 0x000fe40000000000 */
[----:B------:R-:W-:Y:S05]  /*e600*/  BRA.DIV UR4, `(.L_x_310) ;  /* 0x0000004a04bc7947 */ /* 0x000fea000b800000 */
[----:B------:R4:W0:Y:S02]  /*e610*/  SHFL.IDX PT, R16, R3, R12, 0x1f ;  /* 0x00001f0c03107589 */ /* 0x00082400000e0000 */
.L_x_309:
[-C--:B--2---:R-:W-:Y:S01]  /*e620*/  IABS R8, R7.reuse ;  /* 0x0000000700087213 */ /* 0x084fe20000000000 */
[----:B0-----:R-:W-:Y:S01]  /*e630*/  IMAD R16, R16, R2, R6 ;  /* 0x0000000210107224 */ /* 0x001fe200078e0206 */
[----:B------:R-:W-:Y:S01]  /*e640*/  IABS R6, R7 ;  /* 0x0000000700067213 */ /* 0x000fe20000000000 */
[----:B------:R-:W-:Y:S01]  /*e650*/  IMAD.MOV.U32 R2, RZ, RZ, RZ ;  /* 0x000000ffff027224 */ /* 0x000fe200078e00ff */
[----:B------:R-:W0:Y:S01]  /*e660*/  I2F.RP R9, R8 ;  /* 0x0000000800097306 */ /* 0x000e220000209400 */
[----:B------:R-:W-:Y:S01]  /*e670*/  IMAD.IADD R0, R0, 0x1, -R16 ;  /* 0x0000000100007824 */ /* 0x000fe200078e0a10 */
[----:B------:R-:W-:Y:S01]  /*e680*/  IADD3 R19, R5, R19, RZ ;  /* 0x0000001305137210 */ /* 0x000fe20007ffe0ff */
[----:B------:R-:W-:Y:S01]  /*e690*/  IMAD.MOV R10, RZ, RZ, -R6 ;  /* 0x000000ffff0a7224 */ /* 0x000fe200078e0a06 */
[----:B---3--:R-:W-:-:S04]  /*e6a0*/  IABS R6, R4 ;  /* 0x0000000400067213 */ /* 0x008fc80000000000 */
[----:B0-----:R-:W4:Y:S02]  /*e6b0*/  MUFU.RCP R9, R9 ;  /* 0x0000000900097308 */ /* 0x001f240000001000 */
[----:B----4-:R-:W-:-:S06]  /*e6c0*/  VIADD R3, R9, 0xffffffe ;  /* 0x0ffffffe09037836 */ /* 0x010fcc0000000000 */
[----:B------:R-:W0:Y:S02]  /*e6d0*/  F2I.FTZ.U32.TRUNC.NTZ R3, R3 ;  /* 0x0000000300037305 */ /* 0x000e24000021f000 */
[----:B0-----:R-:W-:-:S05]  /*e6e0*/  IADD3 R11, RZ, -R3, RZ ;  /* 0x80000003ff0b7210 */ /* 0x001fca0007ffe0ff */
[----:B------:R-:W-:-:S04]  /*e6f0*/  IMAD R11, R11, R8, RZ ;  /* 0x000000080b0b7224 */ /* 0x000fc800078e02ff */
[----:B------:R-:W-:Y:S01]  /*e700*/  IMAD.HI.U32 R2, R3, R11, R2 ;  /* 0x0000000b03027227 */ /* 0x000fe200078e0002 */
[----:B------:R-:W-:-:S05]  /*e710*/  IABS R11, R0 ;  /* 0x00000000000b7213 */ /* 0x000fca0000000000 */
[----:B------:R-:W-:-:S04]  /*e720*/  IMAD.HI.U32 R9, R2, R11, RZ ;  /* 0x0000000b02097227 */ /* 0x000fc800078e00ff */
[----:B------:R-:W-:Y:S02]  /*e730*/  IMAD R11, R9, R10, R11 ;  /* 0x0000000a090b7224 */ /* 0x000fe400078e020b */
[----:B------:R-:W0:Y:S01]  /*e740*/  I2F.RP R10, R6 ;  /* 0x00000006000a7306 */ /* 0x000e220000209400 */
[----:B------:R-:W-:Y:S02]  /*e750*/  IMAD.MOV.U32 R2, RZ, RZ, RZ ;  /* 0x000000ffff027224 */ /* 0x000fe400078e00ff */
[----:B------:R-:W-:-:S05]  /*e760*/  ISETP.GT.U32.AND P1, PT, R8, R11, PT ;  /* 0x0000000b0800720c */ /* 0x000fca0003f24070 */
[----:B0-----:R-:W0:Y:S08]  /*e770*/  MUFU.RCP R10, R10 ;  /* 0x0000000a000a7308 */ /* 0x001e300000001000 */
[----:B------:R-:W-:Y:S02]  /*e780*/  @!P1 IMAD.IADD R11, R11, 0x1, -R8 ;  /* 0x000000010b0b9824 */ /* 0x000fe400078e0a08 */
[----:B------:R-:W-:Y:S01]  /*e790*/  @!P1 VIADD R9, R9, 0x1 ;  /* 0x0000000109099836 */ /* 0x000fe20000000000 */
[----:B------:R-:W-:-:S02]  /*e7a0*/  ISETP.NE.AND P1, PT, R7, RZ, PT ;  /* 0x000000ff0700720c */ /* 0x000fc40003f25270 */
[----:B------:R-:W-:Y:S02]  /*e7b0*/  ISETP.GE.U32.AND P0, PT, R11, R8, PT ;  /* 0x000000080b00720c */ /* 0x000fe40003f06070 */
[----:B------:R-:W-:-:S05]  /*e7c0*/  IABS R8, R4 ;  /* 0x0000000400087213 */ /* 0x000fca0000000000 */
[----:B------:R-:W-:Y:S02]  /*e7d0*/  IMAD.MOV R8, RZ, RZ, -R8 ;  /* 0x000000ffff087224 */ /* 0x000fe400078e0a08 */
[----:B0-----:R-:W-:-:S04]  /*e7e0*/  VIADD R12, R10, 0xffffffe ;  /* 0x0ffffffe0a0c7836 */ /* 0x001fc80000000000 */
[----:B------:R-:W-:Y:S01]  /*e7f0*/  @P0 VIADD R9, R9, 0x1 ;  /* 0x0000000109090836 */ /* 0x000fe20000000000 */
[----:B------:R-:W0:Y:S02]  /*e800*/  F2I.FTZ.U32.TRUNC.NTZ R3, R12 ;  /* 0x0000000c00037305 */ /* 0x000e24000021f000 */
[----:B0-----:R-:W-:-:S05]  /*e810*/  IADD3 R11, RZ, -R3, RZ ;  /* 0x80000003ff0b7210 */ /* 0x001fca0007ffe0ff */
[----:B------:R-:W-:-:S04]  /*e820*/  IMAD R11, R11, R6, RZ ;  /* 0x000000060b0b7224 */ /* 0x000fc800078e02ff */
[----:B------:R-:W-:Y:S01]  /*e830*/  IMAD.HI.U32 R2, R3, R11, R2 ;  /* 0x0000000b03027227 */ /* 0x000fe200078e0002 */
[----:B------:R-:W-:-:S04]  /*e840*/  LOP3.LUT R3, R0, R7, RZ, 0x3c, !PT ;  /* 0x0000000700037212 */ /* 0x000fc800078e3cff */
[----:B------:R-:W-:-:S13]  /*e850*/  ISETP.GE.AND P2, PT, R3, RZ, PT ;  /* 0x000000ff0300720c */ /* 0x000fda0003f46270 */
[----:B------:R-:W-:Y:S01]  /*e860*/  @!P2 IMAD.MOV R9, RZ, RZ, -R9 ;  /* 0x000000ffff09a224 */ /* 0x000fe200078e0a09 */
[----:B------:R-:W-:-:S04]  /*e870*/  @!P1 LOP3.LUT R9, RZ, R7, RZ, 0x33, !PT ;  /* 0x00000007ff099212 */ /* 0x000fc800078e33ff */
[-C--:B------:R-:W-:Y:S01]  /*e880*/  IABS R3, R9.reuse ;  /* 0x0000000900037213 */ /* 0x080fe20000000000 */
[----:B------:R-:W-:-:S04]  /*e890*/  IMAD R7, R7, R9, RZ ;  /* 0x0000000907077224 */ /* 0x000fc800078e02ff */
[----:B------:R-:W-:-:S04]  /*e8a0*/  IMAD.HI.U32 R2, R2, R3, RZ ;  /* 0x0000000302027227 */ /* 0x000fc800078e00ff */
[----:B------:R-:W-:Y:S02]  /*e8b0*/  IMAD R3, R2, R8, R3 ;  /* 0x0000000802037224 */ /* 0x000fe400078e0203 */
[----:B------:R-:W-:-:S03]  /*e8c0*/  IMAD.IADD R17, R0, 0x1, -R7 ;  /* 0x0000000100117824 */ /* 0x000fc600078e0a07 */
[----:B------:R-:W-:-:S13]  /*e8d0*/  ISETP.GT.U32.AND P1, PT, R6, R3, PT ;  /* 0x000000030600720c */ /* 0x000fda0003f24070 */
[-C--:B------:R-:W-:Y:S01]  /*e8e0*/  @!P1 IADD3 R3, R3, -R6.reuse, RZ ;  /* 0x8000000603039210 */ /* 0x080fe20007ffe0ff */
[----:B------:R-:W-:Y:S01]  /*e8f0*/  @!P1 VIADD R2, R2, 0x1 ;  /* 0x0000000102029836 */ /* 0x000fe20000000000 */
[----:B------:R-:W-:Y:S02]  /*e900*/  ISETP.NE.AND P1, PT, R4, RZ, PT ;  /* 0x000000ff0400720c */ /* 0x000fe40003f25270 */
[----:B------:R-:W-:Y:S02]  /*e910*/  ISETP.GE.U32.AND P0, PT, R3, R6, PT ;  /* 0x000000060300720c */ /* 0x000fe40003f06070 */
[----:B------:R-:W-:-:S04]  /*e920*/  LOP3.LUT R3, R9, R4, RZ, 0x3c, !PT ;  /* 0x0000000409037212 */ /* 0x000fc800078e3cff */
[----:B------:R-:W-:-:S07]  /*e930*/  ISETP.GE.AND P2, PT, R3, RZ, PT ;  /* 0x000000ff0300720c */ /* 0x000fce0003f46270 */
[----:B------:R-:W-:-:S06]  /*e940*/  @P0 VIADD R2, R2, 0x1 ;  /* 0x0000000102020836 */ /* 0x000fcc0000000000 */
[----:B------:R-:W-:Y:S01]  /*e950*/  @!P2 IMAD.MOV R2, RZ, RZ, -R2 ;  /* 0x000000ffff02a224 */ /* 0x000fe200078e0a02 */
[----:B------:R-:W-:-:S05]  /*e960*/  @!P1 LOP3.LUT R2, RZ, R4, RZ, 0x33, !PT ;  /* 0x00000004ff029212 */ /* 0x000fca00078e33ff */
[--C-:B------:R-:W-:Y:S02]  /*e970*/  IMAD.MOV R3, RZ, RZ, -R2.reuse ;  /* 0x000000ffff037224 */ /* 0x100fe400078e0a02 */
[C---:B------:R-:W-:Y:S02]  /*e980*/  IMAD R2, R4.reuse, 0x1000000, R2 ;  /* 0x0100000004027824 */ /* 0x040fe400078e0202 */
[----:B------:R-:W-:-:S04]  /*e990*/  IMAD R9, R4, R3, R9 ;  /* 0x0000000304097224 */ /* 0x000fc800078e0209 */
[----:B------:R-:W-:Y:S01]  /*e9a0*/  IMAD R18, R9, 0x10000, R2 ;  /* 0x0001000009127824 */ /* 0x000fe200078e0202 */
[----:B------:R-:W-:Y:S06]  /*e9b0*/  BRA `(.L_x_311) ;  /* 0x00000000001c7947 */ /* 0x000fec0003800000 */
.L_x_305:
[----:B------:R-:W-:Y:S01]  /*e9c0*/  UMOV UR4, URZ ;  /* 0x0000003f00047c82 */ /* 0x000fe20008000000 */
[----:B------:R-:W-:Y:S01]  /*e9d0*/  UMOV UR5, URZ ;  /* 0x0000003f00057c82 */ /* 0x000fe20008000000 */
[----:B------:R-:W-:Y:S01]  /*e9e0*/  ULDC UR6, c[0x0][0xc3c] ;  /* 0x00030f0000067ab9 */ /* 0x000fe20000000800 */
[----:B------:R-:W-:Y:S01]  /*e9f0*/  IMAD.MOV.U32 R16, RZ, RZ, R0 ;  /* 0x000000ffff107224 */ /* 0x000fe200078e0000 */
[----:B------:R-:W-:Y:S01]  /*ea00*/  MOV R19, UR6 ;  /* 0x0000000600137c02 */ /* 0x000fe20008000f00 */
[----:B------:R-:W-:Y:S02]  /*ea10*/  IMAD.U32 R17, RZ, RZ, UR4 ;  /* 0x00000004ff117e24 */ /* 0x000fe4000f8e00ff */
[----:B------:R-:W-:-:S07]  /*ea20*/  IMAD.U32 R18, RZ, RZ, UR5 ;  /* 0x00000005ff127e24 */ /* 0x000fce000f8e00ff */
.L_x_311:
[----:B------:R-:W2:Y:S01]  /*ea30*/  S2R R0, SR_TID.X ;  /* 0x0000000000007919 */ /* 0x000ea20000002100 */
[----:B------:R-:W-:Y:S05]  /*ea40*/  WARPSYNC.ALL ;  /* 0x0000000000007948 */ /* 0x000fea0003800000 */
[----:B------:R-:W-:Y:S01]  /*ea50*/  BAR.SYNC.DEFER_BLOCKING 0x4, 0x200 ;  /* 0x0108000000007b1d */ /* 0x000fe20000010000 */
[----:B--2---:R-:W-:-:S04]  /*ea60*/  LOP3.LUT R0, R0, 0x1f, RZ, 0xc0, !PT ;  /* 0x0000001f00007812 */ /* 0x004fc800078ec0ff */
[----:B------:R-:W-:-:S13]  /*ea70*/  ISETP.NE.AND P0, PT, R0, RZ, PT ;  /* 0x000000ff0000720c */ /* 0x000fda0003f05270 */
[----:B0-----:R-:W0:Y:S01]  /*ea80*/  @!P0 S2R R3, SR_CgaCtaId ;  /* 0x0000000000038919 */ /* 0x001e220000008800 */
[----:B------:R-:W-:-:S04]  /*ea90*/  @!P0 MOV R0, 0x400 ;  /* 0x0000040000008802 */ /* 0x000fc80000000f00 */
[----:B0-----:R-:W-:-:S05]  /*eaa0*/  @!P0 LEA R22, R3, R0, 0x18 ;  /* 0x0000000003168211 */ /* 0x001fca00078ec0ff */
[----:B------:R2:W-:Y:S01]  /*eab0*/  @!P0 STS.128 [R22+0x168d0], R16 ;  /* 0x0168d01016008388 */ /* 0x0005e20000000c00 */
[----:B------:R-:W-:Y:S06]  /*eac0*/  BAR.ARV 0x5, 0x200 ;  /* 0x0148000000007b1d */ /* 0x000fec0000002000 */
.L_x_302:
[----:B------:R-:W-:Y:S02]  /*ead0*/  ULDC UR4, c[0x0][0xc3c] ;  /* 0x00030f0000047ab9 */ /* 0x000fe40000000800 */
[----:B-1----:R-:W-:-:S13]  /*eae0*/  ISETP.GE.AND P0, PT, R19, UR4, PT ;  /* 0x0000000413007c0c */ /* 0x002fda000bf06270 */
[----:B------:R-:W-:Y:S05]  /*eaf0*/  @!P0 BRA `(.L_x_312) ;  /* 0xffffffb000cc8947 */ /* 0x000fea000383ffff */
[----:B------:R-:W-:Y:S05]  /*eb00*/  BSYNC B8 ;  /* 0x0000000000087941 */ /* 0x000fea0003800000 */
.L_x_251:
[----:B0-----:R-:W3:Y:S01]  /*eb10*/  LDL.LU R0, [R1+0x3c] ;  /* 0x00003c0001007983 */ /* 0x001ee20000300800 */
[----:B------:R-:W-:Y:S01]  /*eb20*/  BSSY B0, `(.L_x_313) ;  /* 0x000000b000007945 */ /* 0x000fe20003800000 */
[----:B------:R-:W0:Y:S01]  /*eb30*/  S2R R5, SR_CgaCtaId ;  /* 0x0000000000057919 */ /* 0x000e220000008800 */
[----:B---3--:R-:W-:-:S05]  /*eb40*/  VIADD R0, R0, 0x1 ;  /* 0x0000000100007836 */ /* 0x008fca0000000000 */
[----:B------:R-:W-:-:S04]  /*eb50*/  LEA.HI R2, R0, R0, RZ, 0x1 ;  /* 0x0000000000027211 */ /* 0x000fc800078f08ff */
[----:B------:R-:W-:Y:S02]  /*eb60*/  LOP3.LUT R3, R2, 0xfffffffe, RZ, 0xc0, !PT ;  /* 0xfffffffe02037812 */ /* 0x000fe400078ec0ff */
[----:B------:R-:W-:-:S03]  /*eb70*/  MOV R2, 0x400 ;  /* 0x0000040000027802 */ /* 0x000fc60000000f00 */
[----:B------:R-:W-:Y:S01]  /*eb80*/  IMAD.IADD R0, R0, 0x1, -R3 ;  /* 0x0000000100007824 */ /* 0x000fe200078e0a03 */
[----:B0-----:R-:W-:-:S04]  /*eb90*/  LEA R5, R5, R2, 0x18 ;  /* 0x0000000205057211 */ /* 0x001fc800078ec0ff */
[----:B------:R-:W-:-:S04]  /*eba0*/  SHF.L.U32 R0, R0, 0x1f, RZ ;  /* 0x0000001f00007819 */ /* 0x000fc800000006ff */
[----:B------:R-:W0:Y:S02]  /*ebb0*/  SYNCS.PHASECHK.TRANS64.TRYWAIT P0, [R5+URZ+0x16820], R0 ;  /* 0x01682000050075a7 */ /* 0x000e24000800017f */
[----:B0-----:R-:W-:Y:S05]  /*ebc0*/  @!P0 BRA `(.L_x_314) ;  /* 0x0000004400748947 */ /* 0x001fea0003800000 */
.L_x_457:
[----:B------:R-:W-:Y:S05]  /*ebd0*/  BSYNC B0 ;  /* 0x0000000000007941 */ /* 0x000fea0003800000 */
.L_x_313:
[----:B------:R-:W-:-:S03]  /*ebe0*/  UMOV UR4, 0xffffffff ;  /* 0xffffffff00047882 */ /* 0x000fc60000000000 */
[----:B------:R-:W-:Y:S05]  /*ebf0*/  BRA.DIV UR4, `(.L_x_315) ;  /* 0x00000046047c7947 */ /* 0x000fea000b800000 */
[----:B0-----:R-:W0:Y:S02]  /*ec00*/  S2R R0, SR_TID.X ;  /* 0x0000000000007919 */ /* 0x001e240000002100 */
[----:B0-----:R-:W-:-:S04]  /*ec10*/  SHF.R.U32.HI R0, RZ, 0x5, R0 ;  /* 0x00000005ff007819 */ /* 0x001fc80000011600 */
[----:B------:R-:W-:-:S05]  /*ec20*/  LOP3.LUT R0, R0, 0x3, RZ, 0xc0, !PT ;  /* 0x0000000300007812 */ /* 0x000fca00078ec0ff */
[----:B------:R0:W1:Y:S02]  /*ec30*/  SHFL.IDX PT, R14, R0, RZ, 0x1f ;  /* 0x00001fff000e7589 */ /* 0x00006400000e0000 */
.L_x_460:
[----:B-1----:R-:W-:Y:S01]  /*ec40*/  ISETP.NE.AND P0, PT, R14, RZ, PT ;  /* 0x000000ff0e00720c */ /* 0x002fe20003f05270 */
[----:B------:R-:W-:-:S12]  /*ec50*/  BSSY B0, `(.L_x_316) ;  /* 0x0000024000007945 */ /* 0x000fd80003800000 */
[----:B------:R-:W-:Y:S05]  /*ec60*/  @P0 BRA `(.L_x_317) ;  /* 0x0000000000880947 */ /* 0x000fea0003800000 */
[----:B------:R-:W-:-:S03]  /*ec70*/  UMOV UR4, 0xffffffff ;  /* 0xffffffff00047882 */ /* 0x000fc60000000000 */
[----:B------:R-:W-:Y:S05]  /*ec80*/  BRA.DIV UR4, `(.L_x_318) ;  /* 0x00000046048c7947 */ /* 0x000fea000b800000 */
[----:B------:R-:W-:-:S13]  /*ec90*/  ELECT P6, URZ, PT ;  /* 0x00000000003f782f */ /* 0x000fda00038c0000 */
.L_x_463:
[----:B------:R-:W-:Y:S05]  /*eca0*/  @!P6 BRA `(.L_x_317) ;  /* 0x000000000078e947 */ /* 0x000fea0003800000 */
[----:B0-----:R-:W3:Y:S02]  /*ecb0*/  LDL.LU R0, [R1+0x28] ;  /* 0x0000280001007983 */ /* 0x001ee40000300800 */
[----:B---3--:R-:W-:-:S04]  /*ecc0*/  LOP3.LUT R0, R0, 0x2, RZ, 0xfc, !PT ;  /* 0x0000000200007812 */ /* 0x008fc800078efcff */
[----:B------:R-:W-:-:S13]  /*ecd0*/  ISETP.NE.AND P0, PT, R0, 0x3, PT ;  /* 0x000000030000780c */ /* 0x000fda0003f05270 */
[----:B------:R-:W-:Y:S05]  /*ece0*/  @!P0 BRA `(.L_x_319) ;  /* 0x0000000000048947 */ /* 0x000fea0003800000 */
[----:B------:R-:W-:Y:S01]  /*ecf0*/  BPT.TRAP 0x1 ;  /* 0x000000040000795c */ /* 0x000fe20000300000 */
.L_x_319:
[----:B------:R-:W-:Y:S01]  /*ed00*/  IMAD R3, R25, 0x8, R5 ;  /* 0x0000000819037824 */ /* 0x000fe200078e0205 */
[----:B------:R-:W-:Y:S01]  /*ed10*/  SHF.L.U32 R2, R27, 0x1f, RZ ;  /* 0x0000001f1b027819 */ /* 0x000fe200000006ff */
[----:B------:R-:W-:-:S03]  /*ed20*/  VIADD R25, R25, 0x1 ;  /* 0x0000000119197836 */ /* 0x000fc60000000000 */
[----:B------:R-:W0:Y:S02]  /*ed30*/  SYNCS.PHASECHK.TRANS64.TRYWAIT P1, [R3+URZ+0x16840], R2 ;  /* 0x01684002030075a7 */ /* 0x000e24000802017f */
[----:B------:R-:W-:-:S04]  /*ed40*/  ISETP.NE.AND P2, PT, R25, 0x2, PT ;  /* 0x000000021900780c */ /* 0x000fc80003f45270 */
[----:B------:R-:W-:Y:S01]  /*ed50*/  SEL R0, RZ, 0x1, P2 ;  /* 0x00000001ff007807 */ /* 0x000fe20001000000 */
[----:B0-----:R-:W-:Y:S08]  /*ed60*/  @!P1 BRA `(.L_x_320) ;  /* 0x0000004400749947 */ /* 0x001ff00003800000 */
.L_x_464:
[----:B------:R-:W-:Y:S02]  /*ed70*/  SEL R25, R25, RZ, P2 ;  /* 0x000000ff19197207 */ /* 0x000fe40001000000 */
[----:B------:R-:W-:Y:S01]  /*ed80*/  LOP3.LUT R0, R27, R0, RZ, 0x3c, !PT ;  /* 0x000000001b007212 */ /* 0x000fe200078e3cff */
[----:B------:R-:W-:Y:S06]  /*ed90*/  @!P0 BRA `(.L_x_321) ;  /* 0x0000000000048947 */ /* 0x000fec0003800000 */
[----:B------:R-:W-:Y:S01]  /*eda0*/  BPT.TRAP 0x1 ;  /* 0x000000040000795c */ /* 0x000fe20000300000 */
.L_x_321:
[----:B------:R-:W-:Y:S01]  /*edb0*/  IMAD R25, R25, 0x8, R5 ;  /* 0x0000000819197824 */ /* 0x000fe200078e0205 */
[----:B------:R-:W-:-:S04]  /*edc0*/  SHF.L.U32 R0, R0, 0x1f, RZ ;  /* 0x0000001f00007819 */ /* 0x000fc800000006ff */
[----:B------:R-:W1:Y:S02]  /*edd0*/  SYNCS.PHASECHK.TRANS64.TRYWAIT P1, [R25+URZ+0x16840], R0 ;  /* 0x01684000190075a7 */ /* 0x000e64000802017f */
[----:B-1----:R-:W-:Y:S05]  /*ede0*/  @!P1 BRA `(.L_x_322) ;  /* 0x0000004400689947 */ /* 0x002fea0003800000 */
.L_x_465:
[----:B------:R-:W-:Y:S05]  /*edf0*/  @!P0 BRA `(.L_x_323) ;  /* 0x0000000000048947 */ /* 0x000fea0003800000 */
[----:B------:R-:W-:Y:S01]  /*ee00*/  BPT.TRAP 0x1 ;  /* 0x000000040000795c */ /* 0x000fe20000300000 */
.L_x_323:
[----:B------:R-:W3:Y:S02]  /*ee10*/  SYNCS.PHASECHK.TRANS64.TRYWAIT P1, [R3+URZ+0x16860], R2 ;  /* 0x01686002030075a7 */ /* 0x000ee4000802017f */
[----:B---3--:R-:W-:Y:S05]  /*ee20*/  @!P1 BRA `(.L_x_324) ;  /* 0x00000044006c9947 */ /* 0x008fea0003800000 */
.L_x_466:
[----:B------:R-:W-:Y:S05]  /*ee30*/  @!P0 BRA `(.L_x_325) ;  /* 0x0000000000048947 */ /* 0x000fea0003800000 */
[----:B------:R-:W-:Y:S01]  /*ee40*/  BPT.TRAP 0x1 ;  /* 0x000000040000795c */ /* 0x000fe20000300000 */
.L_x_325:
[----:B----4-:R4:W0:Y:S02]  /*ee50*/  SYNCS.PHASECHK.TRANS64.TRYWAIT P0, [R25+URZ+0x16860], R0 ;  /* 0x01686000190075a7 */ /* 0x010824000800017f */
[----:B0-----:R-:W-:Y:S05]  /*ee60*/  @!P0 NANOSLEEP.SYNCS 0x989680 ;  /* 0x009896800000895d */ /* 0x001fea0003900000 */
[----:B------:R-:W0:Y:S02]  /*ee70*/  @!P0 SYNCS.PHASECHK.TRANS64 P0, [R25+URZ+0x16860], R0 ;  /* 0x01686000190085a7 */ /* 0x000e24000800007f */
[----:B0-----:R-:W-:Y:S05]  /*ee80*/  @!P0 BRA `(.L_x_325) ;  /* 0xfffffffc00f08947 */ /* 0x001fea000383ffff */
.L_x_317:
[----:B------:R-:W-:Y:S05]  /*ee90*/  BSYNC B0 ;  /* 0x0000000000007941 */ /* 0x000fea0003800000 */
.L_x_316:
[----:B------:R-:W-:Y:S05]  /*eea0*/  EXIT ;  /* 0x000000000000794d */ /* 0x000fea0003800000 */
.L_x_210:
[----:B-1----:R-:W-:-:S04]  /*eeb0*/  MOV R3, UR43 ;  /* 0x0000002b00037c02 */ /* 0x002fc80008000f00 */
[----:B------:R1:W2:Y:S03]  /*eec0*/  SYNCS.PHASECHK.TRANS64.TRYWAIT P1, [R3+URZ+0x16800], R0 ;  /* 0x01680000030075a7 */ /* 0x0002a6000802017f */
[----:B--2---:R-:W-:Y:S05]  /*eed0*/  @!P1 NANOSLEEP.SYNCS 0x989680 ;  /* 0x009896800000995d */ /* 0x004fea0003900000 */
[----:B------:R-:W2:Y:S02]  /*eee0*/  @!P1 SYNCS.PHASECHK.TRANS64 P1, [R3+URZ+0x16800], R0 ;  /* 0x01680000030095a7 */ /* 0x000ea4000802007f */
[----:B--2---:R-:W-:Y:S05]  /*eef0*/  @!P1 BRA `(.L_x_210) ;  /* 0xfffffffc00ec9947 */ /* 0x004fea000383ffff */
[----:B------:R-:W-:Y:S05]  /*ef00*/  BRA `(.L_x_326) ;  /* 0xffffff2800307947 */ /* 0x000fea000383ffff */
.L_x_214:
[----:B--2---:R2:W3:Y:S02]  /*ef10*/  SYNCS.PHASECHK.TRANS64.TRYWAIT P1, [R0+URZ+0x16830], R3 ;  /* 0x01683003000075a7 */ /* 0x0044e4000802017f */
[----:B---3--:R-:W-:Y:S05]  /*ef20*/  @!P1 NANOSLEEP.SYNCS 0x989680 ;  /* 0x009896800000995d */ /* 0x008fea0003900000 */
[----:B------:R-:W3:Y:S02]  /*ef30*/  @!P1 SYNCS.PHASECHK.TRANS64 P1, [R0+URZ+0x16830], R3 ;  /* 0x01683003000095a7 */ /* 0x000ee4000802007f */
[----:B---3--:R-:W-:Y:S05]  /*ef40*/  @!P1 BRA `(.L_x_214) ;  /* 0xfffffffc00f09947 */ /* 0x008fea000383ffff */
[----:B------:R-:W-:Y:S05]  /*ef50*/  BRA `(.L_x_213) ;  /* 0xffffff2800507947 */ /* 0x000fea000383ffff */
.L_x_220:
[----:B-1----:R-:W-:-:S04]  /*ef60*/  IMAD.U32 R8, RZ, RZ, UR10 ;  /* 0x0000000aff087e24 */ /* 0x002fc8000f8e00ff */
[----:B------:R1:W2:Y:S03]  /*ef70*/  SYNCS.PHASECHK.TRANS64.TRYWAIT P1, [R8+URZ+0x16830], R7 ;  /* 0x01683007080075a7 */ /* 0x0002a6000802017f */
[----:B--2---:R-:W-:Y:S05]  /*ef80*/  @!P1 NANOSLEEP.SYNCS 0x989680 ;  /* 0x009896800000995d */ /* 0x004fea0003900000 */
[----:B------:R-:W2:Y:S02]  /*ef90*/  @!P1 SYNCS.PHASECHK.TRANS64 P1, [R8+URZ+0x16830], R7 ;  /* 0x01683007080095a7 */ /* 0x000ea4000802007f */
[----:B--2---:R-:W-:Y:S05]  /*efa0*/  @!P1 BRA `(.L_x_220) ;  /* 0xfffffffc00ec9947 */ /* 0x004fea000383ffff */
[----:B------:R-:W-:Y:S05]  /*efb0*/  BRA `(.L_x_217) ;  /* 0xffffff5000507947 */ /* 0x000fea000383ffff */
.L_x_224:
[----:B-1----:R-:W-:-:S04]  /*efc0*/  IMAD.U32 R8, RZ, RZ, UR10 ;  /* 0x0000000aff087e24 */ /* 0x002fc8000f8e00ff */
[----:B------:R1:W2:Y:S03]  /*efd0*/  SYNCS.PHASECHK.TRANS64.TRYWAIT P1, [R8+URZ+0x16850], R7 ;  /* 0x01685007080075a7 */ /* 0x0002a6000802017f */
[----:B--2---:R-:W-:Y:S05]  /*efe0*/  @!P1 NANOSLEEP.SYNCS 0x989680 ;  /* 0x009896800000995d */ /* 0x004fea0003900000 */
[----:B------:R-:W2:Y:S02]  /*eff0*/  @!P1 SYNCS.PHASECHK.TRANS64 P1, [R8+URZ+0x16850], R7 ;  /* 0x01685007080095a7 */ /* 0x000ea4000802007f */
[----:B--2---:R-:W-:Y:S05]  /*f000*/  @!P1 BRA `(.L_x_224) ;  /* 0xfffffffc00ec9947 */ /* 0x004fea000383ffff */
[----:B------:R-:W-:Y:S05]  /*f010*/  BRA `(.L_x_221) ;  /* 0xffffff5000e87947 */ /* 0x000fea000383ffff */
.L_x_231:
[----:B-1----:R-:W-:-:S04]  /*f020*/  IMAD.U32 R5, RZ, RZ, UR5 ;  /* 0x00000005ff057e24 */ /* 0x002fc8000f8e00ff */
[----:B------:R1:W2:Y:S03]  /*f030*/  SYNCS.PHASECHK.TRANS64.TRYWAIT P1, [R5+URZ+0x16850], R0 ;  /* 0x01685000050075a7 */ /* 0x0002a6000802017f */
[----:B--2---:R-:W-:Y:S05]  /*f040*/  @!P1 NANOSLEEP.SYNCS 0x989680 ;  /* 0x009896800000995d */ /* 0x004fea0003900000 */
[----:B------:R-:W2:Y:S02]  /*f050*/  @!P1 SYNCS.PHASECHK.TRANS64 P1, [R5+URZ+0x16850], R0 ;  /* 0x01685000050095a7 */ /* 0x000ea4000802007f */
[----:B--2---:R-:W-:Y:S05]  /*f060*/  @!P1 BRA `(.L_x_231) ;  /* 0xfffffffc00ec9947 */ /* 0x004fea000383ffff */
[----:B------:R-:W-:Y:S05]  /*f070*/  BRA `(.L_x_230) ;  /* 0xffffff74008c7947 */ /* 0x000fea000383ffff */
.L_x_265:
[----:B0-----:R-:W0:Y:S01]  /*f080*/  S2R R20, SR_TID.X ;  /* 0x0000000000147919 */ /* 0x001e220000002100 */
[----:B------:R-:W-:Y:S01]  /*f090*/  BSSY B0, `(.L_x_327) ;  /* 0x000000a000007945 */ /* 0x000fe20003800000 */
[----:B------:R-:W-:Y:S01]  /*f0a0*/  IMAD.MOV.U32 R12, RZ, RZ, RZ ;  /* 0x000000ffff0c7224 */ /* 0x000fe200078e00ff */
[----:B------:R-:W-:Y:S01]  /*f0b0*/  MOV R11, 0x1f ;  /* 0x0000001f000b7802 */ /* 0x000fe20000000f00 */
[----:B------:R-:W-:Y:S01]  /*f0c0*/  IMAD.MOV.U32 R15, RZ, RZ, -0x1 ;  /* 0xffffffffff0f7424 */ /* 0x000fe200078e00ff */
[----:B0-----:R-:W-:-:S04]  /*f0d0*/  SHF.R.U32.HI R9, RZ, 0x5, R20 ;  /* 0x00000005ff097819 */ /* 0x001fc80000011614 */
[----:B------:R-:W-:-:S05]  /*f0e0*/  LOP3.LUT R9, R9, 0x3, RZ, 0xc0, !PT ;  /* 0x0000000309097812 */ /* 0x000fca00078ec0ff */
[----:B------:R-:W-:-:S07]  /*f0f0*/  IMAD.MOV.U32 R13, RZ, RZ, R9 ;  /* 0x000000ffff0d7224 */ /* 0x000fce00078e0009 */
[----:B-----5:R-:W-:Y:S05]  /*f100*/  WARPSYNC.COLLECTIVE R15, `(.L_x_328) ;  /* 0x000000000f087348 */ /* 0x020fea0003c00000 */
[----:B------:R0:W1:Y:S02]  /*f110*/  SHFL.IDX P6, R14, R13, R12, R11 ;  /* 0x0000000c0d0e7389 */ /* 0x00006400000c000b */
[----:B01---5:R-:W-:Y:S01]  /*f120*/  ENDCOLLECTIVE ;  /* 0x000000000000791b */ /* 0x023fe20003800000 */
.L_x_328:
[----:B------:R-:W-:Y:S05]  /*f130*/  BSYNC B0 ;  /* 0x0000000000007941 */ /* 0x000fea0003800000 */
.L_x_327:
[----:B------:R-:W-:Y:S05]  /*f140*/  BRA `(.L_x_329) ;  /* 0xffffffbc00247947 */ /* 0x000fea000383ffff */
.L_x_268:
[----:B0-----:R0:W1:Y:S02]  /*f150*/  SYNCS.PHASECHK.TRANS64.TRYWAIT P0, [R3+URZ+0x16840], R4 ;  /* 0x01684004030075a7 */ /* 0x001064000800017f */
[----:B-1----:R-:W-:Y:S05]  /*f160*/  @!P0 NANOSLEEP.SYNCS 0x989680 ;  /* 0x009896800000895d */ /* 0x002fea0003900000 */
[----:B------:R-:W1:Y:S02]  /*f170*/  @!P0 SYNCS.PHASECHK.TRANS64 P0, [R3+URZ+0x16840], R4 ;  /* 0x01684004030085a7 */ /* 0x000e64000800007f */
[----:B-1----:R-:W-:Y:S05]  /*f180*/  @!P0 BRA `(.L_x_268) ;  /* 0xfffffffc00f08947 */ /* 0x002fea000383ffff */
[----:B------:R-:W-:Y:S05]  /*f190*/  BRA `(.L_x_330) ;  /* 0xffffffbc00787947 */ /* 0x000fea000383ffff */
.L_x_269:
[----:B------:R-:W-:Y:S01]  /*f1a0*/  BSSY B0, `(.L_x_331) ;  /* 0x0000008000007945 */ /* 0x000fe20003800000 */
[----:B------:R-:W-:Y:S02]  /*f1b0*/  IMAD.MOV.U32 R13, RZ, RZ, R2 ;  /* 0x000000ffff0d7224 */ /* 0x000fe400078e0002 */
[----:B------:R-:W-:Y:S02]  /*f1c0*/  IMAD.MOV.U32 R12, RZ, RZ, RZ ;  /* 0x000000ffff0c7224 */ /* 0x000fe400078e00ff */
[----:B------:R-:W-:Y:S02]  /*f1d0*/  IMAD.MOV.U32 R11, RZ, RZ, 0x181f ;  /* 0x0000181fff0b7424 */ /* 0x000fe400078e00ff */
[----:B------:R-:W-:-:S07]  /*f1e0*/  IMAD.MOV.U32 R15, RZ, RZ, -0x1 ;  /* 0xffffffffff0f7424 */ /* 0x000fce00078e00ff */
[----:B0-----:R-:W-:Y:S05]  /*f1f0*/  WARPSYNC.COLLECTIVE R15, `(.L_x_332) ;  /* 0x000000000f087348 */ /* 0x001fea0003c00000 */
[----:B------:R1:W2:Y:S02]  /*f200*/  SHFL.IDX P6, R14, R13, R12, R11 ;  /* 0x0000000c0d0e7389 */ /* 0x0002a400000c000b */
[----:B012---:R-:W-:Y:S01]  /*f210*/  ENDCOLLECTIVE ;  /* 0x000000000000791b */ /* 0x007fe20003800000 */
.L_x_332:
[----:B------:R-:W-:Y:S05]  /*f220*/  BSYNC B0 ;  /* 0x0000000000007941 */ /* 0x000fea0003800000 */
.L_x_331:
[----:B------:R-:W-:Y:S01]  /*f230*/  IMAD.MOV.U32 R13, RZ, RZ, R0 ;  /* 0x000000ffff0d7224 */ /* 0x000fe200078e0000 */
[----:B------:R-:W-:Y:S01]  /*f240*/  MOV R6, R14 ;  /* 0x0000000e00067202 */ /* 0x000fe20000000f00 */
[----:B------:R-:W-:Y:S02]  /*f250*/  IMAD.MOV.U32 R12, RZ, RZ, RZ ;  /* 0x000000ffff0c7224 */ /* 0x000fe400078e00ff */
[----:B------:R-:W-:Y:S02]  /*f260*/  IMAD.MOV.U32 R11, RZ, RZ, 0x181f ;  /* 0x0000181fff0b7424 */ /* 0x000fe400078e00ff */
[----:B------:R-:W-:Y:S02]  /*f270*/  IMAD.MOV.U32 R15, RZ, RZ, -0x1 ;  /* 0xffffffffff0f7424 */ /* 0x000fe400078e00ff */
[----:B------:R-:W-:-:S07]  /*f280*/  @P0 IMAD R8, R5, 0x2, R22 ;  /* 0x0000000205080824 */ /* 0x000fce00078e0216 */
[----:B------:R-:W-:Y:S05]  /*f290*/  WARPSYNC.COLLECTIVE R15, `(.L_x_333) ;  /* 0x000000000f087348 */ /* 0x000fea0003c00000 */
[----:B------:R0:W1:Y:S02]  /*f2a0*/  SHFL.IDX P6, R14, R13, R12, R11 ;  /* 0x0000000c0d0e7389 */ /* 0x00006400000c000b */
[----:B01----:R-:W-:Y:S01]  /*f2b0*/  ENDCOLLECTIVE ;  /* 0x000000000000791b */ /* 0x003fe20003800000 */
.L_x_333:
[----:B------:R-:W-:Y:S02]  /*f2c0*/  IMAD.MOV.U32 R13, RZ, RZ, R2 ;  /* 0x000000ffff0d7224 */ /* 0x000fe400078e0002 */
[----:B------:R-:W-:Y:S02]  /*f2d0*/  IMAD.MOV.U32 R12, RZ, RZ, 0x1 ;  /* 0x00000001ff0c7424 */ /* 0x000fe400078e00ff */
[----:B------:R-:W-:-:S07]  /*f2e0*/  IMAD.MOV.U32 R7, RZ, RZ, R14 ;  /* 0x000000ffff077224 */ /* 0x000fce00078e000e */
[----:B------:R-:W-:Y:S05]  /*f2f0*/  WARPSYNC.COLLECTIVE R15, `(.L_x_334) ;  /* 0x000000000f087348 */ /* 0x000fea0003c00000 */
[----:B------:R0:W1:Y:S02]  /*f300*/  SHFL.IDX P6, R14, R13, R12, R11 ;  /* 0x0000000c0d0e7389 */ /* 0x00006400000c000b */
[----:B01----:R-:W-:Y:S01]  /*f310*/  ENDCOLLECTIVE ;  /* 0x000000000000791b */ /* 0x003fe20003800000 */
.L_x_334:
[----:B------:R-:W-:-:S04]  /*f320*/  @P0 LEA R7, P1, R28, R7, 0x1 ;  /* 0x000000071c070211 */ /* 0x000fc800078208ff */
[----:B------:R-:W-:Y:S02]  /*f330*/  @P0 IADD3.X R6, RZ, R6, RZ, P1, !PT ;  /* 0x00000006ff060210 */ /* 0x000fe40000ffe4ff */
[----:B------:R-:W-:Y:S02]  /*f340*/  ISETP.GE.AND P1, PT, R4, 0x11, PT ;  /* 0x000000110400780c */ /* 0x000fe40003f26270 */
[----:B------:R-:W-:Y:S01]  /*f350*/  @P0 LOP3.LUT R7, R7, R6, RZ, 0x3c, !PT ;  /* 0x0000000607070212 */ /* 0x000fe200078e3cff */
[----:B------:R-:W-:-:S03]  /*f360*/  IMAD.MOV.U32 R13, RZ, RZ, R0 ;  /* 0x000000ffff0d7224 */ /* 0x000fc600078e0000 */
[----:B------:R-:W-:-:S04]  /*f370*/  @P0 LOP3.LUT R6, R7, R6, RZ, 0x3c, !PT ;  /* 0x0000000607060212 */ /* 0x000fc800078e3cff */
[----:B------:R-:W-:-:S05]  /*f380*/  @P0 LOP3.LUT R7, R7, R6, RZ, 0x3c, !PT ;  /* 0x0000000607070212 */ /* 0x000fca00078e3cff */
[----:B------:R-:W-:Y:S01]  /*f390*/  @!PT LDS RZ, [RZ] ;  /* 0x00000000fffff984 */ /* 0x000fe20000000800 */
[----:B------:R-:W-:Y:S01]  /*f3a0*/  @!PT LDS RZ, [RZ] ;  /* 0x00000000fffff984 */ /* 0x000fe20000000800 */
[----:B------:R-:W-:Y:S01]  /*f3b0*/  @!PT LDS RZ, [RZ] ;  /* 0x00000000fffff984 */ /* 0x000fe20000000800 */
[----:B------:R0:W-:Y:S02]  /*f3c0*/  @P0 LDGSTS.E.BYPASS.LTC128B.128 [R8+0xe400], desc[UR36][R6.64], !P2 ;  /* 0x0e40000006080fae */ /* 0x0001e4000d101d64 */
[----:B0-----:R-:W-:-:S07]  /*f3d0*/  IMAD.MOV.U32 R6, RZ, RZ, R14 ;  /* 0x000000ffff067224 */ /* 0x001fce00078e000e */
[----:B------:R-:W-:Y:S05]  /*f3e0*/  WARPSYNC.COLLECTIVE R15, `(.L_x_335) ;  /* 0x000000000f087348 */ /* 0x000fea0003c00000 */
[----:B------:R0:W1:Y:S02]  /*f3f0*/  SHFL.IDX P6, R14, R13, R12, R11 ;  /* 0x0000000c0d0e7389 */ /* 0x00006400000c000b */
[----:B01----:R-:W-:Y:S01]  /*f400*/  ENDCOLLECTIVE ;  /* 0x000000000000791b */ /* 0x003fe20003800000 */
.L_x_335:
[----:B------:R-:W-:Y:S02]  /*f410*/  @P1 IMAD R8, R5, 0x2, R22 ;  /* 0x0000000205081824 */ /* 0x000fe400078e0216 */
[----:B------:R-:W-:Y:S02]  /*f420*/  IMAD.MOV.U32 R13, RZ, RZ, R2 ;  /* 0x000000ffff0d7224 */ /* 0x000fe400078e0002 */
[----:B------:R-:W-:Y:S01]  /*f430*/  IMAD.MOV.U32 R12, RZ, RZ, 0x2 ;  /* 0x00000002ff0c7424 */ /* 0x000fe200078e00ff */
[----:B------:R-:W-:-:S07]  /*f440*/  MOV R7, R14 ;  /* 0x0000000e00077202 */ /* 0x000fce0000000f00 */
[----:B------:R-:W-:Y:S05]  /*f450*/  WARPSYNC.COLLECTIVE R15, `(.L_x_336) ;  /* 0x000000000f087348 */ /* 0x000fea0003c00000 */
[----:B------:R0:W1:Y:S02]  /*f460*/  SHFL.IDX P6, R14, R13, R12, R11 ;  /* 0x0000000c0d0e7389 */ /* 0x00006400000c000b */
[----:B01----:R-:W-:Y:S01]  /*f470*/  ENDCOLLECTIVE ;  /* 0x000000000000791b */ /* 0x003fe20003800000 */
.L_x_336:
[----:B------:R-:W-:-:S05]  /*f480*/  @P1 LEA R7, P0, R28, R7, 0x1 ;  /* 0x000000071c071211 */ /* 0x000fca00078008ff */
[----:B------:R-:W-:-:S05]  /*f490*/  @P1 IMAD.X R6, RZ, RZ, R6, P0 ;  /* 0x000000ffff061224 */ /* 0x000fca00000e0606 */
[----:B------:R-:W-:Y:S02]  /*f4a0*/  @P1 LOP3.LUT R7, R7, R6, RZ, 0x3c, !PT ;  /* 0x0000000607071212 */ /* 0x000fe400078e3cff */
[----:B------:R-:W-:Y:S02]  /*f4b0*/  MOV R13, R0 ;  /* 0x00000000000d7202 */ /* 0x000fe40000000f00 */
[----:B------:R-:W-:-:S04]  /*f4c0*/  @P1 LOP3.LUT R6, R7, R6, RZ, 0x3c, !PT ;  /* 0x0000000607061212 */ /* 0x000fc800078e3cff */
[----:B------:R-:W-:-:S05]  /*f4d0*/  @P1 LOP3.LUT R7, R7, R6, RZ, 0x3c, !PT ;  /* 0x0000000607071212 */ /* 0x000fca00078e3cff */
[----:B------:R-:W-:Y:S01]  /*f4e0*/  @!PT LDS RZ, [RZ] ;  /* 0x00000000fffff984 */ /* 0x000fe20000000800 */
[----:B------:R-:W-:Y:S01]  /*f4f0*/  @!PT LDS RZ, [RZ] ;  /* 0x00000000fffff984 */ /* 0x000fe20000000800 */
[----:B------:R-:W-:Y:S01]  /*f500*/  @!PT LDS RZ, [RZ] ;  /* 0x00000000fffff984 */ /* 0x000fe20000000800 */
[----:B------:R0:W-:Y:S01]  /*f510*/  @P1 LDGSTS.E.BYPASS.LTC128B.128 [R8+0xec00], desc[UR36][R6.64], !P2 ;  /* 0x0ec0000006081fae */ /* 0x0001e2000d101d64 */
[----:B------:R-:W-:Y:S01]  /*f520*/  ISETP.GE.AND P1, PT, R4, 0x21, PT ;  /* 0x000000210400780c */ /* 0x000fe20003f26270 */
[----:B0-----:R-:W-:-:S12]  /*f530*/  IMAD.MOV.U32 R6, RZ, RZ, R14 ;  /* 0x000000ffff067224 */ /* 0x001fd800078e000e */
[----:B------:R-:W-:Y:S05]  /*f540*/  WARPSYNC.COLLECTIVE R15, `(.L_x_337) ;  /* 0x000000000f087348 */ /* 0x000fea0003c00000 */
[----:B------:R0:W1:Y:S02]  /*f550*/  SHFL.IDX P6, R14, R13, R12, R11 ;  /* 0x0000000c0d0e7389 */ /* 0x00006400000c000b */
[----:B01----:R-:W-:Y:S01]  /*f560*/  ENDCOLLECTIVE ;  /* 0x000000000000791b */ /* 0x003fe20003800000 */
.L_x_337:
[----:B------:R-:W-:Y:S02]  /*f570*/  @P1 IMAD R8, R5, 0x2, R22 ;  /* 0x0000000205081824 */ /* 0x000fe400078e0216 */
[----:B------:R-:W-:Y:S02]  /*f580*/  IMAD.MOV.U32 R13, RZ, RZ, R2 ;  /* 0x000000ffff0d7224 */ /* 0x000fe400078e0002 */
[----:B------:R-:W-:Y:S02]  /*f590*/  IMAD.MOV.U32 R12, RZ, RZ, 0x3 ;  /* 0x00000003ff0c7424 */ /* 0x000fe400078e00ff */
[----:B------:R-:W-:-:S07]  /*f5a0*/  IMAD.MOV.U32 R7, RZ, RZ, R14 ;  /* 0x000000ffff077224 */ /* 0x000fce00078e000e */
[----:B------:R-:W-:Y:S05]  /*f5b0*/  WARPSYNC.COLLECTIVE R15, `(.L_x_338) ;  /* 0x000000000f087348 */ /* 0x000fea0003c00000 */
[----:B------:R0:W1:Y:S02]  /*f5c0*/  SHFL.IDX P6, R14, R13, R12, R11 ;  /* 0x0000000c0d0e7389 */ /* 0x00006400000c000b */
[----:B01----:R-:W-:Y:S01]  /*f5d0*/  ENDCOLLECTIVE ;  /* 0x000000000000791b */ /* 0x003fe20003800000 */
.L_x_338:
[----:B------:R-:W-:-:S05]  /*f5e0*/  @P1 LEA R7, P0, R28, R7, 0x1 ;  /* 0x000000071c071211 */ /* 0x000fca00078008ff */
[----:B------:R-:W-:-:S05]  /*f5f0*/  @P1 IMAD.X R6, RZ, RZ, R6, P0 ;  /* 0x000000ffff061224 */ /* 0x000fca00000e0606 */
[----:B------:R-:W-:Y:S01]  /*f600*/  @P1 LOP3.LUT R7, R7, R6, RZ, 0x3c, !PT ;  /* 0x0000000607071212 */ /* 0x000fe200078e3cff */
[----:B------:R-:W-:-:S03]  /*f610*/  IMAD.MOV.U32 R13, RZ, RZ, R0 ;  /* 0x000000ffff0d7224 */ /* 0x000fc600078e0000 */
[----:B------:R-:W-:-:S04]  /*f620*/  @P1 LOP3.LUT R6, R7, R6, RZ, 0x3c, !PT ;  /* 0x0000000607061212 */ /* 0x000fc800078e3cff */
[----:B------:R-:W-:-:S05]  /*f630*/  @P1 LOP3.LUT R7, R7, R6, RZ, 0x3c, !PT ;  /* 0x0000000607071212 */ /* 0x000fca00078e3cff */
[----:B------:R-:W-:Y:S01]  /*f640*/  @!PT LDS RZ, [RZ] ;  /* 0x00000000fffff984 */ /* 0x000fe20000000800 */
[----:B------:R-:W-:Y:S01]  /*f650*/  @!PT LDS RZ, [RZ] ;  /* 0x00000000fffff984 */ /* 0x000fe20000000800 */
[----:B------:R-:W-:Y:S01]  /*f660*/  @!PT LDS RZ, [RZ] ;  /* 0x00000000fffff984 */ /* 0x000fe20000000800 */
[----:B------:R0:W-:Y:S01]  /*f670*/  @P1 LDGSTS.E.BYPASS.LTC128B.128 [R8+0xf400], desc[UR36][R6.64], !P2 ;  /* 0x0f40000006081fae */ /* 0x0001e2000d101d64 */
[----:B------:R-:W-:Y:S02]  /*f680*/  ISETP.GE.AND P1, PT, R4, 0x31, PT ;  /* 0x000000310400780c */ /* 0x000fe40003f26270 */
[----:B0-----:R-:W-:-:S11]  /*f690*/  MOV R6, R14 ;  /* 0x0000000e00067202 */ /* 0x001fd60000000f00 */
[----:B------:R-:W-:Y:S05]  /*f6a0*/  WARPSYNC.COLLECTIVE R15, `(.L_x_339) ;  /* 0x000000000f087348 */ /* 0x000fea0003c00000 */
[----:B------:R0:W1:Y:S02]  /*f6b0*/  SHFL.IDX P6, R14, R13, R12, R11 ;  /* 0x0000000c0d0e7389 */ /* 0x00006400000c000b */
[----:B01----:R-:W-:Y:S01]  /*f6c0*/  ENDCOLLECTIVE ;  /* 0x000000000000791b */ /* 0x003fe20003800000 */
.L_x_339:
[----:B------:R-:W-:Y:S02]  /*f6d0*/  @P1 IMAD R8, R5, 0x2, R22 ;  /* 0x0000000205081824 */ /* 0x000fe400078e0216 */
[----:B------:R-:W-:Y:S01]  /*f6e0*/  IMAD.MOV.U32 R13, RZ, RZ, R2 ;  /* 0x000000ffff0d7224 */ /* 0x000fe200078e0002 */
[----:B------:R-:W-:Y:S01]  /*f6f0*/  MOV R12, 0x4 ;  /* 0x00000004000c7802 */ /* 0x000fe20000000f00 */
[----:B------:R-:W-:-:S07]  /*f700*/  IMAD.MOV.U32 R7, RZ, RZ, R14 ;  /* 0x000000ffff077224 */ /* 0x000fce00078e000e */
[----:B------:R-:W-:Y:S05]  /*f710*/  WARPSYNC.COLLECTIVE R15, `(.L_x_340) ;  /* 0x000000000f087348 */ /* 0x000fea0003c00000 */
[----:B------:R0:W1:Y:S02]  /*f720*/  SHFL.IDX P6, R14, R13, R12, R11 ;  /* 0x0000000c0d0e7389 */ /* 0x00006400000c000b */
[----:B01----:R-:W-:Y:S01]  /*f730*/  ENDCOLLECTIVE ;  /* 0x000000000000791b */ /* 0x003fe20003800000 */
.L_x_340:
        /* <DEDUP_REMOVED lines=15> */
.L_x_341:
[----:B------:R-:W-:Y:S01]  /*f830*/  @P1 IMAD R8, R5, 0x2, R22 ;  /* 0x0000000205081824 */ /* 0x000fe200078e0216 */
[----:B------:R-:W-:Y:S01]  /*f840*/  MOV R13, R2 ;  /* 0x00000002000d7202 */ /* 0x000fe20000000f00 */
[----:B------:R-:W-:Y:S02]  /*f850*/  IMAD.MOV.U32 R12, RZ, RZ, 0x5 ;  /* 0x00000005ff0c7424 */ /* 0x000fe400078e00ff */
[----:B------:R-:W-:-:S07]  /*f860*/  IMAD.MOV.U32 R7, RZ, RZ, R14 ;  /* 0x000000ffff077224 */ /* 0x000fce00078e000e */
[----:B------:R-:W-:Y:S05]  /*f870*/  WARPSYNC.COLLECTIVE R15, `(.L_x_342) ;  /* 0x000000000f087348 */ /* 0x000fea0003c00000 */
[----:B------:R0:W1:Y:S02]  /*f880*/  SHFL.IDX P6, R14, R13, R12, R11 ;  /* 0x0000000c0d0e7389 */ /* 0x00006400000c000b */
[----:B01----:R-:W-:Y:S01]  /*f890*/  ENDCOLLECTIVE ;  /* 0x000000000000791b */ /* 0x003fe20003800000 */
.L_x_342:
        /* <DEDUP_REMOVED lines=15> */
.L_x_343:
[----:B------:R-:W-:Y:S01]  /*f990*/  @P1 LEA R8, R5, R22, 0x1 ;  /* 0x0000001605081211 */ /* 0x000fe200078e08ff */
[----:B------:R-:W-:Y:S02]  /*f9a0*/  IMAD.MOV.U32 R13, RZ, RZ, R2 ;  /* 0x000000ffff0d7224 */ /* 0x000fe400078e0002 */
[----:B------:R-:W-:Y:S02]  /*f9b0*/  IMAD.MOV.U32 R12, RZ, RZ, 0x6 ;  /* 0x00000006ff0c7424 */ /* 0x000fe400078e00ff */
[----:B------:R-:W-:-:S07]  /*f9c0*/  IMAD.MOV.U32 R7, RZ, RZ, R14 ;  /* 0x000000ffff077224 */ /* 0x000fce00078e000e */
[----:B------:R-:W-:Y:S05]  /*f9d0*/  WARPSYNC.COLLECTIVE R15, `(.L_x_344) ;  /* 0x000000000f087348 */ /* 0x000fea0003c00000 */
[----:B------:R0:W1:Y:S02]  /*f9e0*/  SHFL.IDX P6, R14, R13, R12, R11 ;  /* 0x0000000c0d0e7389 */ /* 0x00006400000c000b */
[----:B01----:R-:W-:Y:S01]  /*f9f0*/  ENDCOLLECTIVE ;  /* 0x000000000000791b */ /* 0x003fe20003800000 */
.L_x_344:
        /* <DEDUP_REMOVED lines=15> */
.L_x_345:
[----:B------:R-:W-:Y:S02]  /*faf0*/  @P1 IMAD R8, R5, 0x2, R22 ;  /* 0x0000000205081824 */ /* 0x000fe400078e0216 */
[----:B------:R-:W-:Y:S02]  /*fb00*/  IMAD.MOV.U32 R13, RZ, RZ, R2 ;  /* 0x000000ffff0d7224 */ /* 0x000fe400078e0002 */
[----:B------:R-:W-:Y:S02]  /*fb10*/  IMAD.MOV.U32 R12, RZ, RZ, 0x7 ;  /* 0x00000007ff0c7424 */ /* 0x000fe400078e00ff */
[----:B------:R-:W-:-:S07]  /*fb20*/  IMAD.MOV.U32 R7, RZ, RZ, R14 ;  /* 0x000000ffff077224 */ /* 0x000fce00078e000e */
[----:B------:R-:W-:Y:S05]  /*fb30*/  WARPSYNC.COLLECTIVE R15, `(.L_x_346) ;  /* 0x000000000f087348 */ /* 0x000fea0003c00000 */
[----:B------:R0:W1:Y:S02]  /*fb40*/  SHFL.IDX P6, R14, R13, R12, R11 ;  /* 0x0000000c0d0e7389 */ /* 0x00006400000c000b */
[----:B01----:R-:W-:Y:S01]  /*fb50*/  ENDCOLLECTIVE ;  /* 0x000000000000791b */ /* 0x003fe20003800000 */
.L_x_346:
[----:B------:R-:W-:-:S04]  /*fb60*/  @P1 LEA R7, P0, R28, R7, 0x1 ;  /* 0x000000071c071211 */ /* 0x000fc800078008ff */
[----:B------:R-:W-:-:S04]  /*fb70*/  @P1 IADD3.X R6, RZ, R6, RZ, P0, !PT ;  /* 0x00000006ff061210 */ /* 0x000fc800007fe4ff */
[----:B------:R-:W-:Y:S01]  /*fb80*/  @P1 LOP3.LUT R7, R7, R6, RZ, 0x3c, !PT ;  /* 0x0000000607071212 */ /* 0x000fe200078e3cff */
[----:B------:R-:W-:-:S03]  /*fb90*/  IMAD.MOV.U32 R13, RZ, RZ, R0 ;  /* 0x000000ffff0d7224 */ /* 0x000fc600078e0000 */
[----:B------:R-:W-:-:S04]  /*fba0*/  @P1 LOP3.LUT R6, R7, R6, RZ, 0x3c, !PT ;  /* 0x0000000607061212 */ /* 0x000fc800078e3cff */
[----:B------:R-:W-:Y:S01]  /*fbb0*/  @P1 LOP3.LUT R7, R7, R6, RZ, 0x3c, !PT ;  /* 0x0000000607071212 */ /* 0x000fe200078e3cff */
[----:B------:R-:W-:-:S04]  /*fbc0*/  IMAD.MOV.U32 R2, RZ, RZ, R14 ;  /* 0x000000ffff027224 */ /* 0x000fc800078e000e */
[----:B------:R-:W-:Y:S01]  /*fbd0*/  @!PT LDS RZ, [RZ] ;  /* 0x00000000fffff984 */ /* 0x000fe20000000800 */
[----:B------:R-:W-:Y:S01]  /*fbe0*/  @!PT LDS RZ, [RZ] ;  /* 0x00000000fffff984 */ /* 0x000fe20000000800 */
[----:B------:R-:W-:Y:S01]  /*fbf0*/  @!PT LDS RZ, [RZ] ;  /* 0x00000000fffff984 */ /* 0x000fe20000000800 */
[----:B------:R0:W-:Y:S03]  /*fc00*/  @P1 LDGSTS.E.BYPASS.LTC128B.128 [R8+0x11400], desc[UR36][R6.64], !P2 ;  /* 0x1140000006081fae */ /* 0x0001e6000d101d64 */
[----:B0-----:R-:W-:Y:S05]  /*fc10*/  WARPSYNC.COLLECTIVE R15, `(.L_x_347) ;  /* 0x000000000f087348 */ /* 0x001fea0003c00000 */
[----:B------:R1:W2:Y:S02]  /*fc20*/  SHFL.IDX P6, R14, R13, R12, R11 ;  /* 0x0000000c0d0e7389 */ /* 0x0002a400000c000b */
[----:B012---:R-:W-:Y:S01]  /*fc30*/  ENDCOLLECTIVE ;  /* 0x000000000000791b */ /* 0x007fe20003800000 */
.L_x_347:
[----:B------:R-:W-:Y:S01]  /*fc40*/  MOV R0, R14 ;  /* 0x0000000e00007202 */ /* 0x000fe20000000f00 */
[----:B------:R-:W-:Y:S06]  /*fc50*/  BRA `(.L_x_348) ;  /* 0xffffffb800807947 */ /* 0x000fec000383ffff */
.L_x_274:
[----:B------:R-:W-:Y:S02]  /*fc60*/  IMAD.MOV.U32 R13, RZ, RZ, R4 ;  /* 0x000000ffff0d7224 */ /* 0x000fe400078e0004 */
[----:B------:R-:W-:Y:S02]  /*fc70*/  IMAD.MOV.U32 R12, RZ, RZ, RZ ;  /* 0x000000ffff0c7224 */ /* 0x000fe400078e00ff */
[----:B------:R-:W-:Y:S02]  /*fc80*/  IMAD.MOV.U32 R11, RZ, RZ, 0x181f ;  /* 0x0000181fff0b7424 */ /* 0x000fe400078e00ff */
[----:B------:R-:W-:Y:S02]  /*fc90*/  IMAD.MOV.U32 R15, RZ, RZ, -0x1 ;  /* 0xffffffffff0f7424 */ /* 0x000fe400078e00ff */
[----:B-----5:R-:W-:Y:S02]  /*fca0*/  IMAD R3, R21, R9, RZ ;  /* 0x0000000915037224 */ /* 0x020fe400078e02ff */
[----:B------:R-:W-:-:S07]  /*fcb0*/  IMAD R17, R17, 0xc0, R20 ;  /* 0x000000c011117824 */ /* 0x000fce00078e0214 */
[----:B------:R-:W-:Y:S05]  /*fcc0*/  WARPSYNC.COLLECTIVE R15, `(.L_x_349) ;  /* 0x000000000f087348 */ /* 0x000fea0003c00000 */
[----:B------:R0:W1:Y:S02]  /*fcd0*/  SHFL.IDX P6, R14, R13, R12, R11 ;  /* 0x0000000c0d0e7389 */ /* 0x00006400000c000b */
[----:B01----:R-:W-:Y:S01]  /*fce0*/  ENDCOLLECTIVE ;  /* 0x000000000000791b */ /* 0x003fe20003800000 */
.L_x_349:
[C---:B------:R-:W-:Y:S01]  /*fcf0*/  VIADD R8, R17.reuse, 0x10 ;  /* 0x0000001011087836 */ /* 0x040fe20000000000 */
[----:B------:R-:W-:Y:S02]  /*fd00*/  ISETP.GE.AND P2, PT, R17, R3, PT ;  /* 0x000000031100720c */ /* 0x000fe40003f46270 */
[----:B------:R-:W-:Y:S01]  /*fd10*/  MOV R13, R0 ;  /* 0x00000000000d7202 */ /* 0x000fe20000000f00 */
[----:B------:R-:W-:-:S10]  /*fd20*/  IMAD.MOV.U32 R6, RZ, RZ, R14 ;  /* 0x000000ffff067224 */ /* 0x000fd400078e000e */
[----:B------:R-:W-:Y:S05]  /*fd30*/  WARPSYNC.COLLECTIVE R15, `(.L_x_350) ;  /* 0x000000000f087348 */ /* 0x000fea0003c00000 */
[----:B------:R0:W1:Y:S02]  /*fd40*/  SHFL.IDX P6, R14, R13, R12, R11 ;  /* 0x0000000c0d0e7389 */ /* 0x00006400000c000b */
[----:B01----:R-:W-:Y:S01]  /*fd50*/  ENDCOLLECTIVE ;  /* 0x000000000000791b */ /* 0x003fe20003800000 */
.L_x_350:
[----:B------:R-:W-:Y:S02]  /*fd60*/  IMAD.MOV.U32 R13, RZ, RZ, R4 ;  /* 0x000000ffff0d7224 */ /* 0x000fe400078e0004 */
[----:B------:R-:W-:Y:S02]  /*fd70*/  IMAD.MOV.U32 R12, RZ, RZ, 0x1 ;  /* 0x00000001ff0c7424 */ /* 0x000fe400078e00ff */
[----:B------:R-:W-:-:S07]  /*fd80*/  IMAD.MOV.U32 R7, RZ, RZ, R14 ;  /* 0x000000ffff077224 */ /* 0x000fce00078e000e */
[----:B------:R-:W-:Y:S05]  /*fd90*/  WARPSYNC.COLLECTIVE R15, `(.L_x_351) ;  /* 0x000000000f087348 */ /* 0x000fea0003c00000 */
[----:B------:R0:W1:Y:S02]  /*fda0*/  SHFL.IDX P6, R14, R13, R12, R11 ;  /* 0x0000000c0d0e7389 */ /* 0x00006400000c000b */
[----:B01----:R-:W-:Y:S01]  /*fdb0*/  ENDCOLLECTIVE ;  /* 0x000000000000791b */ /* 0x003fe20003800000 */
.L_x_351:
[----:B------:R-:W-:-:S05]  /*fdc0*/  @!P2 LEA R7, P1, R28, R7, 0x1 ;  /* 0x000000071c07a211 */ /* 0x000fca00078208ff */
[----:B------:R-:W-:Y:S01]  /*fdd0*/  @!P2 IMAD.X R6, RZ, RZ, R6, P1 ;  /* 0x000000ffff06a224 */ /* 0x000fe200008e0606 */
[----:B------:R-:W-:-:S04]  /*fde0*/  ISETP.GE.AND P1, PT, R8, R3, PT ;  /* 0x000000030800720c */ /* 0x000fc80003f26270 */
[----:B------:R-:W-:Y:S01]  /*fdf0*/  @!P2 LOP3.LUT R7, R7, R6, RZ, 0x3c, !PT ;  /* 0x000000060707a212 */ /* 0x000fe200078e3cff */
[----:B------:R-:W-:-:S03]  /*fe00*/  IMAD.MOV.U32 R13, RZ, RZ, R0 ;  /* 0x000000ffff0d7224 */ /* 0x000fc600078e0000 */
[----:B------:R-:W-:-:S04]  /*fe10*/  @!P2 LOP3.LUT R6, R7, R6, RZ, 0x3c, !PT ;  /* 0x000000060706a212 */ /* 0x000fc800078e3cff */
[----:B------:R-:W-:-:S05]  /*fe20*/  @!P2 LOP3.LUT R7, R7, R6, RZ, 0x3c, !PT ;  /* 0x000000060707a212 */ /* 0x000fca00078e3cff */
[----:B------:R-:W-:Y:S01]  /*fe30*/  @!PT LDS RZ, [RZ] ;  /* 0x00000000fffff984 */ /* 0x000fe20000000800 */
[----:B------:R-:W-:Y:S01]  /*fe40*/  @!PT LDS RZ, [RZ] ;  /* 0x00000000fffff984 */ /* 0x000fe20000000800 */
[----:B------:R-:W-:Y:S01]  /*fe50*/  @!PT LDS RZ, [RZ] ;  /* 0x00000000fffff984 */ /* 0x000fe20000000800 */
[----:B------:R0:W-:Y:S02]  /*fe60*/  @!P2 LDGSTS.E.BYPASS.LTC128B.128 [R10+0x8400], desc[UR36][R6.64], !P0 ;  /* 0x08400000060aafae */ /* 0x0001e4000c101d64 */
[----:B0-----:R-:W-:-:S07]  /*fe70*/  MOV R6, R14 ;  /* 0x0000000e00067202 */ /* 0x001fce0000000f00 */
[----:B------:R-:W-:Y:S05]  /*fe80*/  WARPSYNC.COLLECTIVE R15, `(.L_x_352) ;  /* 0x000000000f087348 */ /* 0x000fea0003c00000 */
[----:B------:R0:W1:Y:S02]  /*fe90*/  SHFL.IDX P6, R14, R13, R12, R11 ;  /* 0x0000000c0d0e7389 */ /* 0x00006400000c000b */
[----:B01----:R-:W-:Y:S01]  /*fea0*/  ENDCOLLECTIVE ;  /* 0x000000000000791b */ /* 0x003fe20003800000 */
.L_x_352:
[----:B------:R-:W-:Y:S01]  /*feb0*/  IMAD.MOV.U32 R13, RZ, RZ, R4 ;  /* 0x000000ffff0d7224 */ /* 0x000fe200078e0004 */
[----:B------:R-:W-:Y:S01]  /*fec0*/  MOV R12, 0x2 ;  /* 0x00000002000c7802 */ /* 0x000fe20000000f00 */
[----:B------:R-:W-:-:S07]  /*fed0*/  IMAD.MOV.U32 R7, RZ, RZ, R14 ;  /* 0x000000ffff077224 */ /* 0x000fce00078e000e */
[----:B------:R-:W-:Y:S05]  /*fee0*/  WARPSYNC.COLLECTIVE R15, `(.L_x_353) ;  /* 0x000000000f087348 */ /* 0x000fea0003c00000 */
[----:B------:R0:W1:Y:S02]  /*fef0*/  SHFL.IDX P6, R14, R13, R12, R11 ;  /* 0x0000000c0d0e7389 */ /* 0x00006400000c000b */
[----:B01----:R-:W-:Y:S01]  /*ff00*/  ENDCOLLECTIVE ;  /* 0x000000000000791b */ /* 0x003fe20003800000 */
.L_x_353:
[----:B------:R-:W-:-:S05]  /*ff10*/  @!P1 LEA R7, P2, R28, R7, 0x1 ;  /* 0x000000071c079211 */ /* 0x000fca00078408ff */
[----:B------:R-:W-:-:S05]  /*ff20*/  @!P1 IMAD.X R6, RZ, RZ, R6, P2 ;  /* 0x000000ffff069224 */ /* 0x000fca00010e0606 */
        /* <DEDUP_REMOVED lines=8> */
[----:B0-----:R-:W-:-:S05]  /*ffb0*/  VIADD R6, R17, 0x20 ;  /* 0x0000002011067836 */ /* 0x001fca0000000000 */
[----:B------:R-:W-:Y:S01]  /*ffc0*/  ISETP.GE.AND P1, PT, R6, R3, PT ;  /* 0x000000030600720c */ /* 0x000fe20003f26270 */
[----:B------:R-:W-:-:S12]  /*ffd0*/  IMAD.MOV.U32 R6, RZ, RZ, R14 ;  /* 0x000000ffff067224 */ /* 0x000fd800078e000e */
[----:B------:R-:W-:Y:S05]  /*ffe0*/  WARPSYNC.COLLECTIVE R15, `(.L_x_354) ;  /* 0x000000000f087348 */ /* 0x000fea0003c00000 */
[----:B------:R0:W1:Y:S02]  /*fff0*/  SHFL.IDX P6, R14, R13, R12, R11 ;  /* 0x0000000c0d0e7389 */ /* 0x00006400000c000b */
[----:B01----:R-:W-:Y:S01]  /*10000*/  ENDCOLLECTIVE ;  /* 0x000000000000791b */ /* 0x003fe20003800000 */
.L_x_354:
[----:B------:R-:W-:Y:S01]  /*10010*/  MOV R13, R4 ;  /* 0x00000004000d7202 */ /* 0x000fe20000000f00 */
[----:B------:R-:W-:Y:S02]  /*10020*/  IMAD.MOV.U32 R12, RZ, RZ, 0x3 ;  /* 0x00000003ff0c7424 */ /* 0x000fe400078e00ff */
[----:B------:R-:W-:-:S07]  /*10030*/  IMAD.MOV.U32 R7, RZ, RZ, R14 ;  /* 0x000000ffff077224 */ /* 0x000fce00078e000e */
[----:B------:R-:W-:Y:S05]  /*10040*/  WARPSYNC.COLLECTIVE R15, `(.L_x_355) ;  /* 0x000000000f087348 */ /* 0x000fea0003c00000 */
[----:B------:R0:W1:Y:S02]  /*10050*/  SHFL.IDX P6, R14, R13, R12, R11 ;  /* 0x0000000c0d0e7389 */ /* 0x00006400000c000b */
[----:B01----:R-:W-:Y:S01]  /*10060*/  ENDCOLLECTIVE ;  /* 0x000000000000791b */ /* 0x003fe20003800000 */
.L_x_355:
        /* <DEDUP_REMOVED lines=16> */
.L_x_356:
[----:B------:R-:W-:Y:S02]  /*10170*/  IMAD.MOV.U32 R13, RZ, RZ, R4 ;  /* 0x000000ffff0d7224 */ /* 0x000fe400078e0004 */
[----:B------:R-:W-:Y:S02]  /*10180*/  IMAD.MOV.U32 R12, RZ, RZ, 0x4 ;  /* 0x00000004ff0c7424 */ /* 0x000fe400078e00ff */
[----:B------:R-:W-:-:S07]  /*10190*/  IMAD.MOV.U32 R7, RZ, RZ, R14 ;  /* 0x000000ffff077224 */ /* 0x000fce00078e000e */
[----:B------:R-:W-:Y:S05]  /*101a0*/  WARPSYNC.COLLECTIVE R15, `(.L_x_357) ;  /* 0x000000000f087348 */ /* 0x000fea0003c00000 */
[----:B------:R0:W1:Y:S02]  /*101b0*/  SHFL.IDX P6, R14, R13, R12, R11 ;  /* 0x0000000c0d0e7389 */ /* 0x00006400000c000b */
[----:B01----:R-:W-:Y:S01]  /*101c0*/  ENDCOLLECTIVE ;  /* 0x000000000000791b */ /* 0x003fe20003800000 */
.L_x_357:
        /* <DEDUP_REMOVED lines=10> */
[----:B0-----:R-:W-:-:S04]  /*10270*/  IADD3 R6, R17, 0x40, RZ ;  /* 0x0000004011067810 */ /* 0x001fc80007ffe0ff */
[----:B------:R-:W-:Y:S01]  /*10280*/  ISETP.GE.AND P1, PT, R6, R3, PT ;  /* 0x000000030600720c */ /* 0x000fe20003f26270 */
[----:B------:R-:W-:-:S12]  /*10290*/  IMAD.MOV.U32 R6, RZ, RZ, R14 ;  /* 0x000000ffff067224 */ /* 0x000fd800078e000e */
[----:B------:R-:W-:Y:S05]  /*102a0*/  WARPSYNC.COLLECTIVE R15, `(.L_x_358) ;  /* 0x000000000f087348 */ /* 0x000fea0003c00000 */
[----:B------:R0:W1:Y:S02]  /*102b0*/  SHFL.IDX P6, R14, R13, R12, R11 ;  /* 0x0000000c0d0e7389 */ /* 0x00006400000c000b */
[----:B01----:R-:W-:Y:S01]  /*102c0*/  ENDCOLLECTIVE ;  /* 0x000000000000791b */ /* 0x003fe20003800000 */
.L_x_358:
[----:B------:R-:W-:Y:S02]  /*102d0*/  IMAD.MOV.U32 R13, RZ, RZ, R4 ;  /* 0x000000ffff0d7224 */ /* 0x000fe400078e0004 */
[----:B------:R-:W-:Y:S02]  /*102e0*/  IMAD.MOV.U32 R12, RZ, RZ, 0x5 ;  /* 0x00000005ff0c7424 */ /* 0x000fe400078e00ff */
[----:B------:R-:W-:-:S07]  /*102f0*/  IMAD.MOV.U32 R7, RZ, RZ, R14 ;  /* 0x000000ffff077224 */ /* 0x000fce00078e000e */
[----:B------:R-:W-:Y:S05]  /*10300*/  WARPSYNC.COLLECTIVE R15, `(.L_x_359) ;  /* 0x000000000f087348 */ /* 0x000fea0003c00000 */
[----:B------:R0:W1:Y:S02]  /*10310*/  SHFL.IDX P6, R14, R13, R12, R11 ;  /* 0x0000000c0d0e7389 */ /* 0x00006400000c000b */
[----:B01----:R-:W-:Y:S01]  /*10320*/  ENDCOLLECTIVE ;  /* 0x000000000000791b */ /* 0x003fe20003800000 */
.L_x_359:
[----:B------:R-:W-:-:S04]  /*10330*/  @!P1 LEA R7, P2, R28, R7, 0x1 ;  /* 0x000000071c079211 */ /* 0x000fc800078408ff */
[----:B------:R-:W-:-:S04]  /*10340*/  @!P1 IADD3.X R6, RZ, R6, RZ, P2, !PT ;  /* 0x00000006ff069210 */ /* 0x000fc800017fe4ff */
        /* <DEDUP_REMOVED lines=14> */
.L_x_360:
[----:B------:R-:W-:Y:S02]  /*10430*/  IMAD.MOV.U32 R13, RZ, RZ, R4 ;  /* 0x000000ffff0d7224 */ /* 0x000fe400078e0004 */
[----:B------:R-:W-:Y:S01]  /*10440*/  IMAD.MOV.U32 R12, RZ, RZ, 0x6 ;  /* 0x00000006ff0c7424 */ /* 0x000fe200078e00ff */
[----:B------:R-:W-:-:S07]  /*10450*/  MOV R7, R14 ;  /* 0x0000000e00077202 */ /* 0x000fce0000000f00 */
[----:B------:R-:W-:Y:S05]  /*10460*/  WARPSYNC.COLLECTIVE R15, `(.L_x_361) ;  /* 0x000000000f087348 */ /* 0x000fea0003c00000 */
[----:B------:R0:W1:Y:S02]  /*10470*/  SHFL.IDX P6, R14, R13, R12, R11 ;  /* 0x0000000c0d0e7389 */ /* 0x00006400000c000b */
[----:B01----:R-:W-:Y:S01]  /*10480*/  ENDCOLLECTIVE ;  /* 0x000000000000791b */ /* 0x003fe20003800000 */
.L_x_361:
[----:B------:R-:W-:-:S05]  /*10490*/  @!P1 LEA R7, P2, R28, R7, 0x1 ;  /* 0x000000071c079211 */ /* 0x000fca00078408ff */
[----:B------:R-:W-:-:S05]  /*104a0*/  @!P1 IMAD.X R6, RZ, RZ, R6, P2 ;  /* 0x000000ffff069224 */ /* 0x000fca00010e0606 */
[----:B------:R-:W-:Y:S02]  /*104b0*/  @!P1 LOP3.LUT R7, R7, R6, RZ, 0x3c, !PT ;  /* 0x0000000607079212 */ /* 0x000fe400078e3cff */
[----:B------:R-:W-:Y:S02]  /*104c0*/  MOV R13, R0 ;  /* 0x00000000000d7202 */ /* 0x000fe40000000f00 */
        /* <DEDUP_REMOVED lines=12> */
.L_x_362:
[----:B------:R-:W-:Y:S02]  /*10590*/  IMAD.MOV.U32 R13, RZ, RZ, R4 ;  /* 0x000000ffff0d7224 */ /* 0x000fe400078e0004 */
[----:B------:R-:W-:Y:S02]  /*105a0*/  IMAD.MOV.U32 R12, RZ, RZ, 0x7 ;  /* 0x00000007ff0c7424 */ /* 0x000fe400078e00ff */
[----:B------:R-:W-:-:S07]  /*105b0*/  IMAD.MOV.U32 R7, RZ, RZ, R14 ;  /* 0x000000ffff077224 */ /* 0x000fce00078e000e */
[----:B------:R-:W-:Y:S05]  /*105c0*/  WARPSYNC.COLLECTIVE R15, `(.L_x_363) ;  /* 0x000000000f087348 */ /* 0x000fea0003c00000 */
[----:B------:R0:W1:Y:S02]  /*105d0*/  SHFL.IDX P6, R14, R13, R12, R11 ;  /* 0x0000000c0d0e7389 */ /* 0x00006400000c000b */
[----:B01----:R-:W-:Y:S01]  /*105e0*/  ENDCOLLECTIVE ;  /* 0x000000000000791b */ /* 0x003fe20003800000 */
.L_x_363:
[----:B------:R-:W-:-:S05]  /*105f0*/  @!P1 LEA R7, P2, R28, R7, 0x1 ;  /* 0x000000071c079211 */ /* 0x000fca00078408ff */
[----:B------:R-:W-:-:S05]  /*10600*/  @!P1 IMAD.X R6, RZ, RZ, R6, P2 ;  /* 0x000000ffff069224 */ /* 0x000fca00010e0606 */
[-C--:B------:R-:W-:Y:S01]  /*10610*/  @!P1 LOP3.LUT R7, R7, R6.reuse, RZ, 0x3c, !PT ;  /* 0x0000000607079212 */ /* 0x080fe200078e3cff */
[----:B------:R-:W-:Y:S02]  /*10620*/  IMAD.MOV.U32 R13, RZ, RZ, R0 ;  /* 0x000000ffff0d7224 */ /* 0x000fe400078e0000 */
[----:B------:R-:W-:Y:S01]  /*10630*/  VIADD R0, R17, 0x70 ;  /* 0x0000007011007836 */ /* 0x000fe20000000000 */
[----:B------:R-:W-:-:S04]  /*10640*/  @!P1 LOP3.LUT R6, R7, R6, RZ, 0x3c, !PT ;  /* 0x0000000607069212 */ /* 0x000fc800078e3cff */
[----:B------:R-:W-:Y:S02]  /*10650*/  @!P1 LOP3.LUT R7, R7, R6, RZ, 0x3c, !PT ;  /* 0x0000000607079212 */ /* 0x000fe400078e3cff */
[----:B------:R-:W-:-:S07]  /*10660*/  MOV R4, R14 ;  /* 0x0000000e00047202 */ /* 0x000fce0000000f00 */
[----:B------:R-:W-:Y:S05]  /*10670*/  WARPSYNC.COLLECTIVE R15, `(.L_x_364) ;  /* 0x000000000f087348 */ /* 0x000fea0003c00000 */
[----:B------:R0:W1:Y:S02]  /*10680*/  SHFL.IDX P6, R14, R13, R12, R11 ;  /* 0x0000000c0d0e7389 */ /* 0x00006400000c000b */
[----:B01----:R-:W-:Y:S01]  /*10690*/  ENDCOLLECTIVE ;  /* 0x000000000000791b */ /* 0x003fe20003800000 */
.L_x_364:
[----:B------:R-:W-:Y:S01]  /*106a0*/  @!PT LDS RZ, [RZ] ;  /* 0x00000000fffff984 */ /* 0x000fe20000000800 */
[----:B------:R-:W-:Y:S01]  /*106b0*/  @!PT LDS RZ, [RZ] ;  /* 0x00000000fffff984 */ /* 0x000fe20000000800 */
[----:B------:R-:W-:Y:S01]  /*106c0*/  @!PT LDS RZ, [RZ] ;  /* 0x00000000fffff984 */ /* 0x000fe20000000800 */
[----:B------:R0:W-:Y:S01]  /*106d0*/  @!P1 LDGSTS.E.BYPASS.LTC128B.128 [R10+0xb400], desc[UR36][R6.64], !P0 ;  /* 0x0b400000060a9fae */ /* 0x0001e2000c101d64 */
[----:B------:R-:W-:Y:S02]  /*106e0*/  ISETP.GE.AND P1, PT, R0, R3, PT ;  /* 0x000000030000720c */ /* 0x000fe40003f26270 */
[----:B------:R-:W-:Y:S01]  /*106f0*/  IADD3 R0, R17, 0x80, RZ ;  /* 0x0000008011007810 */ /* 0x000fe20007ffe0ff */
[----:B------:R-:W-:Y:S02]  /*10700*/  IMAD.MOV.U32 R13, RZ, RZ, R2 ;  /* 0x000000ffff0d7224 */ /* 0x000fe400078e0002 */
[----:B------:R-:W-:Y:S02]  /*10710*/  IMAD.MOV.U32 R12, RZ, RZ, RZ ;  /* 0x000000ffff0c7224 */ /* 0x000fe400078e00ff */
[----:B0-----:R-:W-:-:S07]  /*10720*/  IMAD.MOV.U32 R6, RZ, RZ, R14 ;  /* 0x000000ffff067224 */ /* 0x001fce00078e000e */
[----:B------:R-:W-:Y:S05]  /*10730*/  WARPSYNC.COLLECTIVE R15, `(.L_x_365) ;  /* 0x000000000f087348 */ /* 0x000fea0003c00000 */
[----:B------:R0:W1:Y:S02]  /*10740*/  SHFL.IDX P6, R14, R13, R12, R11 ;  /* 0x0000000c0d0e7389 */ /* 0x00006400000c000b */
[----:B01----:R-:W-:Y:S01]  /*10750*/  ENDCOLLECTIVE ;  /* 0x000000000000791b */ /* 0x003fe20003800000 */
.L_x_365:
[----:B------:R-:W-:-:S05]  /*10760*/  @!P1 LEA R6, P3, R28, R6, 0x1 ;  /* 0x000000061c069211 */ /* 0x000fca00078608ff */
[----:B------:R-:W-:-:S05]  /*10770*/  @!P1 IMAD.X R7, RZ, RZ, R4, P3 ;  /* 0x000000ffff079224 */ /* 0x000fca00018e0604 */
[----:B------:R-:W-:Y:S01]  /*10780*/  @!PT LDS RZ, [RZ] ;  /* 0x00000000fffff984 */ /* 0x000fe20000000800 */
[----:B------:R-:W-:Y:S01]  /*10790*/  @!PT LDS RZ, [RZ] ;  /* 0x00000000fffff984 */ /* 0x000fe20000000800 */
[----:B------:R-:W-:Y:S01]  /*107a0*/  @!PT LDS RZ, [RZ] ;  /* 0x00000000fffff984 */ /* 0x000fe20000000800 */
[----:B------:R0:W-:Y:S01]  /*107b0*/  @!P1 LDGSTS.E.BYPASS.LTC128B.128 [R10+0xbc00], desc[UR36][R6.64], !P0 ;  /* 0x0bc00000060a9fae */ /* 0x0001e2000c101d64 */
[----:B------:R-:W-:Y:S01]  /*107c0*/  IMAD.MOV.U32 R13, RZ, RZ, R5 ;  /* 0x000000ffff0d7224 */ /* 0x000fe200078e0005 */
[----:B------:R-:W-:Y:S01]  /*107d0*/  ISETP.GE.AND P1, PT, R0, R3, PT ;  /* 0x000000030000720c */ /* 0x000fe20003f26270 */
[----:B------:R-:W-:-:S12]  /*107e0*/  IMAD.MOV.U32 R0, RZ, RZ, R14 ;  /* 0x000000ffff007224 */ /* 0x000fd800078e000e */
[----:B0-----:R-:W-:Y:S05]  /*107f0*/  WARPSYNC.COLLECTIVE R15, `(.L_x_366) ;  /* 0x000000000f087348 */ /* 0x001fea0003c00000 */
[----:B------:R1:W2:Y:S02]  /*10800*/  SHFL.IDX P6, R14, R13, R12, R11 ;  /* 0x0000000c0d0e7389 */ /* 0x0002a400000c000b */
[----:B012---:R-:W-:Y:S01]  /*10810*/  ENDCOLLECTIVE ;  /* 0x000000000000791b */ /* 0x007fe20003800000 */
.L_x_366:
[----:B------:R-:W-:Y:S01]  /*10820*/  MOV R13, R2 ;  /* 0x00000002000d7202 */ /* 0x000fe20000000f00 */
[----:B------:R-:W-:Y:S01]  /*10830*/  IMAD.MOV.U32 R12, RZ, RZ, 0x1 ;  /* 0x00000001ff0c7424 */ /* 0x000fe200078e00ff */
[----:B------:R-:W-:-:S07]  /*10840*/  MOV R4, R14 ;  /* 0x0000000e00047202 */ /* 0x000fce0000000f00 */
[----:B------:R-:W-:Y:S05]  /*10850*/  WARPSYNC.COLLECTIVE R15, `(.L_x_367) ;  /* 0x000000000f087348 */ /* 0x000fea0003c00000 */
[----:B------:R0:W1:Y:S02]  /*10860*/  SHFL.IDX P6, R14, R13, R12, R11 ;  /* 0x0000000c0d0e7389 */ /* 0x00006400000c000b */
[----:B01----:R-:W-:Y:S01]  /*10870*/  ENDCOLLECTIVE ;  /* 0x000000000000791b */ /* 0x003fe20003800000 */
.L_x_367:
[----:B------:R-:W-:-:S05]  /*10880*/  @!P1 LEA R4, P3, R28, R4, 0x1 ;  /* 0x000000041c049211 */ /* 0x000fca00078608ff */
[----:B------:R-:W-:Y:S02]  /*10890*/  @!P1 IMAD.X R0, RZ, RZ, R0, P3 ;  /* 0x000000ffff009224 */ /* 0x000fe400018e0600 */
[----:B------:R-:W-:Y:S02]  /*108a0*/  @!P1 IMAD.MOV.U32 R6, RZ, RZ, R4 ;  /* 0x000000ffff069224 */ /* 0x000fe400078e0004 */
[----:B------:R-:W-:Y:S02]  /*108b0*/  @!P1 IMAD.MOV.U32 R7, RZ, RZ, R0 ;  /* 0x000000ffff079224 */ /* 0x000fe400078e0000 */
[C---:B------:R-:W-:Y:S02]  /*108c0*/  VIADD R0, R17.reuse, 0x90 ;  /* 0x0000009011007836 */ /* 0x040fe40000000000 */
[----:B------:R-:W-:Y:S01]  /*108d0*/  IMAD.MOV.U32 R13, RZ, RZ, R5 ;  /* 0x000000ffff0d7224 */ /* 0x000fe200078e0005 */
[----:B------:R-:W-:Y:S01]  /*108e0*/  @!PT LDS RZ, [RZ] ;  /* 0x00000000fffff984 */ /* 0x000fe20000000800 */
[----:B------:R-:W-:Y:S01]  /*108f0*/  @!PT LDS RZ, [RZ] ;  /* 0x00000000fffff984 */ /* 0x000fe20000000800 */
[----:B------:R-:W-:Y:S01]  /*10900*/  @!PT LDS RZ, [RZ] ;  /* 0x00000000fffff984 */ /* 0x000fe20000000800 */
[----:B------:R0:W-:Y:S01]  /*10910*/  @!P1 LDGSTS.E.BYPASS.LTC128B.128 [R10+0xc400], desc[UR36][R6.64], !P0 ;  /* 0x0c400000060a9fae */ /* 0x0001e2000c101d64 */
[----:B------:R-:W-:Y:S01]  /*10920*/  VIADD R4, R17, 0xa0 ;  /* 0x000000a011047836 */ /* 0x000fe20000000000 */
[----:B------:R-:W-:Y:S01]  /*10930*/  ISETP.GE.AND P1, PT, R0, R3, PT ;  /* 0x000000030000720c */ /* 0x000fe20003f26270 */
[----:B------:R-:W-:-:S12]  /*10940*/  IMAD.MOV.U32 R0, RZ, RZ, R14 ;  /* 0x000000ffff007224 */ /* 0x000fd800078e000e */
[----:B0-----:R-:W-:Y:S05]  /*10950*/  WARPSYNC.COLLECTIVE R15, `(.L_x_368) ;  /* 0x000000000f087348 */ /* 0x001fea0003c00000 */
[----:B------:R1:W2:Y:S02]  /*10960*/  SHFL.IDX P6, R14, R13, R12, R11 ;  /* 0x0000000c0d0e7389 */ /* 0x0002a400000c000b */
[----:B012---:R-:W-:Y:S01]  /*10970*/  ENDCOLLECTIVE ;  /* 0x000000000000791b */ /* 0x007fe20003800000 */
.L_x_368:
[----:B------:R-:W-:Y:S02]  /*10980*/  IMAD.MOV.U32 R13, RZ, RZ, R2 ;  /* 0x000000ffff0d7224 */ /* 0x000fe400078e0002 */
[----:B------:R-:W-:Y:S02]  /*10990*/  IMAD.MOV.U32 R12, RZ, RZ, 0x2 ;  /* 0x00000002ff0c7424 */ /* 0x000fe400078e00ff */
[----:B------:R-:W-:-:S07]  /*109a0*/  IMAD.MOV.U32 R6, RZ, RZ, R14 ;  /* 0x000000ffff067224 */ /* 0x000fce00078e000e */
[----:B------:R-:W-:Y:S05]  /*109b0*/  WARPSYNC.COLLECTIVE R15, `(.L_x_369) ;  /* 0x000000000f087348 */ /* 0x000fea0003c00000 */
[----:B------:R0:W1:Y:S02]  /*109c0*/  SHFL.IDX P6, R14, R13, R12, R11 ;  /* 0x0000000c0d0e7389 */ /* 0x00006400000c000b */
[----:B01----:R-:W-:Y:S01]  /*109d0*/  ENDCOLLECTIVE ;  /* 0x000000000000791b */ /* 0x003fe20003800000 */
.L_x_369:
[----:B------:R-:W-:-:S04]  /*109e0*/  @!P1 LEA R6, P2, R28, R6, 0x1 ;  /* 0x000000061c069211 */ /* 0x000fc800078408ff */
[----:B------:R-:W-:Y:S02]  /*109f0*/  @!P1 IADD3.X R0, RZ, R0, RZ, P2, !PT ;  /* 0x00000000ff009210 */ /* 0x000fe400017fe4ff */
[----:B------:R-:W-:-:S03]  /*10a00*/  ISETP.GE.AND P2, PT, R4, R3, PT ;  /* 0x000000030400720c */ /* 0x000fc60003f46270 */
[----:B------:R-:W-:Y:S01]  /*10a10*/  @!P1 IMAD.MOV.U32 R7, RZ, RZ, R0 ;  /* 0x000000ffff079224 */ /* 0x000fe200078e0000 */
[----:B------:R-:W-:-:S04]  /*10a20*/  MOV R13, R5 ;  /* 0x00000005000d7202 */ /* 0x000fc80000000f00 */
[----:B------:R-:W-:Y:S01]  /*10a30*/  @!PT LDS RZ, [RZ] ;  /* 0x00000000fffff984 */ /* 0x000fe20000000800 */
[----:B------:R-:W-:Y:S01]  /*10a40*/  @!PT LDS RZ, [RZ] ;  /* 0x00000000fffff984 */ /* 0x000fe20000000800 */
[----:B------:R-:W-:Y:S01]  /*10a50*/  @!PT LDS RZ, [RZ] ;  /* 0x00000000fffff984 */ /* 0x000fe20000000800 */
[----:B------:R0:W-:Y:S01]  /*10a60*/  @!P1 LDGSTS.E.BYPASS.LTC128B.128 [R10+0xcc00], desc[UR36][R6.64], !P0 ;  /* 0x0cc00000060a9fae */ /* 0x0001e2000c101d64 */
[----:B------:R-:W-:-:S07]  /*10a70*/  IMAD.MOV.U32 R0, RZ, RZ, R14 ;  /* 0x000000ffff007224 */ /* 0x000fce00078e000e */
[----:B0-----:R-:W-:Y:S05]  /*10a80*/  WARPSYNC.COLLECTIVE R15, `(.L_x_370) ;  /* 0x000000000f087348 */ /* 0x001fea0003c00000 */
[----:B------:R1:W2:Y:S02]  /*10a90*/  SHFL.IDX P6, R14, R13, R12, R11 ;  /* 0x0000000c0d0e7389 */ /* 0x0002a400000c000b */
[----:B012---:R-:W-:Y:S01]  /*10aa0*/  ENDCOLLECTIVE ;  /* 0x000000000000791b */ /* 0x007fe20003800000 */
.L_x_370:
[----:B------:R-:W-:Y:S01]  /*10ab0*/  MOV R13, R2 ;  /* 0x00000002000d7202 */ /* 0x000fe20000000f00 */
[----:B------:R-:W-:Y:S02]  /*10ac0*/  IMAD.MOV.U32 R12, RZ, RZ, 0x3 ;  /* 0x00000003ff0c7424 */ /* 0x000fe400078e00ff */
[----:B------:R-:W-:-:S07]  /*10ad0*/  IMAD.MOV.U32 R6, RZ, RZ, R14 ;  /* 0x000000ffff067224 */ /* 0x000fce00078e000e */
[----:B------:R-:W-:Y:S05]  /*10ae0*/  WARPSYNC.COLLECTIVE R15, `(.L_x_371) ;  /* 0x000000000f087348 */ /* 0x000fea0003c00000 */
[----:B------:R0:W1:Y:S02]  /*10af0*/  SHFL.IDX P6, R14, R13, R12, R11 ;  /* 0x0000000c0d0e7389 */ /* 0x00006400000c000b */
[----:B01----:R-:W-:Y:S01]  /*10b00*/  ENDCOLLECTIVE ;  /* 0x000000000000791b */ /* 0x003fe20003800000 */
.L_x_371:
[----:B------:R-:W-:-:S05]  /*10b10*/  @!P2 LEA R6, P1, R28, R6, 0x1 ;  /* 0x000000061c06a211 */ /* 0x000fca00078208ff */
[----:B------:R-:W-:-:S04]  /*10b20*/  @!P2 IMAD.X R0, RZ, RZ, R0, P1 ;  /* 0x000000ffff00a224 */ /* 0x000fc800008e0600 */
[----:B------:R-:W-:Y:S02]  /*10b30*/  @!P2 IMAD.MOV.U32 R7, RZ, RZ, R0 ;  /* 0x000000ffff07a224 */ /* 0x000fe400078e0000 */
[----:B------:R-:W-:-:S03]  /*10b40*/  IMAD.MOV.U32 R13, RZ, RZ, R5 ;  /* 0x000000ffff0d7224 */ /* 0x000fc600078e0005 */
        /* <DEDUP_REMOVED lines=8> */
.L_x_372:
[----:B------:R-:W-:Y:S01]  /*10bd0*/  IMAD.MOV.U32 R2, RZ, RZ, R14 ;  /* 0x000000ffff027224 */ /* 0x000fe200078e000e */
[----:B------:R-:W-:Y:S06]  /*10be0*/  BRA `(.L_x_373) ;  /* 0xffffffb8005c7947 */ /* 0x000fec000383ffff */
.L_x_277:
[----:B0-----:R0:W1:Y:S02]  /*10bf0*/  SYNCS.PHASECHK.TRANS64.TRYWAIT P0, [R22+URZ+0x16820], R0 ;  /* 0x01682000160075a7 */ /* 0x001064000800017f */
[----:B-1----:R-:W-:Y:S05]  /*10c00*/  @!P0 NANOSLEEP.SYNCS 0x989680 ;  /* 0x009896800000895d */ /* 0x002fea0003900000 */
[----:B------:R-:W1:Y:S02]  /*10c10*/  @!P0 SYNCS.PHASECHK.TRANS64 P0, [R22+URZ+0x16820], R0 ;  /* 0x01682000160085a7 */ /* 0x000e64000800007f */
[----:B-1----:R-:W-:Y:S05]  /*10c20*/  @!P0 BRA `(.L_x_277) ;  /* 0xfffffffc00f08947 */ /* 0x002fea000383ffff */
[----:B------:R-:W-:Y:S05]  /*10c30*/  BRA `(.L_x_374) ;  /* 0xffffffb800b87947 */ /* 0x000fea000383ffff */
.L_x_282:
[----:B0-----:R0:W1:Y:S02]  /*10c40*/  SYNCS.PHASECHK.TRANS64.TRYWAIT P0, [R5+URZ+0x16840], R2 ;  /* 0x01684002050075a7 */ /* 0x001064000800017f */
[----:B-1----:R-:W-:Y:S05]  /*10c50*/  @!P0 NANOSLEEP.SYNCS 0x989680 ;  /* 0x009896800000895d */ /* 0x002fea0003900000 */
[----:B------:R-:W1:Y:S02]  /*10c60*/  @!P0 SYNCS.PHASECHK.TRANS64 P0, [R5+URZ+0x16840], R2 ;  /* 0x01684002050085a7 */ /* 0x000e64000800007f */
[----:B-1----:R-:W-:Y:S05]  /*10c70*/  @!P0 BRA `(.L_x_282) ;  /* 0xfffffffc00f08947 */ /* 0x002fea000383ffff */
[----:B------:R-:W-:Y:S05]  /*10c80*/  BRA `(.L_x_375) ;  /* 0xffffffbc00907947 */ /* 0x000fea000383ffff */
.L_x_283:
[----:B------:R-:W-:Y:S01]  /*10c90*/  BSSY B1, `(.L_x_376) ;  /* 0x0000008000017945 */ /* 0x000fe20003800000 */
[----:B------:R-:W-:Y:S01]  /*10ca0*/  MOV R13, R10 ;  /* 0x0000000a000d7202 */ /* 0x000fe20000000f00 */
[----:B------:R-:W-:Y:S02]  /*10cb0*/  IMAD.MOV.U32 R12, RZ, RZ, RZ ;  /* 0x000000ffff0c7224 */ /* 0x000fe400078e00ff */
[----:B------:R-:W-:Y:S02]  /*10cc0*/  IMAD.MOV.U32 R11, RZ, RZ, 0x181f ;  /* 0x0000181fff0b7424 */ /* 0x000fe400078e00ff */
[----:B------:R-:W-:-:S07]  /*10cd0*/  IMAD.MOV.U32 R15, RZ, RZ, -0x1 ;  /* 0xffffffffff0f7424 */ /* 0x000fce00078e00ff */
[----:B------:R-:W-:Y:S05]  /*10ce0*/  WARPSYNC.COLLECTIVE R15, `(.L_x_377) ;  /* 0x000000000f087348 */ /* 0x000fea0003c00000 */
[----:B------:R0:W1:Y:S02]  /*10cf0*/  SHFL.IDX P6, R14, R13, R12, R11 ;  /* 0x0000000c0d0e7389 */ /* 0x00006400000c000b */
[----:B01----:R-:W-:Y:S01]  /*10d00*/  ENDCOLLECTIVE ;  /* 0x000000000000791b */ /* 0x003fe20003800000 */
.L_x_377:
[----:B------:R-:W-:Y:S05]  /*10d10*/  BSYNC B1 ;  /* 0x0000000000017941 */ /* 0x000fea0003800000 */
.L_x_376:
[----:B------:R-:W-:Y:S01]  /*10d20*/  MOV R13, R8 ;  /* 0x00000008000d7202 */ /* 0x000fe20000000f00 */
[----:B------:R-:W-:Y:S01]  /*10d30*/  IMAD.MOV.U32 R12, RZ, RZ, RZ ;  /* 0x000000ffff0c7224 */ /* 0x000fe200078e00ff */
[----:B------:R-:W-:Y:S01]  /*10d40*/  SHF.L.U32 R7, R28, 0x1, RZ ;  /* 0x000000011c077819 */ /* 0x000fe200000006ff */
[----:B------:R-:W-:Y:S02]  /*10d50*/  IMAD.MOV.U32 R11, RZ, RZ, 0x181f ;  /* 0x0000181fff0b7424 */ /* 0x000fe400078e00ff */
[----:B------:R-:W-:Y:S02]  /*10d60*/  IMAD.MOV.U32 R15, RZ, RZ, -0x1 ;  /* 0xffffffffff0f7424 */ /* 0x000fe400078e00ff */
[----:B------:R-:W-:Y:S02]  /*10d70*/  IMAD.MOV.U32 R3, RZ, RZ, R14 ;  /* 0x000000ffff037224 */ /* 0x000fe400078e000e */
[----:B------:R-:W-:-:S07]  /*10d80*/  IMAD R9, R9, 0x2, R22 ;  /* 0x0000000209097824 */ /* 0x000fce00078e0216 */
[----:B------:R-:W-:Y:S05]  /*10d90*/  WARPSYNC.COLLECTIVE R15, `(.L_x_378) ;  /* 0x000000000f087348 */ /* 0x000fea0003c00000 */
[----:B------:R0:W1:Y:S02]  /*10da0*/  SHFL.IDX P6, R14, R13, R12, R11 ;  /* 0x0000000c0d0e7389 */ /* 0x00006400000c000b */
[----:B01----:R-:W-:Y:S01]  /*10db0*/  ENDCOLLECTIVE ;  /* 0x000000000000791b */ /* 0x003fe20003800000 */
.L_x_378:
[----:B------:R-:W-:Y:S02]  /*10dc0*/  IMAD.MOV.U32 R13, RZ, RZ, R10 ;  /* 0x000000ffff0d7224 */ /* 0x000fe400078e000a */
[----:B------:R-:W-:Y:S02]  /*10dd0*/  IMAD.MOV.U32 R12, RZ, RZ, 0x1 ;  /* 0x00000001ff0c7424 */ /* 0x000fe400078e00ff */
[----:B------:R-:W-:-:S07]  /*10de0*/  IMAD.MOV.U32 R2, RZ, RZ, R14 ;  /* 0x000000ffff027224 */ /* 0x000fce00078e000e */
[----:B------:R-:W-:Y:S05]  /*10df0*/  WARPSYNC.COLLECTIVE R15, `(.L_x_379) ;  /* 0x000000000f087348 */ /* 0x000fea0003c00000 */
[----:B------:R0:W1:Y:S02]  /*10e00*/  SHFL.IDX P6, R14, R13, R12, R11 ;  /* 0x0000000c0d0e7389 */ /* 0x00006400000c000b */
[----:B01----:R-:W-:Y:S01]  /*10e10*/  ENDCOLLECTIVE ;  /* 0x000000000000791b */ /* 0x003fe20003800000 */
.L_x_379:
[----:B------:R-:W-:-:S05]  /*10e20*/  IADD3 R2, P0, R2, R7, RZ ;  /* 0x0000000702027210 */ /* 0x000fca0007f1e0ff */
[----:B------:R-:W-:-:S05]  /*10e30*/  IMAD.X R3, RZ, RZ, R3, P0 ;  /* 0x000000ffff037224 */ /* 0x000fca00000e0603 */
        /* <DEDUP_REMOVED lines=9> */
.L_x_380:
[----:B------:R-:W-:Y:S01]  /*10ed0*/  IMAD.MOV.U32 R13, RZ, RZ, R10 ;  /* 0x000000ffff0d7224 */ /* 0x000fe200078e000a */
[----:B------:R-:W-:Y:S01]  /*10ee0*/  MOV R12, 0x2 ;  /* 0x00000002000c7802 */ /* 0x000fe20000000f00 */
[----:B------:R-:W-:-:S07]  /*10ef0*/  IMAD.MOV.U32 R2, RZ, RZ, R14 ;  /* 0x000000ffff027224 */ /* 0x000fce00078e000e */
[----:B------:R-:W-:Y:S05]  /*10f00*/  WARPSYNC.COLLECTIVE R15, `(.L_x_381) ;  /* 0x000000000f087348 */ /* 0x000fea0003c00000 */
[----:B------:R0:W1:Y:S02]  /*10f10*/  SHFL.IDX P6, R14, R13, R12, R11 ;  /* 0x0000000c0d0e7389 */ /* 0x00006400000c000b */
[----:B01----:R-:W-:Y:S01]  /*10f20*/  ENDCOLLECTIVE ;  /* 0x000000000000791b */ /* 0x003fe20003800000 */
.L_x_381:
[----:B------:R-:W-:-:S05]  /*10f30*/  IADD3 R2, P0, R2, R7, RZ ;  /* 0x0000000702027210 */ /* 0x000fca0007f1e0ff */
[----:B------:R-:W-:-:S05]  /*10f40*/  IMAD.X R3, RZ, RZ, R3, P0 ;  /* 0x000000ffff037224 */ /* 0x000fca00000e0603 */
        /* <DEDUP_REMOVED lines=9> */
.L_x_382:
[----:B------:R-:W-:Y:S01]  /*10fe0*/  MOV R13, R10 ;  /* 0x0000000a000d7202 */ /* 0x000fe20000000f00 */
[----:B------:R-:W-:Y:S02]  /*10ff0*/  IMAD.MOV.U32 R12, RZ, RZ, 0x3 ;  /* 0x00000003ff0c7424 */ /* 0x000fe400078e00ff */
[----:B------:R-:W-:-:S07]  /*11000*/  IMAD.MOV.U32 R2, RZ, RZ, R14 ;  /* 0x000000ffff027224 */ /* 0x000fce00078e000e */
[----:B------:R-:W-:Y:S05]  /*11010*/  WARPSYNC.COLLECTIVE R15, `(.L_x_383) ;  /* 0x000000000f087348 */ /* 0x000fea0003c00000 */
[----:B------:R0:W1:Y:S02]  /*11020*/  SHFL.IDX P6, R14, R13, R12, R11 ;  /* 0x0000000c0d0e7389 */ /* 0x00006400000c000b */
[----:B01----:R-:W-:Y:S01]  /*11030*/  ENDCOLLECTIVE ;  /* 0x000000000000791b */ /* 0x003fe20003800000 */
.L_x_383:
        /* <DEDUP_REMOVED lines=11> */
.L_x_384:
[----:B------:R-:W-:Y:S02]  /*110f0*/  IMAD.MOV.U32 R13, RZ, RZ, R10 ;  /* 0x000000ffff0d7224 */ /* 0x000fe400078e000a */
[----:B------:R-:W-:Y:S02]  /*11100*/  IMAD.MOV.U32 R12, RZ, RZ, 0x4 ;  /* 0x00000004ff0c7424 */ /* 0x000fe400078e00ff */
[----:B------:R-:W-:-:S07]  /*11110*/  IMAD.MOV.U32 R2, RZ, RZ, R14 ;  /* 0x000000ffff027224 */ /* 0x000fce00078e000e */
[----:B------:R-:W-:Y:S05]  /*11120*/  WARPSYNC.COLLECTIVE R15, `(.L_x_385) ;  /* 0x000000000f087348 */ /* 0x000fea0003c00000 */
[----:B------:R0:W1:Y:S02]  /*11130*/  SHFL.IDX P6, R14, R13, R12, R11 ;  /* 0x0000000c0d0e7389 */ /* 0x00006400000c000b */
[----:B01----:R-:W-:Y:S01]  /*11140*/  ENDCOLLECTIVE ;  /* 0x000000000000791b */ /* 0x003fe20003800000 */
.L_x_385:
[----:B------:R-:W-:-:S04]  /*11150*/  IADD3 R2, P0, R2, R7, RZ ;  /* 0x0000000702027210 */ /* 0x000fc80007f1e0ff */
[----:B------:R-:W-:-:S05]  /*11160*/  IADD3.X R3, RZ, R3, RZ, P0, !PT ;  /* 0x00000003ff037210 */ /* 0x000fca00007fe4ff */
        /* <DEDUP_REMOVED lines=9> */
.L_x_386:
[----:B------:R-:W-:Y:S02]  /*11200*/  IMAD.MOV.U32 R13, RZ, RZ, R10 ;  /* 0x000000ffff0d7224 */ /* 0x000fe400078e000a */
[----:B------:R-:W-:Y:S01]  /*11210*/  IMAD.MOV.U32 R12, RZ, RZ, 0x5 ;  /* 0x00000005ff0c7424 */ /* 0x000fe200078e00ff */
[----:B------:R-:W-:-:S07]  /*11220*/  MOV R2, R14 ;  /* 0x0000000e00027202 */ /* 0x000fce0000000f00 */
[----:B------:R-:W-:Y:S05]  /*11230*/  WARPSYNC.COLLECTIVE R15, `(.L_x_387) ;  /* 0x000000000f087348 */ /* 0x000fea0003c00000 */
[----:B------:R0:W1:Y:S02]  /*11240*/  SHFL.IDX P6, R14, R13, R12, R11 ;  /* 0x0000000c0d0e7389 */ /* 0x00006400000c000b */
[----:B01----:R-:W-:Y:S01]  /*11250*/  ENDCOLLECTIVE ;  /* 0x000000000000791b */ /* 0x003fe20003800000 */
.L_x_387:
[----:B------:R-:W-:-:S05]  /*11260*/  IADD3 R2, P0, R2, R7, RZ ;  /* 0x0000000702027210 */ /* 0x000fca0007f1e0ff */
[----:B------:R-:W-:-:S05]  /*11270*/  IMAD.X R3, RZ, RZ, R3, P0 ;  /* 0x000000ffff037224 */ /* 0x000fca00000e0603 */
        /* <DEDUP_REMOVED lines=9> */
.L_x_388:
[----:B------:R-:W-:Y:S02]  /*11310*/  IMAD.MOV.U32 R13, RZ, RZ, R10 ;  /* 0x000000ffff0d7224 */ /* 0x000fe400078e000a */
[----:B------:R-:W-:Y:S02]  /*11320*/  IMAD.MOV.U32 R12, RZ, RZ, 0x6 ;  /* 0x00000006ff0c7424 */ /* 0x000fe400078e00ff */
[----:B------:R-:W-:-:S07]  /*11330*/  IMAD.MOV.U32 R2, RZ, RZ, R14 ;  /* 0x000000ffff027224 */ /* 0x000fce00078e000e */
[----:B------:R-:W-:Y:S05]  /*11340*/  WARPSYNC.COLLECTIVE R15, `(.L_x_389) ;  /* 0x000000000f087348 */ /* 0x000fea0003c00000 */
[----:B------:R0:W1:Y:S02]  /*11350*/  SHFL.IDX P6, R14, R13, R12, R11 ;  /* 0x0000000c0d0e7389 */ /* 0x00006400000c000b */
[----:B01----:R-:W-:Y:S01]  /*11360*/  ENDCOLLECTIVE ;  /* 0x000000000000791b */ /* 0x003fe20003800000 */
.L_x_389:
        /* <DEDUP_REMOVED lines=11> */
.L_x_390:
[----:B------:R-:W-:Y:S01]  /*11420*/  IMAD.MOV.U32 R13, RZ, RZ, R10 ;  /* 0x000000ffff0d7224 */ /* 0x000fe200078e000a */
[----:B------:R-:W-:Y:S01]  /*11430*/  MOV R12, 0x7 ;  /* 0x00000007000c7802 */ /* 0x000fe20000000f00 */
[----:B------:R-:W-:-:S07]  /*11440*/  IMAD.MOV.U32 R2, RZ, RZ, R14 ;  /* 0x000000ffff027224 */ /* 0x000fce00078e000e */
[----:B------:R-:W-:Y:S05]  /*11450*/  WARPSYNC.COLLECTIVE R15, `(.L_x_391) ;  /* 0x000000000f087348 */ /* 0x000fea0003c00000 */
[----:B------:R0:W1:Y:S02]  /*11460*/  SHFL.IDX P6, R14, R13, R12, R11 ;  /* 0x0000000c0d0e7389 */ /* 0x00006400000c000b */
[----:B01----:R-:W-:Y:S01]  /*11470*/  ENDCOLLECTIVE ;  /* 0x000000000000791b */ /* 0x003fe20003800000 */
.L_x_391:
[----:B------:R-:W-:-:S05]  /*11480*/  IADD3 R2, P0, R2, R7, RZ ;  /* 0x0000000702027210 */ /* 0x000fca0007f1e0ff */
[----:B------:R-:W-:-:S05]  /*11490*/  IMAD.X R3, RZ, RZ, R3, P0 ;  /* 0x000000ffff037224 */ /* 0x000fca00000e0603 */
        /* <DEDUP_REMOVED lines=9> */
.L_x_392:
[----:B------:R-:W-:Y:S01]  /*11530*/  IMAD.MOV.U32 R2, RZ, RZ, R14 ;  /* 0x000000ffff027224 */ /* 0x000fe200078e000e */
[----:B------:R-:W-:Y:S06]  /*11540*/  BRA `(.L_x_393) ;  /* 0xffffffb800747947 */ /* 0x000fec000383ffff */
.L_x_288:
[----:B-1----:R1:W2:Y:S02]  /*11550*/  SYNCS.PHASECHK.TRANS64.TRYWAIT P0, [R5+URZ+0x16860], R2 ;  /* 0x01686002050075a7 */ /* 0x0022a4000800017f */
[----:B--2---:R-:W-:Y:S05]  /*11560*/  @!P0 NANOSLEEP.SYNCS 0x989680 ;  /* 0x009896800000895d */ /* 0x004fea0003900000 */
[----:B------:R-:W2:Y:S02]  /*11570*/  @!P0 SYNCS.PHASECHK.TRANS64 P0, [R5+URZ+0x16860], R2 ;  /* 0x01686002050085a7 */ /* 0x000ea4000800007f */
[----:B--2---:R-:W-:Y:S05]  /*11580*/  @!P0 BRA `(.L_x_288) ;  /* 0xfffffffc00f08947 */ /* 0x004fea000383ffff */
[----:B------:R-:W-:Y:S05]  /*11590*/  BRA `(.L_x_394) ;  /* 0xffffffb800cc7947 */ /* 0x000fea000383ffff */
.L_x_289:
[----:B------:R-:W-:Y:S01]  /*115a0*/  BSSY B1, `(.L_x_395) ;  /* 0x0000008000017945 */ /* 0x000fe20003800000 */
[----:B------:R-:W-:Y:S01]  /*115b0*/  IMAD.MOV.U32 R13, RZ, RZ, R23 ;  /* 0x000000ffff0d7224 */ /* 0x000fe200078e0017 */
[----:B------:R-:W-:Y:S01]  /*115c0*/  MOV R12, RZ ;  /* 0x000000ff000c7202 */ /* 0x000fe20000000f00 */
[----:B------:R-:W-:Y:S02]  /*115d0*/  IMAD.MOV.U32 R11, RZ, RZ, 0x181f ;  /* 0x0000181fff0b7424 */ /* 0x000fe400078e00ff */
[----:B------:R-:W-:-:S07]  /*115e0*/  IMAD.MOV.U32 R15, RZ, RZ, -0x1 ;  /* 0xffffffffff0f7424 */ /* 0x000fce00078e00ff */
[----:B-1----:R-:W-:Y:S05]  /*115f0*/  WARPSYNC.COLLECTIVE R15, `(.L_x_396) ;  /* 0x000000000f087348 */ /* 0x002fea0003c00000 */
[----:B------:R0:W2:Y:S02]  /*11600*/  SHFL.IDX P6, R14, R13, R12, R11 ;  /* 0x0000000c0d0e7389 */ /* 0x0000a400000c000b */
[----:B012---:R-:W-:Y:S01]  /*11610*/  ENDCOLLECTIVE ;  /* 0x000000000000791b */ /* 0x007fe20003800000 */
.L_x_396:
[----:B------:R-:W-:Y:S05]  /*11620*/  BSYNC B1 ;  /* 0x0000000000017941 */ /* 0x000fea0003800000 */
.L_x_395:
[----:B------:R-:W-:Y:S01]  /*11630*/  IMAD.MOV.U32 R13, RZ, RZ, R18 ;  /* 0x000000ffff0d7224 */ /* 0x000fe200078e0012 */
[----:B------:R-:W-:Y:S01]  /*11640*/  MOV R12, RZ ;  /* 0x000000ff000c7202 */ /* 0x000fe20000000f00 */
[----:B------:R-:W-:Y:S01]  /*11650*/  IMAD.MOV.U32 R11, RZ, RZ, 0x181f ;  /* 0x0000181fff0b7424 */ /* 0x000fe200078e00ff */
[----:B------:R-:W-:Y:S01]  /*11660*/  ISETP.LT.OR P2, PT, R8, 0x1, P1 ;  /* 0x000000010800780c */ /* 0x000fe20000f41670 */
[----:B------:R-:W-:Y:S01]  /*11670*/  IMAD.MOV.U32 R15, RZ, RZ, -0x1 ;  /* 0xffffffffff0f7424 */ /* 0x000fe200078e00ff */
[----:B------:R-:W-:Y:S01]  /*11680*/  LEA R6, R6, R22, 0x1 ;  /* 0x0000001606067211 */ /* 0x000fe200078e08ff */
[----:B------:R-:W-:-:S10]  /*11690*/  IMAD.MOV.U32 R3, RZ, RZ, R14 ;  /* 0x000000ffff037224 */ /* 0x000fd400078e000e */
[----:B------:R-:W-:Y:S05]  /*116a0*/  WARPSYNC.COLLECTIVE R15, `(.L_x_397) ;  /* 0x000000000f087348 */ /* 0x000fea0003c00000 */
[----:B------:R0:W1:Y:S02]  /*116b0*/  SHFL.IDX P6, R14, R13, R12, R11 ;  /* 0x0000000c0d0e7389 */ /* 0x00006400000c000b */
[----:B01----:R-:W-:Y:S01]  /*116c0*/  ENDCOLLECTIVE ;  /* 0x000000000000791b */ /* 0x003fe20003800000 */
.L_x_397:
[----:B------:R-:W-:Y:S02]  /*116d0*/  IMAD.MOV.U32 R13, RZ, RZ, R23 ;  /* 0x000000ffff0d7224 */ /* 0x000fe400078e0017 */
[----:B------:R-:W-:Y:S02]  /*116e0*/  IMAD.MOV.U32 R12, RZ, RZ, 0x1 ;  /* 0x00000001ff0c7424 */ /* 0x000fe400078e00ff */
[----:B------:R-:W-:-:S07]  /*116f0*/  IMAD.MOV.U32 R2, RZ, RZ, R14 ;  /* 0x000000ffff027224 */ /* 0x000fce00078e000e */
[----:B------:R-:W-:Y:S05]  /*11700*/  WARPSYNC.COLLECTIVE R15, `(.L_x_398) ;  /* 0x000000000f087348 */ /* 0x000fea0003c00000 */
[----:B------:R0:W1:Y:S02]  /*11710*/  SHFL.IDX P6, R14, R13, R12, R11 ;  /* 0x0000000c0d0e7389 */ /* 0x00006400000c000b */
[----:B01----:R-:W-:Y:S01]  /*11720*/  ENDCOLLECTIVE ;  /* 0x000000000000791b */ /* 0x003fe20003800000 */
.L_x_398:
[----:B------:R-:W-:-:S05]  /*11730*/  IADD3 R2, P0, R2, R7, RZ ;  /* 0x0000000702027210 */ /* 0x000fca0007f1e0ff */
[----:B------:R-:W-:-:S05]  /*11740*/  IMAD.X R3, RZ, RZ, R3, P0 ;  /* 0x000000ffff037224 */ /* 0x000fca00000e0603 */
[----:B------:R-:W-:Y:S01]  /*11750*/  @!PT LDS RZ, [RZ] ;  /* 0x00000000fffff984 */ /* 0x000fe20000000800 */
[----:B------:R-:W-:Y:S01]  /*11760*/  @!PT LDS RZ, [RZ] ;  /* 0x00000000fffff984 */ /* 0x000fe20000000800 */
[----:B------:R-:W-:Y:S01]  /*11770*/  @!PT LDS RZ, [RZ] ;  /* 0x00000000fffff984 */ /* 0x000fe20000000800 */
[----:B------:R0:W-:Y:S01]  /*11780*/  LDGSTS.E.BYPASS.LTC128B.128 [R6+0x400], desc[UR36][R2.64], !P2 ;  /* 0x0040000002067fae */ /* 0x0001e2000d101d64 */
[----:B------:R-:W-:Y:S01]  /*11790*/  IMAD.MOV.U32 R13, RZ, RZ, R18 ;  /* 0x000000ffff0d7224 */ /* 0x000fe200078e0012 */
[----:B------:R-:W-:Y:S01]  /*117a0*/  ISETP.LT.OR P2, PT, R8, 0x11, P1 ;  /* 0x000000110800780c */ /* 0x000fe20000f41670 */
[----:B0-----:R-:W-:-:S12]  /*117b0*/  IMAD.MOV.U32 R3, RZ, RZ, R14 ;  /* 0x000000ffff037224 */ /* 0x001fd800078e000e */
[----:B------:R-:W-:Y:S05]  /*117c0*/  WARPSYNC.COLLECTIVE R15, `(.L_x_399) ;  /* 0x000000000f087348 */ /* 0x000fea0003c00000 */
[----:B------:R0:W1:Y:S02]  /*117d0*/  SHFL.IDX P6, R14, R13, R12, R11 ;  /* 0x0000000c0d0e7389 */ /* 0x00006400000c000b */
[----:B01----:R-:W-:Y:S01]  /*117e0*/  ENDCOLLECTIVE ;  /* 0x000000000000791b */ /* 0x003fe20003800000 */
.L_x_399:
[----:B------:R-:W-:Y:S02]  /*117f0*/  IMAD.MOV.U32 R13, RZ, RZ, R23 ;  /* 0x000000ffff0d7224 */ /* 0x000fe400078e0017 */
[----:B------:R-:W-:Y:S01]  /*11800*/  IMAD.MOV.U32 R12, RZ, RZ, 0x2 ;  /* 0x00000002ff0c7424 */ /* 0x000fe200078e00ff */
[----:B------:R-:W-:-:S07]  /*11810*/  MOV R2, R14 ;  /* 0x0000000e00027202 */ /* 0x000fce0000000f00 */
[----:B------:R-:W-:Y:S05]  /*11820*/  WARPSYNC.COLLECTIVE R15, `(.L_x_400) ;  /* 0x000000000f087348 */ /* 0x000fea0003c00000 */
[----:B------:R0:W1:Y:S02]  /*11830*/  SHFL.IDX P6, R14, R13, R12, R11 ;  /* 0x0000000c0d0e7389 */ /* 0x00006400000c000b */
[----:B01----:R-:W-:Y:S01]  /*11840*/  ENDCOLLECTIVE ;  /* 0x000000000000791b */ /* 0x003fe20003800000 */
.L_x_400:
[----:B------:R-:W-:-:S05]  /*11850*/  IADD3 R2, P0, R2, R7, RZ ;  /* 0x0000000702027210 */ /* 0x000fca0007f1e0ff */
[----:B------:R-:W-:-:S05]  /*11860*/  IMAD.X R3, RZ, RZ, R3, P0 ;  /* 0x000000ffff037224 */ /* 0x000fca00000e0603 */
[----:B------:R-:W-:Y:S01]  /*11870*/  @!PT LDS RZ, [RZ] ;  /* 0x00000000fffff984 */ /* 0x000fe20000000800 */
[----:B------:R-:W-:Y:S01]  /*11880*/  @!PT LDS RZ, [RZ] ;  /* 0x00000000fffff984 */ /* 0x000fe20000000800 */
[----:B------:R-:W-:Y:S01]  /*11890*/  @!PT LDS RZ, [RZ] ;  /* 0x00000000fffff984 */ /* 0x000fe20000000800 */
[----:B------:R0:W-:Y:S01]  /*118a0*/  LDGSTS.E.BYPASS.LTC128B.128 [R6+0xc00], desc[UR36][R2.64], !P2 ;  /* 0x00c0000002067fae */ /* 0x0001e2000d101d64 */
[----:B------:R-:W-:Y:S02]  /*118b0*/  ISETP.LT.OR P2, PT, R8, 0x21, P1 ;  /* 0x000000210800780c */ /* 0x000fe40000f41670 */
[----:B------:R-:W-:Y:S01]  /*118c0*/  MOV R13, R18 ;  /* 0x00000012000d7202 */ /* 0x000fe20000000f00 */
[----:B0-----:R-:W-:-:S10]  /*118d0*/  IMAD.MOV.U32 R3, RZ, RZ, R14 ;  /* 0x000000ffff037224 */ /* 0x001fd400078e000e */
[----:B------:R-:W-:Y:S05]  /*118e0*/  WARPSYNC.COLLECTIVE R15, `(.L_x_401) ;  /* 0x000000000f087348 */ /* 0x000fea0003c00000 */
[----:B------:R0:W1:Y:S02]  /*118f0*/  SHFL.IDX P6, R14, R13, R12, R11 ;  /* 0x0000000c0d0e7389 */ /* 0x00006400000c000b */
[----:B01----:R-:W-:Y:S01]  /*11900*/  ENDCOLLECTIVE ;  /* 0x000000000000791b */ /* 0x003fe20003800000 */
.L_x_401:
[----:B------:R-:W-:Y:S02]  /*11910*/  IMAD.MOV.U32 R13, RZ, RZ, R23 ;  /* 0x000000ffff0d7224 */ /* 0x000fe400078e0017 */
[----:B------:R-:W-:Y:S02]  /*11920*/  IMAD.MOV.U32 R12, RZ, RZ, 0x3 ;  /* 0x00000003ff0c7424 */ /* 0x000fe400078e00ff */
[----:B------:R-:W-:-:S07]  /*11930*/  IMAD.MOV.U32 R2, RZ, RZ, R14 ;  /* 0x000000ffff027224 */ /* 0x000fce00078e000e */
[----:B------:R-:W-:Y:S05]  /*11940*/  WARPSYNC.COLLECTIVE R15, `(.L_x_402) ;  /* 0x000000000f087348 */ /* 0x000fea0003c00000 */
[----:B------:R0:W1:Y:S02]  /*11950*/  SHFL.IDX P6, R14, R13, R12, R11 ;  /* 0x0000000c0d0e7389 */ /* 0x00006400000c000b */
[----:B01----:R-:W-:Y:S01]  /*11960*/  ENDCOLLECTIVE ;  /* 0x000000000000791b */ /* 0x003fe20003800000 */
.L_x_402:
[----:B------:R-:W-:-:S05]  /*11970*/  IADD3 R2, P0, R2, R7, RZ ;  /* 0x0000000702027210 */ /* 0x000fca0007f1e0ff */
[----:B------:R-:W-:-:S05]  /*11980*/  IMAD.X R3, RZ, RZ, R3, P0 ;  /* 0x000000ffff037224 */ /* 0x000fca00000e0603 */
[----:B------:R-:W-:Y:S01]  /*11990*/  @!PT LDS RZ, [RZ] ;  /* 0x00000000fffff984 */ /* 0x000fe20000000800 */
[----:B------:R-:W-:Y:S01]  /*119a0*/  @!PT LDS RZ, [RZ] ;  /* 0x00000000fffff984 */ /* 0x000fe20000000800 */
[----:B------:R-:W-:Y:S01]  /*119b0*/  @!PT LDS RZ, [RZ] ;  /* 0x00000000fffff984 */ /* 0x000fe20000000800 */
[----:B------:R0:W-:Y:S01]  /*119c0*/  LDGSTS.E.BYPASS.LTC128B.128 [R6+0x1400], desc[UR36][R2.64], !P2 ;  /* 0x0140000002067fae */ /* 0x0001e2000d101d64 */
[----:B------:R-:W-:Y:S01]  /*119d0*/  IMAD.MOV.U32 R13, RZ, RZ, R18 ;  /* 0x000000ffff0d7224 */ /* 0x000fe200078e0012 */
[----:B------:R-:W-:Y:S02]  /*119e0*/  ISETP.LT.OR P2, PT, R8, 0x31, P1 ;  /* 0x000000310800780c */ /* 0x000fe40000f41670 */
[----:B0-----:R-:W-:-:S11]  /*119f0*/  MOV R3, R14 ;  /* 0x0000000e00037202 */ /* 0x001fd60000000f00 */
[----:B------:R-:W-:Y:S05]  /*11a00*/  WARPSYNC.COLLECTIVE R15, `(.L_x_403) ;  /* 0x000000000f087348 */ /* 0x000fea0003c00000 */
[----:B------:R0:W1:Y:S02]  /*11a10*/  SHFL.IDX P6, R14, R13, R12, R11 ;  /* 0x0000000c0d0e7389 */ /* 0x00006400000c000b */
[----:B01----:R-:W-:Y:S01]  /*11a20*/  ENDCOLLECTIVE ;  /* 0x000000000000791b */ /* 0x003fe20003800000 */
.L_x_403:
[----:B------:R-:W-:Y:S01]  /*11a30*/  IMAD.MOV.U32 R13, RZ, RZ, R23 ;  /* 0x000000ffff0d7224 */ /* 0x000fe200078e0017 */
[----:B------:R-:W-:Y:S01]  /*11a40*/  MOV R12, 0x4 ;  /* 0x00000004000c7802 */ /* 0x000fe20000000f00 */
[----:B------:R-:W-:-:S07]  /*11a50*/  IMAD.MOV.U32 R2, RZ, RZ, R14 ;  /* 0x000000ffff027224 */ /* 0x000fce00078e000e */
[----:B------:R-:W-:Y:S05]  /*11a60*/  WARPSYNC.COLLECTIVE R15, `(.L_x_404) ;  /* 0x000000000f087348 */ /* 0x000fea0003c00000 */
[----:B------:R0:W1:Y:S02]  /*11a70*/  SHFL.IDX P6, R14, R13, R12, R11 ;  /* 0x0000000c0d0e7389 */ /* 0x00006400000c000b */
[----:B01----:R-:W-:Y:S01]  /*11a80*/  ENDCOLLECTIVE ;  /* 0x000000000000791b */ /* 0x003fe20003800000 */
.L_x_404:
        /* <DEDUP_REMOVED lines=12> */
.L_x_405:
[----:B------:R-:W-:Y:S01]  /*11b50*/  MOV R13, R23 ;  /* 0x00000017000d7202 */ /* 0x000fe20000000f00 */
[----:B------:R-:W-:Y:S02]  /*11b60*/  IMAD.MOV.U32 R12, RZ, RZ, 0x5 ;  /* 0x00000005ff0c7424 */ /* 0x000fe400078e00ff */
[----:B------:R-:W-:-:S07]  /*11b70*/  IMAD.MOV.U32 R2, RZ, RZ, R14 ;  /* 0x000000ffff027224 */ /* 0x000fce00078e000e */
[----:B------:R-:W-:Y:S05]  /*11b80*/  WARPSYNC.COLLECTIVE R15, `(.L_x_406) ;  /* 0x000000000f087348 */ /* 0x000fea0003c00000 */
[----:B------:R0:W1:Y:S02]  /*11b90*/  SHFL.IDX P6, R14, R13, R12, R11 ;  /* 0x0000000c0d0e7389 */ /* 0x00006400000c000b */
[----:B01----:R-:W-:Y:S01]  /*11ba0*/  ENDCOLLECTIVE ;  /* 0x000000000000791b */ /* 0x003fe20003800000 */
.L_x_406:
        /* <DEDUP_REMOVED lines=12> */
.L_x_407:
[----:B------:R-:W-:Y:S02]  /*11c70*/  IMAD.MOV.U32 R13, RZ, RZ, R23 ;  /* 0x000000ffff0d7224 */ /* 0x000fe400078e0017 */
[----:B------:R-:W-:Y:S02]  /*11c80*/  IMAD.MOV.U32 R12, RZ, RZ, 0x6 ;  /* 0x00000006ff0c7424 */ /* 0x000fe400078e00ff */
[----:B------:R-:W-:-:S07]  /*11c90*/  IMAD.MOV.U32 R2, RZ, RZ, R14 ;  /* 0x000000ffff027224 */ /* 0x000fce00078e000e */
[----:B------:R-:W-:Y:S05]  /*11ca0*/  WARPSYNC.COLLECTIVE R15, `(.L_x_408) ;  /* 0x000000000f087348 */ /* 0x000fea0003c00000 */
[----:B------:R0:W1:Y:S02]  /*11cb0*/  SHFL.IDX P6, R14, R13, R12, R11 ;  /* 0x0000000c0d0e7389 */ /* 0x00006400000c000b */
[----:B01----:R-:W-:Y:S01]  /*11cc0*/  ENDCOLLECTIVE ;  /* 0x000000000000791b */ /* 0x003fe20003800000 */
.L_x_408:
[----:B------:R-:W-:-:S04]  /*11cd0*/  IADD3 R2, P0, R2, R7, RZ ;  /* 0x0000000702027210 */ /* 0x000fc80007f1e0ff */
[----:B------:R-:W-:-:S05]  /*11ce0*/  IADD3.X R3, RZ, R3, RZ, P0, !PT ;  /* 0x00000003ff037210 */ /* 0x000fca00007fe4ff */
[----:B------:R-:W-:Y:S01]  /*11cf0*/  @!PT LDS RZ, [RZ] ;  /* 0x00000000fffff984 */ /* 0x000fe20000000800 */
[----:B------:R-:W-:Y:S01]  /*11d00*/  @!PT LDS RZ, [RZ] ;  /* 0x00000000fffff984 */ /* 0x000fe20000000800 */
[----:B------:R-:W-:Y:S01]  /*11d10*/  @!PT LDS RZ, [RZ] ;  /* 0x00000000fffff984 */ /* 0x000fe20000000800 */
[----:B------:R0:W-:Y:S01]  /*11d20*/  LDGSTS.E.BYPASS.LTC128B.128 [R6+0x2c00], desc[UR36][R2.64], !P2 ;  /* 0x02c0000002067fae */ /* 0x0001e2000d101d64 */
[----:B------:R-:W-:Y:S01]  /*11d30*/  ISETP.LT.OR P2, PT, R8, 0x61, P1 ;  /* 0x000000610800780c */ /* 0x000fe20000f41670 */
[----:B------:R-:W-:Y:S02]  /*11d40*/  IMAD.MOV.U32 R13, RZ, RZ, R18 ;  /* 0x000000ffff0d7224 */ /* 0x000fe400078e0012 */
[----:B0-----:R-:W-:-:S10]  /*11d50*/  IMAD.MOV.U32 R3, RZ, RZ, R14 ;  /* 0x000000ffff037224 */ /* 0x001fd400078e000e */
[----:B------:R-:W-:Y:S05]  /*11d60*/  WARPSYNC.COLLECTIVE R15, `(.L_x_409) ;  /* 0x000000000f087348 */ /* 0x000fea0003c00000 */
[----:B------:R0:W1:Y:S02]  /*11d70*/  SHFL.IDX P6, R14, R13, R12, R11 ;  /* 0x0000000c0d0e7389 */ /* 0x00006400000c000b */
[----:B01----:R-:W-:Y:S01]  /*11d80*/  ENDCOLLECTIVE ;  /* 0x000000000000791b */ /* 0x003fe20003800000 */
.L_x_409:
[----:B------:R-:W-:Y:S02]  /*11d90*/  IMAD.MOV.U32 R13, RZ, RZ, R23 ;  /* 0x000000ffff0d7224 */ /* 0x000fe400078e0017 */
[----:B------:R-:W-:Y:S01]  /*11da0*/  IMAD.MOV.U32 R12, RZ, RZ, 0x7 ;  /* 0x00000007ff0c7424 */ /* 0x000fe200078e00ff */
[----:B------:R-:W-:-:S07]  /*11db0*/  MOV R2, R14 ;  /* 0x0000000e00027202 */ /* 0x000fce0000000f00 */
[----:B------:R-:W-:Y:S05]  /*11dc0*/  WARPSYNC.COLLECTIVE R15, `(.L_x_410) ;  /* 0x000000000f087348 */ /* 0x000fea0003c00000 */
[----:B------:R0:W1:Y:S02]  /*11dd0*/  SHFL.IDX P6, R14, R13, R12, R11 ;  /* 0x0000000c0d0e7389 */ /* 0x00006400000c000b */
[----:B01----:R-:W-:Y:S01]  /*11de0*/  ENDCOLLECTIVE ;  /* 0x000000000000791b */ /* 0x003fe20003800000 */
.L_x_410:
[----:B------:R-:W-:-:S05]  /*11df0*/  IADD3 R2, P0, R2, R7, RZ ;  /* 0x0000000702027210 */ /* 0x000fca0007f1e0ff */
[----:B------:R-:W-:-:S05]  /*11e00*/  IMAD.X R3, RZ, RZ, R3, P0 ;  /* 0x000000ffff037224 */ /* 0x000fca00000e0603 */
        /* <DEDUP_REMOVED lines=9> */
.L_x_411:
[----:B------:R-:W-:Y:S01]  /*11ea0*/  IMAD.MOV.U32 R2, RZ, RZ, R14 ;  /* 0x000000ffff027224 */ /* 0x000fe200078e000e */
[----:B------:R-:W-:Y:S06]  /*11eb0*/  BRA `(.L_x_412) ;  /* 0xffffffb400787947 */ /* 0x000fec000383ffff */
.L_x_297:
[----:B0-----:R0:W1:Y:S02]  /*11ec0*/  SYNCS.PHASECHK.TRANS64.TRYWAIT P0, [R0+URZ+0x16860], R3 ;  /* 0x01686003000075a7 */ /* 0x001064000800017f */
[----:B-1----:R-:W-:Y:S05]  /*11ed0*/  @!P0 NANOSLEEP.SYNCS 0x989680 ;  /* 0x009896800000895d */ /* 0x002fea0003900000 */
[----:B------:R-:W1:Y:S02]  /*11ee0*/  @!P0 SYNCS.PHASECHK.TRANS64 P0, [R0+URZ+0x16860], R3 ;  /* 0x01686003000085a7 */ /* 0x000e64000800007f */
[----:B-1----:R-:W-:Y:S05]  /*11ef0*/  @!P0 BRA `(.L_x_297) ;  /* 0xfffffffc00f08947 */ /* 0x002fea000383ffff */
[----:B------:R-:W-:Y:S05]  /*11f00*/  BRA `(.L_x_413) ;  /* 0xffffffb800907947 */ /* 0x000fea000383ffff */
.L_x_298:
[----:B------:R-:W-:Y:S01]  /*11f10*/  BSSY B0, `(.L_x_414) ;  /* 0x0000008000007945 */ /* 0x000fe20003800000 */
[----:B------:R-:W-:Y:S01]  /*11f20*/  IMAD.MOV.U32 R13, RZ, RZ, R23 ;  /* 0x000000ffff0d7224 */ /* 0x000fe200078e0017 */
[----:B------:R-:W-:Y:S01]  /*11f30*/  MOV R15, 0xffffffff ;  /* 0xffffffff000f7802 */ /* 0x000fe20000000f00 */
[----:B------:R-:W-:Y:S02]  /*11f40*/  IMAD.MOV.U32 R12, RZ, RZ, RZ ;  /* 0x000000ffff0c7224 */ /* 0x000fe400078e00ff */
[----:B------:R-:W-:-:S07]  /*11f50*/  IMAD.MOV.U32 R11, RZ, RZ, 0x181f ;  /* 0x0000181fff0b7424 */ /* 0x000fce00078e00ff */
[----:B0-----:R-:W-:Y:S05]  /*11f60*/  WARPSYNC.COLLECTIVE R15, `(.L_x_415) ;  /* 0x000000000f087348 */ /* 0x001fea0003c00000 */
[----:B------:R1:W2:Y:S02]  /*11f70*/  SHFL.IDX P6, R14, R13, R12, R11 ;  /* 0x0000000c0d0e7389 */ /* 0x0002a400000c000b */
[----:B012---:R-:W-:Y:S01]  /*11f80*/  ENDCOLLECTIVE ;  /* 0x000000000000791b */ /* 0x007fe20003800000 */
.L_x_415:
[----:B------:R-:W-:Y:S05]  /*11f90*/  BSYNC B0 ;  /* 0x0000000000007941 */ /* 0x000fea0003800000 */
.L_x_414:
[----:B------:R-:W-:Y:S01]  /*11fa0*/  IMAD.MOV.U32 R13, RZ, RZ, R18 ;  /* 0x000000ffff0d7224 */ /* 0x000fe200078e0012 */
[----:B------:R-:W-:Y:S01]  /*11fb0*/  MOV R15, 0xffffffff ;  /* 0xffffffff000f7802 */ /* 0x000fe20000000f00 */
[----:B------:R-:W-:Y:S01]  /*11fc0*/  IMAD.MOV.U32 R12, RZ, RZ, RZ ;  /* 0x000000ffff0c7224 */ /* 0x000fe200078e00ff */
[----:B------:R-:W-:Y:S01]  /*11fd0*/  ISETP.LT.OR P2, PT, R6, 0x1, P0 ;  /* 0x000000010600780c */ /* 0x000fe20000741670 */
[----:B------:R-:W-:Y:S02]  /*11fe0*/  IMAD.MOV.U32 R11, RZ, RZ, 0x181f ;  /* 0x0000181fff0b7424 */ /* 0x000fe400078e00ff */
[----:B------:R-:W-:Y:S02]  /*11ff0*/  IMAD.MOV.U32 R3, RZ, RZ, R14 ;  /* 0x000000ffff037224 */ /* 0x000fe400078e000e */
[----:B------:R-:W-:-:S08]  /*12000*/  IMAD.SHL.U32 R5, R28, 0x2, RZ ;  /* 0x000000021c057824 */ /* 0x000fd000078e00ff */
[----:B------:R-:W-:Y:S05]  /*12010*/  WARPSYNC.COLLECTIVE R15, `(.L_x_416) ;  /* 0x000000000f087348 */ /* 0x000fea0003c00000 */
[----:B------:R0:W1:Y:S02]  /*12020*/  SHFL.IDX P6, R14, R13, R12, R11 ;  /* 0x0000000c0d0e7389 */ /* 0x00006400000c000b */
[----:B01----:R-:W-:Y:S01]  /*12030*/  ENDCOLLECTIVE ;  /* 0x000000000000791b */ /* 0x003fe20003800000 */
.L_x_416:
[----:B------:R-:W-:Y:S02]  /*12040*/  IMAD R4, R4, 0x2, R22 ;  /* 0x0000000204047824 */ /* 0x000fe400078e0216 */
[----:B------:R-:W-:Y:S01]  /*12050*/  IMAD.MOV.U32 R13, RZ, RZ, R23 ;  /* 0x000000ffff0d7224 */ /* 0x000fe200078e0017 */
[----:B------:R-:W-:Y:S02]  /*12060*/  MOV R12, 0x1 ;  /* 0x00000001000c7802 */ /* 0x000fe40000000f00 */
[----:B------:R-:W-:-:S13]  /*12070*/  IADD3 R2, P1, R14, R5, RZ ;  /* 0x000000050e027210 */ /* 0x000fda0007f3e0ff */
[----:B------:R-:W-:Y:S05]  /*12080*/  WARPSYNC.COLLECTIVE R15, `(.L_x_417) ;  /* 0x000000000f087348 */ /* 0x000fea0003c00000 */
[----:B------:R0:W1:Y:S02]  /*12090*/  SHFL.IDX P6, R14, R13, R12, R11 ;  /* 0x0000000c0d0e7389 */ /* 0x00006400000c000b */
[----:B01----:R-:W-:Y:S01]  /*120a0*/  ENDCOLLECTIVE ;  /* 0x000000000000791b */ /* 0x003fe20003800000 */
.L_x_417:
[----:B------:R-:W-:-:S05]  /*120b0*/  IMAD.X R3, RZ, RZ, R3, P1 ;  /* 0x000000ffff037224 */ /* 0x000fca00008e0603 */
        /* <DEDUP_REMOVED lines=10> */
.L_x_418:
[----:B------:R-:W-:Y:S01]  /*12160*/  IMAD.MOV.U32 R13, RZ, RZ, R23 ;  /* 0x000000ffff0d7224 */ /* 0x000fe200078e0017 */
[----:B------:R-:W-:Y:S02]  /*12170*/  MOV R12, 0x2 ;  /* 0x00000002000c7802 */ /* 0x000fe40000000f00 */
[----:B------:R-:W-:-:S13]  /*12180*/  IADD3 R2, P1, R14, R5, RZ ;  /* 0x000000050e027210 */ /* 0x000fda0007f3e0ff */
[----:B------:R-:W-:Y:S05]  /*12190*/  WARPSYNC.COLLECTIVE R15, `(.L_x_419) ;  /* 0x000000000f087348 */ /* 0x000fea0003c00000 */
[----:B------:R0:W1:Y:S02]  /*121a0*/  SHFL.IDX P6, R14, R13, R12, R11 ;  /* 0x0000000c0d0e7389 */ /* 0x00006400000c000b */
[----:B01----:R-:W-:Y:S01]  /*121b0*/  ENDCOLLECTIVE ;  /* 0x000000000000791b */ /* 0x003fe20003800000 */
.L_x_419:
        /* <DEDUP_REMOVED lines=11> */
.L_x_420:
[----:B------:R-:W-:Y:S01]  /*12270*/  IMAD.MOV.U32 R13, RZ, RZ, R23 ;  /* 0x000000ffff0d7224 */ /* 0x000fe200078e0017 */
[----:B------:R-:W-:Y:S02]  /*12280*/  MOV R12, 0x3 ;  /* 0x00000003000c7802 */ /* 0x000fe40000000f00 */
[----:B------:R-:W-:-:S13]  /*12290*/  IADD3 R2, P1, R14, R5, RZ ;  /* 0x000000050e027210 */ /* 0x000fda0007f3e0ff */
[----:B------:R-:W-:Y:S05]  /*122a0*/  WARPSYNC.COLLECTIVE R15, `(.L_x_421) ;  /* 0x000000000f087348 */ /* 0x000fea0003c00000 */
[----:B------:R0:W1:Y:S02]  /*122b0*/  SHFL.IDX P6, R14, R13, R12, R11 ;  /* 0x0000000c0d0e7389 */ /* 0x00006400000c000b */
[----:B01----:R-:W-:Y:S01]  /*122c0*/  ENDCOLLECTIVE ;  /* 0x000000000000791b */ /* 0x003fe20003800000 */
.L_x_421:
        /* <DEDUP_REMOVED lines=11> */
.L_x_422:
[----:B------:R-:W-:Y:S01]  /*12380*/  IMAD.MOV.U32 R13, RZ, RZ, R23 ;  /* 0x000000ffff0d7224 */ /* 0x000fe200078e0017 */
[----:B------:R-:W-:Y:S02]  /*12390*/  MOV R12, 0x4 ;  /* 0x00000004000c7802 */ /* 0x000fe40000000f00 */
[----:B------:R-:W-:-:S13]  /*123a0*/  IADD3 R2, P1, R14, R5, RZ ;  /* 0x000000050e027210 */ /* 0x000fda0007f3e0ff */
[----:B------:R-:W-:Y:S05]  /*123b0*/  WARPSYNC.COLLECTIVE R15, `(.L_x_423) ;  /* 0x000000000f087348 */ /* 0x000fea0003c00000 */
[----:B------:R0:W1:Y:S02]  /*123c0*/  SHFL.IDX P6, R14, R13, R12, R11 ;  /* 0x0000000c0d0e7389 */ /* 0x00006400000c000b */
[----:B01----:R-:W-:Y:S01]  /*123d0*/  ENDCOLLECTIVE ;  /* 0x000000000000791b */ /* 0x003fe20003800000 */
.L_x_423:
        /* <DEDUP_REMOVED lines=11> */
.L_x_424:
[----:B------:R-:W-:Y:S01]  /*12490*/  IMAD.MOV.U32 R13, RZ, RZ, R23 ;  /* 0x000000ffff0d7224 */ /* 0x000fe200078e0017 */
[----:B------:R-:W-:Y:S02]  /*124a0*/  MOV R12, 0x5 ;  /* 0x00000005000c7802 */ /* 0x000fe40000000f00 */
[----:B------:R-:W-:-:S13]  /*124b0*/  IADD3 R2, P1, R14, R5, RZ ;  /* 0x000000050e027210 */ /* 0x000fda0007f3e0ff */
[----:B------:R-:W-:Y:S05]  /*124c0*/  WARPSYNC.COLLECTIVE R15, `(.L_x_425) ;  /* 0x000000000f087348 */ /* 0x000fea0003c00000 */
[----:B------:R0:W1:Y:S02]  /*124d0*/  SHFL.IDX P6, R14, R13, R12, R11 ;  /* 0x0000000c0d0e7389 */ /* 0x00006400000c000b */
[----:B01----:R-:W-:Y:S01]  /*124e0*/  ENDCOLLECTIVE ;  /* 0x000000000000791b */ /* 0x003fe20003800000 */
.L_x_425:
        /* <DEDUP_REMOVED lines=11> */
.L_x_426:
[----:B------:R-:W-:Y:S01]  /*125a0*/  IMAD.MOV.U32 R13, RZ, RZ, R23 ;  /* 0x000000ffff0d7224 */ /* 0x000fe200078e0017 */
[----:B------:R-:W-:Y:S02]  /*125b0*/  MOV R12, 0x6 ;  /* 0x00000006000c7802 */ /* 0x000fe40000000f00 */
[----:B------:R-:W-:-:S13]  /*125c0*/  IADD3 R2, P1, R14, R5, RZ ;  /* 0x000000050e027210 */ /* 0x000fda0007f3e0ff */
[----:B------:R-:W-:Y:S05]  /*125d0*/  WARPSYNC.COLLECTIVE R15, `(.L_x_427) ;  /* 0x000000000f087348 */ /* 0x000fea0003c00000 */
[----:B------:R0:W1:Y:S02]  /*125e0*/  SHFL.IDX P6, R14, R13, R12, R11 ;  /* 0x0000000c0d0e7389 */ /* 0x00006400000c000b */
[----:B01----:R-:W-:Y:S01]  /*125f0*/  ENDCOLLECTIVE ;  /* 0x000000000000791b */ /* 0x003fe20003800000 */
.L_x_427:
        /* <DEDUP_REMOVED lines=11> */
.L_x_428:
[----:B------:R-:W-:Y:S01]  /*126b0*/  IMAD.MOV.U32 R13, RZ, RZ, R23 ;  /* 0x000000ffff0d7224 */ /* 0x000fe200078e0017 */
[----:B------:R-:W-:Y:S02]  /*126c0*/  MOV R12, 0x7 ;  /* 0x00000007000c7802 */ /* 0x000fe40000000f00 */
[----:B------:R-:W-:-:S13]  /*126d0*/  IADD3 R2, P1, R14, R5, RZ ;  /* 0x000000050e027210 */ /* 0x000fda0007f3e0ff */
[----:B------:R-:W-:Y:S05]  /*126e0*/  WARPSYNC.COLLECTIVE R15, `(.L_x_429) ;  /* 0x000000000f087348 */ /* 0x000fea0003c00000 */
[----:B------:R0:W1:Y:S02]  /*126f0*/  SHFL.IDX P6, R14, R13, R12, R11 ;  /* 0x0000000c0d0e7389 */ /* 0x00006400000c000b */
[----:B01----:R-:W-:Y:S01]  /*12700*/  ENDCOLLECTIVE ;  /* 0x000000000000791b */ /* 0x003fe20003800000 */
.L_x_429:
        /* <DEDUP_REMOVED lines=10> */
.L_x_430:
[----:B------:R-:W-:Y:S05]  /*127b0*/  BRA `(.L_x_431) ;  /* 0xffffffb400587947 */ /* 0x000fea000383ffff */
.L_x_303:
[----:B------:R-:W-:Y:S01]  /*127c0*/  BSSY B0, `(.L_x_432) ;  /* 0x0000008000007945 */ /* 0x000fe20003800000 */
[----:B------:R-:W-:Y:S01]  /*127d0*/  IMAD.MOV.U32 R13, RZ, RZ, R16 ;  /* 0x000000ffff0d7224 */ /* 0x000fe200078e0010 */
[----:B------:R-:W-:Y:S01]  /*127e0*/  MOV R11, 0x1f ;  /* 0x0000001f000b7802 */ /* 0x000fe20000000f00 */
[----:B------:R-:W-:Y:S02]  /*127f0*/  IMAD.MOV.U32 R12, RZ, RZ, RZ ;  /* 0x000000ffff0c7224 */ /* 0x000fe400078e00ff */
[----:B------:R-:W-:-:S07]  /*12800*/  IMAD.MOV.U32 R15, RZ, RZ, -0x1 ;  /* 0xffffffffff0f7424 */ /* 0x000fce00078e00ff */
[----:B------:R-:W-:Y:S05]  /*12810*/  WARPSYNC.COLLECTIVE R15, `(.L_x_433) ;  /* 0x000000000f087348 */ /* 0x000fea0003c00000 */
[----:B------:R0:W1:Y:S02]  /*12820*/  SHFL.IDX P6, R14, R13, R12, R11 ;  /* 0x0000000c0d0e7389 */ /* 0x00006400000c000b */
[----:B01----:R-:W-:Y:S01]  /*12830*/  ENDCOLLECTIVE ;  /* 0x000000000000791b */ /* 0x003fe20003800000 */
.L_x_433:
[----:B------:R-:W-:Y:S05]  /*12840*/  BSYNC B0 ;  /* 0x0000000000007941 */ /* 0x000fea0003800000 */
.L_x_432:
[----:B------:R-:W-:Y:S01]  /*12850*/  IMAD.MOV.U32 R13, RZ, RZ, R16 ;  /* 0x000000ffff0d7224 */ /* 0x000fe200078e0010 */
[----:B------:R-:W-:Y:S01]  /*12860*/  MOV R11, 0x1f ;  /* 0x0000001f000b7802 */ /* 0x000fe20000000f00 */
[----:B------:R-:W-:Y:S02]  /*12870*/  IMAD.MOV.U32 R12, RZ, RZ, 0x1 ;  /* 0x00000001ff0c7424 */ /* 0x000fe400078e00ff */
[----:B------:R-:W-:Y:S02]  /*12880*/  IMAD.MOV.U32 R15, RZ, RZ, -0x1 ;  /* 0xffffffffff0f7424 */ /* 0x000fe400078e00ff */
[----:B------:R-:W-:Y:S02]  /*12890*/  IMAD.IADD R7, R19, 0x1, R9 ;  /* 0x0000000113077824 */ /* 0x000fe400078e0209 */
[----:B------:R-:W-:-:S07]  /*128a0*/  IMAD.MOV.U32 R0, RZ, RZ, R14 ;  /* 0x000000ffff007224 */ /* 0x000fce00078e000e */
[----:B------:R-:W-:Y:S05]  /*128b0*/  WARPSYNC.COLLECTIVE R15, `(.L_x_434) ;  /* 0x000000000f087348 */ /* 0x000fea0003c00000 */
[----:B------:R0:W1:Y:S02]  /*128c0*/  SHFL.IDX P6, R14, R13, R12, R11 ;  /* 0x0000000c0d0e7389 */ /* 0x00006400000c000b */
[----:B01----:R-:W-:Y:S01]  /*128d0*/  ENDCOLLECTIVE ;  /* 0x000000000000791b */ /* 0x003fe20003800000 */
.L_x_434:
[----:B------:R-:W-:Y:S02]  /*128e0*/  ULDC UR4, c[0x0][0xc3c] ;  /* 0x00030f0000047ab9 */ /* 0x000fe40000000800 */
[----:B------:R-:W-:-:S13]  /*128f0*/  ISETP.GE.OR P1, PT, R7, UR4, !P0 ;  /* 0x0000000407007c0c */ /* 0x000fda000c726670 */
[----:B------:R-:W0:Y:S08]  /*12900*/  @!P1 LDC.64 R2, c[0x0][0xc80] ;  /* 0x00032000ff029b82 */ /* 0x000e300000000a00 */
[----:B------:R-:W1:Y:S01]  /*12910*/  @!P1 LDC.64 R4, c[0x0][0xc78] ;  /* 0x00031e00ff049b82 */ /* 0x000e620000000a00 */
[----:B------:R-:W-:Y:S02]  /*12920*/  IMAD.MOV.U32 R11, RZ, RZ, RZ ;  /* 0x000000ffff0b7224 */ /* 0x000fe400078e00ff */
[----:B------:R-:W-:-:S02]  /*12930*/  IMAD.MOV.U32 R6, RZ, RZ, R14 ;  /* 0x000000ffff067224 */ /* 0x000fc400078e000e */
[----:B0-----:R-:W-:-:S05]  /*12940*/  @!P1 IMAD.WIDE R2, R7, 0x4, R2 ;  /* 0x0000000407029825 */ /* 0x001fca00078e0202 */
[----:B------:R1:W2:Y:S02]  /*12950*/  @!P1 LDG.E R8, desc[UR36][R2.64] ;  /* 0x0000002402089981 */ /* 0x0002a4000c1e1900 */
[----:B-1----:R-:W-:-:S05]  /*12960*/  @!P1 IMAD.WIDE R2, R7, 0x4, R4 ;  /* 0x0000000407029825 */ /* 0x002fca00078e0204 */
[----:B------:R-:W3:Y:S01]  /*12970*/  @!P1 LDG.E R5, desc[UR36][R2.64] ;  /* 0x0000002402059981 */ /* 0x000ee2000c1e1900 */
[----:B------:R-:W-:Y:S01]  /*12980*/  IMAD.MOV.U32 R7, RZ, RZ, RZ ;  /* 0x000000ffff077224 */ /* 0x000fe200078e00ff */
[C---:B------:R-:W-:Y:S01]  /*12990*/  ISETP.GE.U32.AND P2, PT, R9.reuse, 0x2, PT ;  /* 0x000000020900780c */ /* 0x040fe20003f46070 */
[----:B------:R-:W-:Y:S01]  /*129a0*/  IMAD.MOV.U32 R4, RZ, RZ, RZ ;  /* 0x000000ffff047224 */ /* 0x000fe200078e00ff */
[C---:B------:R-:W-:Y:S02]  /*129b0*/  ISETP.GE.U32.AND P3, PT, R9.reuse, 0x4, PT ;  /* 0x000000040900780c */ /* 0x040fe40003f66070 */
[C---:B------:R-:W-:Y:S02]  /*129c0*/  ISETP.GE.U32.AND P4, PT, R9.reuse, 0x8, PT ;  /* 0x000000080900780c */ /* 0x040fe40003f86070 */
[----:B------:R-:W-:Y:S02]  /*129d0*/  ISETP.GE.U32.AND P5, PT, R9, 0x10, PT ;  /* 0x000000100900780c */ /* 0x000fe40003fa6070 */
[----:B------:R-:W-:-:S02]  /*129e0*/  MOV R16, RZ ;  /* 0x000000ff00107202 */ /* 0x000fc40000000f00 */
[----:B--2---:R-:W-:Y:S01]  /*129f0*/  @!P1 MOV R7, R8 ;  /* 0x0000000800079202 */ /* 0x004fe20000000f00 */
[----:B---3--:R-:W-:Y:S01]  /*12a00*/  @!P1 IMAD.MOV.U32 R4, RZ, RZ, R5 ;  /* 0x000000ffff049224 */ /* 0x008fe200078e0005 */
[----:B------:R-:W-:-:S03]  /*12a10*/  ISETP.NE.AND P1, PT, R9, RZ, PT ;  /* 0x000000ff0900720c */ /* 0x000fc60003f25270 */
[----:B------:R-:W-:-:S10]  /*12a20*/  IMAD R13, R4, R7, RZ ;  /* 0x00000007040d7224 */ /* 0x000fd400078e02ff */
[----:B------:R-:W-:Y:S05]  /*12a30*/  WARPSYNC.COLLECTIVE R15, `(.L_x_435) ;  /* 0x000000000f087348 */ /* 0x000fea0003c00000 */
[----:B------:R0:W1:Y:S02]  /*12a40*/  SHFL.UP P6, R14, R13, R12, R11 ;  /* 0x0400000c0d0e7389 */ /* 0x00006400000c000b */
[----:B01----:R-:W-:Y:S01]  /*12a50*/  ENDCOLLECTIVE ;  /* 0x000000000000791b */ /* 0x003fe20003800000 */
.L_x_435:
[----:B------:R-:W-:Y:S01]  /*12a60*/  IMAD.MOV.U32 R12, RZ, RZ, 0x2 ;  /* 0x00000002ff0c7424 */ /* 0x000fe200078e00ff */
[----:B------:R-:W-:-:S05]  /*12a70*/  SEL R14, R14, RZ, P1 ;  /* 0x000000ff0e0e7207 */ /* 0x000fca0000800000 */
[----:B------:R-:W-:-:S05]  /*12a80*/  IMAD.IADD R5, R13, 0x1, R14 ;  /* 0x000000010d057824 */ /* 0x000fca00078e020e */
[----:B------:R-:W-:-:S07]  /*12a90*/  MOV R13, R5 ;  /* 0x00000005000d7202 */ /* 0x000fce0000000f00 */
[----:B------:R-:W-:Y:S05]  /*12aa0*/  WARPSYNC.COLLECTIVE R15, `(.L_x_436) ;  /* 0x000000000f087348 */ /* 0x000fea0003c00000 */
[----:B------:R0:W1:Y:S02]  /*12ab0*/  SHFL.UP P6, R14, R13, R12, R11 ;  /* 0x0400000c0d0e7389 */ /* 0x00006400000c000b */
[----:B01----:R-:W-:Y:S01]  /*12ac0*/  ENDCOLLECTIVE ;  /* 0x000000000000791b */ /* 0x003fe20003800000 */
.L_x_436:
[----:B------:R-:W-:Y:S01]  /*12ad0*/  IMAD.MOV.U32 R12, RZ, RZ, 0x4 ;  /* 0x00000004ff0c7424 */ /* 0x000fe200078e00ff */
[----:B------:R-:W-:-:S05]  /*12ae0*/  SEL R2, R14, RZ, P2 ;  /* 0x000000ff0e027207 */ /* 0x000fca0001000000 */
[----:B------:R-:W-:-:S04]  /*12af0*/  IMAD.IADD R2, R5, 0x1, R2 ;  /* 0x0000000105027824 */ /* 0x000fc800078e0202 */
[----:B------:R-:W-:-:S07]  /*12b00*/  IMAD.MOV.U32 R13, RZ, RZ, R2 ;  /* 0x000000ffff0d7224 */ /* 0x000fce00078e0002 */
[----:B------:R-:W-:Y:S05]  /*12b10*/  WARPSYNC.COLLECTIVE R15, `(.L_x_437) ;  /* 0x000000000f087348 */ /* 0x000fea0003c00000 */
[----:B------:R0:W1:Y:S02]  /*12b20*/  SHFL.UP P6, R14, R13, R12, R11 ;  /* 0x0400000c0d0e7389 */ /* 0x00006400000c000b */
[----:B01----:R-:W-:Y:S01]  /*12b30*/  ENDCOLLECTIVE ;  /* 0x000000000000791b */ /* 0x003fe20003800000 */
.L_x_437:
[----:B------:R-:W-:Y:S01]  /*12b40*/  IMAD.MOV.U32 R12, RZ, RZ, 0x8 ;  /* 0x00000008ff0c7424 */ /* 0x000fe200078e00ff */
[----:B------:R-:W-:-:S04]  /*12b50*/  SEL R3, R14, RZ, P3 ;  /* 0x000000ff0e037207 */ /* 0x000fc80001800000 */
[----:B------:R-:W-:-:S05]  /*12b60*/  IADD3 R8, R2, R3, RZ ;  /* 0x0000000302087210 */ /* 0x000fca0007ffe0ff */
[----:B------:R-:W-:-:S07]  /*12b70*/  IMAD.MOV.U32 R13, RZ, RZ, R8 ;  /* 0x000000ffff0d7224 */ /* 0x000fce00078e0008 */
[----:B------:R-:W-:Y:S05]  /*12b80*/  WARPSYNC.COLLECTIVE R15, `(.L_x_438) ;  /* 0x000000000f087348 */ /* 0x000fea0003c00000 */
[----:B------:R0:W1:Y:S02]  /*12b90*/  SHFL.UP P6, R14, R13, R12, R11 ;  /* 0x0400000c0d0e7389 */ /* 0x00006400000c000b */
[----:B01----:R-:W-:Y:S01]  /*12ba0*/  ENDCOLLECTIVE ;  /* 0x000000000000791b */ /* 0x003fe20003800000 */
.L_x_438:
[----:B------:R-:W-:Y:S02]  /*12bb0*/  MOV R12, 0x10 ;  /* 0x00000010000c7802 */ /* 0x000fe40000000f00 */
[----:B------:R-:W-:-:S05]  /*12bc0*/  SEL R5, R14, RZ, P4 ;  /* 0x000000ff0e057207 */ /* 0x000fca0002000000 */
[----:B------:R-:W-:-:S04]  /*12bd0*/  IMAD.IADD R5, R8, 0x1, R5 ;  /* 0x0000000108057824 */ /* 0x000fc800078e0205 */
[----:B------:R-:W-:-:S07]  /*12be0*/  IMAD.MOV.U32 R13, RZ, RZ, R5 ;  /* 0x000000ffff0d7224 */ /* 0x000fce00078e0005 */
[----:B------:R-:W-:Y:S05]  /*12bf0*/  WARPSYNC.COLLECTIVE R15, `(.L_x_439) ;  /* 0x000000000f087348 */ /* 0x000fea0003c00000 */
[----:B------:R0:W1:Y:S02]  /*12c00*/  SHFL.UP P6, R14, R13, R12, R11 ;  /* 0x0400000c0d0e7389 */ /* 0x00006400000c000b */
[----:B01----:R-:W-:Y:S01]  /*12c10*/  ENDCOLLECTIVE ;  /* 0x000000000000791b */ /* 0x003fe20003800000 */
.L_x_439:
[----:B------:R-:W-:Y:S02]  /*12c20*/  IMAD.MOV.U32 R12, RZ, RZ, 0x1f ;  /* 0x0000001fff0c7424 */ /* 0x000fe400078e00ff */
[----:B------:R-:W-:Y:S01]  /*12c30*/  IMAD.MOV.U32 R11, RZ, RZ, 0x1f ;  /* 0x0000001fff0b7424 */ /* 0x000fe200078e00ff */
[----:B------:R-:W-:-:S05]  /*12c40*/  SEL R14, R14, RZ, P5 ;  /* 0x000000ff0e0e7207 */ /* 0x000fca0002800000 */
[----:B------:R-:W-:-:S04]  /*12c50*/  IMAD.IADD R3, R5, 0x1, R14 ;  /* 0x0000000105037824 */ /* 0x000fc800078e020e */
[----:B------:R-:W-:-:S07]  /*12c60*/  IMAD.MOV.U32 R13, RZ, RZ, R3 ;  /* 0x000000ffff0d7224 */ /* 0x000fce00078e0003 */
[----:B------:R-:W-:Y:S05]  /*12c70*/  WARPSYNC.COLLECTIVE R15, `(.L_x_440) ;  /* 0x000000000f087348 */ /* 0x000fea0003c00000 */
[----:B------:R0:W1:Y:S02]  /*12c80*/  SHFL.IDX P6, R14, R13, R12, R11 ;  /* 0x0000000c0d0e7389 */ /* 0x00006400000c000b */
[----:B01----:R-:W-:Y:S01]  /*12c90*/  ENDCOLLECTIVE ;  /* 0x000000000000791b */ /* 0x003fe20003800000 */
.L_x_440:
[----:B------:R-:W-:Y:S05]  /*12ca0*/  BRA `(.L_x_441) ;  /* 0xffffffb400647947 */ /* 0x000fea000383ffff */
.L_x_306:
[----:B------:R-:W-:Y:S01]  /*12cb0*/  BSSY B0, `(.L_x_442) ;  /* 0x0000007000007945 */ /* 0x000fe20003800000 */
[----:B------:R-:W-:Y:S02]  /*12cc0*/  IMAD.MOV.U32 R12, RZ, RZ, 0x1 ;  /* 0x00000001ff0c7424 */ /* 0x000fe400078e00ff */
[----:B------:R-:W-:Y:S02]  /*12cd0*/  IMAD.MOV.U32 R11, RZ, RZ, RZ ;  /* 0x000000ffff0b7224 */ /* 0x000fe400078e00ff */
[----:B------:R-:W-:-:S07]  /*12ce0*/  IMAD.MOV.U32 R15, RZ, RZ, -0x1 ;  /* 0xffffffffff0f7424 */ /* 0x000fce00078e00ff */
[----:B------:R-:W-:Y:S05]  /*12cf0*/  WARPSYNC.COLLECTIVE R15, `(.L_x_443) ;  /* 0x000000000f087348 */ /* 0x000fea0003c00000 */
[----:B------:R0:W1:Y:S02]  /*12d00*/  SHFL.UP P6, R14, R13, R12, R11 ;  /* 0x0400000c0d0e7389 */ /* 0x00006400000c000b */
[----:B01----:R-:W-:Y:S01]  /*12d10*/  ENDCOLLECTIVE ;  /* 0x000000000000791b */ /* 0x003fe20003800000 */
.L_x_443:
[----:B------:R-:W-:Y:S05]  /*12d20*/  BSYNC B0 ;  /* 0x0000000000007941 */ /* 0x000fea0003800000 */
.L_x_442:
[----:B------:R-:W-:Y:S01]  /*12d30*/  SEL R14, R14, RZ, P1 ;  /* 0x000000ff0e0e7207 */ /* 0x000fe20000800000 */
[----:B------:R-:W-:Y:S01]  /*12d40*/  IMAD.MOV.U32 R11, RZ, RZ, RZ ;  /* 0x000000ffff0b7224 */ /* 0x000fe200078e00ff */
[----:B------:R-:W-:Y:S01]  /*12d50*/  MOV R12, 0x2 ;  /* 0x00000002000c7802 */ /* 0x000fe20000000f00 */
[----:B------:R-:W-:Y:S02]  /*12d60*/  IMAD.MOV.U32 R15, RZ, RZ, -0x1 ;  /* 0xffffffffff0f7424 */ /* 0x000fe400078e00ff */
[----:B------:R-:W-:-:S07]  /*12d70*/  IMAD.IADD R13, R13, 0x1, R14 ;  /* 0x000000010d0d7824 */ /* 0x000fce00078e020e */
[----:B------:R-:W-:Y:S05]  /*12d80*/  WARPSYNC.COLLECTIVE R15, `(.L_x_444) ;  /* 0x000000000f087348 */ /* 0x000fea0003c00000 */
[----:B------:R0:W1:Y:S02]  /*12d90*/  SHFL.UP P6, R14, R13, R12, R11 ;  /* 0x0400000c0d0e7389 */ /* 0x00006400000c000b */
[----:B01----:R-:W-:Y:S01]  /*12da0*/  ENDCOLLECTIVE ;  /* 0x000000000000791b */ /* 0x003fe20003800000 */
.L_x_444:
[----:B------:R-:W-:Y:S02]  /*12db0*/  MOV R12, 0x4 ;  /* 0x00000004000c7802 */ /* 0x000fe40000000f00 */
[----:B------:R-:W-:-:S05]  /*12dc0*/  SEL R2, R14, RZ, P2 ;  /* 0x000000ff0e027207 */ /* 0x000fca0001000000 */
[----:B------:R-:W-:-:S04]  /*12dd0*/  IMAD.IADD R2, R13, 0x1, R2 ;  /* 0x000000010d027824 */ /* 0x000fc800078e0202 */
[----:B------:R-:W-:-:S07]  /*12de0*/  IMAD.MOV.U32 R13, RZ, RZ, R2 ;  /* 0x000000ffff0d7224 */ /* 0x000fce00078e0002 */
[----:B------:R-:W-:Y:S05]  /*12df0*/  WARPSYNC.COLLECTIVE R15, `(.L_x_445) ;  /* 0x000000000f087348 */ /* 0x000fea0003c00000 */
[----:B------:R0:W1:Y:S02]  /*12e00*/  SHFL.UP P6, R14, R13, R12, R11 ;  /* 0x0400000c0d0e7389 */ /* 0x00006400000c000b */
[----:B01----:R-:W-:Y:S01]  /*12e10*/  ENDCOLLECTIVE ;  /* 0x000000000000791b */ /* 0x003fe20003800000 */
.L_x_445:
[----:B------:R-:W-:Y:S01]  /*12e20*/  IMAD.MOV.U32 R12, RZ, RZ, 0x8 ;  /* 0x00000008ff0c7424 */ /* 0x000fe200078e00ff */
[----:B------:R-:W-:-:S05]  /*12e30*/  SEL R3, R14, RZ, P3 ;  /* 0x000000ff0e037207 */ /* 0x000fca0001800000 */
[----:B------:R-:W-:-:S04]  /*12e40*/  IMAD.IADD R3, R2, 0x1, R3 ;  /* 0x0000000102037824 */ /* 0x000fc800078e0203 */
[----:B------:R-:W-:-:S07]  /*12e50*/  IMAD.MOV.U32 R13, RZ, RZ, R3 ;  /* 0x000000ffff0d7224 */ /* 0x000fce00078e0003 */
[----:B------:R-:W-:Y:S05]  /*12e60*/  WARPSYNC.COLLECTIVE R15, `(.L_x_446) ;  /* 0x000000000f087348 */ /* 0x000fea0003c00000 */
[----:B------:R0:W1:Y:S02]  /*12e70*/  SHFL.UP P6, R14, R13, R12, R11 ;  /* 0x0400000c0d0e7389 */ /* 0x00006400000c000b */
[----:B01----:R-:W-:Y:S01]  /*12e80*/  ENDCOLLECTIVE ;  /* 0x000000000000791b */ /* 0x003fe20003800000 */
.L_x_446:
[----:B------:R-:W-:Y:S01]  /*12e90*/  IMAD.MOV.U32 R12, RZ, RZ, 0x10 ;  /* 0x00000010ff0c7424 */ /* 0x000fe200078e00ff */
[----:B------:R-:W-:-:S05]  /*12ea0*/  SEL R14, R14, RZ, P4 ;  /* 0x000000ff0e0e7207 */ /* 0x000fca0002000000 */
[----:B------:R-:W-:-:S05]  /*12eb0*/  IMAD.IADD R5, R3, 0x1, R14 ;  /* 0x0000000103057824 */ /* 0x000fca00078e020e */
[----:B------:R-:W-:-:S07]  /*12ec0*/  MOV R13, R5 ;  /* 0x00000005000d7202 */ /* 0x000fce0000000f00 */
[----:B------:R-:W-:Y:S05]  /*12ed0*/  WARPSYNC.COLLECTIVE R15, `(.L_x_447) ;  /* 0x000000000f087348 */ /* 0x000fea0003c00000 */
[----:B------:R0:W1:Y:S02]  /*12ee0*/  SHFL.UP P6, R14, R13, R12, R11 ;  /* 0x0400000c0d0e7389 */ /* 0x00006400000c000b */
[----:B01----:R-:W-:Y:S01]  /*12ef0*/  ENDCOLLECTIVE ;  /* 0x000000000000791b */ /* 0x003fe20003800000 */
.L_x_447:
[----:B------:R-:W-:Y:S01]  /*12f00*/  IMAD.MOV.U32 R12, RZ, RZ, 0x1f ;  /* 0x0000001fff0c7424 */ /* 0x000fe200078e00ff */
[----:B------:R-:W-:Y:S02]  /*12f10*/  MOV R11, 0x1f ;  /* 0x0000001f000b7802 */ /* 0x000fe40000000f00 */
[----:B------:R-:W-:-:S05]  /*12f20*/  SEL R14, R14, RZ, P5 ;  /* 0x000000ff0e0e7207 */ /* 0x000fca0002800000 */
[----:B------:R-:W-:-:S04]  /*12f30*/  IMAD.IADD R3, R5, 0x1, R14 ;  /* 0x0000000105037824 */ /* 0x000fc800078e020e */
[----:B------:R-:W-:-:S07]  /*12f40*/  IMAD.MOV.U32 R13, RZ, RZ, R3 ;  /* 0x000000ffff0d7224 */ /* 0x000fce00078e0003 */
[----:B------:R-:W-:Y:S05]  /*12f50*/  WARPSYNC.COLLECTIVE R15, `(.L_x_448) ;  /* 0x000000000f087348 */ /* 0x000fea0003c00000 */
[----:B------:R0:W1:Y:S02]  /*12f60*/  SHFL.IDX P6, R14, R13, R12, R11 ;  /* 0x0000000c0d0e7389 */ /* 0x00006400000c000b */
[----:B01----:R-:W-:Y:S01]  /*12f70*/  ENDCOLLECTIVE ;  /* 0x000000000000791b */ /* 0x003fe20003800000 */
.L_x_448:
[----:B------:R-:W-:Y:S05]  /*12f80*/  BRA `(.L_x_449) ;  /* 0xffffffb400507947 */ /* 0x000fea000383ffff */
.L_x_308:
[----:B------:R-:W-:Y:S01]  /*12f90*/  BSSY B0, `(.L_x_450) ;  /* 0x0000006000007945 */ /* 0x000fe20003800000 */
[----:B------:R-:W-:Y:S01]  /*12fa0*/  PLOP3.LUT P6, PT, P6, PT, PT, 0x8, 0x0 ;  /* 0x000000000000781c */ /* 0x000fe200037ce170 */
[----:B------:R-:W-:-:S12]  /*12fb0*/  IMAD.MOV.U32 R15, RZ, RZ, -0x1 ;  /* 0xffffffffff0f7424 */ /* 0x000fd800078e00ff */
[----:B0-----:R-:W-:Y:S05]  /*12fc0*/  WARPSYNC.COLLECTIVE R15, `(.L_x_451) ;  /* 0x000000000f087348 */ /* 0x001fea0003c00000 */
[----:B------:R-:W-:Y:S01]  /*12fd0*/  VOTE.ANY R14, PT, P6 ;  /* 0x00000000000e7806 */ /* 0x000fe200030e0100 */
[----:B0-----:R-:W-:Y:S06]  /*12fe0*/  ENDCOLLECTIVE ;  /* 0x000000000000791b */ /* 0x001fec0003800000 */
.L_x_451:
[----:B------:R-:W-:Y:S05]  /*12ff0*/  BSYNC B0 ;  /* 0x0000000000007941 */ /* 0x000fea0003800000 */
.L_x_450:
[----:B------:R-:W-:Y:S01]  /*13000*/  IMAD.MOV.U32 R8, RZ, RZ, R14 ;  /* 0x000000ffff087224 */ /* 0x000fe200078e000e */
[----:B------:R-:W-:Y:S01]  /*13010*/  MOV R11, 0x1f ;  /* 0x0000001f000b7802 */ /* 0x000fe20000000f00 */
[----:B------:R-:W-:Y:S02]  /*13020*/  IMAD.MOV.U32 R13, RZ, RZ, R7 ;  /* 0x000000ffff0d7224 */ /* 0x000fe400078e0007 */
[----:B------:R-:W0:Y:S01]  /*13030*/  POPC R5, R8 ;  /* 0x0000000800057309 */ /* 0x000e220000000000 */
[----:B------:R-:W-:Y:S02]  /*13040*/  IMAD.MOV.U32 R15, RZ, RZ, -0x1 ;  /* 0xffffffffff0f7424 */ /* 0x000fe400078e00ff */
[----:B0-----:R-:W-:-:S07]  /*13050*/  IMAD.MOV.U32 R12, RZ, RZ, R5 ;  /* 0x000000ffff0c7224 */ /* 0x001fce00078e0005 */
[----:B------:R-:W-:Y:S05]  /*13060*/  WARPSYNC.COLLECTIVE R15, `(.L_x_452) ;  /* 0x000000000f087348 */ /* 0x000fea0003c00000 */
[----:B------:R0:W1:Y:S02]  /*13070*/  SHFL.IDX P6, R14, R13, R12, R11 ;  /* 0x0000000c0d0e7389 */ /* 0x00006400000c000b */
[----:B01----:R-:W-:Y:S01]  /*13080*/  ENDCOLLECTIVE ;  /* 0x000000000000791b */ /* 0x003fe20003800000 */
.L_x_452:
[----:B------:R-:W-:Y:S02]  /*13090*/  IMAD.MOV.U32 R13, RZ, RZ, R4 ;  /* 0x000000ffff0d7224 */ /* 0x000fe400078e0004 */
[----:B------:R-:W-:-:S07]  /*130a0*/  IMAD.MOV.U32 R7, RZ, RZ, R14 ;  /* 0x000000ffff077224 */ /* 0x000fce00078e000e */
[----:B------:R-:W-:Y:S05]  /*130b0*/  WARPSYNC.COLLECTIVE R15, `(.L_x_453) ;  /* 0x000000000f087348 */ /* 0x000fea0003c00000 */
[----:B------:R0:W1:Y:S02]  /*130c0*/  SHFL.IDX P6, R14, R13, R12, R11 ;  /* 0x0000000c0d0e7389 */ /* 0x00006400000c000b */
[----:B01----:R-:W-:Y:S01]  /*130d0*/  ENDCOLLECTIVE ;  /* 0x000000000000791b */ /* 0x003fe20003800000 */
.L_x_453:
[----:B------:R-:W-:Y:S01]  /*130e0*/  IMAD.MOV.U32 R4, RZ, RZ, R14 ;  /* 0x000000ffff047224 */ /* 0x000fe200078e000e */
[----:B------:R-:W-:Y:S06]  /*130f0*/  BRA `(.L_x_454) ;  /* 0xffffffb400307947 */ /* 0x000fec000383ffff */
.L_x_310:
[----:B------:R-:W-:Y:S01]  /*13100*/  BSSY B0, `(.L_x_455) ;  /* 0x0000007000007945 */ /* 0x000fe20003800000 */
[----:B------:R-:W-:Y:S01]  /*13110*/  MOV R13, R3 ;  /* 0x00000003000d7202 */ /* 0x000fe20000000f00 */
[----:B------:R-:W-:Y:S02]  /*13120*/  IMAD.MOV.U32 R11, RZ, RZ, 0x1f ;  /* 0x0000001fff0b7424 */ /* 0x000fe400078e00ff */
[----:B------:R-:W-:-:S07]  /*13130*/  IMAD.MOV.U32 R15, RZ, RZ, -0x1 ;  /* 0xffffffffff0f7424 */ /* 0x000fce00078e00ff */
[----:B0123--:R-:W-:Y:S05]  /*13140*/  WARPSYNC.COLLECTIVE R15, `(.L_x_456) ;  /* 0x000000000f087348 */ /* 0x00ffea0003c00000 */
[----:B------:R4:W0:Y:S02]  /*13150*/  SHFL.IDX P6, R14, R13, R12, R11 ;  /* 0x0000000c0d0e7389 */ /* 0x00082400000c000b */
[----:B01234-:R-:W-:Y:S01]  /*13160*/  ENDCOLLECTIVE ;  /* 0x000000000000791b */ /* 0x01ffe20003800000 */
.L_x_456:
[----:B------:R-:W-:Y:S05]  /*13170*/  BSYNC B0 ;  /* 0x0000000000007941 */ /* 0x000fea0003800000 */
.L_x_455:
[----:B------:R-:W-:Y:S01]  /*13180*/  IMAD.MOV.U32 R16, RZ, RZ, R14 ;  /* 0x000000ffff107224 */ /* 0x000fe200078e000e */
[----:B------:R-:W-:Y:S06]  /*13190*/  BRA `(.L_x_309) ;  /* 0xffffffb400207947 */ /* 0x000fec000383ffff */
.L_x_314:
[----:B0-----:R0:W1:Y:S02]  /*131a0*/  SYNCS.PHASECHK.TRANS64.TRYWAIT P0, [R5+URZ+0x16820], R0 ;  /* 0x01682000050075a7 */ /* 0x001064000800017f */
[----:B-1----:R-:W-:Y:S05]  /*131b0*/  @!P0 NANOSLEEP.SYNCS 0x989680 ;  /* 0x009896800000895d */ /* 0x002fea0003900000 */
[----:B------:R-:W1:Y:S02]  /*131c0*/  @!P0 SYNCS.PHASECHK.TRANS64 P0, [R5+URZ+0x16820], R0 ;  /* 0x01682000050085a7 */ /* 0x000e64000800007f */
[----:B-1----:R-:W-:Y:S05]  /*131d0*/  @!P0 BRA `(.L_x_314) ;  /* 0xfffffffc00f08947 */ /* 0x002fea000383ffff */
[----:B------:R-:W-:Y:S05]  /*131e0*/  BRA `(.L_x_457) ;  /* 0xffffffb800787947 */ /* 0x000fea000383ffff */
.L_x_315:
[----:B------:R-:W1:Y:S01]  /*131f0*/  S2R R2, SR_TID.X ;  /* 0x0000000000027919 */ /* 0x000e620000002100 */
[----:B------:R-:W-:Y:S01]  /*13200*/  BSSY B0, `(.L_x_458) ;  /* 0x000000a000007945 */ /* 0x000fe20003800000 */
[----:B------:R-:W-:Y:S01]  /*13210*/  MOV R12, RZ ;  /* 0x000000ff000c7202 */ /* 0x000fe20000000f00 */
[----:B------:R-:W-:Y:S02]  /*13220*/  IMAD.MOV.U32 R11, RZ, RZ, 0x1f ;  /* 0x0000001fff0b7424 */ /* 0x000fe400078e00ff */
[----:B------:R-:W-:Y:S01]  /*13230*/  IMAD.MOV.U32 R15, RZ, RZ, -0x1 ;  /* 0xffffffffff0f7424 */ /* 0x000fe200078e00ff */
[----:B-1----:R-:W-:-:S04]  /*13240*/  SHF.R.U32.HI R2, RZ, 0x5, R2 ;  /* 0x00000005ff027819 */ /* 0x002fc80000011602 */
[----:B------:R-:W-:-:S05]  /*13250*/  LOP3.LUT R2, R2, 0x3, RZ, 0xc0, !PT ;  /* 0x0000000302027812 */ /* 0x000fca00078ec0ff */
[----:B------:R-:W-:-:S07]  /*13260*/  IMAD.MOV.U32 R13, RZ, RZ, R2 ;  /* 0x000000ffff0d7224 */ /* 0x000fce00078e0002 */
[----:B0-2---:R-:W-:Y:S05]  /*13270*/  WARPSYNC.COLLECTIVE R15, `(.L_x_459) ;  /* 0x000000000f087348 */ /* 0x005fea0003c00000 */
[----:B------:R1:W3:Y:S02]  /*13280*/  SHFL.IDX P6, R14, R13, R12, R11 ;  /* 0x0000000c0d0e7389 */ /* 0x0002e400000c000b */
[----:B0123--:R-:W-:Y:S01]  /*13290*/  ENDCOLLECTIVE ;  /* 0x000000000000791b */ /* 0x00ffe20003800000 */
.L_x_459:
[----:B------:R-:W-:Y:S05]  /*132a0*/  BSYNC B0 ;  /* 0x0000000000007941 */ /* 0x000fea0003800000 */
.L_x_458:
[----:B------:R-:W-:Y:S05]  /*132b0*/  BRA `(.L_x_460) ;  /* 0xffffffb800607947 */ /* 0x000fea000383ffff */
.L_x_318:
[----:B------:R-:W-:Y:S01]  /*132c0*/  BSSY B1, `(.L_x_461) ;  /* 0x0000006000017945 */ /* 0x000fe20003800000 */
[----:B------:R-:W-:-:S07]  /*132d0*/  IMAD.MOV.U32 R15, RZ, RZ, -0x1 ;  /* 0xffffffffff0f7424 */ /* 0x000fce00078e00ff */
[----:B0-2---:R-:W-:Y:S05]  /*132e0*/  WARPSYNC.COLLECTIVE R15, `(.L_x_462) ;  /* 0x000000000f0c7348 */ /* 0x005fea0003c00000 */
[----:B------:R-:W-:Y:S02]  /*132f0*/  ELECT P6, UR62, PT ;  /* 0x00000000003e782f */ /* 0x000fe400038c0000 */
[----:B------:R-:W-:Y:S01]  /*13300*/  MOV R14, UR62 ;  /* 0x0000003e000e7c02 */ /* 0x000fe20008000f00 */
[----:B0-2---:R-:W-:Y:S10]  /*13310*/  ENDCOLLECTIVE ;  /* 0x000000000000791b */ /* 0x005ff40003800000 */
.L_x_462:
[----:B------:R-:W-:Y:S05]  /*13320*/  BSYNC B1 ;  /* 0x0000000000017941 */ /* 0x000fea0003800000 */
.L_x_461:
[----:B------:R-:W-:Y:S05]  /*13330*/  BRA `(.L_x_463) ;  /* 0xffffffb800587947 */ /* 0x000fea000383ffff */
.L_x_320:
[----:B0-----:R0:W1:Y:S02]  /*13340*/  SYNCS.PHASECHK.TRANS64.TRYWAIT P1, [R3+URZ+0x16840], R2 ;  /* 0x01684002030075a7 */ /* 0x001064000802017f */
[----:B-1----:R-:W-:Y:S05]  /*13350*/  @!P1 NANOSLEEP.SYNCS 0x989680 ;  /* 0x009896800000995d */ /* 0x002fea0003900000 */
[----:B------:R-:W1:Y:S02]  /*13360*/  @!P1 SYNCS.PHASECHK.TRANS64 P1, [R3+URZ+0x16840], R2 ;  /* 0x01684002030095a7 */ /* 0x000e64000802007f */
[----:B-1----:R-:W-:Y:S05]  /*13370*/  @!P1 BRA `(.L_x_320) ;  /* 0xfffffffc00f09947 */ /* 0x002fea000383ffff */
[----:B------:R-:W-:Y:S05]  /*13380*/  BRA `(.L_x_464) ;  /* 0xffffffb800787947 */ /* 0x000fea000383ffff */
.L_x_322:
[----:B-1----:R1:W3:Y:S02]  /*13390*/  SYNCS.PHASECHK.TRANS64.TRYWAIT P1, [R25+URZ+0x16840], R0 ;  /* 0x01684000190075a7 */ /* 0x0022e4000802017f */
[----:B---3--:R-:W-:Y:S05]  /*133a0*/  @!P1 NANOSLEEP.SYNCS 0x989680 ;  /* 0x009896800000995d */ /* 0x008fea0003900000 */
[----:B------:R-:W3:Y:S02]  /*133b0*/  @!P1 SYNCS.PHASECHK.TRANS64 P1, [R25+URZ+0x16840], R0 ;  /* 0x01684000190095a7 */ /* 0x000ee4000802007f */
[----:B---3--:R-:W-:Y:S05]  /*133c0*/  @!P1 BRA `(.L_x_322) ;  /* 0xfffffffc00f09947 */ /* 0x008fea000383ffff */
[----:B------:R-:W-:Y:S05]  /*133d0*/  BRA `(.L_x_465) ;  /* 0xffffffb800847947 */ /* 0x000fea000383ffff */
.L_x_324:
[----:B---3--:R3:W4:Y:S02]  /*133e0*/  SYNCS.PHASECHK.TRANS64.TRYWAIT P1, [R3+URZ+0x16860], R2 ;  /* 0x01686002030075a7 */ /* 0x008724000802017f */
[----:B----4-:R-:W-:Y:S05]  /*133f0*/  @!P1 NANOSLEEP.SYNCS 0x989680 ;  /* 0x009896800000995d */ /* 0x010fea0003900000 */
[----:B------:R-:W4:Y:S02]  /*13400*/  @!P1 SYNCS.PHASECHK.TRANS64 P1, [R3+URZ+0x16860], R2 ;  /* 0x01686002030095a7 */ /* 0x000f24000802007f */
[----:B----4-:R-:W-:Y:S05]  /*13410*/  @!P1 BRA `(.L_x_324) ;  /* 0xfffffffc00f09947 */ /* 0x010fea000383ffff */
[----:B------:R-:W-:Y:S05]  /*13420*/  BRA `(.L_x_466) ;  /* 0xffffffb800807947 */ /* 0x000fea000383ffff */
.L_x_467:
        /* <DEDUP_REMOVED lines=13> */
.L_x_3167:


//--------------------- .text._ZN7cutlass13device_kernelIN5flash11enable_sm90INS1_16FlashAttnFwdSm90INS1_25CollectiveMainloopFwdSm90ILi2EN4cute5tupleIJNS5_1CILi1EEES8_S8_EEENS6_IJNS7_ILi192EEENS7_ILi128EEENS7_ILi64EEEEEELi64ENS_10bfloat16_tEfNS_4arch4Sm90ELb0ELb0ELb1ELb1ELb1ELb1ELb0ELb1ELb1ELb1ELb1ELb0EEENS1_21CollectiveEpilogueFwdINS6_IJSA_SC_SB_EEES9_SE_SG_Li384ELb1ELb1ELb1ELb0EEENS1_36VarlenDynamicPersistentTileSchedulerILi192ELi128ELi384ELi128ELb1ELb1ELb1ELb0ELb1ELb1EEEEEEEEEvNT_6ParamsE --------------------------
	.section	.text._ZN7cutlass13device_kernelIN5flash11enable_sm90INS1_16FlashAttnFwdSm90INS1_25CollectiveMainloopFwdSm90ILi2EN4cute5tupleIJNS5_1CILi1EEES8_S8_EEENS6_IJNS7_ILi192EEENS7_ILi128EEENS7_ILi64EEEEEELi64ENS_10bfloat16_tEfNS_4arch4Sm90ELb0ELb0ELb1ELb1ELb1ELb1ELb0ELb1ELb1ELb1ELb1ELb0EEENS1_21CollectiveEpilogueFwdINS6_IJSA_SC_SB_EEES9_SE_SG_Li384ELb1ELb1ELb1ELb0EEENS1_36VarlenDynamicPersistentTileSchedulerILi192ELi128ELi384ELi128ELb1ELb1ELb1ELb0ELb1ELb1EEEEEEEEEvNT_6ParamsE,"ax",@progbits
	.align	128
.text._ZN7cutlass13device_kernelIN5flash11enable_sm90INS1_16FlashAttnFwdSm90INS1_25CollectiveMainloopFwdSm90ILi2EN4cute5tupleIJNS5_1CILi1EEES8_S8_EEENS6_IJNS7_ILi192EEENS7_ILi128EEENS7_ILi64EEEEEELi64ENS_10bfloat16_tEfNS_4arch4Sm90ELb0ELb0ELb1ELb1ELb1ELb1ELb0ELb1ELb1ELb1ELb1ELb0EEENS1_21CollectiveEpilogueFwdINS6_IJSA_SC_SB_EEES9_SE_SG_Li384ELb1ELb1ELb1ELb0EEENS1_36VarlenDynamicPersistentTileSchedulerILi192ELi128ELi384ELi128ELb1ELb1ELb1ELb0ELb1ELb1EEEEEEEEEvNT_6ParamsE:
        .type           _ZN7cutlass13device_kernelIN5flash11enable_sm90INS1_16FlashAttnFwdSm90INS1_25CollectiveMainloopFwdSm90ILi2EN4cute5tupleIJNS5_1CILi1EEES8_S8_EEENS6_IJNS7_ILi192EEENS7_ILi128EEENS7_ILi64EEEEEELi64ENS_10bfloat16_tEfNS_4arch4Sm90ELb0ELb0ELb1ELb1ELb1ELb1ELb0ELb1ELb1ELb1ELb1ELb0EEENS1_21CollectiveEpilogueFwdINS6_IJSA_SC_SB_EEES9_SE_SG_Li384ELb1ELb1ELb1ELb0EEENS1_36VarlenDynamicPersistentTileSchedulerILi192ELi128ELi384ELi128ELb1ELb1ELb1ELb0ELb1ELb1EEEEEEEEEvNT_6ParamsE,@function
        .size           _ZN7cutlass13device_kernelIN5flash11enable_sm90INS1_16FlashAttnFwdSm90INS1_25CollectiveMainloopFwdSm90ILi2EN4cute5tupleIJNS5_1CILi1EEES8_S8_EEENS6_IJNS7_ILi192EEENS7_ILi128EEENS7_ILi64EEEEEELi64ENS_10bfloat16_tEfNS_4arch4Sm90ELb0ELb0ELb1ELb1ELb1ELb1ELb0ELb1ELb1ELb1ELb1ELb0EEENS1_21CollectiveEpilogueFwdINS6_IJSA_SC_SB_EEES9_SE_SG_Li384ELb1ELb1ELb1ELb0EEENS1_36VarlenDynamicPersistentTileSchedulerILi192ELi128ELi384ELi128ELb1ELb1ELb1ELb0ELb1ELb1EEEEEEEEEvNT_6ParamsE,(.L_x_3168 - _ZN7cutlass13device_kernelIN5flash11enable_sm90INS1_16FlashAttnFwdSm90INS1_25CollectiveMainloopFwdSm90ILi2EN4cute5tupleIJNS5_1CILi1EEES8_S8_EEENS6_IJNS7_ILi192EEENS7_ILi128EEENS7_ILi64EEEEEELi64ENS_10bfloat16_tEfNS_4arch4Sm90ELb0ELb0ELb1ELb1ELb1ELb1ELb0ELb1ELb1ELb1ELb1ELb0EEENS1_21CollectiveEpilogueFwdINS6_IJSA_SC_SB_EEES9_SE_SG_Li384ELb1ELb1ELb1ELb0EEENS1_36VarlenDynamicPersistentTileSchedulerILi192ELi128ELi384ELi128ELb1ELb1ELb1ELb0ELb1ELb1EEEEEEEEEvNT_6ParamsE)
        .other          _ZN7cutlass13device_kernelIN5flash11enable_sm90INS1_16FlashAttnFwdSm90INS1_25CollectiveMainloopFwdSm90ILi2EN4cute5tupleIJNS5_1CILi1EEES8_S8_EEENS6_IJNS7_ILi192EEENS7_ILi128EEENS7_ILi64EEEEEELi64ENS_10bfloat16_tEfNS_4arch4Sm90ELb0ELb0ELb1ELb1ELb1ELb1ELb0ELb1ELb1ELb1ELb1ELb0EEENS1_21CollectiveEpilogueFwdINS6_IJSA_SC_SB_EEES9_SE_SG_Li384ELb1ELb1ELb1ELb0EEENS1_36VarlenDynamicPersistentTileSchedulerILi192ELi128ELi384ELi128ELb1ELb1ELb1ELb0ELb1ELb1EEEEEEEEEvNT_6ParamsE,@"STO_CUDA_ENTRY STV_DEFAULT"
_ZN7cutlass13device_kernelIN5flash11enable_sm90INS1_16FlashAttnFwdSm90INS1_25CollectiveMainloopFwdSm90ILi2EN4cute5tupleIJNS5_1CILi1EEES8_S8_EEENS6_IJNS7_ILi192EEENS7_ILi128EEENS7_ILi64EEEEEELi64ENS_10bfloat16_tEfNS_4arch4Sm90ELb0ELb0ELb1ELb1ELb1ELb1ELb0ELb1ELb1ELb1ELb1ELb0EEENS1_21CollectiveEpilogueFwdINS6_IJSA_SC_SB_EEES9_SE_SG_Li384ELb1ELb1ELb1ELb0EEENS1_36VarlenDynamicPersistentTileSchedulerILi192ELi128ELi384ELi128ELb1ELb1ELb1ELb0ELb1ELb1EEEEEEEEEvNT_6ParamsE:
[----:B------:R-:W0:Y:S02]  /*0000*/  LDC R1, c[0x0][0x28] ;  /* 0x00000a00ff017b82 */ /* 0x000e240000000800 */
[----:B0-----:R-:W-:Y:S01]  /*0010*/  VIADD R1, R1, 0xffffff98 ;  /* 0xffffff9801017836 */ /* 0x001fe20000000000 */
[----:B------:R-:W0:Y:S01]  /*0020*/  S2R R3, SR_TID.X ;  /* 0x0000000000037919 */ /* 0x000e220000002100 */
[----:B------:R-:W-:Y:S01]  /*0030*/  ELECT P0, URZ, PT ;  /* 0x00000000003f782f */ /* 0x000fe20003800000 */
[----:B------:R-:W-:Y:S01]  /*0040*/  BSSY B0, `(.L_x_468) ;  /* 0x000000e000007945 */ /* 0x000fe20003800000 */
[--C-:B0-----:R-:W-:Y:S02]  /*0050*/  SHF.R.U32.HI R0, RZ, 0x5, R3.reuse ;  /* 0x00000005ff007819 */ /* 0x101fe40000011603 */
[----:B------:R-:W-:-:S03]  /*0060*/  SHF.R.U32.HI R3, RZ, 0x7, R3 ;  /* 0x00000007ff037819 */ /* 0x000fc60000011603 */
[----:B------:R-:W0:Y:S02]  /*0070*/  SHFL.IDX PT, R2, R0, RZ, 0x1f ;  /* 0x00001fff00027589 */ /* 0x000e2400000e0000 */
[----:B0-----:R-:W-:-:S13]  /*0080*/  ISETP.EQ.AND P0, PT, R2, RZ, P0 ;  /* 0x000000ff0200720c */ /* 0x001fda0000702270 */
[----:B------:R-:W-:Y:S05]  /*0090*/  @!P0 BRA `(.L_x_469) ;  /* 0x0000000000208947 */ /* 0x000fea0003800000 */
[----:B------:R-:W-:Y:S02]  /*00a0*/  ULDC.64 UR4, c[0x0][0x198] ;  /* 0x0000660000047ab9 */ /* 0x000fe40000000a00 */
[----:B------:R-:W-:Y:S02]  /*00b0*/  UIADD3 UR6, UP0, UR4, 0x570, URZ ;  /* 0x0000057004067890 */ /* 0x000fe4000ff1e03f */
[----:B------:R-:W-:Y:S02]  /*00c0*/  UIADD3 UR4, UP1, UR4, 0x670, URZ ;  /* 0x0000067004047890 */ /* 0x000fe4000ff3e03f */
[----:B------:R-:W-:Y:S02]  /*00d0*/  UIADD3.X UR7, URZ, UR5, URZ, UP0, !UPT ;  /* 0x000000053f077290 */ /* 0x000fe400087fe43f */
[----:B------:R-:W-:-:S07]  /*00e0*/  UIADD3.X UR5, URZ, UR5, URZ, UP1, !UPT ;  /* 0x000000053f057290 */ /* 0x000fce0008ffe43f */
[----:B------:R0:W-:Y:S02]  /*00f0*/  UTMACCTL.PF [UR6] ;  /* 0x00000000060079b9 */ /* 0x0001e40008040000 */
[----:B------:R0:W-:Y:S02]  /*0100*/  UTMACCTL.PF [UR4] ;  /* 0x00000000040079b9 */ /* 0x0001e40008040000 */
[----:B0-----:R-:W-:Y:S01]  /*0110*/  NOP ;  /* 0x0000000000007918 */ /* 0x001fe20000000000 */
.L_x_469:
[----:B------:R-:W-:Y:S05]  /*0120*/  BSYNC B0 ;  /* 0x0000000000007941 */ /* 0x000fea0003800000 */
.L_x_468:
[----:B------:R-:W-:Y:S01]  /*0130*/  VOTEU.ANY UP0, P0 ;  /* 0x00000000003f7886 */ /* 0x000fe20000000100 */
[----:B------:R-:W0:Y:S01]  /*0140*/  SHFL.IDX PT, R3, R3, RZ, 0x1f ;  /* 0x00001fff03037589 */ /* 0x000e2200000e0000 */
[----:B------:R-:W-:Y:S01]  /*0150*/  UMOV UR4, 0x80 ;  /* 0x0000008000047882 */ /* 0x000fe20000000000 */
[----:B------:R-:W-:Y:S01]  /*0160*/  UMOV UR7, 0x180 ;  /* 0x0000018000077882 */ /* 0x000fe20000000000 */
[----:B------:R-:W-:Y:S01]  /*0170*/  VOTEU.ANY UP1, P0 ;  /* 0x00000000003f7886 */ /* 0x000fe20000020100 */
[----:B------:R-:W1:Y:S01]  /*0180*/  @UP0 S2UR UR8, SR_CgaCtaId ;  /* 0x00000000000809c3 */ /* 0x000e620000008800 */
[----:B------:R-:W2:Y:S01]  /*0190*/  SHFL.IDX PT, R2, R0, RZ, 0x1f ;  /* 0x00001fff00027589 */ /* 0x000ea200000e0000 */
[----:B------:R-:W-:Y:S01]  /*01a0*/  @UP0 UMOV UR6, 0x400 ;  /* 0x0000040000060882 */ /* 0x000fe20000000000 */
[----:B------:R-:W-:-:S04]  /*01b0*/  @UP0 UIADD3 UR4, -UR4, 0x100000, URZ ;  /* 0x0010000004040890 */ /* 0x000fc8000fffe13f */
[----:B------:R-:W-:Y:S02]  /*01c0*/  @UP0 USHF.L.U32 UR5, UR4, 0xb, URZ ;  /* 0x0000000b04050899 */ /* 0x000fe4000800063f */
[----:B------:R-:W-:Y:S01]  /*01d0*/  @UP0 USHF.L.U32 UR4, UR4, 0x1, URZ ;  /* 0x0000000104040899 */ /* 0x000fe2000800063f */
[----:B------:R-:W-:Y:S01]  /*01e0*/  VOTEU.ANY UP2, P0 ;  /* 0x00000000003f7886 */ /* 0x000fe20000040100 */
[----:B0-----:R-:W-:Y:S01]  /*01f0*/  R2UR UR9, R3 ;  /* 0x00000000030972ca */ /* 0x001fe200000e0000 */
[----:B-1----:R-:W-:Y:S01]  /*0200*/  @UP0 ULEA UR8, UR8, UR6, 0x18 ;  /* 0x0000000608080291 */ /* 0x002fe2000f8ec03f */
[----:B--2---:R-:W-:Y:S01]  /*0210*/  ISETP.NE.AND P1, PT, R2, RZ, PT ;  /* 0x000000ff0200720c */ /* 0x004fe20003f25270 */
[----:B------:R-:W-:-:S04]  /*0220*/  @UP0 UIADD3 UR6, -UR7, 0x100000, URZ ;  /* 0x0010000007060890 */ /* 0x000fc8000fffe13f */
[----:B------:R-:W-:Y:S02]  /*0230*/  @UP0 USHF.L.U32 UR7, UR6, 0xb, URZ ;  /* 0x0000000b06070899 */ /* 0x000fe4000800063f */
[----:B------:R-:W-:-:S04]  /*0240*/  @UP0 USHF.L.U32 UR6, UR6, 0x1, URZ ;  /* 0x0000000106060899 */ /* 0x000fc8000800063f */
[----:B------:R-:W-:Y:S01]  /*0250*/  UISETP.NE.AND UP0, UPT, UR9, URZ, UPT ;  /* 0x0000003f0900728c */ /* 0x000fe2000bf05270 */
[----:B------:R-:W0:Y:S02]  /*0260*/  FENCE.VIEW.ASYNC.S ;  /* 0x00000000000073c6 */ /* 0x000e240000000000 */
[----:B0-----:R0:W1:Y:S05]  /*0270*/  @UP1 SYNCS.EXCH.64 URZ, [UR8+0x16800], UR4 ;  /* 0x01680004083f15b2 */ /* 0x00106a0008000100 */
[----:B------:R0:W2:Y:S01]  /*0280*/  @UP2 SYNCS.EXCH.64 URZ, [UR8+0x16820], UR6 ;  /* 0x01682006083f25b2 */ /* 0x0000a20008000100 */
        /* <DEDUP_REMOVED lines=14> */
[----:B0-----:R3:W4:Y:S08]  /*0370*/  SYNCS.EXCH.64 URZ, [UR8+0x16830], UR4 ;  /* 0x01683004083f75b2 */ /* 0x0017300008000100 */
[----:B------:R3:W0:Y:S01]  /*0380*/  SYNCS.EXCH.64 URZ, [UR8+0x16840], UR6 ;  /* 0x01684006083f75b2 */ /* 0x0006220008000100 */
[----:B------:R3:W0:Y:S01]  /*0390*/  SYNCS.EXCH.64 URZ, [UR8+0x16838], UR4 ;  /* 0x01683804083f75b2 */ /* 0x0006220008000100 */
[----:B------:R3:W0:Y:S02]  /*03a0*/  SYNCS.EXCH.64 URZ, [UR8+0x16848], UR6 ;  /* 0x01684806083f75b2 */ /* 0x0006240008000100 */
[----:B---3--:R-:W-:Y:S01]  /*03b0*/  NOP ;  /* 0x0000000000007918 */ /* 0x008fe20000000000 */
.L_x_470:
[----:B------:R-:W3:Y:S01]  /*03c0*/  SHFL.IDX PT, R2, R0, RZ, 0x1f ;  /* 0x00001fff00027589 */ /* 0x000ee200000e0000 */
[----:B------:R-:W-:Y:S01]  /*03d0*/  NOP ;  /* 0x0000000000007918 */ /* 0x000fe20000000000 */
[----:B---3--:R-:W-:-:S13]  /*03e0*/  ISETP.NE.AND P0, PT, R2, RZ, PT ;  /* 0x000000ff0200720c */ /* 0x008fda0003f05270 */
        /* <DEDUP_REMOVED lines=17> */
[----:B------:R3:W0:Y:S02]  /*0500*/  SYNCS.EXCH.64 URZ, [UR8+0x16868], UR6 ;  /* 0x01686806083f75b2 */ /* 0x0006240008000100 */
[----:B---3--:R-:W-:Y:S01]  /*0510*/  NOP ;  /* 0x0000000000007918 */ /* 0x008fe20000000000 */
.L_x_471:
[----:B------:R-:W3:Y:S01]  /*0520*/  SHFL.IDX PT, R2, R0, RZ, 0x1f ;  /* 0x00001fff00027589 */ /* 0x000ee200000e0000 */
[----:B------:R-:W-:Y:S01]  /*0530*/  NOP ;  /* 0x0000000000007918 */ /* 0x000fe20000000000 */
[----:B---3--:R-:W-:-:S13]  /*0540*/  ISETP.NE.AND P0, PT, R2, RZ, PT ;  /* 0x000000ff0200720c */ /* 0x008fda0003f05270 */
        /* <DEDUP_REMOVED lines=13> */
[----:B------:R3:W0:Y:S02]  /*0620*/  SYNCS.EXCH.64 URZ, [UR6+0x16888], UR4 ;  /* 0x01688804063f75b2 */ /* 0x0006240008000100 */
[----:B---3--:R-:W-:Y:S01]  /*0630*/  NOP ;  /* 0x0000000000007918 */ /* 0x008fe20000000000 */
.L_x_472:
        /* <DEDUP_REMOVED lines=22> */
.L_x_473:
        /* <DEDUP_REMOVED lines=22> */
.L_x_474:
[----:B------:R-:W-:Y:S01]  /*0900*/  PLOP3.LUT P0, PT, PT, PT, UP0, 0x80, 0x0 ;  /* 0x000000000000781c */ /* 0x000fe20003f0f008 */
[----:B------:R-:W-:Y:S01]  /*0910*/  UMOV UR36, 0x1 ;  /* 0x0000000100247882 */ /* 0x000fe20000000000 */
[----:B------:R-:W-:Y:S01]  /*0920*/  NOP ;  /* 0x0000000000007918 */ /* 0x000fe20000000000 */
[----:B------:R-:W-:Y:S01]  /*0930*/  USEL UR36, UR36, 0x2, !UP0 ;  /* 0x0000000224247887 */ /* 0x000fe2000c000000 */
[----:B------:R-:W-:Y:S01]  /*0940*/  BSSY B9, `(.L_x_475) ;  /* 0x00016ca000097945 */ /* 0x000fe20003800000 */
[----:B------:R-:W-:Y:S01]  /*0950*/  ULDC.64 UR42, c[0x0][0x208] ;  /* 0x00008200002a7ab9 */ /* 0x000fe20000000a00 */
[----:B012-4-:R-:W-:Y:S07]  /*0960*/  BAR.SYNC.DEFER_BLOCKING 0x0 ;  /* 0x0000000000007b1d */ /* 0x017fee0000010000 */
[----:B------:R-:W-:Y:S05]  /*0970*/  @!P0 BRA `(.L_x_476) ;  /* 0x000000fc004c8947 */ /* 0x000fea0003800000 */
.L_x_477:
[----:B------:R-:W-:-:S08]  /*0980*/  NOP ;  /* 0x0000000000007918 */ /* 0x000fd00000000000 */
[----:B------:R-:W0:Y:S02]  /*0990*/  USETMAXREG.TRY_ALLOC.CTAPOOL UP0, 0xa0 ;  /* 0x000000a0000079c8 */ /* 0x000e240008000600 */
[----:B0-----:R-:W-:-:S13]  /*09a0*/  PLOP3.LUT P0, PT, PT, PT, UP0, 0x80, 0x0 ;  /* 0x000000000000781c */ /* 0x001fda0003f0f008 */
[----:B------:R-:W-:Y:S05]  /*09b0*/  @!P0 BRA `(.L_x_477) ;  /* 0xfffffffc00f08947 */ /* 0x000fea000383ffff */
[----:B------:R-:W2:Y:S01]  /*09c0*/  LDL.LU R0, [R1] ;  /* 0x0000000001007983 */ /* 0x000ea20000300800 */
[----:B------:R-:W0:Y:S01]  /*09d0*/  S2R R2, SR_TID.X ;  /* 0x0000000000027919 */ /* 0x000e220000002100 */
[----:B------:R-:W1:Y:S01]  /*09e0*/  S2UR UR38, SR_CgaCtaId ;  /* 0x00000000002679c3 */ /* 0x000e620000008800 */
[----:B------:R-:W-:Y:S01]  /*09f0*/  UMOV UR4, 0x400 ;  /* 0x0000040000047882 */ /* 0x000fe20000000000 */
[----:B0-----:R-:W-:-:S06]  /*0a00*/  SHF.R.U32.HI R2, RZ, 0x7, R2 ;  /* 0x00000007ff027819 */ /* 0x001fcc0000011602 */
[----:B------:R-:W-:Y:S06]  /*0a10*/  BAR.ARV 0x8, 0x200 ;  /* 0x0208000000007b1d */ /* 0x000fec0000002000 */
[----:B------:R-:W-:-:S13]  /*0a20*/  ISETP.NE.AND P0, PT, R2, 0x1, PT ;  /* 0x000000010200780c */ /* 0x000fda0003f05270 */
[----:B------:R-:W-:Y:S08]  /*0a30*/  @!P0 BAR.ARV 0x9, 0x100 ;  /* 0x0244000000008b1d */ /* 0x000ff00000002000 */
[----:B------:R-:W-:Y:S01]  /*0a40*/  BAR.SYNC.DEFER_BLOCKING 0x5, 0x200 ;  /* 0x0148000000007b1d */ /* 0x000fe20000010000 */
[----:B-1----:R-:W-:-:S06]  /*0a50*/  ULEA UR4, UR38, UR4, 0x18 ;  /* 0x0000000426047291 */ /* 0x002fcc000f8ec03f */
[----:B------:R-:W-:Y:S01]  /*0a60*/  IMAD.U32 R18, RZ, RZ, UR4 ;  /* 0x00000004ff127e24 */ /* 0x000fe2000f8e00ff */
[----:B------:R-:W-:-:S04]  /*0a70*/  ULDC UR4, c[0x0][0xc3c] ;  /* 0x00030f0000047ab9 */ /* 0x000fc80000000800 */
[----:B------:R-:W0:Y:S01]  /*0a80*/  LDS.128 R32, [R18+0x168d0] ;  /* 0x0168d00012207984 */ /* 0x000e220000000c00 */
[----:B------:R-:W-:Y:S06]  /*0a90*/  BAR.ARV 0x4, 0x200 ;  /* 0x0108000000007b1d */ /* 0x000fec0000002000 */
[----:B--2---:R-:W-:-:S04]  /*0aa0*/  LOP3.LUT R0, R0, 0xfffffff7, RZ, 0xc0, !PT ;  /* 0xfffffff700007812 */ /* 0x004fc800078ec0ff */
[----:B------:R-:W-:-:S05]  /*0ab0*/  @P0 LOP3.LUT R0, R0, 0x8, RZ, 0xfc, !PT ;  /* 0x0000000800000812 */ /* 0x000fca00078efcff */
[----:B------:R1:W-:Y:S01]  /*0ac0*/  STL [R1], R0 ;  /* 0x0000000001007387 */ /* 0x0003e20000100800 */
[----:B0-----:R-:W-:-:S13]  /*0ad0*/  ISETP.GE.AND P0, PT, R35, UR4, PT ;  /* 0x0000000423007c0c */ /* 0x001fda000bf06270 */
[----:B-1----:R-:W-:Y:S05]  /*0ae0*/  @P0 BRA `(.L_x_478) ;  /* 0x0000016800bc0947 */ /* 0x002fea0003800000 */
[----:B------:R-:W0:Y:S01]  /*0af0*/  S2R R0, SR_TID.X ;  /* 0x0000000000007919 */ /* 0x000e220000002100 */
[----:B------:R-:W-:Y:S01]  /*0b00*/  IMAD.MOV.U32 R19, RZ, RZ, RZ ;  /* 0x000000ffff137224 */ /* 0x000fe200078e00ff */
[----:B------:R-:W-:Y:S01]  /*0b10*/  MOV R156, RZ ;  /* 0x000000ff009c7202 */ /* 0x000fe20000000f00 */
[----:B------:R-:W-:Y:S01]  /*0b20*/  IMAD.MOV.U32 R155, RZ, RZ, RZ ;  /* 0x000000ffff9b7224 */ /* 0x000fe200078e00ff */
[----:B------:R-:W-:Y:S01]  /*0b30*/  ULOP3.LUT UR39, UR36, 0x1, URZ, 0xfc, !UPT ;  /* 0x0000000124277892 */ /* 0x000fe2000f8efc3f */
[----:B------:R-:W-:Y:S01]  /*0b40*/  UMOV UR37, URZ ;  /* 0x0000003f00257c82 */ /* 0x000fe20008000000 */
[----:B0-----:R-:W-:-:S05]  /*0b50*/  VIADD R11, R0, 0xffffff80 ;  /* 0xffffff80000b7836 */ /* 0x001fca0000000000 */
[----:B------:R-:W-:-:S04]  /*0b60*/  SHF.R.S32.HI R0, RZ, 0x1f, R11 ;  /* 0x0000001fff007819 */ /* 0x000fc8000001140b */
[CC--:B------:R-:W-:Y:S02]  /*0b70*/  LEA.HI R2, R0.reuse, R11.reuse, RZ, 0x7 ;  /* 0x0000000b00027211 */ /* 0x0c0fe400078f38ff */
[-C--:B------:R-:W-:Y:S02]  /*0b80*/  LEA.HI R4, R0, R11.reuse, RZ, 0x5 ;  /* 0x0000000b00047211 */ /* 0x080fe400078f28ff */
[----:B------:R-:W-:Y:S02]  /*0b90*/  LOP3.LUT R3, R2, 0xffffff80, RZ, 0xc0, !PT ;  /* 0xffffff8002037812 */ /* 0x000fe400078ec0ff */
[----:B------:R-:W-:Y:S02]  /*0ba0*/  SHF.R.S32.HI R12, RZ, 0x7, R2 ;  /* 0x00000007ff0c7819 */ /* 0x000fe40000011402 */
[----:B------:R-:W-:Y:S01]  /*0bb0*/  SHF.R.S32.HI R13, RZ, 0x5, R4 ;  /* 0x00000005ff0d7819 */ /* 0x000fe20000011404 */
[----:B------:R-:W-:Y:S01]  /*0bc0*/  IMAD.IADD R10, R11, 0x1, -R3 ;  /* 0x000000010b0a7824 */ /* 0x000fe200078e0a03 */
[----:B------:R-:W-:Y:S01]  /*0bd0*/  LEA.HI R3, R0, R11, RZ, 0x4 ;  /* 0x0000000b00037211 */ /* 0x000fe200078f20ff */
[----:B------:R-:W-:-:S03]  /*0be0*/  IMAD.HI R4, R12, 0x55555556, RZ ;  /* 0x555555560c047827 */ /* 0x000fc600078e02ff */
[----:B------:R-:W-:Y:S02]  /*0bf0*/  SHF.R.S32.HI R5, RZ, 0x1f, R10 ;  /* 0x0000001fff057819 */ /* 0x000fe4000001140a */
[----:B------:R-:W-:Y:S02]  /*0c00*/  SHF.R.S32.HI R6, RZ, 0x4, R3 ;  /* 0x00000004ff067819 */ /* 0x000fe40000011403 */
[----:B------:R-:W-:Y:S02]  /*0c10*/  LEA.HI R7, R5, R10, RZ, 0x2 ;  /* 0x0000000a05077211 */ /* 0x000fe400078f10ff */
[C---:B------:R-:W-:Y:S02]  /*0c20*/  LOP3.LUT R2, R3.reuse, 0x3fffff0, RZ, 0xc0, !PT ;  /* 0x03fffff003027812 */ /* 0x040fe400078ec0ff */
[----:B------:R-:W-:Y:S02]  /*0c30*/  LEA.HI R3, R3, R6, RZ, 0x1 ;  /* 0x0000000603037211 */ /* 0x000fe400078f08ff */
[--C-:B------:R-:W-:Y:S01]  /*0c40*/  SHF.R.S32.HI R8, RZ, 0x2, R7.reuse ;  /* 0x00000002ff087819 */ /* 0x100fe20000011407 */
[----:B------:R-:W-:Y:S01]  /*0c50*/  IMAD.IADD R2, R11, 0x1, -R2 ;  /* 0x000000010b027824 */ /* 0x000fe200078e0a02 */
[----:B------:R-:W-:-:S02]  /*0c60*/  SHF.R.S32.HI R9, RZ, 0x1f, R7 ;  /* 0x0000001fff097819 */ /* 0x000fc40000011407 */
[----:B------:R-:W-:Y:S01]  /*0c70*/  LOP3.LUT R3, R3, 0x1ffffffe, RZ, 0xc0, !PT ;  /* 0x1ffffffe03037812 */ /* 0x000fe200078ec0ff */
[----:B------:R-:W-:Y:S01]  /*0c80*/  IMAD R2, R13, 0x10, R2 ;  /* 0x000000100d027824 */ /* 0x000fe200078e0202 */
[----:B------:R-:W-:Y:S02]  /*0c90*/  LEA.HI R9, R9, R8, RZ, 0x3 ;  /* 0x0000000809097211 */ /* 0x000fe400078f18ff */
[----:B------:R-:W-:Y:S02]  /*0ca0*/  IADD3 R3, R6, -R3, RZ ;  /* 0x8000000306037210 */ /* 0x000fe40007ffe0ff */
[----:B------:R-:W-:Y:S02]  /*0cb0*/  LOP3.LUT R9, R9, 0xfffffff8, RZ, 0xc0, !PT ;  /* 0xfffffff809097812 */ /* 0x000fe400078ec0ff */
[----:B------:R-:W-:Y:S01]  /*0cc0*/  LEA.HI R5, R5, R10, RZ, 0x5 ;  /* 0x0000000a05057211 */ /* 0x000fe200078f28ff */
[----:B------:R-:W-:Y:S01]  /*0cd0*/  IMAD R6, R2, 0x8, R3 ;  /* 0x0000000802067824 */ /* 0x000fe200078e0203 */
[----:B------:R-:W-:Y:S01]  /*0ce0*/  LEA.HI R4, R4, R4, RZ, 0x1 ;  /* 0x0000000404047211 */ /* 0x000fe200078f08ff */
[----:B------:R-:W-:Y:S01]  /*0cf0*/  IMAD.IADD R8, R8, 0x1, -R9 ;  /* 0x0000000108087824 */ /* 0x000fe200078e0a09 */
[----:B------:R-:W-:-:S02]  /*0d00*/  SHF.R.S32.HI R5, RZ, 0x5, R5 ;  /* 0x00000005ff057819 */ /* 0x000fc40000011405 */
[-C--:B------:R-:W-:Y:S01]  /*0d10*/  LEA.HI R2, R0, R11.reuse, RZ, 0x2 ;  /* 0x0000000b00027211 */ /* 0x080fe200078f10ff */
[----:B------:R-:W-:Y:S01]  /*0d20*/  IMAD R4, R4, -0x3, R12 ;  /* 0xfffffffd04047824 */ /* 0x000fe200078e020c */
[----:B------:R-:W-:Y:S01]  /*0d30*/  LEA.HI R3, R0, R11, RZ, 0x3 ;  /* 0x0000000b00037211 */ /* 0x000fe200078f18ff */
[----:B------:R-:W-:Y:S01]  /*0d40*/  IMAD R5, R5, 0x10, R8 ;  /* 0x0000001005057824 */ /* 0x000fe200078e0208 */
[--C-:B------:R-:W-:Y:S02]  /*0d50*/  SHF.R.S32.HI R153, RZ, 0x2, R2.reuse ;  /* 0x00000002ff997819 */ /* 0x100fe40000011402 */
[----:B------:R-:W-:Y:S01]  /*0d60*/  SHF.R.S32.HI R0, RZ, 0x1f, R2 ;  /* 0x0000001fff007819 */ /* 0x000fe20000011402 */
[----:B------:R-:W-:Y:S01]  /*0d70*/  IMAD R9, R4, 0x40, R5 ;  /* 0x0000004004097824 */ /* 0x000fe200078e0205 */
[----:B------:R-:W-:Y:S01]  /*0d80*/  LOP3.LUT R2, R2, 0xfffffffc, RZ, 0xc0, !PT ;  /* 0xfffffffc02027812 */ /* 0x000fe200078ec0ff */
[----:B------:R-:W-:Y:S01]  /*0d90*/  VIADD R8, R153, 0x60 ;  /* 0x0000006099087836 */ /* 0x000fe20000000000 */
[----:B------:R-:W-:-:S02]  /*0da0*/  SHF.R.S32.HI R4, RZ, 0x3, R3 ;  /* 0x00000003ff047819 */ /* 0x000fc40000011403 */
[----:B------:R-:W-:Y:S01]  /*0db0*/  LOP3.LUT R3, R3, 0xfffffff8, RZ, 0xc0, !PT ;  /* 0xfffffff803037812 */ /* 0x000fe200078ec0ff */
[C---:B------:R-:W-:Y:S01]  /*0dc0*/  IMAD.IADD R5, R11.reuse, 0x1, -R2 ;  /* 0x000000010b057824 */ /* 0x040fe200078e0a02 */
[----:B------:R-:W-:Y:S01]  /*0dd0*/  LEA.HI R0, R0, R153, RZ, 0x3 ;  /* 0x0000009900007211 */ /* 0x000fe200078f18ff */
[----:B------:R-:W-:Y:S01]  /*0de0*/  STL [R1+0x5c], R9 ;  /* 0x00005c0901007387 */ /* 0x000fe20000100800 */
[----:B------:R-:W-:Y:S01]  /*0df0*/  SHF.R.S32.HI R4, RZ, 0x1f, R8 ;  /* 0x0000001fff047819 */ /* 0x000fe20000011408 */
[----:B------:R-:W-:Y:S01]  /*0e00*/  IMAD.IADD R2, R11, 0x1, -R3 ;  /* 0x000000010b027824 */ /* 0x000fe200078e0a03 */
[----:B------:R-:W-:Y:S01]  /*0e10*/  LOP3.LUT R0, R0, 0xfffffff8, RZ, 0xc0, !PT ;  /* 0xfffffff800007812 */ /* 0x000fe200078ec0ff */
[----:B------:R-:W-:Y:S01]  /*0e20*/  IMAD.SHL.U32 R3, R8, 0x40, RZ ;  /* 0x0000004008037824 */ /* 0x000fe200078e00ff */
[C---:B------:R-:W-:Y:S01]  /*0e30*/  LEA.HI R2, R5.reuse, R5, RZ, 0x1 ;  /* 0x0000000505027211 */ /* 0x040fe200078f08ff */
[C---:B------:R-:W-:Y:S01]  /*0e40*/  IMAD.SHL.U32 R22, R5.reuse, 0x4, RZ ;  /* 0x0000000405167824 */ /* 0x040fe200078e00ff */
[----:B------:R-:W-:Y:S01]  /*0e50*/  LEA.HI R4, R4, R8, RZ, 0x3 ;  /* 0x0000000804047211 */ /* 0x000fe200078f18ff */
[----:B------:R-:W-:Y:S01]  /*0e60*/  IMAD.SHL.U32 R16, R5, 0x8, RZ ;  /* 0x0000000805107824 */ /* 0x000fe200078e00ff */
[----:B------:R-:W-:Y:S01]  /*0e70*/  IADD3 R11, R153, -R0, RZ ;  /* 0x80000000990b7210 */ /* 0x000fe20007ffe0ff */
[----:B------:R-:W-:Y:S01]  /*0e80*/  VIADD R157, R22, 0x10 ;  /* 0x00000010169d7836 */ /* 0x000fe20000000000 */
[----:B------:R-:W-:Y:S01]  /*0e90*/  LOP3.LUT R0, R2, 0x1ffffffe, RZ, 0xc0, !PT ;  /* 0x1ffffffe02007812 */ /* 0x000fe200078ec0ff */
[----:B------:R-:W-:Y:S01]  /*0ea0*/  IMAD.SHL.U32 R4, R4, 0x40, RZ ;  /* 0x0000004004047824 */ /* 0x000fe200078e00ff */
[----:B------:R-:W-:Y:S01]  /*0eb0*/  LOP3.LUT R3, R3, 0x1c0, RZ, 0xc0, !PT ;  /* 0x000001c003037812 */ /* 0x000fe200078ec0ff */
[----:B------:R-:W-:Y:S01]  /*0ec0*/  STL [R1+0x4], RZ ;  /* 0x000004ff01007387 */ /* 0x000fe20000100800 */
[----:B------:R-:W-:Y:S01]  /*0ed0*/  LOP3.LUT R7, R7, 0x7ffffffc, RZ, 0xc0, !PT ;  /* 0x7ffffffc07077812 */ /* 0x000fe200078ec0ff */
[----:B------:R-:W-:Y:S01]  /*0ee0*/  IMAD.IADD R0, R5, 0x1, -R0 ;  /* 0x0000000105007824 */ /* 0x000fe200078e0a00 */
[----:B------:R-:W-:Y:S01]  /*0ef0*/  SHF.R.U32.HI R5, RZ, 0x3, R3 ;  /* 0x00000003ff057819 */ /* 0x000fe20000011603 */
[----:B------:R0:W-:Y:S01]  /*0f00*/  STL [R1+0x14], R11 ;  /* 0x0000140b01007387 */ /* 0x0001e20000100800 */
[----:B------:R-:W-:Y:S01]  /*0f10*/  LOP3.LUT R3, R3, 0x38, R16, 0xf8, !PT ;  /* 0x0000003803037812 */ /* 0x000fe200078ef810 */
[----:B------:R-:W-:Y:S01]  /*0f20*/  IMAD.IADD R7, R10, 0x1, -R7 ;  /* 0x000000010a077824 */ /* 0x000fe200078e0a07 */
[----:B------:R-:W-:Y:S01]  /*0f30*/  LOP3.LUT R4, R4, 0xfffffe00, RZ, 0xc0, !PT ;  /* 0xfffffe0004047812 */ /* 0x000fe200078ec0ff */
[----:B------:R-:W-:Y:S01]  /*0f40*/  IMAD R0, R0, 0x8, R9 ;  /* 0x0000000800007824 */ /* 0x000fe200078e0209 */
[----:B------:R-:W-:Y:S01]  /*0f50*/  SHF.R.S32.HI R8, RZ, 0x1f, R157 ;  /* 0x0000001fff087819 */ /* 0x000fe2000001149d */
[----:B------:R-:W-:Y:S01]  /*0f60*/  VIADD R2, R16, 0x20 ;  /* 0x0000002010027836 */ /* 0x000fe20000000000 */
[----:B------:R-:W-:Y:S01]  /*0f70*/  LOP3.LUT R3, R4, R3, R5, 0xf6, !PT ;  /* 0x0000000304037212 */ /* 0x000fe200078ef605 */
[----:B------:R1:W-:Y:S01]  /*0f80*/  STL [R1+0x24], R4 ;  /* 0x0000240401007387 */ /* 0x0003e20000100800 */
[----:B------:R-:W-:Y:S01]  /*0f90*/  SHF.L.U32 R6, R6, 0x3, RZ ;  /* 0x0000000306067819 */ /* 0x000fe200000006ff */
[C---:B0-----:R-:W-:Y:S01]  /*0fa0*/  IMAD.SHL.U32 R11, R157.reuse, 0x2, RZ ;  /* 0x000000029d0b7824 */ /* 0x041fe200078e00ff */
[----:B------:R-:W-:Y:S01]  /*0fb0*/  SHF.L.U64.HI R5, R157, 0x1, R8 ;  /* 0x000000019d057819 */ /* 0x000fe20000010208 */
[----:B------:R-:W-:Y:S01]  /*0fc0*/  IMAD R3, R3, 0x2, R18 ;  /* 0x0000000203037824 */ /* 0x000fe200078e0212 */
[----:B------:R-:W-:-:S02]  /*0fd0*/  SHF.R.S32.HI R17, RZ, 0x1f, R16 ;  /* 0x0000001fff117819 */ /* 0x000fc40000011410 */
[----:B------:R0:W-:Y:S01]  /*0fe0*/  STL [R1+0x54], R11 ;  /* 0x0000540b01007387 */ /* 0x0001e20000100800 */
[----:B------:R-:W-:Y:S01]  /*0ff0*/  SHF.R.S32.HI R154, RZ, 0x1f, R2 ;  /* 0x0000001fff9a7819 */ /* 0x000fe20000011402 */
[----:B-1----:R-:W-:Y:S02]  /*1000*/  IMAD.SHL.U32 R4, R7, 0x2, RZ ;  /* 0x0000000207047824 */ /* 0x002fe400078e00ff */
[----:B------:R0:W-:Y:S04]  /*1010*/  STL [R1+0x64], R6 ;  /* 0x0000640601007387 */ /* 0x0001e80000100800 */
[----:B------:R0:W-:Y:S04]  /*1020*/  STL [R1+0x50], R5 ;  /* 0x0000500501007387 */ /* 0x0001e80000100800 */
[----:B------:R0:W-:Y:S04]  /*1030*/  STL [R1+0x28], R4 ;  /* 0x0000280401007387 */ /* 0x0001e80000100800 */
[----:B------:R0:W-:Y:S04]  /*1040*/  STL [R1+0x58], R3 ;  /* 0x0000580301007387 */ /* 0x0001e80000100800 */
[----:B------:R0:W-:Y:S02]  /*1050*/  STL [R1+0x60], R0 ;  /* 0x0000600001007387 */ /* 0x0001e40000100800 */
.L_x_617:
[----:B01-3--:R-:W0:Y:S02]  /*1060*/  LDC.64 R4, c[0x0][0xc88] ;  /* 0x00032200ff047b82 */ /* 0x00be240000000a00 */
[----:B0-----:R-:W-:-:S05]  /*1070*/  IMAD.WIDE R4, R35, 0x4, R4 ;  /* 0x0000000423047825 */ /* 0x001fca00078e0204 */
[----:B--2-4-:R-:W2:Y:S01]  /*1080*/  LDG.E R36, desc[UR42][R4.64] ;  /* 0x0000002a04247981 */ /* 0x014ea2000c1e1900 */
[----:B------:R-:W-:Y:S05]  /*1090*/  YIELD ;  /* 0x0000000000007946 */ /* 0x000fea0003800000 */
[----:B------:R-:W-:Y:S01]  /*10a0*/  ULDC.64 UR4, c[0x0][0xa28] ;  /* 0x00028a0000047ab9 */ /* 0x000fe20000000a00 */
[----:B------:R-:W-:Y:S01]  /*10b0*/  ULDC.64 UR8, c[0x0][0xa18] ;  /* 0x0002860000087ab9 */ /* 0x000fe20000000a00 */
[----:B------:R-:W-:Y:S01]  /*10c0*/  ISETP.NE.U32.AND P1, PT, RZ, UR4, PT ;  /* 0x00000004ff007c0c */ /* 0x000fe2000bf25070 */
[----:B------:R-:W-:Y:S01]  /*10d0*/  ULDC.64 UR6, c[0x0][0xa08] ;  /* 0x0002820000067ab9 */ /* 0x000fe20000000a00 */
[----:B------:R-:W-:Y:S01]  /*10e0*/  IMAD.MOV.U32 R10, RZ, RZ, RZ ;  /* 0x000000ffff0a7224 */ /* 0x000fe200078e00ff */
[----:B------:R-:W-:Y:S01]  /*10f0*/  ISETP.NE.U32.AND P0, PT, RZ, UR6, PT ;  /* 0x00000006ff007c0c */ /* 0x000fe2000bf05070 */
[----:B------:R-:W-:Y:S01]  /*1100*/  IMAD.MOV.U32 R68, RZ, RZ, RZ ;  /* 0x000000ffff447224 */ /* 0x000fe200078e00ff */
[----:B------:R-:W-:-:S02]  /*1110*/  ISETP.NE.AND.EX P1, PT, RZ, UR5, PT, P1 ;  /* 0x00000005ff007c0c */ /* 0x000fc4000bf25310 */
[----:B------:R-:W-:Y:S02]  /*1120*/  ISETP.NE.AND.EX P0, PT, RZ, UR7, PT, P0 ;  /* 0x00000007ff007c0c */ /* 0x000fe4000bf05300 */
[----:B--2---:R-:W-:Y:S01]  /*1130*/  SHF.R.S32.HI R0, RZ, 0x1f, R36 ;  /* 0x0000001fff007819 */ /* 0x004fe20000011424 */
[----:B------:R-:W-:-:S08]  /*1140*/  IMAD.SHL.U32 R38, R36, 0x4, RZ ;  /* 0x0000000424267824 */ /* 0x000fd000078e00ff */
[C---:B------:R-:W-:Y:S01]  /*1150*/  @P1 LEA R6, P2, R36.reuse, UR4, 0x2 ;  /* 0x0000000424061c11 */ /* 0x040fe2000f8410ff */
[----:B------:R0:W-:Y:S01]  /*1160*/  STL [R1+0x34], R36 ;  /* 0x0000342401007387 */ /* 0x0001e20000100800 */
[C-C-:B------:R-:W-:Y:S02]  /*1170*/  SHF.L.U64.HI R37, R36.reuse, 0x2, R0.reuse ;  /* 0x0000000224257819 */ /* 0x140fe40000010200 */
[----:B------:R-:W-:Y:S01]  /*1180*/  @P1 LEA.HI.X R7, R36, UR5, R0, 0x2, P2 ;  /* 0x0000000524071c11 */ /* 0x000fe200090f1400 */
[----:B------:R-:W-:Y:S01]  /*1190*/  ULDC UR4, c[0x0][0x288] ;  /* 0x0000a20000047ab9 */ /* 0x000fe20000000800 */
[----:B------:R-:W-:Y:S01]  /*11a0*/  ISETP.NE.U32.AND P2, PT, RZ, UR8, PT ;  /* 0x00000008ff007c0c */ /* 0x000fe2000bf45070 */
[----:B------:R0:W-:Y:S01]  /*11b0*/  STL [R1+0x4c], R0 ;  /* 0x00004c0001007387 */ /* 0x0001e20000100800 */
[C---:B------:R-:W-:Y:S02]  /*11c0*/  IADD3 R8, P3, R38.reuse, UR6, RZ ;  /* 0x0000000626087c10 */ /* 0x040fe4000ff7e0ff */
[----:B------:R-:W-:Y:S01]  /*11d0*/  ISETP.NE.AND.EX P2, PT, RZ, UR9, PT, P2 ;  /* 0x00000009ff007c0c */ /* 0x000fe2000bf45320 */
[----:B------:R0:W5:Y:S01]  /*11e0*/  @P1 LDG.E R10, desc[UR42][R6.64] ;  /* 0x0000002a060a1981 */ /* 0x000162000c1e1900 */
[----:B------:R-:W-:Y:S01]  /*11f0*/  MOV R24, UR4 ;  /* 0x0000000400187c02 */ /* 0x000fe20008000f00 */
[----:B------:R-:W-:Y:S01]  /*1200*/  ULDC.64 UR4, c[0x0][0x418] ;  /* 0x0001060000047ab9 */ /* 0x000fe20000000a00 */
[C---:B------:R-:W-:Y:S01]  /*1210*/  IADD3.X R9, R37.reuse, UR7, RZ, P3, !PT ;  /* 0x0000000725097c10 */ /* 0x040fe20009ffe4ff */
[----:B------:R0:W-:Y:S04]  /*1220*/  STL [R1+0x3c], R38 ;  /* 0x00003c2601007387 */ /* 0x0001e80000100800 */
[----:B------:R0:W5:Y:S04]  /*1230*/  @P0 LDG.E R68, desc[UR42][R8.64] ;  /* 0x0000002a08440981 */ /* 0x000168000c1e1900 */
[----:B------:R-:W-:Y:S01]  /*1240*/  @P2 IADD3 R4, P1, R38, UR8, RZ ;  /* 0x0000000826042c10 */ /* 0x000fe2000ff3e0ff */
[----:B------:R-:W-:Y:S01]  /*1250*/  UISETP.NE.U32.AND UP0, UPT, UR4, URZ, UPT ;  /* 0x0000003f0400728c */ /* 0x000fe2000bf05070 */
[----:B------:R0:W-:Y:S02]  /*1260*/  STL [R1+0x40], R37 ;  /* 0x0000402501007387 */ /* 0x0001e40000100800 */
[----:B------:R-:W-:Y:S01]  /*1270*/  @P2 IADD3.X R5, R37, UR9, RZ, P1, !PT ;  /* 0x0000000925052c10 */ /* 0x000fe20008ffe4ff */
[----:B------:R-:W-:-:S04]  /*1280*/  ULDC UR4, c[0x0][0x424] ;  /* 0x0001090000047ab9 */ /* 0x000fc80000000800 */
[----:B------:R0:W5:Y:S01]  /*1290*/  @P2 LDG.E R24, desc[UR42][R4.64] ;  /* 0x0000002a04182981 */ /* 0x000162000c1e1900 */
[----:B------:R-:W-:-:S03]  /*12a0*/  UISETP.NE.AND.EX UP0, UPT, UR5, URZ, UPT, UP0 ;  /* 0x0000003f0500728c */ /* 0x000fc6000bf05300 */
[----:B------:R-:W-:Y:S01]  /*12b0*/  ULDC UR5, c[0x0][0x2f0] ;  /* 0x0000bc0000057ab9 */ /* 0x000fe20000000800 */
[----:B------:R-:W-:-:S04]  /*12c0*/  USEL UR4, UR4, 0x1, UP0 ;  /* 0x0000000104047887 */ /* 0x000fc80008000000 */
[----:B------:R-:W-:-:S03]  /*12d0*/  UIMAD UR4, UR4, UR5, URZ ;  /* 0x00000005040472a4 */ /* 0x000fc6000f8e023f */
[----:B------:R-:W-:Y:S02]  /*12e0*/  ULDC UR5, c[0x0][0x348] ;  /* 0x0000d20000057ab9 */ /* 0x000fe40000000800 */
[----:B------:R-:W-:Y:S02]  /*12f0*/  IMAD.U32 R27, RZ, RZ, UR5 ;  /* 0x00000005ff1b7e24 */ /* 0x000fe4000f8e00ff */
[----:B------:R-:W-:Y:S01]  /*1300*/  IMAD.U32 R31, RZ, RZ, UR4 ;  /* 0x00000004ff1f7e24 */ /* 0x000fe2000f8e00ff */
[----:B0-----:R-:W-:Y:S06]  /*1310*/  @P2 BRA `(.L_x_479) ;  /* 0x0000000000242947 */ /* 0x001fec0003800000 */
[----:B------:R-:W-:Y:S02]  /*1320*/  ULDC.64 UR4, c[0x0][0xa00] ;  /* 0x0002800000047ab9 */ /* 0x000fe40000000a00 */
[----:B------:R-:W-:-:S04]  /*1330*/  ISETP.NE.U32.AND P1, PT, RZ, UR4, PT ;  /* 0x00000004ff007c0c */ /* 0x000fc8000bf25070 */
[----:B------:R-:W-:-:S13]  /*1340*/  ISETP.NE.AND.EX P1, PT, RZ, UR5, PT, P1 ;  /* 0x00000005ff007c0c */ /* 0x000fda000bf25310 */
[----:B------:R-:W-:Y:S05]  /*1350*/  @!P1 BRA `(.L_x_479) ;  /* 0x0000000000149947 */ /* 0x000fea0003800000 */
[----:B------:R-:W0:Y:S02]  /*1360*/  LDC.64 R4, c[0x0][0xa00] ;  /* 0x00028000ff047b82 */ /* 0x000e240000000a00 */
[----:B0-----:R-:W-:-:S05]  /*1370*/  IMAD.WIDE R4, R36, 0x4, R4 ;  /* 0x0000000424047825 */ /* 0x001fca00078e0204 */
[----:B-----5:R-:W2:Y:S04]  /*1380*/  LDG.E R24, desc[UR42][R4.64] ;  /* 0x0000002a04187981 */ /* 0x020ea8000c1e1900 */
[----:B------:R-:W2:Y:S02]  /*1390*/  LDG.E R3, desc[UR42][R4.64+0x4] ;  /* 0x0000042a04037981 */ /* 0x000ea4000c1e1900 */
[----:B--2---:R-:W-:-:S07]  /*13a0*/  IMAD.IADD R24, R3, 0x1, -R24 ;  /* 0x0000000103187824 */ /* 0x004fce00078e0a18 */
.L_x_479:
[----:B------:R-:W-:Y:S01]  /*13b0*/  ULDC.64 UR4, c[0x0][0xa20] ;  /* 0x0002880000047ab9 */ /* 0x000fe20000000a00 */
[----:B------:R0:W-:Y:S01]  /*13c0*/  STL [R1+0x44], R33 ;  /* 0x0000442101007387 */ /* 0x0001e20000100800 */
[----:B------:R-:W-:Y:S02]  /*13d0*/  ISETP.NE.U32.AND P1, PT, RZ, UR4, PT ;  /* 0x00000004ff007c0c */ /* 0x000fe4000bf25070 */
[C---:B------:R-:W-:Y:S02]  /*13e0*/  LOP3.LUT R3, R34.reuse, 0xff000000, RZ, 0xc0, !PT ;  /* 0xff00000022037812 */ /* 0x040fe400078ec0ff */
[----:B------:R-:W-:Y:S02]  /*13f0*/  ISETP.NE.AND.EX P1, PT, RZ, UR5, PT, P1 ;  /* 0x00000005ff007c0c */ /* 0x000fe4000bf25310 */
[----:B------:R-:W-:Y:S02]  /*1400*/  LOP3.LUT R0, R34, 0xff0000, RZ, 0xc0, !PT ;  /* 0x00ff000022007812 */ /* 0x000fe400078ec0ff */
[----:B------:R-:W-:-:S02]  /*1410*/  SHF.R.U32.HI R3, RZ, 0x8, R3 ;  /* 0x00000008ff037819 */ /* 0x000fc40000011603 */
[----:B------:R-:W-:Y:S02]  /*1420*/  LOP3.LUT R152, R34, 0xffff, RZ, 0xc0, !PT ;  /* 0x0000ffff22987812 */ /* 0x000fe400078ec0ff */
[----:B------:R-:W-:-:S05]  /*1430*/  LEA.HI R11, R0, R3, RZ, 0x10 ;  /* 0x00000003000b7211 */ /* 0x000fca00078f80ff */
[----:B0-----:R-:W-:Y:S05]  /*1440*/  @!P1 BRA `(.L_x_480) ;  /* 0x0000000000109947 */ /* 0x001fea0003800000 */
[----:B------:R-:W-:-:S04]  /*1450*/  IADD3 R4, P0, R38, UR4, RZ ;  /* 0x0000000426047c10 */ /* 0x000fc8000ff1e0ff */
[----:B------:R-:W-:-:S05]  /*1460*/  IADD3.X R5, R37, UR5, RZ, P0, !PT ;  /* 0x0000000525057c10 */ /* 0x000fca00087fe4ff */
[----:B------:R0:W5:Y:S01]  /*1470*/  LDG.E R31, desc[UR42][R4.64] ;  /* 0x0000002a041f7981 */ /* 0x000162000c1e1900 */
[----:B------:R-:W-:Y:S05]  /*1480*/  BRA `(.L_x_481) ;  /* 0x0000000000107947 */ /* 0x000fea0003800000 */
.L_x_480:
[----:B------:R-:W-:Y:S05]  /*1490*/  @!P0 BRA `(.L_x_481) ;  /* 0x00000000000c8947 */ /* 0x000fea0003800000 */
[----:B------:R-:W2:Y:S04]  /*14a0*/  LDG.E R0, desc[UR42][R8.64] ;  /* 0x0000002a08007981 */ /* 0x000ea8000c1e1900 */
[----:B------:R-:W2:Y:S02]  /*14b0*/  LDG.E R31, desc[UR42][R8.64+0x4] ;  /* 0x0000042a081f7981 */ /* 0x000ea4000c1e1900 */
[----:B--2---:R-:W-:-:S07]  /*14c0*/  IMAD.IADD R31, R31, 0x1, -R0 ;  /* 0x000000011f1f7824 */ /* 0x004fce00078e0a00 */
.L_x_481:
[----:B------:R-:W-:Y:S01]  /*14d0*/  ULDC.64 UR4, c[0x0][0xa10] ;  /* 0x0002840000047ab9 */ /* 0x000fe20000000a00 */
[----:B------:R-:W2:Y:S01]  /*14e0*/  LDL.LU R32, [R1] ;  /* 0x0000000001207983 */ /* 0x000ea20000300800 */
[----:B------:R-:W-:-:S04]  /*14f0*/  ISETP.NE.U32.AND P0, PT, RZ, UR4, PT ;  /* 0x00000004ff007c0c */ /* 0x000fc8000bf05070 */
[----:B------:R-:W-:Y:S01]  /*1500*/  ISETP.NE.AND.EX P0, PT, RZ, UR5, PT, P0 ;  /* 0x00000005ff007c0c */ /* 0x000fe2000bf05300 */
[----:B------:R-:W-:Y:S02]  /*1510*/  ULDC.64 UR4, c[0x0][0xa30] ;  /* 0x00028c0000047ab9 */ /* 0x000fe40000000a00 */
[----:B------:R-:W-:-:S10]  /*1520*/  ISETP.NE.U32.AND P1, PT, RZ, UR4, PT ;  /* 0x00000004ff007c0c */ /* 0x000fd4000bf25070 */
[----:B0-----:R-:W0:Y:S02]  /*1530*/  @P0 LDC.64 R4, c[0x0][0xa10] ;  /* 0x00028400ff040b82 */ /* 0x001e240000000a00 */
[----:B0-----:R-:W-:-:S05]  /*1540*/  @P0 IMAD.WIDE R4, R36, 0x4, R4 ;  /* 0x0000000424040825 */ /* 0x001fca00078e0204 */
[----:B------:R-:W3:Y:S04]  /*1550*/  @P0 LDG.E R0, desc[UR42][R4.64] ;  /* 0x0000002a04000981 */ /* 0x000ee8000c1e1900 */
[----:B------:R0:W3:Y:S01]  /*1560*/  @P0 LDG.E R3, desc[UR42][R4.64+0x4] ;  /* 0x0000042a04030981 */ /* 0x0000e2000c1e1900 */
[----:B------:R-:W-:Y:S01]  /*1570*/  ISETP.NE.AND.EX P1, PT, RZ, UR5, PT, P1 ;  /* 0x00000005ff007c0c */ /* 0x000fe2000bf25310 */
[----:B-----5:R-:W-:-:S12]  /*1580*/  IMAD.MOV.U32 R25, RZ, RZ, R31 ;  /* 0x000000ffff197224 */ /* 0x020fd800078e001f */
[----:B------:R-:W-:-:S04]  /*1590*/  @P1 IADD3 R6, P2, R38, UR4, RZ ;  /* 0x0000000426061c10 */ /* 0x000fc8000ff5e0ff */
[----:B------:R-:W-:-:S05]  /*15a0*/  @P1 IADD3.X R7, R37, UR5, RZ, P2, !PT ;  /* 0x0000000525071c10 */ /* 0x000fca00097fe4ff */
[----:B------:R1:W5:Y:S01]  /*15b0*/  @P1 LDG.E R25, desc[UR42][R6.64] ;  /* 0x0000002a06191981 */ /* 0x000362000c1e1900 */
[----:B------:R-:W-:Y:S01]  /*15c0*/  IMAD.IADD R10, R31, 0x1, -R10 ;  /* 0x000000011f0a7824 */ /* 0x000fe200078e0a0a */
[----:B------:R-:W-:Y:S01]  /*15d0*/  LOP3.LUT R12, R11, 0xff, RZ, 0xc0, !PT ;  /* 0x000000ff0b0c7812 */ /* 0x000fe200078ec0ff */
[----:B------:R-:W-:Y:S01]  /*15e0*/  BSSY B0, `(.L_x_482) ;  /* 0x000002c000007945 */ /* 0x000fe20003800000 */
[----:B------:R-:W-:Y:S01]  /*15f0*/  SHF.R.U32.HI R8, RZ, 0x10, R11 ;  /* 0x00000010ff087819 */ /* 0x000fe2000001160b */
[----:B0-----:R-:W-:Y:S02]  /*1600*/  IMAD.MOV.U32 R5, RZ, RZ, RZ ;  /* 0x000000ffff057224 */ /* 0x001fe400078e00ff */
[----:B------:R1:W-:Y:S04]  /*1610*/  STL [R1+0x48], R12 ;  /* 0x0000480c01007387 */ /* 0x0003e80000100800 */
[----:B------:R1:W-:Y:S01]  /*1620*/  STL [R1+0x30], R8 ;  /* 0x0000300801007387 */ /* 0x0003e20000100800 */
[----:B--2---:R-:W-:-:S02]  /*1630*/  LOP3.LUT R32, R32, 0xfffffffb, RZ, 0xc0, !PT ;  /* 0xfffffffb20207812 */ /* 0x004fc400078ec0ff */
[----:B---3--:R-:W-:-:S05]  /*1640*/  @P0 IADD3 R27, -R0, R3, RZ ;  /* 0x00000003001b0210 */ /* 0x008fca0007ffe1ff */
[----:B------:R-:W-:-:S04]  /*1650*/  IMAD.IADD R89, R10, 0x1, R27 ;  /* 0x000000010a597824 */ /* 0x000fc800078e021b */
[C---:B------:R-:W-:Y:S01]  /*1660*/  VIADD R0, R89.reuse, 0x7f ;  /* 0x0000007f59007836 */ /* 0x040fe20000000000 */
[----:B------:R-:W-:-:S04]  /*1670*/  ISETP.GE.AND P3, PT, R89, 0x1, PT ;  /* 0x000000015900780c */ /* 0x000fc80003f66270 */
[----:B------:R-:W-:-:S04]  /*1680*/  SHF.R.S32.HI R3, RZ, 0x1f, R0 ;  /* 0x0000001fff037819 */ /* 0x000fc80000011400 */
[----:B------:R-:W-:-:S04]  /*1690*/  LEA.HI R3, R3, R0, RZ, 0x7 ;  /* 0x0000000003037211 */ /* 0x000fc800078f38ff */
[----:B------:R-:W-:Y:S02]  /*16a0*/  SHF.R.S32.HI R26, RZ, 0x7, R3 ;  /* 0x00000007ff1a7819 */ /* 0x000fe40000011403 */
[----:B------:R-:W-:-:S05]  /*16b0*/  @P3 LOP3.LUT R32, R32, 0x4, RZ, 0xfc, !PT ;  /* 0x0000000420203812 */ /* 0x000fca00078efcff */
[----:B------:R1:W-:Y:S01]  /*16c0*/  STL [R1], R32 ;  /* 0x0000002001007387 */ /* 0x0003e20000100800 */
[----:B------:R-:W-:Y:S05]  /*16d0*/  @!P3 BRA `(.L_x_483) ;  /* 0x000000000070b947 */ /* 0x000fea0003800000 */
[----:B------:R-:W-:Y:S01]  /*16e0*/  ISETP.NE.AND P0, PT, R8, RZ, PT ;  /* 0x000000ff0800720c */ /* 0x000fe20003f05270 */
[----:B------:R-:W-:-:S03]  /*16f0*/  ULDC UR4, c[0x0][0x9f0] ;  /* 0x00027c0000047ab9 */ /* 0x000fc60000000800 */
[----:B------:R-:W-:-:S04]  /*1700*/  SEL R9, R8, UR4, P0 ;  /* 0x0000000408097c07 */ /* 0x000fc80008000000 */
[-C--:B-1----:R-:W-:Y:S02]  /*1710*/  IABS R6, R9.reuse ;  /* 0x0000000900067213 */ /* 0x082fe40000000000 */
[----:B------:R-:W-:Y:S02]  /*1720*/  IADD3 R0, R26, -0x1, R9 ;  /* 0xffffffff1a007810 */ /* 0x000fe40007ffe009 */
[----:B------:R-:W0:Y:S01]  /*1730*/  I2F.RP R3, R6 ;  /* 0x0000000600037306 */ /* 0x000e220000209400 */
[-C--:B------:R-:W-:Y:S02]  /*1740*/  IABS R11, R9.reuse ;  /* 0x00000009000b7213 */ /* 0x080fe40000000000 */
[----:B------:R-:W-:Y:S02]  /*1750*/  IABS R8, R0 ;  /* 0x0000000000087213 */ /* 0x000fe40000000000 */
[----:B------:R-:W-:-:S04]  /*1760*/  LOP3.LUT R0, R0, R9, RZ, 0x3c, !PT ;  /* 0x0000000900007212 */ /* 0x000fc800078e3cff */
[----:B------:R-:W-:Y:S01]  /*1770*/  ISETP.GE.AND P2, PT, R0, RZ, PT ;  /* 0x000000ff0000720c */ /* 0x000fe20003f46270 */
[----:B0-----:R-:W0:Y:S02]  /*1780*/  MUFU.RCP R3, R3 ;  /* 0x0000000300037308 */ /* 0x001e240000001000 */
[----:B0-----:R-:W-:Y:S02]  /*1790*/  VIADD R4, R3, 0xffffffe ;  /* 0x0ffffffe03047836 */ /* 0x001fe40000000000 */
[----:B------:R-:W-:-:S04]  /*17a0*/  IMAD.MOV R3, RZ, RZ, -R11 ;  /* 0x000000ffff037224 */ /* 0x000fc800078e0a0b */
[----:B------:R0:W1:Y:S02]  /*17b0*/  F2I.FTZ.U32.TRUNC.NTZ R5, R4 ;  /* 0x0000000400057305 */ /* 0x000064000021f000 */
[----:B0-----:R-:W-:Y:S01]  /*17c0*/  MOV R4, RZ ;  /* 0x000000ff00047202 */ /* 0x001fe20000000f00 */
[----:B-1----:R-:W-:-:S04]  /*17d0*/  IMAD.MOV R7, RZ, RZ, -R5 ;  /* 0x000000ffff077224 */ /* 0x002fc800078e0a05 */
        /* <DEDUP_REMOVED lines=9> */
[----:B------:R-:W-:-:S04]  /*1870*/  @P0 VIADD R5, R5, 0x1 ;  /* 0x0000000105050836 */ /* 0x000fc80000000000 */
[----:B------:R-:W-:Y:S01]  /*1880*/  @!P2 IMAD.MOV R5, RZ, RZ, -R5 ;  /* 0x000000ffff05a224 */ /* 0x000fe200078e0a05 */
[----:B------:R-:W-:-:S07]  /*1890*/  @!P1 LOP3.LUT R5, RZ, R9, RZ, 0x33, !PT ;  /* 0x00000009ff059212 */ /* 0x000fce00078e33ff */
.L_x_483:
[----:B------:R-:W-:Y:S05]  /*18a0*/  BSYNC B0 ;  /* 0x0000000000007941 */ /* 0x000fea0003800000 */
.L_x_482:
[----:B------:R-:W-:-:S05]  /*18b0*/  IMAD R0, R12, R5, RZ ;  /* 0x000000050c007224 */ /* 0x000fca00078e02ff */
[C---:B------:R-:W-:Y:S01]  /*18c0*/  VIADDMNMX R5, R0.reuse, R5, R26, PT ;  /* 0x0000000500057246 */ /* 0x040fe2000380011a */
[----:B------:R-:W-:-:S04]  /*18d0*/  IMAD R0, R0, 0x80, -R10 ;  /* 0x0000008000007824 */ /* 0x000fc800078e0a0a */
[----:B------:R-:W-:Y:S01]  /*18e0*/  IMAD R4, R5, 0x80, -R10 ;  /* 0x0000008005047824 */ /* 0x000fe200078e0a0a */
[----:B------:R-:W-:-:S04]  /*18f0*/  VIMNMX R0, RZ, R0, !PT ;  /* 0x00000000ff007248 */ /* 0x000fc80007fe0100 */
[----:B------:R-:W-:Y:S02]  /*1900*/  VIMNMX R3, R4, R27, PT ;  /* 0x0000001b04037248 */ /* 0x000fe40003fe0100 */
[----:B------:R-:W-:Y:S02]  /*1910*/  SHF.R.U32.HI R30, RZ, 0x7, R0 ;  /* 0x00000007ff1e7819 */ /* 0x000fe40000011600 */
[----:B------:R-:W-:-:S03]  /*1920*/  ISETP.GT.AND P0, PT, R3, R0, PT ;  /* 0x000000000300720c */ /* 0x000fc60003f04270 */
[----:B------:R-:W-:-:S10]  /*1930*/  IMAD.MOV.U32 R29, RZ, RZ, R30 ;  /* 0x000000ffff1d7224 */ /* 0x000fd400078e001e */
[----:B------:R-:W-:-:S04]  /*1940*/  @P0 IADD3 R3, R3, 0x7f, RZ ;  /* 0x0000007f03030810 */ /* 0x000fc80007ffe0ff */
[----:B------:R-:W-:-:S04]  /*1950*/  @P0 SHF.R.S32.HI R0, RZ, 0x1f, R3 ;  /* 0x0000001fff000819 */ /* 0x000fc80000011403 */
[----:B------:R-:W-:-:S04]  /*1960*/  @P0 LEA.HI R0, R0, R3, RZ, 0x7 ;  /* 0x0000000300000211 */ /* 0x000fc800078f38ff */
[----:B------:R-:W-:Y:S02]  /*1970*/  @P0 SHF.R.S32.HI R29, RZ, 0x7, R0 ;  /* 0x00000007ff1d0819 */ /* 0x000fe40000011400 */
[----:B------:R-:W-:Y:S02]  /*1980*/  PLOP3.LUT P0, PT, PT, PT, PT, 0x80, 0x0 ;  /* 0x000000000000781c */ /* 0x000fe40003f0f070 */
[----:B------:R-:W-:-:S13]  /*1990*/  ISETP.GT.AND P1, PT, R29, R30, PT ;  /* 0x0000001e1d00720c */ /* 0x000fda0003f24270 */
[----:B------:R-:W-:Y:S05]  /*19a0*/  @!P1 BRA `(.L_x_484) ;  /* 0x0000004000c49947 */ /* 0x000fea0003800000 */
[----:B------:R-:W-:Y:S01]  /*19b0*/  VIADD R0, R18, 0xe400 ;  /* 0x0000e40012007836 */ /* 0x000fe20000000000 */
[----:B------:R-:W-:Y:S04]  /*19c0*/  BSSY B6, `(.L_x_485) ;  /* 0x0000013000067945 */ /* 0x000fe80003800000 */
[----:B------:R-:W-:-:S13]  /*19d0*/  LOP3.LUT P0, RZ, R0, 0x3ff, RZ, 0xc0, !PT ;  /* 0x000003ff00ff7812 */ /* 0x000fda000780c0ff */
[----:B------:R-:W-:Y:S05]  /*19e0*/  @!P0 BRA `(.L_x_486) ;  /* 0x0000000000408947 */ /* 0x000fea0003800000 */
[----:B------:R-:W-:Y:S01]  /*19f0*/  MOV R0, 0x0 ;  /* 0x0000000000007802 */ /* 0x000fe20000000f00 */
[----:B------:R-:W-:Y:S01]  /*1a00*/  ULDC.64 UR4, c[0x4][0x88] ;  /* 0x0100220000047ab9 */ /* 0x000fe20000000a00 */
[----:B------:R-:W-:Y:S01]  /*1a10*/  ULDC.64 UR6, c[0x4][0x18] ;  /* 0x0100060000067ab9 */ /* 0x000fe20000000a00 */
[----:B------:R-:W-:Y:S01]  /*1a20*/  IMAD.U32 R4, RZ, RZ, UR4 ;  /* 0x00000004ff047e24 */ /* 0x000fe2000f8e00ff */
[----:B------:R0:W2:Y:S01]  /*1a30*/  LDC.64 R14, c[0x4][R0] ;  /* 0x01000000000e7b82 */ /* 0x0000a20000000a00 */
[----:B------:R-:W-:Y:S01]  /*1a40*/  IMAD.U32 R5, RZ, RZ, UR5 ;  /* 0x00000005ff057e24 */ /* 0x000fe2000f8e00ff */
[----:B------:R-:W-:Y:S01]  /*1a50*/  ULDC.64 UR4, c[0x4][0x90] ;  /* 0x0100240000047ab9 */ /* 0x000fe20000000a00 */
[----:B------:R-:W-:Y:S01]  /*1a60*/  MOV R10, UR6 ;  /* 0x00000006000a7c02 */ /* 0x000fe20008000f00 */
[----:B-1----:R-:W-:Y:S02]  /*1a70*/  IMAD.U32 R6, RZ, RZ, UR4 ;  /* 0x00000004ff067e24 */ /* 0x002fe4000f8e00ff */
[----:B------:R-:W-:-:S02]  /*1a80*/  IMAD.U32 R7, RZ, RZ, UR5 ;  /* 0x00000005ff077e24 */ /* 0x000fc4000f8e00ff */
[----:B------:R-:W-:Y:S02]  /*1a90*/  IMAD.U32 R11, RZ, RZ, UR7 ;  /* 0x00000007ff0b7e24 */ /* 0x000fe4000f8e00ff */
[----:B------:R-:W-:Y:S02]  /*1aa0*/  IMAD.MOV.U32 R8, RZ, RZ, 0x70 ;  /* 0x00000070ff087424 */ /* 0x000fe400078e00ff */
[----:B------:R-:W-:Y:S02]  /*1ab0*/  IMAD.MOV.U32 R12, RZ, RZ, 0x1 ;  /* 0x00000001ff0c7424 */ /* 0x000fe400078e00ff */
[----:B0-----:R-:W-:-:S07]  /*1ac0*/  IMAD.MOV.U32 R13, RZ, RZ, RZ ;  /* 0x000000ffff0d7224 */ /* 0x001fce00078e00ff */
[----:B------:R-:W-:-:S07]  /*1ad0*/  LEPC R20, `(.L_x_486) ;  /* 0x000000001014794e */ /* 0x000fce0000000000 */
[----:B--2--5:R-:W-:Y:S05]  /*1ae0*/  CALL.ABS.NOINC R14 ;  /* 0x000000000e007343 */ /* 0x024fea0003c00000 */
.L_x_486:
[----:B------:R-:W-:Y:S05]  /*1af0*/  BSYNC B6 ;  /* 0x0000000000067941 */ /* 0x000fea0003800000 */
.L_x_485:
        /* <DEDUP_REMOVED lines=9> */
[----:B------:R-:W-:Y:S01]  /*1b90*/  MOV R5, UR5 ;  /* 0x0000000500057c02 */ /* 0x000fe20008000f00 */
[----:B------:R-:W-:Y:S01]  /*1ba0*/  ULDC.64 UR4, c[0x4][0x90] ;  /* 0x0100240000047ab9 */ /* 0x000fe20000000a00 */
[----:B------:R-:W-:Y:S01]  /*1bb0*/  IMAD.U32 R10, RZ, RZ, UR6 ;  /* 0x00000006ff0a7e24 */ /* 0x000fe2000f8e00ff */
[----:B------:R-:W-:Y:S01]  /*1bc0*/  MOV R13, RZ ;  /* 0x000000ff000d7202 */ /* 0x000fe20000000f00 */
[----:B-1----:R-:W-:Y:S02]  /*1bd0*/  IMAD.U32 R6, RZ, RZ, UR4 ;  /* 0x00000004ff067e24 */ /* 0x002fe4000f8e00ff */
[----:B------:R-:W-:-:S02]  /*1be0*/  IMAD.U32 R7, RZ, RZ, UR5 ;  /* 0x00000005ff077e24 */ /* 0x000fc4000f8e00ff */
[----:B------:R-:W-:Y:S02]  /*1bf0*/  IMAD.U32 R11, RZ, RZ, UR7 ;  /* 0x00000007ff0b7e24 */ /* 0x000fe4000f8e00ff */
[----:B------:R-:W-:Y:S02]  /*1c00*/  IMAD.MOV.U32 R8, RZ, RZ, 0x70 ;  /* 0x00000070ff087424 */ /* 0x000fe400078e00ff */
[----:B0-----:R-:W-:-:S07]  /*1c10*/  IMAD.MOV.U32 R12, RZ, RZ, 0x1 ;  /* 0x00000001ff0c7424 */ /* 0x001fce00078e00ff */
[----:B------:R-:W-:-:S07]  /*1c20*/  LEPC R20, `(.L_x_488) ;  /* 0x000000001014794e */ /* 0x000fce0000000000 */
[----:B--2--5:R-:W-:Y:S05]  /*1c30*/  CALL.ABS.NOINC R14 ;  /* 0x000000000e007343 */ /* 0x024fea0003c00000 */
.L_x_488:
[----:B------:R-:W-:Y:S05]  /*1c40*/  BSYNC B6 ;  /* 0x0000000000067941 */ /* 0x000fea0003800000 */
.L_x_487:
[----:B------:R-:W-:Y:S01]  /*1c50*/  ULDC.64 UR4, c[0x0][0x9f8] ;  /* 0x00027e0000047ab9 */ /* 0x000fe20000000a00 */
[----:B------:R-:W-:Y:S01]  /*1c60*/  IMAD.MOV.U32 R69, RZ, RZ, R36 ;  /* 0x000000ffff457224 */ /* 0x000fe200078e0024 */
[----:B------:R-:W-:Y:S01]  /*1c70*/  ISETP.NE.U32.AND P0, PT, RZ, UR4, PT ;  /* 0x00000004ff007c0c */ /* 0x000fe2000bf05070 */
[----:B------:R-:W2:Y:S01]  /*1c80*/  LDL R14, [R1+0x24] ;  /* 0x00002400010e7983 */ /* 0x000ea20000100800 */
[----:B------:R-:W0:Y:S02]  /*1c90*/  LDC.64 R4, c[0x0][0x3f8] ;  /* 0x0000fe00ff047b82 */ /* 0x000e240000000a00 */
[----:B------:R-:W-:-:S06]  /*1ca0*/  ISETP.NE.AND.EX P0, PT, RZ, UR5, PT, P0 ;  /* 0x00000005ff007c0c */ /* 0x000fcc000bf05300 */
[----:B------:R-:W3:Y:S07]  /*1cb0*/  LDC R59, c[0x0][0x3f4] ;  /* 0x0000fd00ff3b7b82 */ /* 0x000eee0000000800 */
[----:B-1----:R-:W-:Y:S01]  /*1cc0*/  @P0 IADD3 R6, P1, R38, UR4, RZ ;  /* 0x0000000426060c10 */ /* 0x002fe2000ff3e0ff */
[----:B------:R-:W1:Y:S01]  /*1cd0*/  LDC.64 R62, c[0x0][0x408] ;  /* 0x00010200ff3e7b82 */ /* 0x000e620000000a00 */
[----:B------:R-:W4:Y:S02]  /*1ce0*/  LDL R38, [R1+0x14] ;  /* 0x0000140001267983 */ /* 0x000f240000100800 */
[----:B------:R-:W-:-:S05]  /*1cf0*/  @P0 IADD3.X R7, R37, UR5, RZ, P1, !PT ;  /* 0x0000000525070c10 */ /* 0x000fca0008ffe4ff */
[----:B------:R1:W2:Y:S01]  /*1d00*/  @P0 LDG.E R69, desc[UR42][R6.64] ;  /* 0x0000002a06450981 */ /* 0x0002a2000c1e1900 */
[----:B------:R-:W1:Y:S01]  /*1d10*/  S2R R36, SR_TID.X ;  /* 0x0000000000247919 */ /* 0x000e620000002100 */
[----:B------:R-:W-:Y:S02]  /*1d20*/  SHF.R.S32.HI R3, RZ, 0x1f, R153 ;  /* 0x0000001fff037819 */ /* 0x000fe40000011499 */
[----:B------:R-:W-:-:S03]  /*1d30*/  SHF.R.S32.HI R23, RZ, 0x1f, R22 ;  /* 0x0000001fff177819 */ /* 0x000fc60000011416 */
[----:B0-----:R-:W-:Y:S01]  /*1d40*/  IMAD R0, R3, R4, RZ ;  /* 0x0000000403007224 */ /* 0x001fe200078e02ff */
[----:B---3--:R-:W-:-:S03]  /*1d50*/  ISETP.GE.AND P0, PT, R16, R59, PT ;  /* 0x0000003b1000720c */ /* 0x008fc60003f06270 */
[----:B------:R-:W-:Y:S02]  /*1d60*/  IMAD R13, R153, R5, R0 ;  /* 0x00000005990d7224 */ /* 0x000fe400078e0200 */
[----:B-1----:R-:W-:Y:S01]  /*1d70*/  IMAD R0, R3, R62, RZ ;  /* 0x0000003e03007224 */ /* 0x002fe200078e02ff */
[----:B------:R-:W-:Y:S01]  /*1d80*/  SEL R3, R59, RZ, P0 ;  /* 0x000000ff3b037207 */ /* 0x000fe20000000000 */
[----:B------:R-:W-:-:S04]  /*1d90*/  IMAD.WIDE.U32 R8, R153, R4, R22 ;  /* 0x0000000499087225 */ /* 0x000fc800078e0016 */
[----:B------:R-:W-:-:S04]  /*1da0*/  IMAD.WIDE.U32 R10, R153, R4, R16 ;  /* 0x00000004990a7225 */ /* 0x000fc800078e0010 */
[----:B------:R-:W-:Y:S02]  /*1db0*/  IMAD.IADD R9, R9, 0x1, R13 ;  /* 0x0000000109097824 */ /* 0x000fe400078e020d */
[----:B------:R-:W-:Y:S01]  /*1dc0*/  IMAD.IADD R11, R13, 0x1, R11 ;  /* 0x000000010d0b7824 */ /* 0x000fe200078e020b */
[----:B-----5:R-:W-:Y:S01]  /*1dd0*/  SHF.R.S32.HI R13, RZ, 0x1f, R25 ;  /* 0x0000001fff0d7819 */ /* 0x020fe20000011419 */
[----:B------:R-:W-:Y:S02]  /*1de0*/  IMAD.IADD R3, R16, 0x1, R3 ;  /* 0x0000000110037824 */ /* 0x000fe400078e0203 */
[----:B------:R-:W-:Y:S02]  /*1df0*/  IMAD R15, R153, R63, R0 ;  /* 0x0000003f990f7224 */ /* 0x000fe400078e0200 */
[----:B------:R-:W-:Y:S01]  /*1e00*/  IMAD R12, R13, R4, RZ ;  /* 0x000000040d0c7224 */ /* 0x000fe200078e02ff */
[----:B------:R-:W-:Y:S02]  /*1e10*/  SHF.R.S32.HI R0, RZ, 0x1f, R3 ;  /* 0x0000001fff007819 */ /* 0x000fe40000011403 */
[----:B------:R-:W-:-:S02]  /*1e20*/  SHF.R.U32.HI R37, RZ, 0x7, R36 ;  /* 0x00000007ff257819 */ /* 0x000fc40000011624 */
[----:B------:R-:W-:Y:S01]  /*1e30*/  LEA.HI R0, R0, R3, RZ, 0x3 ;  /* 0x0000000300007211 */ /* 0x000fe200078f18ff */
[----:B------:R-:W-:Y:S02]  /*1e40*/  IMAD R3, R25, R5, R12 ;  /* 0x0000000519037224 */ /* 0x000fe400078e020c */
[-C--:B------:R-:W-:Y:S01]  /*1e50*/  IMAD R12, R13, R62.reuse, RZ ;  /* 0x0000003e0d0c7224 */ /* 0x080fe200078e02ff */
[C---:B------:R-:W-:Y:S01]  /*1e60*/  ISETP.NE.AND P6, PT, R37.reuse, 0x1, PT ;  /* 0x000000012500780c */ /* 0x040fe20003fc5270 */
[----:B------:R-:W-:Y:S01]  /*1e70*/  VIADD R61, R37, 0x8 ;  /* 0x00000008253d7836 */ /* 0x000fe20000000000 */
[----:B------:R-:W-:Y:S01]  /*1e80*/  SHF.L.U64.HI R66, R4, 0x7, R5 ;  /* 0x0000000704427819 */ /* 0x000fe20000010205 */
[----:B------:R-:W-:Y:S01]  /*1e90*/  IMAD.IADD R68, R68, 0x1, R31 ;  /* 0x0000000144447824 */ /* 0x000fe200078e021f */
[----:B------:R-:W-:Y:S01]  /*1ea0*/  SHF.L.U64.HI R64, R62, 0x7, R63 ;  /* 0x000000073e407819 */ /* 0x000fe2000001023f */
[C---:B------:R-:W-:Y:S02]  /*1eb0*/  VIADD R37, R153.reuse, 0x60 ;  /* 0x0000006099257836 */ /* 0x040fe40000000000 */
[----:B------:R-:W-:-:S04]  /*1ec0*/  IMAD.WIDE.U32 R6, R153, R62, R16 ;  /* 0x0000003e99067225 */ /* 0x000fc800078e0010 */
[----:B------:R-:W-:-:S04]  /*1ed0*/  IMAD.WIDE.U32 R20, R25, R4, R8 ;  /* 0x0000000419147225 */ /* 0x000fc800078e0008 */
[----:B------:R-:W-:-:S04]  /*1ee0*/  IMAD.WIDE.U32 R34, R25, R4, R10 ;  /* 0x0000000419227225 */ /* 0x000fc800078e000a */
[----:B------:R-:W-:Y:S02]  /*1ef0*/  IMAD.SHL.U32 R65, R4, 0x80, RZ ;  /* 0x0000008004417824 */ /* 0x000fe400078e00ff */
[----:B------:R-:W-:Y:S01]  /*1f00*/  IMAD R31, R25, R63, R12 ;  /* 0x0000003f191f7224 */ /* 0x000fe200078e020c */
[----:B------:R-:W-:Y:S02]  /*1f10*/  SHF.L.U32 R37, R37, 0x6, RZ ;  /* 0x0000000625257819 */ /* 0x000fe400000006ff */
[----:B------:R-:W-:Y:S02]  /*1f20*/  IADD3 R7, R15, R7, RZ ;  /* 0x000000070f077210 */ /* 0x000fe40007ffe0ff */
[----:B------:R-:W-:Y:S02]  /*1f30*/  LOP3.LUT R32, R32, 0xfffffffd, RZ, 0xc0, !PT ;  /* 0xfffffffd20207812 */ /* 0x000fe400078ec0ff */
[----:B------:R-:W-:Y:S01]  /*1f40*/  LOP3.LUT R37, R37, 0x1c0, RZ, 0xc0, !PT ;  /* 0x000001c025257812 */ /* 0x000fe200078ec0ff */
[----:B------:R-:W-:Y:S01]  /*1f50*/  IMAD.WIDE.U32 R54, R25, R62, R6 ;  /* 0x0000003e19367225 */ /* 0x000fe200078e0006 */
[----:B------:R-:W-:-:S02]  /*1f60*/  SHF.R.S32.HI R7, RZ, 0x3, R0 ;  /* 0x00000003ff077819 */ /* 0x000fc40000011400 */
[----:B------:R-:W-:Y:S01]  /*1f70*/  LOP3.LUT R6, R0, 0xfffffff8, RZ, 0xc0, !PT ;  /* 0xfffffff800067812 */ /* 0x000fe200078ec0ff */
[----:B------:R-:W-:Y:S05]  /*1f80*/  @!P6 WARPSYNC.ALL ;  /* 0x000000000000e948 */ /* 0x000fea0003800000 */
[----:B------:R-:W-:Y:S01]  /*1f90*/  IMAD.WIDE.U32 R52, R153, R62, R22 ;  /* 0x0000003e99347225 */ /* 0x000fe200078e0016 */
[----:B------:R-:W-:-:S03]  /*1fa0*/  ULDC UR4, c[0x0][0x2f4] ;  /* 0x0000bd0000047ab9 */ /* 0x000fc60000000800 */
[----:B------:R-:W-:Y:S02]  /*1fb0*/  IMAD.IADD R53, R53, 0x1, R15 ;  /* 0x0000000135357824 */ /* 0x000fe400078e020f */
[----:B------:R-:W-:Y:S02]  /*1fc0*/  IMAD.IADD R57, R21, 0x1, R3 ;  /* 0x0000000115397824 */ /* 0x000fe400078e0203 */
[----:B------:R-:W-:Y:S02]  /*1fd0*/  IMAD.IADD R56, R3, 0x1, R35 ;  /* 0x0000000103387824 */ /* 0x000fe400078e0223 */
[----:B------:R-:W-:Y:S01]  /*1fe0*/  IMAD.WIDE.U32 R52, R25, R62, R52 ;  /* 0x0000003e19347225 */ /* 0x000fe200078e0034 */
[----:B------:R-:W-:Y:S01]  /*1ff0*/  SHF.L.U32 R59, R59, 0x1, RZ ;  /* 0x000000013b3b7819 */ /* 0x000fe200000006ff */
[----:B------:R-:W-:Y:S01]  /*2000*/  @!P6 BAR.SYNC.DEFER_BLOCKING 0x9, 0x100 ;  /* 0x024400000000eb1d */ /* 0x000fe20000010000 */
[----:B------:R-:W-:Y:S01]  /*2010*/  ISETP.GE.AND P2, PT, R2, UR4, PT ;  /* 0x0000000402007c0c */ /* 0x000fe2000bf46270 */
[----:B------:R-:W-:-:S02]  /*2020*/  IMAD.SHL.U32 R62, R62, 0x80, RZ ;  /* 0x000000803e3e7824 */ /* 0x000fc400078e00ff */
[C---:B----4-:R-:W-:Y:S01]  /*2030*/  IMAD.SHL.U32 R67, R38.reuse, 0x40, RZ ;  /* 0x0000004026437824 */ /* 0x050fe200078e00ff */
[----:B------:R-:W-:Y:S01]  /*2040*/  LOP3.LUT P1, RZ, R38, 0x4, RZ, 0xc0, !PT ;  /* 0x0000000426ff7812 */ /* 0x000fe2000782c0ff */
[----:B------:R-:W-:-:S03]  /*2050*/  VIADD R38, R36, 0xffffff80 ;  /* 0xffffff8024267836 */ /* 0x000fc60000000000 */
[----:B------:R-:W-:Y:S02]  /*2060*/  LOP3.LUT R67, R67, 0x1c0, RZ, 0xc0, !PT ;  /* 0x000001c043437812 */ /* 0x000fe400078ec0ff */
[----:B------:R-:W-:Y:S02]  /*2070*/  SHF.R.S32.HI R36, RZ, 0x1f, R38 ;  /* 0x0000001fff247819 */ /* 0x000fe40000011426 */
[----:B------:R-:W-:Y:S02]  /*2080*/  SHF.R.U32.HI R63, RZ, 0x3, R67 ;  /* 0x00000003ff3f7819 */ /* 0x000fe40000011643 */
[----:B------:R-:W-:Y:S02]  /*2090*/  LOP3.LUT R4, R67, 0x18, R16, 0xf8, !PT ;  /* 0x0000001843047812 */ /* 0x000fe400078ef810 */
[----:B------:R-:W-:Y:S02]  /*20a0*/  LEA.HI R36, R36, R38, RZ, 0x5 ;  /* 0x0000002624247211 */ /* 0x000fe400078f28ff */
[----:B------:R-:W-:-:S02]  /*20b0*/  LOP3.LUT R4, R4, R63, RZ, 0x3c, !PT ;  /* 0x0000003f04047212 */ /* 0x000fc400078e3cff */
[----:B------:R-:W-:Y:S02]  /*20c0*/  SHF.R.S32.HI R36, RZ, 0x5, R36 ;  /* 0x00000005ff247819 */ /* 0x000fe40000011424 */
[----:B------:R-:W-:-:S03]  /*20d0*/  @P1 LOP3.LUT R32, R32, 0x2, RZ, 0xfc, !PT ;  /* 0x0000000220201812 */ /* 0x000fc600078efcff */
[----:B------:R-:W-:Y:S01]  /*20e0*/  IMAD R58, R36, 0x200, R4 ;  /* 0x00000200243a7824 */ /* 0x000fe200078e0204 */
[--C-:B------:R-:W-:Y:S02]  /*20f0*/  LOP3.LUT R4, R67, 0x38, R0.reuse, 0xf8, !PT ;  /* 0x0000003843047812 */ /* 0x100fe400078ef800 */
[----:B------:R-:W-:Y:S01]  /*2100*/  LOP3.LUT R0, R37, 0x38, R0, 0xf8, !PT ;  /* 0x0000003825007812 */ /* 0x000fe200078ef800 */
[----:B------:R-:W-:Y:S01]  /*2110*/  VIADD R37, R153, 0x60 ;  /* 0x0000006099257836 */ /* 0x000fe20000000000 */
[----:B------:R0:W-:Y:S03]  /*2120*/  STL [R1], R32 ;  /* 0x0000002001007387 */ /* 0x0001e60000100800 */
[----:B------:R-:W-:Y:S01]  /*2130*/  IMAD.SHL.U32 R37, R37, 0x40, RZ ;  /* 0x0000004025257824 */ /* 0x000fe200078e00ff */
[----:B0-----:R-:W-:-:S04]  /*2140*/  SHF.R.S32.HI R32, RZ, 0x1f, R38 ;  /* 0x0000001fff207819 */ /* 0x001fc80000011426 */
[----:B------:R-:W-:Y:S02]  /*2150*/  LOP3.LUT R37, R37, 0x1c0, RZ, 0xc0, !PT ;  /* 0x000001c025257812 */ /* 0x000fe400078ec0ff */
[----:B------:R-:W-:Y:S02]  /*2160*/  LEA.HI R32, R32, R38, RZ, 0x2 ;  /* 0x0000002620207211 */ /* 0x000fe400078f10ff */
[----:B------:R-:W-:Y:S02]  /*2170*/  SHF.R.U32.HI R37, RZ, 0x3, R37 ;  /* 0x00000003ff257819 */ /* 0x000fe40000011625 */
[----:B------:R-:W-:Y:S02]  /*2180*/  LOP3.LUT R32, R32, 0xfffffffc, RZ, 0xc0, !PT ;  /* 0xfffffffc20207812 */ /* 0x000fe400078ec0ff */
[----:B------:R-:W-:Y:S02]  /*2190*/  LOP3.LUT R3, R4, R63, RZ, 0x3c, !PT ;  /* 0x0000003f04037212 */ /* 0x000fe400078e3cff */
[----:B------:R-:W-:Y:S01]  /*21a0*/  LOP3.LUT R0, R0, R37, RZ, 0x3c, !PT ;  /* 0x0000002500007212 */ /* 0x000fe200078e3cff */
[----:B------:R-:W-:Y:S01]  /*21b0*/  IMAD.IADD R32, R38, 0x1, -R32 ;  /* 0x0000000126207824 */ /* 0x000fe200078e0a20 */
[----:B------:R-:W-:Y:S01]  /*21c0*/  ISETP.GE.AND P1, PT, R16, UR4, PT ;  /* 0x0000000410007c0c */ /* 0x000fe2000bf26270 */
[----:B------:R-:W-:-:S02]  /*21d0*/  IMAD R3, R36, 0x200, R3 ;  /* 0x0000020024037824 */ /* 0x000fc400078e0203 */
[----:B------:R-:W-:Y:S01]  /*21e0*/  IMAD R60, R32, 0x60, R153 ;  /* 0x00000060203c7824 */ /* 0x000fe200078e0299 */
[----:B--2---:R-:W-:Y:S01]  /*21f0*/  SHF.R.S32.HI R5, RZ, 0x1f, R69 ;  /* 0x0000001fff057819 */ /* 0x004fe20000011445 */
[----:B------:R-:W-:Y:S01]  /*2200*/  IMAD.IADD R32, R53, 0x1, R31 ;  /* 0x0000000135207824 */ /* 0x000fe200078e021f */
[----:B------:R-:W-:Y:S01]  /*2210*/  SHF.R.S32.HI R4, RZ, 0x1f, R6 ;  /* 0x0000001fff047819 */ /* 0x000fe20000011406 */
[----:B------:R-:W-:Y:S02]  /*2220*/  IMAD.IADD R31, R31, 0x1, R55 ;  /* 0x000000011f1f7824 */ /* 0x000fe400078e0237 */
[----:B------:R-:W-:-:S07]  /*2230*/  IMAD.IADD R0, R14, 0x1, R0 ;  /* 0x000000010e007824 */ /* 0x000fce00078e0200 */
.L_x_544:
[----:B--2---:R-:W2:Y:S01]  /*2240*/  LDL R38, [R1+0x14] ;  /* 0x0000140001267983 */ /* 0x004ea20000100800 */
[----:B------:R-:W0:Y:S03]  /*2250*/  LDC R74, c[0x0][0x430] ;  /* 0x00010c00ff4a7b82 */ /* 0x000e260000000800 */
[----:B---3--:R-:W3:Y:S01]  /*2260*/  LDL.LU R36, [R1] ;  /* 0x0000000001247983 */ /* 0x008ee20000300800 */
[----:B------:R-:W-:Y:S02]  /*2270*/  VIADD R29, R29, 0xffffffff ;  /* 0xffffffff1d1d7836 */ /* 0x000fe40000000000 */
[----:B------:R-:W-:Y:S02]  /*2280*/  IMAD.MOV.U32 R73, RZ, RZ, RZ ;  /* 0x000000ffff497224 */ /* 0x000fe400078e00ff */
[----:B------:R-:W-:Y:S01]  /*2290*/  IMAD R10, R29, 0x80, R60 ;  /* 0x000000801d0a7824 */ /* 0x000fe200078e023c */
[----:B------:R-:W1:Y:S04]  /*22a0*/  LDC R80, c[0x0][0x3f4] ;  /* 0x0000fd00ff507b82 */ /* 0x000e680000000800 */
[----:B----4-:R-:W-:-:S05]  /*22b0*/  IADD3 R37, R68, R10, RZ ;  /* 0x0000000a44257210 */ /* 0x010fca0007ffe0ff */
[----:B------:R-:W-:Y:S01]  /*22c0*/  IMAD.MOV.U32 R12, RZ, RZ, R37 ;  /* 0x000000ffff0c7224 */ /* 0x000fe200078e0025 */
[----:B0-----:R-:W-:-:S13]  /*22d0*/  ISETP.NE.AND P3, PT, R74, 0x1, PT ;  /* 0x000000014a00780c */ /* 0x001fda0003f65270 */
[----:B------:R-:W0:Y:S08]  /*22e0*/  @P3 LDC R8, c[0x0][0x434] ;  /* 0x00010d00ff083b82 */ /* 0x000e300000000800 */
[----:B------:R-:W4:Y:S01]  /*22f0*/  @P3 LDC R9, c[0x0][0x438] ;  /* 0x00010e00ff093b82 */ /* 0x000f220000000800 */
[----:B0-----:R-:W-:-:S05]  /*2300*/  @P3 IMAD.HI.U32 R8, R37, R8, RZ ;  /* 0x0000000825083227 */ /* 0x001fca00078e00ff */
[----:B----4-:R-:W-:Y:S02]  /*2310*/  @P3 SHF.R.U32.HI R12, RZ, R9, R8 ;  /* 0x00000009ff0c3219 */ /* 0x010fe40000011608 */
[----:B------:R-:W-:-:S04]  /*2320*/  ISETP.GE.AND P3, PT, R10, R27, PT ;  /* 0x0000001b0a00720c */ /* 0x000fc80003f66270 */
[----:B------:R-:W-:-:S13]  /*2330*/  ISETP.GT.OR P3, PT, R60, 0x7f, P3 ;  /* 0x0000007f3c00780c */ /* 0x000fda0001f64670 */
[----:B------:R-:W0:Y:S01]  /*2340*/  @!P3 LDC.64 R10, c[0x0][0x428] ;  /* 0x00010a00ff0abb82 */ /* 0x000e220000000a00 */
[----:B------:R-:W-:-:S07]  /*2350*/  @!P3 SHF.R.S32.HI R13, RZ, 0x1f, R12 ;  /* 0x0000001fff0db819 */ /* 0x000fce000001140c */
[----:B------:R-:W4:Y:S01]  /*2360*/  @!P3 LDC.64 R8, c[0x0][0x418] ;  /* 0x00010600ff08bb82 */ /* 0x000f220000000a00 */
[----:B0-----:R-:W-:-:S04]  /*2370*/  @!P3 IMAD R14, R5, R10, RZ ;  /* 0x0000000a050eb224 */ /* 0x001fc800078e02ff */
[C---:B------:R-:W-:Y:S02]  /*2380*/  @!P3 IMAD R15, R69.reuse, R11, R14 ;  /* 0x0000000b450fb224 */ /* 0x040fe400078e020e */
[----:B------:R-:W-:-:S04]  /*2390*/  @!P3 IMAD.WIDE.U32 R10, R69, R10, R12 ;  /* 0x0000000a450ab225 */ /* 0x000fc800078e000c */
[----:B------:R-:W-:Y:S01]  /*23a0*/  @!P3 IMAD.IADD R11, R11, 0x1, R15 ;  /* 0x000000010b0bb824 */ /* 0x000fe200078e020f */
[----:B----4-:R-:W-:-:S04]  /*23b0*/  @!P3 LEA R8, P4, R10, R8, 0x2 ;  /* 0x000000080a08b211 */ /* 0x010fc800078810ff */
[----:B------:R-:W-:-:S05]  /*23c0*/  @!P3 LEA.HI.X R9, R10, R9, R11, 0x2, P4 ;  /* 0x000000090a09b211 */ /* 0x000fca00020f140b */
[----:B------:R0:W5:Y:S01]  /*23d0*/  @!P3 LDG.E R73, desc[UR42][R8.64] ;  /* 0x0000002a0849b981 */ /* 0x000162000c1e1900 */
[----:B------:R-:W-:Y:S01]  /*23e0*/  ISETP.GT.AND P3, PT, R29, R30, PT ;  /* 0x0000001e1d00720c */ /* 0x000fe20003f64270 */
[----:B------:R-:W-:Y:S01]  /*23f0*/  IMAD R11, R19, 0x2000, R58 ;  /* 0x00002000130b7824 */ /* 0x000fe200078e023a */
[----:B------:R-:W-:Y:S05]  /*2400*/  YIELD ;  /* 0x0000000000007946 */ /* 0x000fea0003800000 */
[----:B------:R-:W-:Y:S01]  /*2410*/  VIADD R71, R11, 0x20 ;  /* 0x000000200b477836 */ /* 0x000fe20000000000 */
[----:B------:R-:W-:Y:S01]  /*2420*/  BSSY B0, `(.L_x_489) ;  /* 0x000032b000007945 */ /* 0x000fe20003800000 */
[----:B------:R-:W-:-:S02]  /*2430*/  IMAD.MOV R13, RZ, RZ, -R12 ;  /* 0x000000ffff0d7224 */ /* 0x000fc400078e0a0c */
[----:B------:R-:W-:Y:S02]  /*2440*/  IMAD R72, R11, 0x2, R28 ;  /* 0x000000020b487824 */ /* 0x000fe400078e021c */
[----:B------:R-:W-:Y:S01]  /*2450*/  IMAD R74, R74, R13, R37 ;  /* 0x0000000d4a4a7224 */ /* 0x000fe200078e0225 */
[----:B--2---:R-:W-:Y:S02]  /*2460*/  LOP3.LUT P5, RZ, R38, 0x4, RZ, 0xc0, !PT ;  /* 0x0000000426ff7812 */ /* 0x004fe400078ac0ff */
[----:B---3--:R-:W-:-:S04]  /*2470*/  LOP3.LUT R36, R36, 0xfffffffe, RZ, 0xc0, !PT ;  /* 0xfffffffe24247812 */ /* 0x008fc800078ec0ff */
[----:B------:R-:W-:Y:S02]  /*2480*/  @P3 LOP3.LUT R36, R36, 0x1, RZ, 0xfc, !PT ;  /* 0x0000000124243812 */ /* 0x000fe400078efcff */
[----:B-1----:R-:W-:-:S03]  /*2490*/  ISETP.GE.AND P3, PT, R80, 0x1, PT ;  /* 0x000000015000780c */ /* 0x002fc60003f66270 */
[----:B------:R0:W-:Y:S02]  /*24a0*/  STL [R1], R36 ;  /* 0x0000002401007387 */ /* 0x0001e40000100800 */
[----:B------:R-:W-:-:S05]  /*24b0*/  @P5 IADD3 R71, R11, -0x20, RZ ;  /* 0xffffffe00b475810 */ /* 0x000fca0007ffe0ff */
[----:B------:R-:W-:-:S03]  /*24c0*/  IMAD R71, R71, 0x2, R28 ;  /* 0x0000000247477824 */ /* 0x000fc600078e021c */
[----:B0-----:R-:W-:Y:S05]  /*24d0*/  @!P3 BRA `(.L_x_490) ;  /* 0x0000002c0070b947 */ /* 0x001fea0003800000 */
[----:B------:R-:W-:Y:S01]  /*24e0*/  SHF.R.S32.HI R75, RZ, 0x1f, R74 ;  /* 0x0000001fff4b7819 */ /* 0x000fe2000001144a */
[----:B------:R-:W-:Y:S01]  /*24f0*/  ULDC.64 UR4, c[0x0][0x300] ;  /* 0x0000c00000047ab9 */ /* 0x000fe20000000a00 */
[----:B-----5:R-:W-:Y:S01]  /*2500*/  SHF.R.S32.HI R76, RZ, 0x1f, R73 ;  /* 0x0000001fff4c7819 */ /* 0x020fe20000011449 */
[----:B------:R-:W-:Y:S01]  /*2510*/  IMAD.WIDE.U32 R8, R74, UR4, RZ ;  /* 0x000000044a087c25 */ /* 0x000fe2000f8e00ff */
[----:B------:R-:W-:-:S03]  /*2520*/  ULDC.64 UR6, c[0x0][0x2e8] ;  /* 0x0000ba0000067ab9 */ /* 0x000fc60000000a00 */
[----:B------:R-:W-:Y:S02]  /*2530*/  IMAD R11, R75, UR4, RZ ;  /* 0x000000044b0b7c24 */ /* 0x000fe4000f8e02ff */
[----:B------:R-:W-:Y:S02]  /*2540*/  IMAD R77, R29, -0x80, R27 ;  /* 0xffffff801d4d7824 */ /* 0x000fe400078e021b */
[----:B------:R-:W-:Y:S01]  /*2550*/  IMAD R11, R74, UR5, R11 ;  /* 0x000000054a0b7c24 */ /* 0x000fe2000f8e020b */
[----:B------:R-:W-:Y:S02]  /*2560*/  ULDC.64 UR4, c[0x0][0x310] ;  /* 0x0000c40000047ab9 */ /* 0x000fe40000000a00 */
[----:B------:R-:W-:Y:S01]  /*2570*/  IMAD R10, R76, UR4, RZ ;  /* 0x000000044c0a7c24 */ /* 0x000fe2000f8e02ff */
[----:B------:R-:W-:Y:S01]  /*2580*/  VIMNMX R77, R77, 0x80, PT ;  /* 0x000000804d4d7848 */ /* 0x000fe20003fe0100 */
[----:B------:R-:W-:Y:S02]  /*2590*/  IMAD.IADD R9, R9, 0x1, R11 ;  /* 0x0000000109097824 */ /* 0x000fe400078e020b */
[----:B------:R-:W-:-:S02]  /*25a0*/  IMAD R11, R73, UR5, R10 ;  /* 0x00000005490b7c24 */ /* 0x000fc4000f8e020a */
[----:B------:R-:W-:Y:S01]  /*25b0*/  IMAD.WIDE.U32 R8, R73, UR4, R8 ;  /* 0x0000000449087c25 */ /* 0x000fe2000f8e0008 */
[----:B------:R-:W-:-:S03]  /*25c0*/  ULDC.64 UR4, c[0x0][0x308] ;  /* 0x0000c20000047ab9 */ /* 0x000fc60000000a00 */
[----:B------:R-:W-:Y:S02]  /*25d0*/  IMAD.IADD R9, R9, 0x1, R11 ;  /* 0x0000000109097824 */ /* 0x000fe400078e020b */
[----:B------:R-:W-:Y:S02]  /*25e0*/  IMAD R11, R64, R29, RZ ;  /* 0x0000001d400b7224 */ /* 0x000fe400078e02ff */
[C---:B------:R-:W-:Y:S01]  /*25f0*/  IMAD.WIDE.U32 R84, R152.reuse, UR4, R8 ;  /* 0x0000000498547c25 */ /* 0x040fe2000f8e0008 */
[----:B------:R-:W-:Y:S01]  /*2600*/  ULDC.U8 UR4, c[0x0][0x410] ;  /* 0x0001040000047ab9 */ /* 0x000fe20000000000 */
[----:B------:R-:W-:Y:S02]  /*2610*/  SHF.R.S32.HI R8, RZ, 0x1f, R29 ;  /* 0x0000001fff087819 */ /* 0x000fe4000001141d */
[----:B------:R-:W-:Y:S01]  /*2620*/  IMAD R9, R152, UR5, R85 ;  /* 0x0000000598097c24 */ /* 0x000fe2000f8e0255 */
[----:B------:R-:W-:Y:S02]  /*2630*/  LEA R79, P3, R84, UR6, 0x1 ;  /* 0x00000006544f7c11 */ /* 0x000fe4000f8608ff */
[----:B------:R-:W-:-:S02]  /*2640*/  IMAD R81, R8, R62, R11 ;  /* 0x0000003e08517224 */ /* 0x000fc400078e020b */
[----:B------:R-:W-:Y:S01]  /*2650*/  LEA.HI.X R84, R84, UR7, R9, 0x1, P3 ;  /* 0x0000000754547c11 */ /* 0x000fe200098f0c09 */
[-C--:B------:R-:W-:Y:S01]  /*2660*/  IMAD R9, R66, R29.reuse, RZ ;  /* 0x0000001d42097224 */ /* 0x080fe200078e02ff */
[----:B------:R-:W-:Y:S01]  /*2670*/  ISETP.NE.AND P3, PT, RZ, UR4, PT ;  /* 0x00000004ff007c0c */ /* 0x000fe2000bf65270 */
[----:B------:R-:W-:-:S04]  /*2680*/  IMAD.WIDE.U32 R10, R65, R29, RZ ;  /* 0x0000001d410a7225 */ /* 0x000fc800078e00ff */
[----:B------:R-:W-:Y:S02]  /*2690*/  IMAD R13, R8, R65, R9 ;  /* 0x00000041080d7224 */ /* 0x000fe400078e0209 */
[----:B------:R-:W-:-:S04]  /*26a0*/  IMAD.WIDE.U32 R8, R62, R29, RZ ;  /* 0x0000001d3e087225 */ /* 0x000fc800078e00ff */
[----:B------:R-:W-:Y:S02]  /*26b0*/  IMAD.IADD R83, R11, 0x1, R13 ;  /* 0x000000010b537824 */ /* 0x000fe400078e020d */
[----:B------:R-:W-:Y:S01]  /*26c0*/  IMAD.IADD R81, R9, 0x1, R81 ;  /* 0x0000000109517824 */ /* 0x000fe200078e0251 */
[----:B------:R-:W-:Y:S06]  /*26d0*/  @!P3 BRA `(.L_x_491) ;  /* 0x00000014005cb947 */ /* 0x000fec0003800000 */
[----:B------:R-:W-:Y:S01]  /*26e0*/  ISETP.GE.AND P3, PT, R153, R77, PT ;  /* 0x0000004d9900720c */ /* 0x000fe20003f66270 */
[----:B------:R-:W-:Y:S01]  /*26f0*/  BSSY B1, `(.L_x_492) ;  /* 0x000001e000017945 */ /* 0x000fe20003800000 */
[----:B------:R-:W-:Y:S02]  /*2700*/  CS2R R36, SRZ ;  /* 0x0000000000247805 */ /* 0x000fe4000001ff00 */
[----:B------:R-:W-:Y:S02]  /*2710*/  CS2R R44, SRZ ;  /* 0x00000000002c7805 */ /* 0x000fe4000001ff00 */
[----:B------:R-:W-:Y:S02]  /*2720*/  CS2R R48, SRZ ;  /* 0x0000000000307805 */ /* 0x000fe4000001ff00 */
[----:B------:R-:W-:Y:S02]  /*2730*/  CS2R R46, SRZ ;  /* 0x00000000002e7805 */ /* 0x000fe4000001ff00 */
[----:B------:R-:W-:-:S02]  /*2740*/  CS2R R50, SRZ ;  /* 0x0000000000327805 */ /* 0x000fc4000001ff00 */
[----:B------:R-:W-:Y:S02]  /*2750*/  CS2R R40, SRZ ;  /* 0x0000000000287805 */ /* 0x000fe4000001ff00 */
[----:B------:R-:W-:Y:S02]  /*2760*/  CS2R R38, SRZ ;  /* 0x0000000000267805 */ /* 0x000fe4000001ff00 */
[----:B------:R-:W-:Y:S01]  /*2770*/  CS2R R42, SRZ ;  /* 0x00000000002a7805 */ /* 0x000fe2000001ff00 */
[----:B------:R-:W-:Y:S06]  /*2780*/  @P3 BRA `(.L_x_493) ;  /* 0x0000000000503947 */ /* 0x000fec0003800000 */
[----:B------:R-:W-:Y:S01]  /*2790*/  IADD3 R13, P4, R20, R10, RZ ;  /* 0x0000000a140d7210 */ /* 0x000fe20007f9e0ff */
[----:B------:R-:W-:Y:S01]  /*27a0*/  ULDC.64 UR4, c[0x0][0x3e8] ;  /* 0x0000fa0000047ab9 */ /* 0x000fe20000000a00 */
[----:B------:R-:W-:Y:S02]  /*27b0*/  CS2R R48, SRZ ;  /* 0x0000000000307805 */ /* 0x000fe4000001ff00 */
[----:B------:R-:W-:Y:S02]  /*27c0*/  CS2R R50, SRZ ;  /* 0x0000000000327805 */ /* 0x000fe4000001ff00 */
[----:B------:R-:W-:Y:S02]  /*27d0*/  IADD3.X R14, R83, R57, RZ, P4, !PT ;  /* 0x00000039530e7210 */ /* 0x000fe400027fe4ff */
[----:B------:R-:W-:-:S05]  /*27e0*/  IADD3 R15, P4, R52, R8, RZ ;  /* 0x00000008340f7210 */ /* 0x000fca0007f9e0ff */
[----:B------:R-:W-:Y:S01]  /*27f0*/  IMAD.X R44, R81, 0x1, R32, P4 ;  /* 0x00000001512c7824 */ /* 0x000fe200020e0620 */
[----:B------:R-:W-:-:S04]  /*2800*/  LEA R12, P4, R13, UR4, 0x1 ;  /* 0x000000040d0c7c11 */ /* 0x000fc8000f8808ff */
[----:B------:R-:W-:Y:S01]  /*2810*/  LEA.HI.X R13, R13, UR5, R14, 0x1, P4 ;  /* 0x000000050d0d7c11 */ /* 0x000fe2000a0f0c0e */
[----:B------:R-:W-:Y:S02]  /*2820*/  ULDC.64 UR4, c[0x0][0x400] ;  /* 0x0001000000047ab9 */ /* 0x000fe40000000a00 */
[----:B------:R-:W-:-:S04]  /*2830*/  LEA R14, P4, R15, UR4, 0x1 ;  /* 0x000000040f0e7c11 */ /* 0x000fc8000f8808ff */
[----:B------:R-:W-:Y:S02]  /*2840*/  LEA.HI.X R15, R15, UR5, R44, 0x1, P4 ;  /* 0x000000050f0f7c11 */ /* 0x000fe4000a0f0c2c */
[----:B------:R-:W-:Y:S02]  /*2850*/  ISETP.GE.AND P4, PT, R22, R80, PT ;  /* 0x000000501600720c */ /* 0x000fe40003f86270 */
[----:B------:R-:W-:Y:S02]  /*2860*/  CS2R R44, SRZ ;  /* 0x00000000002c7805 */ /* 0x000fe4000001ff00 */
[----:B------:R-:W-:-:S09]  /*2870*/  CS2R R46, SRZ ;  /* 0x00000000002e7805 */ /* 0x000fd2000001ff00 */
[----:B------:R0:W5:Y:S04]  /*2880*/  @!P4 LDG.E.64 R48, desc[UR42][R12.64] ;  /* 0x0000002a0c30c981 */ /* 0x000168000c1e1b00 */
[----:B------:R0:W5:Y:S01]  /*2890*/  @!P4 LDG.E.64 R50, desc[UR42][R14.64] ;  /* 0x0000002a0e32c981 */ /* 0x000162000c1e1b00 */
[----:B------:R-:W-:-:S13]  /*28a0*/  ISETP.GE.AND P4, PT, R157, R80, PT ;  /* 0x000000509d00720c */ /* 0x000fda0003f86270 */
[----:B------:R0:W5:Y:S04]  /*28b0*/  @!P4 LDG.E.64 R44, desc[UR42][R12.64+0x20] ;  /* 0x0000202a0c2cc981 */ /* 0x000168000c1e1b00 */
[----:B------:R0:W5:Y:S02]  /*28c0*/  @!P4 LDG.E.64 R46, desc[UR42][R14.64+0x20] ;  /* 0x0000202a0e2ec981 */ /* 0x000164000c1e1b00 */
.L_x_493:
[----:B------:R-:W-:Y:S05]  /*28d0*/  BSYNC B1 ;  /* 0x0000000000017941 */ /* 0x000fea0003800000 */
.L_x_492:
[----:B0-----:R-:W-:Y:S01]  /*28e0*/  VIADD R12, R153, 0x60 ;  /* 0x00000060990c7836 */ /* 0x001fe20000000000 */
[----:B------:R-:W-:Y:S01]  /*28f0*/  BSSY B1, `(.L_x_494) ;  /* 0x0000021000017945 */ /* 0x000fe20003800000 */
[----:B-----5:R-:W-:Y:S02]  /*2900*/  IMAD.MOV.U32 R70, RZ, RZ, R44 ;  /* 0x000000ffff467224 */ /* 0x020fe400078e002c */
[----:B------:R-:W-:Y:S01]  /*2910*/  IMAD.MOV.U32 R78, RZ, RZ, R45 ;  /* 0x000000ffff4e7224 */ /* 0x000fe200078e002d */
[----:B------:R-:W-:-:S13]  /*2920*/  ISETP.GE.AND P4, PT, R12, R77, PT ;  /* 0x0000004d0c00720c */ /* 0x000fda0003f86270 */
[----:B------:R-:W-:Y:S05]  /*2930*/  @P4 BRA `(.L_x_495) ;  /* 0x0000000000704947 */ /* 0x000fea0003800000 */
[----:B------:R-:W0:Y:S01]  /*2940*/  LDC.64 R12, c[0x0][0x3f8] ;  /* 0x0000fe00ff0c7b82 */ /* 0x000e220000000a00 */
[----:B------:R-:W-:Y:S01]  /*2950*/  IMAD.MOV.U32 R11, RZ, RZ, R83 ;  /* 0x000000ffff0b7224 */ /* 0x000fe200078e0053 */
[----:B------:R-:W-:Y:S01]  /*2960*/  ULDC.64 UR4, c[0x0][0x3e8] ;  /* 0x0000fa0000047ab9 */ /* 0x000fe20000000a00 */
[----:B------:R-:W-:Y:S01]  /*2970*/  IMAD.MOV.U32 R9, RZ, RZ, R81 ;  /* 0x000000ffff097224 */ /* 0x000fe200078e0051 */
[----:B------:R-:W-:Y:S02]  /*2980*/  CS2R R40, SRZ ;  /* 0x0000000000287805 */ /* 0x000fe4000001ff00 */
[----:B------:R-:W-:Y:S01]  /*2990*/  CS2R R42, SRZ ;  /* 0x00000000002a7805 */ /* 0x000fe2000001ff00 */
[----:B0-----:R-:W-:-:S04]  /*29a0*/  IMAD.WIDE.U32 R10, R12, 0x60, R10 ;  /* 0x000000600c0a7825 */ /* 0x001fc800078e000a */
[----:B------:R-:W-:Y:S01]  /*29b0*/  IMAD R14, R13, 0x60, RZ ;  /* 0x000000600d0e7824 */ /* 0x000fe200078e02ff */
[----:B------:R-:W-:-:S04]  /*29c0*/  IADD3 R13, P5, R20, R10, RZ ;  /* 0x0000000a140d7210 */ /* 0x000fc80007fbe0ff */
[----:B------:R-:W-:Y:S02]  /*29d0*/  IADD3.X R14, R57, R11, R14, P5, !PT ;  /* 0x0000000b390e7210 */ /* 0x000fe40002ffe40e */
[----:B------:R-:W0:Y:S02]  /*29e0*/  LDC.64 R10, c[0x0][0x408] ;  /* 0x00010200ff0a7b82 */ /* 0x000e240000000a00 */
[----:B0-----:R-:W-:-:S04]  /*29f0*/  IMAD.WIDE.U32 R8, R10, 0x60, R8 ;  /* 0x000000600a087825 */ /* 0x001fc800078e0008 */
[----:B------:R-:W-:Y:S01]  /*2a00*/  IMAD R15, R11, 0x60, RZ ;  /* 0x000000600b0f7824 */ /* 0x000fe200078e02ff */
[----:B------:R-:W-:-:S04]  /*2a10*/  IADD3 R11, P5, R52, R8, RZ ;  /* 0x00000008340b7210 */ /* 0x000fc80007fbe0ff */
[----:B------:R-:W-:Y:S02]  /*2a20*/  IADD3.X R12, R32, R9, R15, P5, !PT ;  /* 0x00000009200c7210 */ /* 0x000fe40002ffe40f */
        /* <DEDUP_REMOVED lines=13> */
.L_x_495:
[----:B------:R-:W-:Y:S05]  /*2b00*/  BSYNC B1 ;  /* 0x0000000000017941 */ /* 0x000fea0003800000 */
.L_x_494:
[----:B0-----:R-:W-:Y:S01]  /*2b10*/  MOV R8, R48 ;  /* 0x0000003000087202 */ /* 0x001fe20000000f00 */
[----:B------:R-:W-:Y:S01]  /*2b20*/  IMAD.MOV.U32 R9, RZ, RZ, R49 ;  /* 0x000000ffff097224 */ /* 0x000fe200078e0031 */
[----:B------:R-:W-:Y:S01]  /*2b30*/  UISETP.NE.AND UP0, UPT, UR39, 0x3, UPT ;  /* 0x000000032700788c */ /* 0x000fe2000bf05270 */
[----:B------:R-:W-:Y:S01]  /*2b40*/  IMAD.MOV.U32 R10, RZ, RZ, R50 ;  /* 0x000000ffff0a7224 */ /* 0x000fe200078e0032 */
[----:B------:R-:W-:Y:S01]  /*2b50*/  PRMT R82, R82, 0x5410, R8 ;  /* 0x0000541052527816 */ /* 0x000fe20000000008 */
[----:B------:R-:W-:Y:S01]  /*2b60*/  IMAD.MOV.U32 R8, RZ, RZ, R46 ;  /* 0x000000ffff087224 */ /* 0x000fe200078e002e */
[----:B------:R-:W-:Y:S01]  /*2b70*/  PRMT R99, R9, 0x7610, R99 ;  /* 0x0000761009637816 */ /* 0x000fe20000000063 */
[----:B------:R-:W-:Y:S01]  /*2b80*/  IMAD.MOV.U32 R11, RZ, RZ, R51 ;  /* 0x000000ffff0b7224 */ /* 0x000fe200078e0033 */
[----:B------:R-:W-:Y:S01]  /*2b90*/  PLOP3.LUT P5, PT, PT, PT, UP0, 0x80, 0x0 ;  /* 0x000000000000781c */ /* 0x000fe20003faf008 */
[----:B------:R-:W-:Y:S01]  /*2ba0*/  IMAD.MOV.U32 R9, RZ, RZ, R47 ;  /* 0x000000ffff097224 */ /* 0x000fe200078e002f */
[----:B------:R-:W-:Y:S01]  /*2bb0*/  PRMT R93, R8, 0x7610, R93 ;  /* 0x00007610085d7816 */ /* 0x000fe2000000005d */
[----:B-----5:R-:W-:Y:S01]  /*2bc0*/  IMAD.MOV.U32 R8, RZ, RZ, R36 ;  /* 0x000000ffff087224 */ /* 0x020fe200078e0024 */
[----:B------:R-:W-:Y:S01]  /*2bd0*/  PRMT R83, R83, 0x5410, R10 ;  /* 0x0000541053537816 */ /* 0x000fe2000000000a */
[----:B------:R-:W-:Y:S01]  /*2be0*/  IMAD.MOV.U32 R10, RZ, RZ, R40 ;  /* 0x000000ffff0a7224 */ /* 0x000fe200078e0028 */
[----:B------:R-:W-:Y:S01]  /*2bf0*/  PRMT R100, R11, 0x7610, R100 ;  /* 0x000076100b647816 */ /* 0x000fe20000000064 */
[----:B------:R-:W-:Y:S01]  /*2c00*/  IMAD.MOV.U32 R11, RZ, RZ, R41 ;  /* 0x000000ffff0b7224 */ /* 0x000fe200078e0029 */
[----:B------:R-:W-:-:S02]  /*2c10*/  PRMT R92, R9, 0x7610, R92 ;  /* 0x00007610095c7816 */ /* 0x000fc4000000005c */
[----:B------:R-:W-:Y:S02]  /*2c20*/  MOV R9, R37 ;  /* 0x0000002500097202 */ /* 0x000fe40000000f00 */
[----:B------:R-:W-:Y:S01]  /*2c30*/  PRMT R82, R8, 0x7610, R82 ;  /* 0x0000761008527816 */ /* 0x000fe20000000052 */
[----:B------:R-:W-:Y:S01]  /*2c40*/  IMAD.MOV.U32 R8, RZ, RZ, R38 ;  /* 0x000000ffff087224 */ /* 0x000fe200078e0026 */
[----:B------:R-:W-:Y:S01]  /*2c50*/  PRMT R83, R9, 0x7610, R83 ;  /* 0x0000761009537816 */ /* 0x000fe20000000053 */
[----:B------:R-:W-:Y:S01]  /*2c60*/  IMAD.MOV.U32 R9, RZ, RZ, R39 ;  /* 0x000000ffff097224 */ /* 0x000fe200078e0027 */
[----:B------:R-:W-:Y:S01]  /*2c70*/  PRMT R87, R10, 0x7610, R87 ;  /* 0x000076100a577816 */ /* 0x000fe20000000057 */
[----:B------:R-:W-:Y:S01]  /*2c80*/  IMAD.MOV.U32 R10, RZ, RZ, R42 ;  /* 0x000000ffff0a7224 */ /* 0x000fe200078e002a */
[----:B------:R-:W-:Y:S01]  /*2c90*/  PRMT R88, R11, 0x7610, R88 ;  /* 0x000076100b587816 */ /* 0x000fe20000000058 */
[----:B------:R-:W-:Y:S01]  /*2ca0*/  IMAD.MOV.U32 R11, RZ, RZ, R43 ;  /* 0x000000ffff0b7224 */ /* 0x000fe200078e002b */
[----:B------:R-:W-:-:S02]  /*2cb0*/  PRMT R95, R70, 0x7610, R95 ;  /* 0x00007610465f7816 */ /* 0x000fc4000000005f */
[----:B------:R-:W-:Y:S02]  /*2cc0*/  PRMT R94, R78, 0x7610, R94 ;  /* 0x000076104e5e7816 */ /* 0x000fe4000000005e */
[----:B------:R-:W-:Y:S02]  /*2cd0*/  PRMT R85, R8, 0x7610, R85 ;  /* 0x0000761008557816 */ /* 0x000fe40000000055 */
[----:B------:R-:W-:Y:S02]  /*2ce0*/  PRMT R86, R9, 0x7610, R86 ;  /* 0x0000761009567816 */ /* 0x000fe40000000056 */
[----:B------:R-:W-:Y:S02]  /*2cf0*/  PRMT R90, R10, 0x7610, R90 ;  /* 0x000076100a5a7816 */ /* 0x000fe4000000005a */
[----:B------:R-:W-:Y:S01]  /*2d00*/  PRMT R91, R11, 0x7610, R91 ;  /* 0x000076100b5b7816 */ /* 0x000fe2000000005b */
[----:B------:R-:W-:Y:S06]  /*2d10*/  @!P5 BRA `(.L_x_496) ;  /* 0x000000000004d947 */ /* 0x000fec0003800000 */
[----:B------:R-:W-:Y:S01]  /*2d20*/  BPT.TRAP 0x1 ;  /* 0x000000040000795c */ /* 0x000fe20000300000 */
.L_x_496:
[----:B------:R-:W-:Y:S01]  /*2d30*/  LEA R70, R19, R18, 0x3 ;  /* 0x0000001213467211 */ /* 0x000fe200078e18ff */
[----:B------:R-:W-:Y:S01]  /*2d40*/  BSSY B1, `(.L_x_497) ;  /* 0x0000004000017945 */ /* 0x000fe20003800000 */
[----:B------:R-:W-:-:S04]  /*2d50*/  SHF.L.U32 R78, R155, 0x1f, RZ ;  /* 0x0000001f9b4e7819 */ /* 0x000fc800000006ff */
[----:B------:R-:W0:Y:S02]  /*2d60*/  SYNCS.PHASECHK.TRANS64.TRYWAIT P6, [R70+URZ+0x16890], R78 ;  /* 0x0168904e460075a7 */ /* 0x000e2400080c017f */
[----:B0-----:R-:W-:Y:S05]  /*2d70*/  @!P6 BRA `(.L_x_498) ;  /* 0x000001480020e947 */ /* 0x001fea0003800000 */
.L_x_732:
[----:B------:R-:W-:Y:S05]  /*2d80*/  BSYNC B1 ;  /* 0x0000000000017941 */ /* 0x000fea0003800000 */
.L_x_497:
[----:B------:R-:W-:-:S03]  /*2d90*/  UMOV UR4, 0xffffffff ;  /* 0xffffffff00047882 */ /* 0x000fc60000000000 */
[----:B------:R-:W-:Y:S05]  /*2da0*/  BRA.DIV UR4, `(.L_x_499) ;  /* 0x0000014a04287947 */ /* 0x000fea000b800000 */
[----:B------:R1:W2:Y:S04]  /*2db0*/  SHFL.IDX PT, R81, R84, RZ, 0x1c1f ;  /* 0x001c1fff54517589 */ /* 0x0002a800000e0000 */
[----:B------:R1:W3:Y:S02]  /*2dc0*/  SHFL.IDX PT, R14, R79, RZ, 0x1c1f ;  /* 0x001c1fff4f0e7589 */ /* 0x0002e400000e0000 */
.L_x_736:
[----:B------:R-:W-:Y:S04]  /*2dd0*/  BSSY B1, `(.L_x_500) ;  /* 0x0000071000017945 */ /* 0x000fe80003800000 */
[----:B------:R-:W-:Y:S05]  /*2de0*/  @P3 BRA `(.L_x_501) ;  /* 0x0000000400bc3947 */ /* 0x000fea0003800000 */
[----:B------:R-:W-:Y:S04]  /*2df0*/  BSSY B2, `(.L_x_502) ;  /* 0x0000037000027945 */ /* 0x000fe80003800000 */
[----:B------:R-:W-:Y:S05]  /*2e00*/  @P1 BRA `(.L_x_503) ;  /* 0x0000000000d41947 */ /* 0x000fea0003800000 */
[----:B------:R4:W0:Y:S01]  /*2e10*/  LDS.128 R8, [R72+0xe000] ;  /* 0x00e0000048087984 */ /* 0x0008220000000c00 */
[C---:B---3--:R-:W-:Y:S01]  /*2e20*/  LEA R12, P3, R16.reuse, R14, 0x1 ;  /* 0x0000000e100c7211 */ /* 0x048fe200078608ff */
[----:B------:R-:W-:Y:S03]  /*2e30*/  BSSY B3, `(.L_x_504) ;  /* 0x0000031000037945 */ /* 0x000fe60003800000 */
[----:B--2---:R-:W-:Y:S02]  /*2e40*/  LEA.HI.X R13, R16, R81, R17, 0x1, P3 ;  /* 0x00000051100d7211 */ /* 0x004fe400018f0c11 */
[----:B------:R-:W-:-:S13]  /*2e50*/  ISETP.GE.AND P3, PT, R22, R80, PT ;  /* 0x000000501600720c */ /* 0x000fda0003f66270 */
[----:B----4-:R-:W-:Y:S05]  /*2e60*/  @P3 BRA `(.L_x_505) ;  /* 0x0000000000b43947 */ /* 0x010fea0003800000 */
[----:B------:R-:W-:Y:S02]  /*2e70*/  SHF.R.U64 R98, R50, 0x10, R51 ;  /* 0x0000001032627819 */ /* 0x000fe40000001233 */
[----:B------:R-:W-:Y:S01]  /*2e80*/  SHF.R.U64 R96, R48, 0x10, R49 ;  /* 0x0000001030607819 */ /* 0x000fe20000001231 */
[----:B0-----:R-:W-:Y:S01]  /*2e90*/  IMAD.U32 R48, R10, 0x10000, RZ ;  /* 0x000100000a307824 */ /* 0x001fe200078e00ff */
[----:B------:R-:W-:Y:S02]  /*2ea0*/  SHF.R.U32.HI R101, RZ, 0x10, R51 ;  /* 0x00000010ff657819 */ /* 0x000fe40000011633 */
[----:B------:R-:W-:Y:S02]  /*2eb0*/  PRMT R98, R83, 0x5432, R98 ;  /* 0x0000543253627816 */ /* 0x000fe40000000062 */
[----:B------:R-:W-:Y:S02]  /*2ec0*/  SHF.R.U32.HI R97, RZ, 0x10, R49 ;  /* 0x00000010ff617819 */ /* 0x000fe40000011631 */
[----:B------:R-:W-:-:S02]  /*2ed0*/  PRMT R51, R82, 0x5432, R96 ;  /* 0x0000543252337816 */ /* 0x000fc40000000060 */
[----:B------:R-:W-:Y:S02]  /*2ee0*/  PRMT R101, R100, 0x5410, R101 ;  /* 0x0000541064657816 */ /* 0x000fe40000000065 */
[----:B------:R-:W-:Y:S02]  /*2ef0*/  LOP3.LUT R49, R9, 0xffff0000, RZ, 0xc0, !PT ;  /* 0xffff000009317812 */ /* 0x000fe400078ec0ff */
[----:B------:R-:W-:Y:S01]  /*2f00*/  LOP3.LUT R100, R98, 0xffff0000, RZ, 0xc0, !PT ;  /* 0xffff000062647812 */ /* 0x000fe200078ec0ff */
[----:B------:R-:W-:Y:S01]  /*2f10*/  IMAD.U32 R103, R101, 0x10000, RZ ;  /* 0x0001000065677824 */ /* 0x000fe200078e00ff */
[----:B------:R-:W-:Y:S02]  /*2f20*/  PRMT R97, R99, 0x5410, R97 ;  /* 0x0000541063617816 */ /* 0x000fe40000000061 */
[----:B------:R-:W-:Y:S01]  /*2f30*/  LOP3.LUT R96, R51, 0xffff0000, RZ, 0xc0, !PT ;  /* 0xffff000033607812 */ /* 0x000fe200078ec0ff */
[----:B------:R-:W-:Y:S01]  /*2f40*/  FMUL.FTZ R102, R49, R100 ;  /* 0x0000006431667220 */ /* 0x000fe20000410000 */
[----:B------:R-:W-:Y:S01]  /*2f50*/  LOP3.LUT R50, R10, 0xffff0000, RZ, 0xc0, !PT ;  /* 0xffff00000a327812 */ /* 0x000fe200078ec0ff */
[C---:B------:R-:W-:Y:S01]  /*2f60*/  IMAD.U32 R10, R11.reuse, 0x10000, RZ ;  /* 0x000100000b0a7824 */ /* 0x040fe200078e00ff */
[----:B------:R-:W-:Y:S01]  /*2f70*/  LOP3.LUT R15, R11, 0xffff0000, RZ, 0xc0, !PT ;  /* 0xffff00000b0f7812 */ /* 0x000fe200078ec0ff */
[----:B------:R-:W-:-:S02]  /*2f80*/  IMAD.U32 R11, R9, 0x10000, RZ ;  /* 0x00010000090b7824 */ /* 0x000fc400078e00ff */
[-C--:B------:R-:W-:Y:S01]  /*2f90*/  FMUL.FTZ R49, R49, R96.reuse ;  /* 0x0000006031317220 */ /* 0x080fe20000410000 */
[----:B------:R-:W-:Y:S02]  /*2fa0*/  IMAD.U32 R99, R97, 0x10000, RZ ;  /* 0x0001000061637824 */ /* 0x000fe400078e00ff */
[----:B------:R-:W-:Y:S01]  /*2fb0*/  FMUL.FTZ R105, R50, R103 ;  /* 0x0000006732697220 */ /* 0x000fe20000410000 */
[----:B------:R-:W-:Y:S01]  /*2fc0*/  LOP3.LUT R101, R101, 0xffff0000, RZ, 0xc0, !PT ;  /* 0xffff000065657812 */ /* 0x000fe200078ec0ff */
[C---:B------:R-:W-:Y:S01]  /*2fd0*/  IMAD.U32 R9, R8.reuse, 0x10000, RZ ;  /* 0x0001000008097824 */ /* 0x040fe200078e00ff */
[----:B------:R-:W-:Y:S01]  /*2fe0*/  LOP3.LUT R97, R97, 0xffff0000, RZ, 0xc0, !PT ;  /* 0xffff000061617812 */ /* 0x000fe200078ec0ff */
[C---:B------:R-:W-:Y:S01]  /*2ff0*/  FFMA.FTZ R102, R11.reuse, R96, -R102 ;  /* 0x000000600b667223 */ /* 0x040fe20000010866 */
[----:B------:R-:W-:Y:S01]  /*3000*/  FFMA.FTZ R49, R11, R100, R49 ;  /* 0x000000640b317223 */ /* 0x000fe20000010031 */
[----:B------:R-:W-:Y:S01]  /*3010*/  LOP3.LUT R8, R8, 0xffff0000, RZ, 0xc0, !PT ;  /* 0xffff000008087812 */ /* 0x000fe200078ec0ff */
[-C--:B------:R-:W-:Y:S01]  /*3020*/  FMUL.FTZ R11, R50, R99.reuse ;  /* 0x00000063320b7220 */ /* 0x080fe20000410000 */
[----:B------:R-:W-:Y:S01]  /*3030*/  FFMA.FTZ R105, R48, R99, -R105 ;  /* 0x0000006330697223 */ /* 0x000fe20000010869 */
[----:B------:R-:W-:Y:S01]  /*3040*/  SHF.L.U32 R98, R98, 0x10, RZ ;  /* 0x0000001062627819 */ /* 0x000fe200000006ff */
[----:B------:R-:W-:-:S02]  /*3050*/  IMAD.U32 R51, R51, 0x10000, RZ ;  /* 0x0001000033337824 */ /* 0x000fc400078e00ff */
[C---:B------:R-:W-:Y:S01]  /*3060*/  FMUL.FTZ R99, R15.reuse, R101 ;  /* 0x000000650f637220 */ /* 0x040fe20000410000 */
[----:B------:R-:W-:Y:S01]  /*3070*/  FMUL.FTZ R96, R15, R97 ;  /* 0x000000610f607220 */ /* 0x000fe20000410000 */
[----:B------:R-:W-:Y:S01]  /*3080*/  FFMA.FTZ R50, R48, R103, R11 ;  /* 0x0000006730327223 */ /* 0x000fe2000001000b */
[CC--:B------:R-:W-:Y:S01]  /*3090*/  FMUL.FTZ R48, R8.reuse, R98.reuse ;  /* 0x0000006208307220 */ /* 0x0c0fe20000410000 */
[----:B------:R-:W-:Y:S01]  /*30a0*/  FMUL.FTZ R11, R8, R51 ;  /* 0x00000033080b7220 */ /* 0x000fe20000410000 */
[C---:B------:R-:W-:Y:S01]  /*30b0*/  FFMA.FTZ R99, R10.reuse, R97, -R99 ;  /* 0x000000610a637223 */ /* 0x040fe20000010863 */
[----:B------:R-:W-:Y:S01]  /*30c0*/  FFMA.FTZ R96, R10, R101, R96 ;  /* 0x000000650a607223 */ /* 0x000fe20000010060 */
[C---:B------:R-:W-:Y:S01]  /*30d0*/  FFMA.FTZ R48, R9.reuse, R51, -R48 ;  /* 0x0000003309307223 */ /* 0x040fe20000010830 */
[----:B------:R-:W-:Y:S01]  /*30e0*/  FFMA.FTZ R11, R9, R98, R11 ;  /* 0x00000062090b7223 */ /* 0x000fe2000001000b */
[----:B------:R-:W-:Y:S02]  /*30f0*/  F2FP.BF16.F32.PACK_AB R9, R49, R102 ;  /* 0x000000663109723e */ /* 0x000fe400000010ff */
[----:B------:R-:W-:-:S02]  /*3100*/  F2FP.BF16.F32.PACK_AB R96, R96, R99 ;  /* 0x000000636060723e */ /* 0x000fc400000010ff */
[----:B------:R-:W-:Y:S02]  /*3110*/  F2FP.BF16.F32.PACK_AB R8, R11, R48 ;  /* 0x000000300b08723e */ /* 0x000fe400000010ff */
[----:B------:R-:W-:Y:S01]  /*3120*/  F2FP.BF16.F32.PACK_AB R10, R50, R105 ;  /* 0x00000069320a723e */ /* 0x000fe200000010ff */
[----:B------:R-:W-:-:S07]  /*3130*/  IMAD.MOV.U32 R11, RZ, RZ, R96 ;  /* 0x000000ffff0b7224 */ /* 0x000fce00078e0060 */
.L_x_505:
[----:B------:R-:W-:Y:S05]  /*3140*/  BSYNC B3 ;  /* 0x0000000000037941 */ /* 0x000fea0003800000 */
.L_x_504:
[----:B0-----:R4:W-:Y:S02]  /*3150*/  ST.E.128 desc[UR42][R12.64], R8 ;  /* 0x000000080c007985 */ /* 0x0019e4000c101d2a */
.L_x_503:
[----:B------:R-:W-:Y:S05]  /*3160*/  BSYNC B2 ;  /* 0x0000000000027941 */ /* 0x000fea0003800000 */
.L_x_502:
[----:B------:R-:W-:Y:S05]  /*3170*/  @P2 BRA `(.L_x_501) ;  /* 0x0000000000d82947 */ /* 0x000fea0003800000 */
[----:B----4-:R4:W0:Y:S01]  /*3180*/  LDS.128 R8, [R71+0xe000] ;  /* 0x00e0000047087984 */ /* 0x0108220000000c00 */
[C---:B---3--:R-:W-:Y:S01]  /*3190*/  LEA R12, P3, R2.reuse, R14, 0x1 ;  /* 0x0000000e020c7211 */ /* 0x048fe200078608ff */
[----:B------:R-:W-:Y:S03]  /*31a0*/  BSSY B2, `(.L_x_506) ;  /* 0x0000032000027945 */ /* 0x000fe60003800000 */
[----:B--2---:R-:W-:Y:S02]  /*31b0*/  LEA.HI.X R13, R2, R81, R154, 0x1, P3 ;  /* 0x00000051020d7211 */ /* 0x004fe400018f0c9a */
[----:B------:R-:W-:-:S13]  /*31c0*/  ISETP.GE.AND P3, PT, R157, R80, PT ;  /* 0x000000509d00720c */ /* 0x000fda0003f66270 */
[----:B----4-:R-:W-:Y:S05]  /*31d0*/  @P3 BRA `(.L_x_507) ;  /* 0x0000000000b83947 */ /* 0x010fea0003800000 */
[----:B------:R-:W-:Y:S01]  /*31e0*/  SHF.R.U64 R46, R46, 0x10, R47 ;  /* 0x000000102e2e7819 */ /* 0x000fe2000000122f */
[----:B0-----:R-:W-:Y:S01]  /*31f0*/  IMAD.U32 R14, R10, 0x10000, RZ ;  /* 0x000100000a0e7824 */ /* 0x001fe200078e00ff */
[----:B------:R-:W-:Y:S01]  /*3200*/  SHF.R.U64 R48, R44, 0x10, R45 ;  /* 0x000000102c307819 */ /* 0x000fe2000000122d */
[----:B------:R-:W-:Y:S01]  /*3210*/  IMAD.U32 R44, R11, 0x10000, RZ ;  /* 0x000100000b2c7824 */ /* 0x000fe200078e00ff */
[----:B------:R-:W-:Y:S02]  /*3220*/  SHF.R.U32.HI R47, RZ, 0x10, R47 ;  /* 0x00000010ff2f7819 */ /* 0x000fe4000001162f */
[----:B------:R-:W-:Y:S02]  /*3230*/  SHF.R.U32.HI R49, RZ, 0x10, R45 ;  /* 0x00000010ff317819 */ /* 0x000fe4000001162d */
[----:B------:R-:W-:Y:S02]  /*3240*/  PRMT R93, R93, 0x5410, R46 ;  /* 0x000054105d5d7816 */ /* 0x000fe4000000002e */
[----:B------:R-:W-:-:S02]  /*3250*/  PRMT R95, R95, 0x5410, R48 ;  /* 0x000054105f5f7816 */ /* 0x000fc40000000030 */
[----:B------:R-:W-:Y:S02]  /*3260*/  PRMT R92, R92, 0x5410, R47 ;  /* 0x000054105c5c7816 */ /* 0x000fe4000000002f */
[----:B------:R-:W-:Y:S02]  /*3270*/  LOP3.LUT R45, R11, 0xffff0000, RZ, 0xc0, !PT ;  /* 0xffff00000b2d7812 */ /* 0x000fe400078ec0ff */
[----:B------:R-:W-:Y:S02]  /*3280*/  PRMT R94, R94, 0x5410, R49 ;  /* 0x000054105e5e7816 */ /* 0x000fe40000000031 */
[----:B------:R-:W-:Y:S02]  /*3290*/  LOP3.LUT R11, R9, 0xffff0000, RZ, 0xc0, !PT ;  /* 0xffff0000090b7812 */ /* 0x000fe400078ec0ff */
[----:B------:R-:W-:Y:S01]  /*32a0*/  LOP3.LUT R48, R93, 0xffff0000, RZ, 0xc0, !PT ;  /* 0xffff00005d307812 */ /* 0x000fe200078ec0ff */
[----:B------:R-:W-:Y:S01]  /*32b0*/  IMAD.U32 R47, R94, 0x10000, RZ ;  /* 0x000100005e2f7824 */ /* 0x000fe200078e00ff */
[----:B------:R-:W-:Y:S01]  /*32c0*/  LOP3.LUT R46, R95, 0xffff0000, RZ, 0xc0, !PT ;  /* 0xffff00005f2e7812 */ /* 0x000fe200078ec0ff */
[----:B------:R-:W-:Y:S01]  /*32d0*/  IMAD.U32 R93, R93, 0x10000, RZ ;  /* 0x000100005d5d7824 */ /* 0x000fe200078e00ff */
[----:B------:R-:W-:Y:S01]  /*32e0*/  LOP3.LUT R15, R10, 0xffff0000, RZ, 0xc0, !PT ;  /* 0xffff00000a0f7812 */ /* 0x000fe200078ec0ff */
[----:B------:R-:W-:Y:S01]  /*32f0*/  IMAD.U32 R10, R9, 0x10000, RZ ;  /* 0x00010000090a7824 */ /* 0x000fe200078e00ff */
[----:B------:R-:W-:Y:S01]  /*3300*/  SHF.L.U32 R49, R92, 0x10, RZ ;  /* 0x000000105c317819 */ /* 0x000fe200000006ff */
[----:B------:R-:W-:-:S02]  /*3310*/  IMAD.U32 R9, R8, 0x10000, RZ ;  /* 0x0001000008097824 */ /* 0x000fc400078e00ff */
[C---:B------:R-:W-:Y:S01]  /*3320*/  FMUL.FTZ R51, R11.reuse, R48 ;  /* 0x000000300b337220 */ /* 0x040fe20000410000 */
[-C--:B------:R-:W-:Y:S01]  /*3330*/  FMUL.FTZ R11, R11, R46.reuse ;  /* 0x0000002e0b0b7220 */ /* 0x080fe20000410000 */
[----:B------:R-:W-:Y:S01]  /*3340*/  LOP3.LUT R8, R8, 0xffff0000, RZ, 0xc0, !PT ;  /* 0xffff000008087812 */ /* 0x000fe200078ec0ff */
[C---:B------:R-:W-:Y:S01]  /*3350*/  FMUL.FTZ R81, R15.reuse, R49 ;  /* 0x000000310f517220 */ /* 0x040fe20000410000 */
[----:B------:R-:W-:Y:S01]  /*3360*/  LOP3.LUT R92, R92, 0xffff0000, RZ, 0xc0, !PT ;  /* 0xffff00005c5c7812 */ /* 0x000fe200078ec0ff */
[-C--:B------:R-:W-:Y:S01]  /*3370*/  FMUL.FTZ R15, R15, R47.reuse ;  /* 0x0000002f0f0f7220 */ /* 0x080fe20000410000 */
[----:B------:R-:W-:Y:S01]  /*3380*/  LOP3.LUT R94, R94, 0xffff0000, RZ, 0xc0, !PT ;  /* 0xffff00005e5e7812 */ /* 0x000fe200078ec0ff */
[----:B------:R-:W-:Y:S02]  /*3390*/  IMAD.U32 R95, R95, 0x10000, RZ ;  /* 0x000100005f5f7824 */ /* 0x000fe400078e00ff */
[C---:B------:R-:W-:Y:S01]  /*33a0*/  FFMA.FTZ R51, R10.reuse, R46, -R51 ;  /* 0x0000002e0a337223 */ /* 0x040fe20000010833 */
[----:B------:R-:W-:Y:S01]  /*33b0*/  FFMA.FTZ R48, R10, R48, R11 ;  /* 0x000000300a307223 */ /* 0x000fe2000001000b */
[----:B------:R-:W-:Y:S01]  /*33c0*/  FFMA.FTZ R81, R14, R47, -R81 ;  /* 0x0000002f0e517223 */ /* 0x000fe20000010851 */
[----:B------:R-:W-:Y:S01]  /*33d0*/  FMUL.FTZ R10, R8, R93 ;  /* 0x0000005d080a7220 */ /* 0x000fe20000410000 */
[----:B------:R-:W-:Y:S01]  /*33e0*/  FFMA.FTZ R14, R14, R49, R15 ;  /* 0x000000310e0e7223 */ /* 0x000fe2000001000f */
[C---:B------:R-:W-:Y:S01]  /*33f0*/  FMUL.FTZ R11, R45.reuse, R92 ;  /* 0x0000005c2d0b7220 */ /* 0x040fe20000410000 */
[-C--:B------:R-:W-:Y:S01]  /*3400*/  FMUL.FTZ R8, R8, R95.reuse ;  /* 0x0000005f08087220 */ /* 0x080fe20000410000 */
[-C--:B------:R-:W-:Y:S01]  /*3410*/  FMUL.FTZ R45, R45, R94.reuse ;  /* 0x0000005e2d2d7220 */ /* 0x080fe20000410000 */
[C---:B------:R-:W-:Y:S01]  /*3420*/  FFMA.FTZ R10, R9.reuse, R95, -R10 ;  /* 0x0000005f090a7223 */ /* 0x040fe2000001080a */
[C---:B------:R-:W-:Y:S01]  /*3430*/  FFMA.FTZ R11, R44.reuse, R94, -R11 ;  /* 0x0000005e2c0b7223 */ /* 0x040fe2000001080b */
[----:B------:R-:W-:Y:S01]  /*3440*/  FFMA.FTZ R9, R9, R93, R8 ;  /* 0x0000005d09097223 */ /* 0x000fe20000010008 */
[----:B------:R-:W-:Y:S01]  /*3450*/  FFMA.FTZ R44, R44, R92, R45 ;  /* 0x0000005c2c2c7223 */ /* 0x000fe2000001002d */
[----:B------:R-:W-:-:S02]  /*3460*/  F2FP.BF16.F32.PACK_AB R48, R48, R51 ;  /* 0x000000333030723e */ /* 0x000fc400000010ff */
[----:B------:R-:W-:Y:S02]  /*3470*/  F2FP.BF16.F32.PACK_AB R14, R14, R81 ;  /* 0x000000510e0e723e */ /* 0x000fe400000010ff */
[----:B------:R-:W-:Y:S01]  /*3480*/  F2FP.BF16.F32.PACK_AB R8, R9, R10 ;  /* 0x0000000a0908723e */ /* 0x000fe200000010ff */
[----:B------:R-:W-:Y:S01]  /*3490*/  IMAD.MOV.U32 R9, RZ, RZ, R48 ;  /* 0x000000ffff097224 */ /* 0x000fe200078e0030 */
[----:B------:R-:W-:Y:S01]  /*34a0*/  F2FP.BF16.F32.PACK_AB R11, R44, R11 ;  /* 0x0000000b2c0b723e */ /* 0x000fe200000010ff */
[----:B------:R-:W-:-:S07]  /*34b0*/  IMAD.MOV.U32 R10, RZ, RZ, R14 ;  /* 0x000000ffff0a7224 */ /* 0x000fce00078e000e */
.L_x_507:
[----:B------:R-:W-:Y:S05]  /*34c0*/  BSYNC B2 ;  /* 0x0000000000027941 */ /* 0x000fea0003800000 */
.L_x_506:
[----:B0-----:R0:W-:Y:S02]  /*34d0*/  ST.E.128 desc[UR42][R12.64], R8 ;  /* 0x000000080c007985 */ /* 0x0011e4000c101d2a */
.L_x_501:
[----:B------:R-:W-:Y:S05]  /*34e0*/  BSYNC B1 ;  /* 0x0000000000017941 */ /* 0x000fea0003800000 */
.L_x_500:
[----:B------:R-:W-:-:S03]  /*34f0*/  UMOV UR4, 0xffffffff ;  /* 0xffffffff00047882 */ /* 0x000fc60000000000 */
[----:B------:R-:W-:Y:S05]  /*3500*/  BRA.DIV UR4, `(.L_x_508) ;  /* 0x0000014204987947 */ /* 0x000fea000b800000 */
[----:B------:R0:W0:Y:S04]  /*3510*/  SHFL.IDX PT, R45, R84, 0x1, 0x1c1f ;  /* 0x003c1f00542d7f89 */ /* 0x00002800000e0000 */
[----:B---3--:R3:W0:Y:S02]  /*3520*/  SHFL.IDX PT, R14, R79, 0x1, 0x1c1f ;  /* 0x003c1f004f0e7f89 */ /* 0x00862400000e0000 */
.L_x_740:
[----:B------:R-:W-:Y:S05]  /*3530*/  @P4 BRA `(.L_x_509) ;  /* 0x0000002000644947 */ /* 0x000fea0003800000 */
[----:B------:R-:W-:Y:S04]  /*3540*/  BSSY B1, `(.L_x_510) ;  /* 0x0000038000017945 */ /* 0x000fe80003800000 */
[----:B------:R-:W-:Y:S05]  /*3550*/  @P1 BRA `(.L_x_511) ;  /* 0x0000000000d81947 */ /* 0x000fea0003800000 */
[----:B0---4-:R0:W4:Y:S01]  /*3560*/  LDS.128 R8, [R72+0x11000] ;  /* 0x0110000048087984 */ /* 0x0111220000000c00 */
[C---:B------:R-:W-:Y:S01]  /*3570*/  LEA R12, P3, R16.reuse, R14, 0x1 ;  /* 0x0000000e100c7211 */ /* 0x040fe200078608ff */
[----:B------:R-:W-:Y:S03]  /*3580*/  BSSY B2, `(.L_x_512) ;  /* 0x0000032000027945 */ /* 0x000fe60003800000 */
[----:B------:R-:W-:Y:S02]  /*3590*/  LEA.HI.X R13, R16, R45, R17, 0x1, P3 ;  /* 0x0000002d100d7211 */ /* 0x000fe400018f0c11 */
[----:B------:R-:W-:-:S13]  /*35a0*/  ISETP.GE.AND P3, PT, R22, R80, PT ;  /* 0x000000501600720c */ /* 0x000fda0003f66270 */
[----:B0-----:R-:W-:Y:S05]  /*35b0*/  @P3 BRA `(.L_x_513) ;  /* 0x0000000000b83947 */ /* 0x001fea0003800000 */
[----:B------:R-:W-:Y:S01]  /*35c0*/  SHF.R.U32.HI R44, RZ, 0x10, R43 ;  /* 0x00000010ff2c7819 */ /* 0x000fe2000001162b */
[----:B----4-:R-:W-:Y:S01]  /*35d0*/  IMAD.U32 R15, R10, 0x10000, RZ ;  /* 0x000100000a0f7824 */ /* 0x010fe200078e00ff */
[----:B------:R-:W-:Y:S02]  /*35e0*/  SHF.R.U32.HI R49, RZ, 0x10, R41 ;  /* 0x00000010ff317819 */ /* 0x000fe40000011629 */
[----:B------:R-:W-:Y:S02]  /*35f0*/  SHF.R.U64 R47, R42, 0x10, R43 ;  /* 0x000000102a2f7819 */ /* 0x000fe4000000122b */
[----:B------:R-:W-:Y:S02]  /*3600*/  PRMT R91, R91, 0x5410, R44 ;  /* 0x000054105b5b7816 */ /* 0x000fe4000000002c */
[----:B------:R-:W-:Y:S02]  /*3610*/  PRMT R88, R88, 0x5410, R49 ;  /* 0x0000541058587816 */ /* 0x000fe40000000031 */
[----:B------:R-:W-:-:S02]  /*3620*/  SHF.R.U64 R46, R40, 0x10, R41 ;  /* 0x00000010282e7819 */ /* 0x000fc40000001229 */
[----:B------:R-:W-:Y:S01]  /*3630*/  LOP3.LUT R40, R10, 0xffff0000, RZ, 0xc0, !PT ;  /* 0xffff00000a287812 */ /* 0x000fe200078ec0ff */
[----:B------:R-:W-:Y:S01]  /*3640*/  IMAD.U32 R44, R88, 0x10000, RZ ;  /* 0x00010000582c7824 */ /* 0x000fe200078e00ff */
[----:B------:R-:W-:Y:S01]  /*3650*/  PRMT R90, R90, 0x5410, R47 ;  /* 0x000054105a5a7816 */ /* 0x000fe2000000002f */
[----:B------:R-:W-:Y:S01]  /*3660*/  IMAD.U32 R47, R91, 0x10000, RZ ;  /* 0x000100005b2f7824 */ /* 0x000fe200078e00ff */
[----:B------:R-:W-:Y:S01]  /*3670*/  PRMT R87, R87, 0x5410, R46 ;  /* 0x0000541057577816 */ /* 0x000fe2000000002e */
[----:B------:R-:W-:Y:S01]  /*3680*/  IMAD.U32 R10, R9, 0x10000, RZ ;  /* 0x00010000090a7824 */ /* 0x000fe200078e00ff */
[C---:B------:R-:W-:Y:S01]  /*3690*/  LOP3.LUT R42, R11.reuse, 0xffff0000, RZ, 0xc0, !PT ;  /* 0xffff00000b2a7812 */ /* 0x040fe200078ec0ff */
[CC--:B------:R-:W-:Y:S01]  /*36a0*/  FMUL.FTZ R48, R40.reuse, R47.reuse ;  /* 0x0000002f28307220 */ /* 0x0c0fe20000410000 */
[----:B------:R-:W-:Y:S01]  /*36b0*/  SHF.L.U32 R41, R11, 0x10, RZ ;  /* 0x000000100b297819 */ /* 0x000fe200000006ff */
[-C--:B------:R-:W-:Y:S01]  /*36c0*/  FMUL.FTZ R40, R40, R44.reuse ;  /* 0x0000002c28287220 */ /* 0x080fe20000410000 */
[----:B------:R-:W-:Y:S01]  /*36d0*/  LOP3.LUT R11, R9, 0xffff0000, RZ, 0xc0, !PT ;  /* 0xffff0000090b7812 */ /* 0x000fe200078ec0ff */
[----:B------:R-:W-:Y:S01]  /*36e0*/  FFMA.FTZ R48, R15, R44, -R48 ;  /* 0x0000002c0f307223 */ /* 0x000fe20000010830 */
[----:B------:R-:W-:Y:S01]  /*36f0*/  LOP3.LUT R46, R90, 0xffff0000, RZ, 0xc0, !PT ;  /* 0xffff00005a2e7812 */ /* 0x000fe200078ec0ff */
[----:B------:R-:W-:Y:S01]  /*3700*/  IMAD.U32 R9, R8, 0x10000, RZ ;  /* 0x0001000008097824 */ /* 0x000fe200078e00ff */
[----:B------:R-:W-:Y:S01]  /*3710*/  LOP3.LUT R43, R87, 0xffff0000, RZ, 0xc0, !PT ;  /* 0xffff0000572b7812 */ /* 0x000fe200078ec0ff */
[----:B------:R-:W-:Y:S01]  /*3720*/  FFMA.FTZ R15, R15, R47, R40 ;  /* 0x0000002f0f0f7223 */ /* 0x000fe20000010028 */
[----:B------:R-:W-:Y:S01]  /*3730*/  LOP3.LUT R91, R91, 0xffff0000, RZ, 0xc0, !PT ;  /* 0xffff00005b5b7812 */ /* 0x000fe200078ec0ff */
[C---:B------:R-:W-:Y:S01]  /*3740*/  FMUL.FTZ R49, R11.reuse, R46 ;  /* 0x0000002e0b317220 */ /* 0x040fe20000410000 */
[----:B------:R-:W-:Y:S01]  /*3750*/  LOP3.LUT R88, R88, 0xffff0000, RZ, 0xc0, !PT ;  /* 0xffff000058587812 */ /* 0x000fe200078ec0ff */
[----:B------:R-:W-:Y:S01]  /*3760*/  FMUL.FTZ R11, R11, R43 ;  /* 0x0000002b0b0b7220 */ /* 0x000fe20000410000 */
[----:B------:R-:W-:Y:S01]  /*3770*/  LOP3.LUT R8, R8, 0xffff0000, RZ, 0xc0, !PT ;  /* 0xffff000008087812 */ /* 0x000fe200078ec0ff */
[----:B------:R-:W-:Y:S01]  /*3780*/  FMUL.FTZ R40, R42, R91 ;  /* 0x0000005b2a287220 */ /* 0x000fe20000410000 */
[----:B------:R-:W-:-:S02]  /*3790*/  IMAD.U32 R90, R90, 0x10000, RZ ;  /* 0x000100005a5a7824 */ /* 0x000fc400078e00ff */
[----:B------:R-:W-:Y:S01]  /*37a0*/  FMUL.FTZ R42, R42, R88 ;  /* 0x000000582a2a7220 */ /* 0x000fe20000410000 */
[----:B------:R-:W-:Y:S02]  /*37b0*/  IMAD.U32 R87, R87, 0x10000, RZ ;  /* 0x0001000057577824 */ /* 0x000fe400078e00ff */
[C---:B------:R-:W-:Y:S01]  /*37c0*/  FFMA.FTZ R49, R10.reuse, R43, -R49 ;  /* 0x0000002b0a317223 */ /* 0x040fe20000010831 */
[----:B------:R-:W-:Y:S01]  /*37d0*/  FFMA.FTZ R46, R10, R46, R11 ;  /* 0x0000002e0a2e7223 */ /* 0x000fe2000001000b */
[C---:B------:R-:W-:Y:S01]  /*37e0*/  FFMA.FTZ R40, R41.reuse, R88, -R40 ;  /* 0x0000005829287223 */ /* 0x040fe20000010828 */
[C---:B------:R-:W-:Y:S01]  /*37f0*/  FMUL.FTZ R10, R8.reuse, R90 ;  /* 0x0000005a080a7220 */ /* 0x040fe20000410000 */
[----:B------:R-:W-:Y:S01]  /*3800*/  FMUL.FTZ R11, R8, R87 ;  /* 0x00000057080b7220 */ /* 0x000fe20000410000 */
[----:B------:R-:W-:Y:S01]  /*3810*/  FFMA.FTZ R41, R41, R91, R42 ;  /* 0x0000005b29297223 */ /* 0x000fe2000001002a */
[----:B------:R-:W-:Y:S01]  /*3820*/  F2FP.BF16.F32.PACK_AB R15, R15, R48 ;  /* 0x000000300f0f723e */ /* 0x000fe200000010ff */
[C---:B------:R-:W-:Y:S01]  /*3830*/  FFMA.FTZ R10, R9.reuse, R87, -R10 ;  /* 0x00000057090a7223 */ /* 0x040fe2000001080a */
[----:B------:R-:W-:Y:S01]  /*3840*/  FFMA.FTZ R11, R9, R90, R11 ;  /* 0x0000005a090b7223 */ /* 0x000fe2000001000b */
[----:B------:R-:W-:-:S02]  /*3850*/  F2FP.BF16.F32.PACK_AB R9, R46, R49 ;  /* 0x000000312e09723e */ /* 0x000fc400000010ff */
[----:B------:R-:W-:Y:S02]  /*3860*/  F2FP.BF16.F32.PACK_AB R40, R41, R40 ;  /* 0x000000282928723e */ /* 0x000fe400000010ff */
[----:B------:R-:W-:Y:S02]  /*3870*/  F2FP.BF16.F32.PACK_AB R8, R11, R10 ;  /* 0x0000000a0b08723e */ /* 0x000fe400000010ff */
[----:B------:R-:W-:Y:S01]  /*3880*/  MOV R10, R15 ;  /* 0x0000000f000a7202 */ /* 0x000fe20000000f00 */
[----:B------:R-:W-:-:S07]  /*3890*/  IMAD.MOV.U32 R11, RZ, RZ, R40 ;  /* 0x000000ffff0b7224 */ /* 0x000fce00078e0028 */
.L_x_513:
[----:B------:R-:W-:Y:S05]  /*38a0*/  BSYNC B2 ;  /* 0x0000000000027941 */ /* 0x000fea0003800000 */
.L_x_512:
[----:B----4-:R0:W-:Y:S02]  /*38b0*/  ST.E.128 desc[UR42][R12.64], R8 ;  /* 0x000000080c007985 */ /* 0x0101e4000c101d2a */
.L_x_511:
[----:B------:R-:W-:Y:S05]  /*38c0*/  BSYNC B1 ;  /* 0x0000000000017941 */ /* 0x000fea0003800000 */
.L_x_510:
[----:B------:R-:W-:Y:S05]  /*38d0*/  @P2 BRA `(.L_x_509) ;  /* 0x0000001c007c2947 */ /* 0x000fea0003800000 */
[----:B0---4-:R0:W4:Y:S01]  /*38e0*/  LDS.128 R8, [R71+0x11000] ;  /* 0x0110000047087984 */ /* 0x0111220000000c00 */
[C---:B------:R-:W-:Y:S01]  /*38f0*/  LEA R12, P3, R2.reuse, R14, 0x1 ;  /* 0x0000000e020c7211 */ /* 0x040fe200078608ff */
[----:B------:R-:W-:Y:S03]  /*3900*/  BSSY B1, `(.L_x_514) ;  /* 0x0000032000017945 */ /* 0x000fe60003800000 */
[----:B------:R-:W-:Y:S02]  /*3910*/  LEA.HI.X R13, R2, R45, R154, 0x1, P3 ;  /* 0x0000002d020d7211 */ /* 0x000fe400018f0c9a */
[----:B------:R-:W-:-:S13]  /*3920*/  ISETP.GE.AND P3, PT, R157, R80, PT ;  /* 0x000000509d00720c */ /* 0x000fda0003f66270 */
[----:B0-----:R-:W-:Y:S05]  /*3930*/  @P3 BRA `(.L_x_515) ;  /* 0x0000000000b83947 */ /* 0x001fea0003800000 */
[----:B------:R-:W-:Y:S01]  /*3940*/  SHF.R.U64 R38, R38, 0x10, R39 ;  /* 0x0000001026267819 */ /* 0x000fe20000001227 */
[----:B----4-:R-:W-:Y:S01]  /*3950*/  IMAD.U32 R14, R10, 0x10000, RZ ;  /* 0x000100000a0e7824 */ /* 0x010fe200078e00ff */
        /* <DEDUP_REMOVED lines=8> */
[----:B------:R-:W-:Y:S01]  /*39e0*/  PRMT R83, R83, 0x5410, R40 ;  /* 0x0000541053537816 */ /* 0x000fe20000000028 */
[----:B------:R-:W-:Y:S01]  /*39f0*/  IMAD.U32 R41, R86, 0x10000, RZ ;  /* 0x0001000056297824 */ /* 0x000fe200078e00ff */
[----:B------:R-:W-:Y:S02]  /*3a00*/  LOP3.LUT R11, R9, 0xffff0000, RZ, 0xc0, !PT ;  /* 0xffff0000090b7812 */ /* 0x000fe400078ec0ff */
[C---:B------:R-:W-:Y:S01]  /*3a10*/  LOP3.LUT R40, R85.reuse, 0xffff0000, RZ, 0xc0, !PT ;  /* 0xffff000055287812 */ /* 0x040fe200078ec0ff */
[----:B------:R-:W-:Y:S01]  /*3a20*/  IMAD.U32 R85, R85, 0x10000, RZ ;  /* 0x0001000055557824 */ /* 0x000fe200078e00ff */
[C---:B------:R-:W-:Y:S01]  /*3a30*/  LOP3.LUT R38, R82.reuse, 0xffff0000, RZ, 0xc0, !PT ;  /* 0xffff000052267812 */ /* 0x040fe200078ec0ff */
        /* <DEDUP_REMOVED lines=30> */
.L_x_515:
[----:B------:R-:W-:Y:S05]  /*3c20*/  BSYNC B1 ;  /* 0x0000000000017941 */ /* 0x000fea0003800000 */
.L_x_514:
[----:B----4-:R0:W-:Y:S01]  /*3c30*/  ST.E.128 desc[UR42][R12.64], R8 ;  /* 0x000000080c007985 */ /* 0x0101e2000c101d2a */
[----:B------:R-:W-:Y:S05]  /*3c40*/  BRA `(.L_x_509) ;  /* 0x0000001800a07947 */ /* 0x000fea0003800000 */
.L_x_491:
[C---:B------:R-:W-:Y:S02]  /*3c50*/  ISETP.GE.AND P3, PT, R153.reuse, R77, PT ;  /* 0x0000004d9900720c */ /* 0x040fe40003f66270 */
[----:B------:R-:W-:Y:S02]  /*3c60*/  CS2R R38, SRZ ;  /* 0x0000000000267805 */ /* 0x000fe4000001ff00 */
[----:B------:R-:W-:Y:S02]  /*3c70*/  CS2R R42, SRZ ;  /* 0x00000000002a7805 */ /* 0x000fe4000001ff00 */
[----:B------:R-:W-:Y:S02]  /*3c80*/  CS2R R40, SRZ ;  /* 0x0000000000287805 */ /* 0x000fe4000001ff00 */
[----:B------:R-:W-:Y:S02]  /*3c90*/  ISETP.GE.OR P3, PT, R16, R80, P3 ;  /* 0x000000501000720c */ /* 0x000fe40001f66670 */
[----:B------:R-:W-:-:S11]  /*3ca0*/  IADD3 R44, R153, 0x60, RZ ;  /* 0x00000060992c7810 */ /* 0x000fd60007ffe0ff */
[----:B------:R-:W0:Y:S01]  /*3cb0*/  @!P3 LDC.64 R12, c[0x0][0x3e8] ;  /* 0x0000fa00ff0cbb82 */ /* 0x000e220000000a00 */
[----:B------:R-:W-:-:S05]  /*3cc0*/  @!P3 IADD3 R14, P4, R34, R10, RZ ;  /* 0x0000000a220eb210 */ /* 0x000fca0007f9e0ff */
[----:B------:R-:W-:Y:S01]  /*3cd0*/  @!P3 IMAD.X R15, R83, 0x1, R56, P4 ;  /* 0x00000001530fb824 */ /* 0x000fe200020e0638 */
[----:B------:R-:W-:-:S05]  /*3ce0*/  @!P3 IADD3 R36, P4, R54, R8, RZ ;  /* 0x000000083624b210 */ /* 0x000fca0007f9e0ff */
[----:B------:R-:W-:Y:S01]  /*3cf0*/  @!P3 IMAD.X R37, R81, 0x1, R31, P4 ;  /* 0x000000015125b824 */ /* 0x000fe200020e061f */
[----:B0-----:R-:W-:-:S04]  /*3d00*/  @!P3 LEA R12, P4, R14, R12, 0x1 ;  /* 0x0000000c0e0cb211 */ /* 0x001fc800078808ff */
[----:B------:R-:W-:Y:S02]  /*3d10*/  @!P3 LEA.HI.X R13, R14, R13, R15, 0x1, P4 ;  /* 0x0000000d0e0db211 */ /* 0x000fe400020f0c0f */
[----:B------:R-:W0:Y:S02]  /*3d20*/  @!P3 LDC.64 R14, c[0x0][0x400] ;  /* 0x00010000ff0ebb82 */ /* 0x000e240000000a00 */
[----:B0-----:R-:W-:-:S04]  /*3d30*/  @!P3 LEA R14, P4, R36, R14, 0x1 ;  /* 0x0000000e240eb211 */ /* 0x001fc800078808ff */
[----:B------:R-:W-:Y:S02]  /*3d40*/  @!P3 LEA.HI.X R15, R36, R15, R37, 0x1, P4 ;  /* 0x0000000f240fb211 */ /* 0x000fe400020f0c25 */
[----:B------:R-:W-:-:S03]  /*3d50*/  CS2R R36, SRZ ;  /* 0x0000000000247805 */ /* 0x000fc6000001ff00 */
[----:B------:R0:W5:Y:S04]  /*3d60*/  @!P3 LDG.E.128 R40, desc[UR42][R14.64] ;  /* 0x0000002a0e28b981 */ /* 0x000168000c1e1d00 */
[----:B------:R0:W5:Y:S01]  /*3d70*/  @!P3 LDG.E.128 R36, desc[UR42][R12.64] ;  /* 0x0000002a0c24b981 */ /* 0x000162000c1e1d00 */
[----:B------:R-:W-:-:S04]  /*3d80*/  ISETP.GE.AND P3, PT, R44, R77, PT ;  /* 0x0000004d2c00720c */ /* 0x000fc80003f66270 */
[----:B------:R-:W-:Y:S01]  /*3d90*/  ISETP.GE.OR P3, PT, R16, R80, P3 ;  /* 0x000000501000720c */ /* 0x000fe20001f66670 */
[----:B------:R-:W-:Y:S01]  /*3da0*/  BSSY B1, `(.L_x_516) ;  /* 0x000001a000017945 */ /* 0x000fe20003800000 */
[----:B------:R-:W-:Y:S02]  /*3db0*/  CS2R R46, SRZ ;  /* 0x00000000002e7805 */ /* 0x000fe4000001ff00 */
[----:B------:R-:W-:Y:S02]  /*3dc0*/  CS2R R44, SRZ ;  /* 0x00000000002c7805 */ /* 0x000fe4000001ff00 */
[----:B------:R-:W-:Y:S02]  /*3dd0*/  CS2R R50, SRZ ;  /* 0x0000000000327805 */ /* 0x000fe4000001ff00 */
[----:B------:R-:W-:-:S05]  /*3de0*/  CS2R R48, SRZ ;  /* 0x0000000000307805 */ /* 0x000fca000001ff00 */
[----:B0-----:R-:W-:Y:S05]  /*3df0*/  @P3 BRA `(.L_x_517) ;  /* 0x0000000000503947 */ /* 0x001fea0003800000 */
[----:B------:R-:W0:Y:S01]  /*3e00*/  LDC.64 R12, c[0x0][0x3f8] ;  /* 0x0000fe00ff0c7b82 */ /* 0x000e220000000a00 */
[----:B------:R-:W-:Y:S01]  /*3e10*/  IMAD.MOV.U32 R11, RZ, RZ, R83 ;  /* 0x000000ffff0b7224 */ /* 0x000fe200078e0053 */
[----:B------:R-:W-:Y:S01]  /*3e20*/  ULDC.64 UR4, c[0x0][0x3e8] ;  /* 0x0000fa0000047ab9 */ /* 0x000fe20000000a00 */
[----:B------:R-:W-:Y:S02]  /*3e30*/  IMAD.MOV.U32 R9, RZ, RZ, R81 ;  /* 0x000000ffff097224 */ /* 0x000fe400078e0051 */
        /* <DEDUP_REMOVED lines=12> */
[----:B------:R-:W-:-:S03]  /*3f00*/  LEA R48, P3, R8, UR4, 0x1 ;  /* 0x0000000408307c11 */ /* 0x000fc6000f8608ff */
[----:B------:R-:W5:Y:S01]  /*3f10*/  LDG.E.128 R44, desc[UR42][R44.64] ;  /* 0x0000002a2c2c7981 */ /* 0x000f62000c1e1d00 */
[----:B------:R-:W-:-:S06]  /*3f20*/  LEA.HI.X R49, R8, UR5, R9, 0x1, P3 ;  /* 0x0000000508317c11 */ /* 0x000fcc00098f0c09 */
[----:B------:R-:W5:Y:S03]  /*3f30*/  LDG.E.128 R48, desc[UR42][R48.64] ;  /* 0x0000002a30307981 */ /* 0x000f66000c1e1d00 */
.L_x_517:
[----:B------:R-:W-:Y:S05]  /*3f40*/  BSYNC B1 ;  /* 0x0000000000017941 */ /* 0x000fea0003800000 */
.L_x_516:
[----:B-----5:R-:W-:Y:S01]  /*3f50*/  IMAD.MOV.U32 R9, RZ, RZ, R47 ;  /* 0x000000ffff097224 */ /* 0x020fe200078e002f */
[----:B------:R-:W-:Y:S01]  /*3f60*/  UISETP.NE.AND UP0, UPT, UR39, 0x3, UPT ;  /* 0x000000032700788c */ /* 0x000fe2000bf05270 */
[----:B------:R-:W-:Y:S01]  /*3f70*/  IMAD.MOV.U32 R10, RZ, RZ, R44 ;  /* 0x000000ffff0a7224 */ /* 0x000fe200078e002c */
[----:B------:R-:W-:Y:S01]  /*3f80*/  ISETP.GE.AND P3, PT, R16, R80, PT ;  /* 0x000000501000720c */ /* 0x000fe20003f66270 */
[----:B------:R-:W-:Y:S01]  /*3f90*/  IMAD.MOV.U32 R8, RZ, RZ, R46 ;  /* 0x000000ffff087224 */ /* 0x000fe200078e002e */
        /* <DEDUP_REMOVED lines=8> */
[----:B------:R-:W-:-:S02]  /*4020*/  MOV R8, R50 ;  /* 0x0000003200087202 */ /* 0x000fc40000000f00 */
[----:B------:R-:W-:Y:S02]  /*4030*/  PLOP3.LUT P5, PT, PT, PT, UP0, 0x80, 0x0 ;  /* 0x000000000000781c */ /* 0x000fe40003faf008 */
[----:B------:R-:W-:Y:S01]  /*4040*/  PRMT R92, R8, 0x7610, R92 ;  /* 0x00007610085c7816 */ /* 0x000fe2000000005c */
[----:B------:R-:W-:Y:S01]  /*4050*/  IMAD.MOV.U32 R8, RZ, RZ, R38 ;  /* 0x000000ffff087224 */ /* 0x000fe200078e0026 */
[----:B------:R-:W-:Y:S01]  /*4060*/  PRMT R91, R9, 0x7610, R91 ;  /* 0x00007610095b7816 */ /* 0x000fe2000000005b */
[----:B------:R-:W-:Y:S01]  /*4070*/  IMAD.MOV.U32 R9, RZ, RZ, R39 ;  /* 0x000000ffff097224 */ /* 0x000fe200078e0027 */
[----:B------:R-:W-:Y:S01]  /*4080*/  PRMT R90, R10, 0x7610, R90 ;  /* 0x000076100a5a7816 */ /* 0x000fe2000000005a */
[----:B------:R-:W-:Y:S01]  /*4090*/  IMAD.MOV.U32 R10, RZ, RZ, R36 ;  /* 0x000000ffff0a7224 */ /* 0x000fe200078e0024 */
[----:B------:R-:W-:Y:S02]  /*40a0*/  PRMT R87, R11, 0x7610, R87 ;  /* 0x000076100b577816 */ /* 0x000fe40000000057 */
[----:B------:R-:W-:-:S02]  /*40b0*/  MOV R11, R37 ;  /* 0x00000025000b7202 */ /* 0x000fc40000000f00 */
        /* <DEDUP_REMOVED lines=8> */
[----:B------:R-:W-:Y:S02]  /*4140*/  PRMT R87, R87, 0x5410, R8 ;  /* 0x0000541057577816 */ /* 0x000fe40000000008 */
[----:B------:R-:W-:-:S02]  /*4150*/  PRMT R105, R9, 0x7610, R105 ;  /* 0x0000761009697816 */ /* 0x000fc40000000069 */
[----:B------:R-:W-:Y:S02]  /*4160*/  PRMT R109, R10, 0x7610, R109 ;  /* 0x000076100a6d7816 */ /* 0x000fe4000000006d */
[----:B------:R-:W-:Y:S01]  /*4170*/  PRMT R106, R106, 0x5410, R11 ;  /* 0x000054106a6a7816 */ /* 0x000fe2000000000b */
[----:B------:R-:W-:Y:S06]  /*4180*/  @!P5 BRA `(.L_x_518) ;  /* 0x000000000004d947 */ /* 0x000fec0003800000 */
[----:B------:R-:W-:Y:S01]  /*4190*/  BPT.TRAP 0x1 ;  /* 0x000000040000795c */ /* 0x000fe20000300000 */
.L_x_518:
[----:B------:R-:W-:Y:S01]  /*41a0*/  IMAD R70, R19, 0x8, R18 ;  /* 0x0000000813467824 */ /* 0x000fe200078e0212 */
[----:B------:R-:W-:Y:S01]  /*41b0*/  SHF.L.U32 R78, R155, 0x1f, RZ ;  /* 0x0000001f9b4e7819 */ /* 0x000fe200000006ff */
[----:B------:R-:W0:Y:S01]  /*41c0*/  LDC R86, c[0x0][0x2f4] ;  /* 0x0000bd00ff567b82 */ /* 0x000e220000000800 */
[----:B------:R-:W-:Y:S02]  /*41d0*/  BSSY B1, `(.L_x_519) ;  /* 0x0000003000017945 */ /* 0x000fe40003800000 */
[----:B------:R-:W1:Y:S02]  /*41e0*/  SYNCS.PHASECHK.TRANS64.TRYWAIT P4, [R70+URZ+0x16890], R78 ;  /* 0x0168904e460075a7 */ /* 0x000e64000808017f */
[----:B-1----:R-:W-:Y:S05]  /*41f0*/  @!P4 BRA `(.L_x_520) ;  /* 0x0000013400a4c947 */ /* 0x002fea0003800000 */
.L_x_741:
[----:B------:R-:W-:Y:S05]  /*4200*/  BSYNC B1 ;  /* 0x0000000000017941 */ /* 0x000fea0003800000 */
.L_x_519:
[----:B------:R-:W-:Y:S01]  /*4210*/  UMOV UR4, 0xffffffff ;  /* 0xffffffff00047882 */ /* 0x000fe20000000000 */
[----:B0-----:R-:W-:Y:S02]  /*4220*/  IMAD.IADD R88, R86, 0x1, -R59 ;  /* 0x0000000156587824 */ /* 0x001fe400078e0a3b */
[----:B------:R-:W-:Y:S05]  /*4230*/  BRA.DIV UR4, `(.L_x_521) ;  /* 0x0000013604a87947 */ /* 0x000fea000b800000 */
[----:B------:R0:W2:Y:S04]  /*4240*/  SHFL.IDX PT, R83, R84, RZ, 0x1c1f ;  /* 0x001c1fff54537589 */ /* 0x0000a800000e0000 */
[----:B------:R0:W3:Y:S02]  /*4250*/  SHFL.IDX PT, R82, R79, RZ, 0x1c1f ;  /* 0x001c1fff4f527589 */ /* 0x0000e400000e0000 */
.L_x_745:
[----:B------:R-:W-:Y:S01]  /*4260*/  ISETP.GE.OR P4, PT, R153, R77, P1 ;  /* 0x0000004d9900720c */ /* 0x000fe20000f86670 */
[----:B------:R-:W-:-:S12]  /*4270*/  BSSY B1, `(.L_x_522) ;  /* 0x000007a000017945 */ /* 0x000fd80003800000 */
[----:B------:R-:W-:Y:S05]  /*4280*/  @P4 BRA `(.L_x_523) ;  /* 0x0000000400e04947 */ /* 0x000fea0003800000 */
[----:B------:R-:W4:Y:S01]  /*4290*/  S2R R9, SR_TID.X ;  /* 0x0000000000097919 */ /* 0x000f220000002100 */
[----:B------:R-:W-:Y:S01]  /*42a0*/  SEL R8, R59, R88, !P0 ;  /* 0x000000583b087207 */ /* 0x000fe20004000000 */
[----:B------:R-:W-:Y:S01]  /*42b0*/  BSSY B2, `(.L_x_524) ;  /* 0x0000071000027945 */ /* 0x000fe20003800000 */
[----:B---3--:R-:W-:-:S04]  /*42c0*/  LEA R80, P4, R6, R82, 0x1 ;  /* 0x0000005206507211 */ /* 0x008fc800078808ff */
[----:B--2---:R-:W-:Y:S02]  /*42d0*/  LEA.HI.X R81, R6, R83, R4, 0x1, P4 ;  /* 0x0000005306517211 */ /* 0x004fe400020f0c04 */
[----:B----4-:R-:W-:Y:S02]  /*42e0*/  IADD3 R11, R9, -0x80, RZ ;  /* 0xffffff80090b7810 */ /* 0x010fe40007ffe0ff */
[----:B------:R-:W-:Y:S02]  /*42f0*/  SHF.R.S32.HI R9, RZ, 0x1f, R8 ;  /* 0x0000001fff097819 */ /* 0x000fe40000011408 */
[----:B------:R-:W-:Y:S02]  /*4300*/  SHF.R.S32.HI R10, RZ, 0x1f, R11 ;  /* 0x0000001fff0a7819 */ /* 0x000fe4000001140b */
[----:B------:R-:W-:Y:S01]  /*4310*/  LEA.HI R8, R9, R8, RZ, 0x4 ;  /* 0x0000000809087211 */ /* 0x000fe200078f20ff */
[----:B------:R-:W-:Y:S01]  /*4320*/  IMAD R9, R19, 0x2000, R3 ;  /* 0x0000200013097824 */ /* 0x000fe200078e0203 */
[----:B------:R-:W-:-:S02]  /*4330*/  LEA.HI R10, R10, R11, RZ, 0x5 ;  /* 0x0000000b0a0a7211 */ /* 0x000fc400078f28ff */
[----:B------:R-:W-:Y:S01]  /*4340*/  LEA.HI.SX32 R8, R8, R7, 0x1c ;  /* 0x0000000708087211 */ /* 0x000fe200078fe2ff */
[----:B------:R-:W-:Y:S01]  /*4350*/  IMAD R9, R9, 0x2, R18 ;  /* 0x0000000209097824 */ /* 0x000fe200078e0212 */
[----:B------:R-:W-:-:S03]  /*4360*/  SHF.R.S32.HI R10, RZ, 0x5, R10 ;  /* 0x00000005ff0a7819 */ /* 0x000fc6000001140a */
[----:B------:R-:W-:-:S05]  /*4370*/  IMAD.SHL.U32 R85, R8, 0x8, RZ ;  /* 0x0000000808557824 */ /* 0x000fca00078e00ff */
[----:B------:R-:W-:-:S04]  /*4380*/  LOP3.LUT R8, R67, 0x38, R85, 0xf8, !PT ;  /* 0x0000003843087812 */ /* 0x000fc800078ef855 */
[----:B------:R-:W-:-:S05]  /*4390*/  LOP3.LUT R8, R8, R63, RZ, 0x3c, !PT ;  /* 0x0000003f08087212 */ /* 0x000fca00078e3cff */
[----:B------:R-:W-:-:S04]  /*43a0*/  IMAD R8, R10, 0x200, R8 ;  /* 0x000002000a087824 */ /* 0x000fc800078e0208 */
[----:B------:R-:W-:-:S04]  /*43b0*/  IMAD R11, R19, 0x2000, R8 ;  /* 0x00002000130b7824 */ /* 0x000fc800078e0208 */
[----:B------:R-:W-:Y:S02]  /*43c0*/  IMAD R12, R11, 0x2, R18 ;  /* 0x000000020b0c7824 */ /* 0x000fe400078e0212 */
[----:B------:R-:W2:Y:S04]  /*43d0*/  LDS.128 R8, [R9+0xe400] ;  /* 0x00e4000009087984 */ /* 0x000ea80000000c00 */
[----:B------:R-:W3:Y:S01]  /*43e0*/  LDS.128 R12, [R12+0xe400] ;  /* 0x00e400000c0c7984 */ /* 0x000ee20000000c00 */
[----:B------:R-:W-:Y:S05]  /*43f0*/  @P3 BRA `(.L_x_525) ;  /* 0x0000000400703947 */ /* 0x000fea0003800000 */
[----:B------:R-:W-:Y:S01]  /*4400*/  SHF.R.U64 R97, R36, 0x10, R37 ;  /* 0x0000001024617819 */ /* 0x000fe20000001225 */
[----:B---3--:R-:W-:Y:S01]  /*4410*/  IMAD.U32 R103, R13, 0x10000, RZ ;  /* 0x000100000d677824 */ /* 0x008fe200078e00ff */
[----:B------:R-:W-:Y:S01]  /*4420*/  SHF.R.U32.HI R104, RZ, 0x10, R41 ;  /* 0x00000010ff687819 */ /* 0x000fe20000011629 */
[----:B------:R-:W-:Y:S01]  /*4430*/  IMAD.U32 R102, R15, 0x10000, RZ ;  /* 0x000100000f667824 */ /* 0x000fe200078e00ff */
[----:B------:R-:W-:Y:S02]  /*4440*/  SHF.R.U32.HI R99, RZ, 0x10, R37 ;  /* 0x00000010ff637819 */ /* 0x000fe40000011625 */
[----:B------:R-:W-:Y:S02]  /*4450*/  PRMT R97, R106, 0x5410, R97 ;  /* 0x000054106a617816 */ /* 0x000fe40000000061 */
[--C-:B------:R-:W-:Y:S02]  /*4460*/  SHF.R.U64 R98, R38, 0x10, R39.reuse ;  /* 0x0000001026627819 */ /* 0x100fe40000001227 */
[----:B------:R-:W-:-:S02]  /*4470*/  SHF.R.U32.HI R100, RZ, 0x10, R39 ;  /* 0x00000010ff647819 */ /* 0x000fc40000011627 */
[----:B------:R-:W-:Y:S02]  /*4480*/  PRMT R106, R106, 0x5432, R104 ;  /* 0x000054326a6a7816 */ /* 0x000fe40000000068 */
[----:B------:R-:W-:Y:S02]  /*4490*/  SHF.R.U64 R39, R40, 0x10, R41 ;  /* 0x0000001028277819 */ /* 0x000fe40000001229 */
[----:B------:R-:W-:Y:S01]  /*44a0*/  SHF.R.U64 R40, R42, 0x10, R43 ;  /* 0x000000102a287819 */ /* 0x000fe2000000122b */
[----:B------:R-:W-:Y:S01]  /*44b0*/  IMAD.U32 R108, R106, 0x10000, RZ ;  /* 0x000100006a6c7824 */ /* 0x000fe200078e00ff */
[----:B------:R-:W-:Y:S01]  /*44c0*/  PRMT R99, R107, 0x5410, R99 ;  /* 0x000054106b637816 */ /* 0x000fe20000000063 */
[----:B--2---:R-:W-:Y:S01]  /*44d0*/  IMAD.U32 R42, R11, 0x10000, RZ ;  /* 0x000100000b2a7824 */ /* 0x004fe200078e00ff */
[----:B------:R-:W-:Y:S01]  /*44e0*/  SHF.R.U32.HI R43, RZ, 0x10, R43 ;  /* 0x00000010ff2b7819 */ /* 0x000fe2000001162b */
[----:B------:R-:W-:Y:S01]  /*44f0*/  FMUL.FTZ R110, R103, R108 ;  /* 0x0000006c676e7220 */ /* 0x000fe20000410000 */
[----:B------:R-:W-:Y:S01]  /*4500*/  LOP3.LUT R101, R13, 0xffff0000, RZ, 0xc0, !PT ;  /* 0xffff00000d657812 */ /* 0x000fe200078ec0ff */
[----:B------:R-:W-:Y:S01]  /*4510*/  IMAD.U32 R13, R12, 0x10000, RZ ;  /* 0x000100000c0d7824 */ /* 0x000fe200078e00ff */
[----:B------:R-:W-:Y:S01]  /*4520*/  PRMT R104, R90, 0x5432, R100 ;  /* 0x000054325a687816 */ /* 0x000fe20000000064 */
[----:B------:R-:W-:Y:S01]  /*4530*/  IMAD.U32 R100, R99, 0x10000, RZ ;  /* 0x0001000063647824 */ /* 0x000fe200078e00ff */
[----:B------:R-:W-:-:S02]  /*4540*/  LOP3.LUT R106, R106, 0xffff0000, RZ, 0xc0, !PT ;  /* 0xffff00006a6a7812 */ /* 0x000fc400078ec0ff */
[----:B------:R-:W-:Y:S01]  /*4550*/  PRMT R105, R105, 0x5410, R43 ;  /* 0x0000541069697816 */ /* 0x000fe2000000002b */
[-C--:B------:R-:W-:Y:S01]  /*4560*/  FMUL.FTZ R112, R103, R100.reuse ;  /* 0x0000006467707220 */ /* 0x080fe20000410000 */
[----:B------:R-:W-:Y:S01]  /*4570*/  SHF.L.U32 R41, R9, 0x10, RZ ;  /* 0x0000001009297819 */ /* 0x000fe200000006ff */
[----:B------:R-:W-:Y:S01]  /*4580*/  IMAD.U32 R103, R104, 0x10000, RZ ;  /* 0x0001000068677824 */ /* 0x000fe200078e00ff */
[----:B------:R-:W-:Y:S01]  /*4590*/  LOP3.LUT R99, R99, 0xffff0000, RZ, 0xc0, !PT ;  /* 0xffff000063637812 */ /* 0x000fe200078ec0ff */
[----:B------:R-:W-:Y:S01]  /*45a0*/  IMAD.U32 R107, R105, 0x10000, RZ ;  /* 0x00010000696b7824 */ /* 0x000fe200078e00ff */
[----:B------:R-:W-:Y:S01]  /*45b0*/  LOP3.LUT R38, R9, 0xffff0000, RZ, 0xc0, !PT ;  /* 0xffff000009267812 */ /* 0x000fe200078ec0ff */
[----:B------:R-:W-:Y:S01]  /*45c0*/  FFMA.FTZ R43, R41, R100, -R110 ;  /* 0x00000064292b7223 */ /* 0x000fe2000001086e */
[----:B------:R-:W-:Y:S01]  /*45d0*/  PRMT R39, R109, 0x5410, R39 ;  /* 0x000054106d277816 */ /* 0x000fe20000000027 */
[----:B------:R-:W-:Y:S01]  /*45e0*/  FMUL.FTZ R109, R101, R106 ;  /* 0x0000006a656d7220 */ /* 0x000fe20000410000 */
[----:B------:R-:W-:Y:S01]  /*45f0*/  LOP3.LUT R15, R15, 0xffff0000, RZ, 0xc0, !PT ;  /* 0xffff00000f0f7812 */ /* 0x000fe200078ec0ff */
[-C--:B------:R-:W-:Y:S01]  /*4600*/  FMUL.FTZ R101, R101, R99.reuse ;  /* 0x0000006365657220 */ /* 0x080fe20000410000 */
[----:B------:R-:W-:Y:S01]  /*4610*/  LOP3.LUT R105, R105, 0xffff0000, RZ, 0xc0, !PT ;  /* 0xffff000069697812 */ /* 0x000fe200078ec0ff */
[----:B------:R-:W-:Y:S01]  /*4620*/  FFMA.FTZ R41, R41, R108, R112 ;  /* 0x0000006c29297223 */ /* 0x000fe20000010070 */
[----:B------:R-:W-:Y:S01]  /*4630*/  FFMA.FTZ R100, R38, R99, -R109 ;  /* 0x0000006326647223 */ /* 0x000fe2000001086d */
[C---:B------:R-:W-:Y:S01]  /*4640*/  FMUL.FTZ R99, R102.reuse, R107 ;  /* 0x0000006b66637220 */ /* 0x040fe20000410000 */
[----:B------:R-:W-:Y:S01]  /*4650*/  FMUL.FTZ R108, R102, R103 ;  /* 0x00000067666c7220 */ /* 0x000fe20000410000 */
[----:B------:R-:W-:Y:S01]  /*4660*/  LOP3.LUT R102, R104, 0xffff0000, RZ, 0xc0, !PT ;  /* 0xffff000068667812 */ /* 0x000fe200078ec0ff */
[----:B------:R-:W-:Y:S01]  /*4670*/  FFMA.FTZ R38, R38, R106, R101 ;  /* 0x0000006a26267223 */ /* 0x000fe20000010065 */
[----:B------:R-:W-:Y:S01]  /*4680*/  LOP3.LUT R36, R11, 0xffff0000, RZ, 0xc0, !PT ;  /* 0xffff00000b247812 */ /* 0x000fe200078ec0ff */
[----:B------:R-:W-:Y:S01]  /*4690*/  FMUL.FTZ R101, R15, R105 ;  /* 0x000000690f657220 */ /* 0x000fe20000410000 */
[----:B------:R-:W-:-:S02]  /*46a0*/  IMAD.U32 R104, R97, 0x10000, RZ ;  /* 0x0001000061687824 */ /* 0x000fc400078e00ff */
[----:B------:R-:W-:Y:S01]  /*46b0*/  FFMA.FTZ R99, R42, R103, -R99 ;  /* 0x000000672a637223 */ /* 0x000fe20000010863 */
[----:B------:R-:W-:Y:S02]  /*46c0*/  IMAD.U32 R106, R39, 0x10000, RZ ;  /* 0x00010000276a7824 */ /* 0x000fe400078e00ff */
[-C--:B------:R-:W-:Y:S01]  /*46d0*/  FMUL.FTZ R15, R15, R102.reuse ;  /* 0x000000660f0f7220 */ /* 0x080fe20000410000 */
[----:B------:R-:W-:Y:S01]  /*46e0*/  LOP3.LUT R12, R12, 0xffff0000, RZ, 0xc0, !PT ;  /* 0xffff00000c0c7812 */ /* 0x000fe200078ec0ff */
[----:B------:R-:W-:Y:S01]  /*46f0*/  FFMA.FTZ R42, R42, R107, R108 ;  /* 0x0000006b2a2a7223 */ /* 0x000fe2000001006c */
[----:B------:R-:W-:Y:S01]  /*4700*/  FFMA.FTZ R102, R36, R102, -R101 ;  /* 0x0000006624667223 */ /* 0x000fe20000010865 */
[----:B------:R-:W-:Y:S01]  /*4710*/  LOP3.LUT R39, R39, 0xffff0000, RZ, 0xc0, !PT ;  /* 0xffff000027277812 */ /* 0x000fe200078ec0ff */
[----:B------:R-:W-:Y:S01]  /*4720*/  IMAD.U32 R9, R8, 0x10000, RZ ;  /* 0x0001000008097824 */ /* 0x000fe200078e00ff */
[----:B------:R-:W-:Y:S01]  /*4730*/  LOP3.LUT R97, R97, 0xffff0000, RZ, 0xc0, !PT ;  /* 0xffff000061617812 */ /* 0x000fe200078ec0ff */
[----:B------:R-:W-:Y:S01]  /*4740*/  FMUL.FTZ R108, R13, R106 ;  /* 0x0000006a0d6c7220 */ /* 0x000fe20000410000 */
[----:B------:R-:W-:Y:S01]  /*4750*/  PRMT R98, R91, 0x5432, R98 ;  /* 0x000054325b627816 */ /* 0x000fe20000000062 */
[-C--:B------:R-:W-:Y:S01]  /*4760*/  FMUL.FTZ R101, R13, R104.reuse ;  /* 0x000000680d657220 */ /* 0x080fe20000410000 */
[----:B------:R-:W-:Y:S01]  /*4770*/  PRMT R40, R87, 0x5432, R40 ;  /* 0x0000543257287816 */ /* 0x000fe20000000028 */
[----:B------:R-:W-:Y:S01]  /*4780*/  FFMA.FTZ R13, R36, R105, R15 ;  /* 0x00000069240d7223 */ /* 0x000fe2000001000f */
[----:B------:R-:W-:Y:S01]  /*4790*/  LOP3.LUT R8, R8, 0xffff0000, RZ, 0xc0, !PT ;  /* 0xffff000008087812 */ /* 0x000fe200078ec0ff */
[C---:B------:R-:W-:Y:S01]  /*47a0*/  IMAD.U32 R11, R10.reuse, 0x10000, RZ ;  /* 0x000100000a0b7824 */ /* 0x040fe200078e00ff */
[----:B------:R-:W-:Y:S01]  /*47b0*/  LOP3.LUT R37, R10, 0xffff0000, RZ, 0xc0, !PT ;  /* 0xffff00000a257812 */ /* 0x000fe200078ec0ff */
[C---:B------:R-:W-:Y:S01]  /*47c0*/  FMUL.FTZ R103, R12.reuse, R39 ;  /* 0x000000270c677220 */ /* 0x040fe20000410000 */
[C---:B------:R-:W-:Y:S01]  /*47d0*/  FFMA.FTZ R15, R9.reuse, R104, -R108 ;  /* 0x00000068090f7223 */ /* 0x040fe2000001086c */
[----:B------:R-:W-:Y:S01]  /*47e0*/  FFMA.FTZ R101, R9, R106, R101 ;  /* 0x0000006a09657223 */ /* 0x000fe20000010065 */
[-C--:B------:R-:W-:Y:S01]  /*47f0*/  FMUL.FTZ R105, R12, R97.reuse ;  /* 0x000000610c697220 */ /* 0x080fe20000410000 */
[----:B------:R-:W-:Y:S01]  /*4800*/  SHF.L.U32 R10, R14, 0x10, RZ ;  /* 0x000000100e0a7819 */ /* 0x000fe200000006ff */
[----:B------:R-:W-:Y:S01]  /*4810*/  IMAD.U32 R9, R98, 0x10000, RZ ;  /* 0x0001000062097824 */ /* 0x000fe200078e00ff */
[----:B------:R-:W-:Y:S01]  /*4820*/  SHF.L.U32 R12, R40, 0x10, RZ ;  /* 0x00000010280c7819 */ /* 0x000fe200000006ff */
[----:B------:R-:W-:Y:S01]  /*4830*/  FFMA.FTZ R36, R8, R97, -R103 ;  /* 0x0000006108247223 */ /* 0x000fe20000010867 */
[----:B------:R-:W-:Y:S01]  /*4840*/  LOP3.LUT R14, R14, 0xffff0000, RZ, 0xc0, !PT ;  /* 0xffff00000e0e7812 */ /* 0x000fe200078ec0ff */
[----:B------:R-:W-:Y:S01]  /*4850*/  FFMA.FTZ R8, R8, R39, R105 ;  /* 0x0000002708087223 */ /* 0x000fe20000010069 */
[----:B------:R-:W-:Y:S01]  /*4860*/  LOP3.LUT R40, R40, 0xffff0000, RZ, 0xc0, !PT ;  /* 0xffff000028287812 */ /* 0x000fe200078ec0ff */
[----:B------:R-:W-:Y:S01]  /*4870*/  FMUL.FTZ R104, R10, R12 ;  /* 0x0000000c0a687220 */ /* 0x000fe20000410000 */
[----:B------:R-:W-:Y:S01]  /*4880*/  LOP3.LUT R98, R98, 0xffff0000, RZ, 0xc0, !PT ;  /* 0xffff000062627812 */ /* 0x000fe200078ec0ff */
[----:B------:R-:W-:Y:S01]  /*4890*/  FMUL.FTZ R39, R10, R9 ;  /* 0x000000090a277220 */ /* 0x000fe20000410000 */
[----:B------:R-:W-:Y:S01]  /*48a0*/  F2FP.BF16.F32.PACK_AB R43, R100, R43 ;  /* 0x0000002b642b723e */ /* 0x000fe200000010ff */
[C---:B------:R-:W-:Y:S01]  /*48b0*/  FMUL.FTZ R10, R14.reuse, R40 ;  /* 0x000000280e0a7220 */ /* 0x040fe20000410000 */
[C---:B------:R-:W-:Y:S01]  /*48c0*/  FFMA.FTZ R104, R11.reuse, R9, -R104 ;  /* 0x000000090b687223 */ /* 0x040fe20000010868 */
[----:B------:R-:W-:Y:S01]  /*48d0*/  FMUL.FTZ R97, R14, R98 ;  /* 0x000000620e617220 */ /* 0x000fe20000410000 */
[----:B------:R-:W-:Y:S01]  /*48e0*/  FFMA.FTZ R39, R11, R12, R39 ;  /* 0x0000000c0b277223 */ /* 0x000fe20000010027 */
[C---:B------:R-:W-:Y:S01]  /*48f0*/  FFMA.FTZ R9, R37.reuse, R98, -R10 ;  /* 0x0000006225097223 */ /* 0x040fe2000001080a */
[----:B------:R-:W-:Y:S01]  /*4900*/  F2FP.BF16.F32.PACK_AB R38, R38, R41 ;  /* 0x000000292626723e */ /* 0x000fe200000010ff */
[----:B------:R-:W-:Y:S01]  /*4910*/  FFMA.FTZ R40, R37, R40, R97 ;  /* 0x0000002825287223 */ /* 0x000fe20000010061 */
[----:B------:R-:W-:-:S02]  /*4920*/  F2FP.BF16.F32.PACK_AB R37, R13, R42 ;  /* 0x0000002a0d25723e */ /* 0x000fc400000010ff */
[----:B------:R-:W-:Y:S01]  /*4930*/  F2FP.BF16.F32.PACK_AB R42, R36, R15 ;  /* 0x0000000f242a723e */ /* 0x000fe200000010ff */
[----:B------:R-:W-:Y:S01]  /*4940*/  IMAD.MOV.U32 R13, RZ, RZ, R38 ;  /* 0x000000ffff0d7224 */ /* 0x000fe200078e0026 */
[----:B------:R-:W-:Y:S01]  /*4950*/  F2FP.BF16.F32.PACK_AB R12, R8, R101 ;  /* 0x00000065080c723e */ /* 0x000fe200000010ff */
[----:B------:R-:W-:Y:S01]  /*4960*/  IMAD.MOV.U32 R15, RZ, RZ, R37 ;  /* 0x000000ffff0f7224 */ /* 0x000fe200078e0025 */
[----:B------:R-:W-:Y:S01]  /*4970*/  F2FP.BF16.F32.PACK_AB R10, R9, R104 ;  /* 0x00000068090a723e */ /* 0x000fe200000010ff */
[----:B------:R-:W-:Y:S01]  /*4980*/  IMAD.MOV.U32 R8, RZ, RZ, R42 ;  /* 0x000000ffff087224 */ /* 0x000fe200078e002a */
[----:B------:R-:W-:Y:S01]  /*4990*/  F2FP.BF16.F32.PACK_AB R11, R102, R99 ;  /* 0x00000063660b723e */ /* 0x000fe200000010ff */
[----:B------:R-:W-:Y:S01]  /*49a0*/  IMAD.MOV.U32 R9, RZ, RZ, R43 ;  /* 0x000000ffff097224 */ /* 0x000fe200078e002b */
[----:B------:R-:W-:-:S07]  /*49b0*/  F2FP.BF16.F32.PACK_AB R14, R40, R39 ;  /* 0x00000027280e723e */ /* 0x000fce00000010ff */
.L_x_525:
[----:B------:R-:W-:Y:S05]  /*49c0*/  BSYNC B2 ;  /* 0x0000000000027941 */ /* 0x000fea0003800000 */
.L_x_524:
[----:B------:R-:W-:Y:S01]  /*49d0*/  ISETP.GE.AND P4, PT, R85, R86, PT ;  /* 0x000000565500720c */ /* 0x000fe20003f86270 */
[----:B--2---:R4:W-:-:S12]  /*49e0*/  ST.E.128 desc[UR42][R80.64], R8 ;  /* 0x0000000850007985 */ /* 0x0049d8000c101d2a */
[----:B------:R-:W-:-:S05]  /*49f0*/  @!P4 IMAD.WIDE R82, R85, 0x2, R82 ;  /* 0x000000025552c825 */ /* 0x000fca00078e0252 */
[----:B---3--:R4:W-:Y:S02]  /*4a00*/  @!P4 ST.E.128 desc[UR42][R82.64], R12 ;  /* 0x0000000c5200c985 */ /* 0x0089e4000c101d2a */
.L_x_523:
[----:B------:R-:W-:Y:S05]  /*4a10*/  BSYNC B1 ;  /* 0x0000000000017941 */ /* 0x000fea0003800000 */
.L_x_522:
[----:B------:R-:W-:-:S03]  /*4a20*/  UMOV UR4, 0xffffffff ;  /* 0xffffffff00047882 */ /* 0x000fc60000000000 */
[----:B------:R-:W-:Y:S05]  /*4a30*/  BRA.DIV UR4, `(.L_x_526) ;  /* 0x0000012e04f47947 */ /* 0x000fea000b800000 */
[----:B------:R0:W0:Y:S04]  /*4a40*/  SHFL.IDX PT, R39, R84, 0x1, 0x1c1f ;  /* 0x003c1f0054277f89 */ /* 0x00002800000e0000 */
[----:B------:R0:W0:Y:S02]  /*4a50*/  SHFL.IDX PT, R38, R79, 0x1, 0x1c1f ;  /* 0x003c1f004f267f89 */ /* 0x00002400000e0000 */
.L_x_749:
[----:B----4-:R-:W-:-:S05]  /*4a60*/  VIADD R8, R153, 0x60 ;  /* 0x0000006099087836 */ /* 0x010fca0000000000 */
[----:B------:R-:W-:-:S13]  /*4a70*/  ISETP.GE.OR P4, PT, R8, R77, P1 ;  /* 0x0000004d0800720c */ /* 0x000fda0000f86670 */
[----:B------:R-:W-:Y:S05]  /*4a80*/  @P4 BRA `(.L_x_509) ;  /* 0x0000000c00104947 */ /* 0x000fea0003800000 */
[----:B------:R-:W4:Y:S01]  /*4a90*/  LDL R10, [R1+0x24] ;  /* 0x00002400010a7983 */ /* 0x000f220000100800 */
[----:B------:R-:W-:Y:S01]  /*4aa0*/  SEL R88, R59, R88, !P0 ;  /* 0x000000583b587207 */ /* 0x000fe20004000000 */
[C---:B------:R-:W-:Y:S01]  /*4ab0*/  VIADD R8, R153.reuse, 0x60 ;  /* 0x0000006099087836 */ /* 0x040fe20000000000 */
[----:B------:R-:W-:Y:S01]  /*4ac0*/  IADD3 R11, R153, 0x60, RZ ;  /* 0x00000060990b7810 */ /* 0x000fe20007ffe0ff */
[----:B------:R-:W-:Y:S01]  /*4ad0*/  BSSY B1, `(.L_x_527) ;  /* 0x0000074000017945 */ /* 0x000fe20003800000 */
[----:B------:R-:W-:Y:S01]  /*4ae0*/  SHF.R.S32.HI R9, RZ, 0x1f, R88 ;  /* 0x0000001fff097819 */ /* 0x000fe20000011458 */
[----:B------:R-:W-:Y:S01]  /*4af0*/  IMAD.SHL.U32 R8, R8, 0x40, RZ ;  /* 0x0000004008087824 */ /* 0x000fe200078e00ff */
[----:B0-----:R-:W-:Y:S01]  /*4b00*/  LEA R36, P4, R6, R38, 0x1 ;  /* 0x0000002606247211 */ /* 0x001fe200078808ff */
[----:B------:R-:W-:Y:S01]  /*4b10*/  IMAD.SHL.U32 R11, R11, 0x40, RZ ;  /* 0x000000400b0b7824 */ /* 0x000fe200078e00ff */
[----:B------:R-:W-:Y:S01]  /*4b20*/  LEA.HI R88, R9, R88, RZ, 0x4 ;  /* 0x0000005809587211 */ /* 0x000fe200078f20ff */
[----:B------:R-:W-:Y:S01]  /*4b30*/  IMAD R9, R19, 0x2000, R0 ;  /* 0x0000200013097824 */ /* 0x000fe200078e0200 */
[----:B------:R-:W-:-:S02]  /*4b40*/  LOP3.LUT R8, R8, 0x1c0, RZ, 0xc0, !PT ;  /* 0x000001c008087812 */ /* 0x000fc400078ec0ff */
[----:B------:R-:W-:Y:S01]  /*4b50*/  LEA.HI.SX32 R41, R88, R7, 0x1c ;  /* 0x0000000758297211 */ /* 0x000fe200078fe2ff */
[----:B------:R-:W-:Y:S01]  /*4b60*/  IMAD R9, R9, 0x2, R18 ;  /* 0x0000000209097824 */ /* 0x000fe200078e0212 */
[----:B------:R-:W-:Y:S02]  /*4b70*/  LOP3.LUT R11, R11, 0x1c0, RZ, 0xc0, !PT ;  /* 0x000001c00b0b7812 */ /* 0x000fe400078ec0ff */
[----:B------:R-:W-:Y:S01]  /*4b80*/  LEA.HI.X R37, R6, R39, R4, 0x1, P4 ;  /* 0x0000002706257211 */ /* 0x000fe200020f0c04 */
[----:B------:R-:W-:Y:S01]  /*4b90*/  IMAD.SHL.U32 R41, R41, 0x8, RZ ;  /* 0x0000000829297824 */ /* 0x000fe200078e00ff */
[----:B------:R-:W-:-:S04]  /*4ba0*/  SHF.R.U32.HI R11, RZ, 0x3, R11 ;  /* 0x00000003ff0b7819 */ /* 0x000fc8000001160b */
[----:B------:R-:W-:-:S04]  /*4bb0*/  LOP3.LUT R8, R8, 0x38, R41, 0xf8, !PT ;  /* 0x0000003808087812 */ /* 0x000fc800078ef829 */
[----:B------:R-:W-:-:S05]  /*4bc0*/  LOP3.LUT R8, R8, R11, RZ, 0x3c, !PT ;  /* 0x0000000b08087212 */ /* 0x000fca00078e3cff */
[----:B----4-:R-:W-:-:S05]  /*4bd0*/  IMAD.IADD R8, R10, 0x1, R8 ;  /* 0x000000010a087824 */ /* 0x010fca00078e0208 */
[----:B------:R-:W-:-:S05]  /*4be0*/  LEA R11, R19, R8, 0xd ;  /* 0x00000008130b7211 */ /* 0x000fca00078e68ff */
[----:B------:R-:W-:Y:S02]  /*4bf0*/  IMAD R12, R11, 0x2, R18 ;  /* 0x000000020b0c7824 */ /* 0x000fe400078e0212 */
[----:B------:R-:W0:Y:S04]  /*4c00*/  LDS.128 R8, [R9+0xe400] ;  /* 0x00e4000009087984 */ /* 0x000e280000000c00 */
[----:B------:R-:W4:Y:S01]  /*4c10*/  LDS.128 R12, [R12+0xe400] ;  /* 0x00e400000c0c7984 */ /* 0x000f220000000c00 */
[----:B------:R-:W-:Y:S05]  /*4c20*/  @P3 BRA `(.L_x_528) ;  /* 0x0000000400783947 */ /* 0x000fea0003800000 */
[----:B---3--:R-:W-:Y:S01]  /*4c30*/  SHF.R.U32.HI R82, RZ, 0x10, R49 ;  /* 0x00000010ff527819 */ /* 0x008fe20000011631 */
[----:B----4-:R-:W-:Y:S01]  /*4c40*/  IMAD.U32 R42, R12, 0x10000, RZ ;  /* 0x000100000c2a7824 */ /* 0x010fe200078e00ff */
[--C-:B------:R-:W-:Y:S01]  /*4c50*/  SHF.R.U32.HI R88, RZ, 0x10, R45.reuse ;  /* 0x00000010ff587819 */ /* 0x100fe2000001162d */
[----:B0-----:R-:W-:Y:S01]  /*4c60*/  IMAD.U32 R40, R8, 0x10000, RZ ;  /* 0x0001000008287824 */ /* 0x001fe200078e00ff */
[----:B------:R-:W-:Y:S02]  /*4c70*/  PRMT R87, R87, 0x5410, R82 ;  /* 0x0000541057577816 */ /* 0x000fe40000000052 */
[----:B------:R-:W-:Y:S01]  /*4c80*/  SHF.R.U64 R85, R44, 0x10, R45 ;  /* 0x000000102c557819 */ /* 0x000fe2000000122d */
[----:B------:R-:W-:Y:S01]  /*4c90*/  IMAD.U32 R44, R9, 0x10000, RZ ;  /* 0x00010000092c7824 */ /* 0x000fe200078e00ff */
[----:B------:R-:W-:Y:S01]  /*4ca0*/  SHF.R.U64 R79, R50, 0x10, R51 ;  /* 0x00000010324f7819 */ /* 0x000fe20000001233 */
[----:B------:R-:W-:Y:S01]  /*4cb0*/  IMAD.U32 R50, R15, 0x10000, RZ ;  /* 0x000100000f327824 */ /* 0x000fe200078e00ff */
[----:B------:R-:W-:-:S02]  /*4cc0*/  PRMT R93, R93, 0x5410, R88 ;  /* 0x000054105d5d7816 */ /* 0x000fc40000000058 */
[----:B------:R-:W-:Y:S01]  /*4cd0*/  SHF.R.U64 R81, R48, 0x10, R49 ;  /* 0x0000001030517819 */ /* 0x000fe20000001231 */
[----:B------:R-:W-:Y:S01]  /*4ce0*/  IMAD.U32 R48, R13, 0x10000, RZ ;  /* 0x000100000d307824 */ /* 0x000fe200078e00ff */
[----:B------:R-:W-:Y:S01]  /*4cf0*/  LOP3.LUT R45, R15, 0xffff0000, RZ, 0xc0, !PT ;  /* 0xffff00000f2d7812 */ /* 0x000fe200078ec0ff */
[----:B------:R-:W-:Y:S01]  /*4d00*/  IMAD.U32 R15, R87, 0x10000, RZ ;  /* 0x00010000570f7824 */ /* 0x000fe200078e00ff */
[----:B------:R-:W-:Y:S02]  /*4d10*/  SHF.R.U32.HI R84, RZ, 0x10, R47 ;  /* 0x00000010ff547819 */ /* 0x000fe4000001162f */
[----:B------:R-:W-:Y:S01]  /*4d20*/  SHF.R.U32.HI R80, RZ, 0x10, R51 ;  /* 0x00000010ff507819 */ /* 0x000fe20000011633 */
[----:B------:R-:W-:Y:S01]  /*4d30*/  FMUL.FTZ R51, R48, R15 ;  /* 0x0000000f30337220 */ /* 0x000fe20000410000 */
[----:B------:R-:W-:Y:S01]  /*4d40*/  LOP3.LUT R49, R13, 0xffff0000, RZ, 0xc0, !PT ;  /* 0xffff00000d317812 */ /* 0x000fe200078ec0ff */
[----:B------:R-:W-:Y:S01]  /*4d50*/  IMAD.U32 R13, R93, 0x10000, RZ ;  /* 0x000100005d0d7824 */ /* 0x000fe200078e00ff */
[----:B------:R-:W-:-:S02]  /*4d60*/  PRMT R95, R95, 0x5410, R84 ;  /* 0x000054105f5f7816 */ /* 0x000fc40000000054 */
[----:B------:R-:W-:Y:S02]  /*4d70*/  PRMT R91, R91, 0x5410, R80 ;  /* 0x000054105b5b7816 */ /* 0x000fe40000000050 */
[----:B------:R-:W-:Y:S02]  /*4d80*/  LOP3.LUT R87, R87, 0xffff0000, RZ, 0xc0, !PT ;  /* 0xffff000057577812 */ /* 0x000fe400078ec0ff */
[----:B------:R-:W-:Y:S02]  /*4d90*/  LOP3.LUT R93, R93, 0xffff0000, RZ, 0xc0, !PT ;  /* 0xffff00005d5d7812 */ /* 0x000fe400078ec0ff */
[----:B------:R-:W-:Y:S01]  /*4da0*/  PRMT R92, R92, 0x5410, R79 ;  /* 0x000054105c5c7816 */ /* 0x000fe2000000004f */
[-C--:B------:R-:W-:Y:S01]  /*4db0*/  FMUL.FTZ R79, R48, R13.reuse ;  /* 0x0000000d304f7220 */ /* 0x080fe20000410000 */
[----:B--2---:R-:W-:Y:S01]  /*4dc0*/  SHF.R.U64 R83, R46, 0x10, R47 ;  /* 0x000000102e537819 */ /* 0x004fe2000000122f */
[----:B------:R-:W-:Y:S01]  /*4dd0*/  FFMA.FTZ R13, R44, R13, -R51 ;  /* 0x0000000d2c0d7223 */ /* 0x000fe20000010833 */
[----:B------:R-:W-:Y:S01]  /*4de0*/  PRMT R90, R90, 0x5410, R81 ;  /* 0x000054105a5a7816 */ /* 0x000fe20000000051 */
[----:B------:R-:W-:Y:S01]  /*4df0*/  IMAD.U32 R51, R91, 0x10000, RZ ;  /* 0x000100005b337824 */ /* 0x000fe200078e00ff */
[----:B------:R-:W-:Y:S01]  /*4e00*/  SHF.L.U32 R48, R95, 0x10, RZ ;  /* 0x000000105f307819 */ /* 0x000fe200000006ff */
[----:B------:R-:W-:Y:S01]  /*4e10*/  FMUL.FTZ R81, R49, R87 ;  /* 0x0000005731517220 */ /* 0x000fe20000410000 */
[----:B------:R-:W-:Y:S01]  /*4e20*/  LOP3.LUT R46, R9, 0xffff0000, RZ, 0xc0, !PT ;  /* 0xffff0000092e7812 */ /* 0x000fe200078ec0ff */
[----:B------:R-:W-:Y:S01]  /*4e30*/  FMUL.FTZ R49, R49, R93 ;  /* 0x0000005d31317220 */ /* 0x000fe20000410000 */
[----:B------:R-:W-:Y:S01]  /*4e40*/  FFMA.FTZ R15, R44, R15, R79 ;  /* 0x0000000f2c0f7223 */ /* 0x000fe2000001004f */
[C---:B------:R-:W-:Y:S01]  /*4e50*/  FMUL.FTZ R82, R50.reuse, R51 ;  /* 0x0000003332527220 */ /* 0x040fe20000410000 */
[-C--:B------:R-:W-:Y:S01]  /*4e60*/  FMUL.FTZ R84, R50, R48.reuse ;  /* 0x0000003032547220 */ /* 0x080fe20000410000 */
[----:B------:R-:W-:Y:S01]  /*4e70*/  SHF.L.U32 R47, R11, 0x10, RZ ;  /* 0x000000100b2f7819 */ /* 0x000fe200000006ff */
[C---:B------:R-:W-:Y:S01]  /*4e80*/  FFMA.FTZ R44, R46.reuse, R93, -R81 ;  /* 0x0000005d2e2c7223 */ /* 0x040fe20000010851 */
[----:B------:R-:W-:Y:S01]  /*4e90*/  FFMA.FTZ R50, R46, R87, R49 ;  /* 0x000000572e327223 */ /* 0x000fe20000010031 */
[----:B------:R-:W-:Y:S01]  /*4ea0*/  PRMT R94, R94, 0x5410, R85 ;  /* 0x000054105e5e7816 */ /* 0x000fe20000000055 */
[----:B------:R-:W-:Y:S01]  /*4eb0*/  IMAD.U32 R49, R90, 0x10000, RZ ;  /* 0x000100005a317824 */ /* 0x000fe200078e00ff */
[----:B------:R-:W-:Y:S01]  /*4ec0*/  LOP3.LUT R80, R91, 0xffff0000, RZ, 0xc0, !PT ;  /* 0xffff00005b507812 */ /* 0x000fe200078ec0ff */
[----:B------:R-:W-:Y:S01]  /*4ed0*/  FFMA.FTZ R82, R47, R48, -R82 ;  /* 0x000000302f527223 */ /* 0x000fe20000010852 */
[----:B------:R-:W-:Y:S01]  /*4ee0*/  LOP3.LUT R46, R95, 0xffff0000, RZ, 0xc0, !PT ;  /* 0xffff00005f2e7812 */ /* 0x000fe200078ec0ff */
[----:B------:R-:W-:Y:S01]  /*4ef0*/  FFMA.FTZ R84, R47, R51, R84 ;  /* 0x000000332f547223 */ /* 0x000fe20000010054 */
[----:B------:R-:W-:Y:S01]  /*4f00*/  LOP3.LUT R43, R11, 0xffff0000, RZ, 0xc0, !PT ;  /* 0xffff00000b2b7812 */ /* 0x000fe200078ec0ff */
[----:B------:R-:W-:Y:S01]  /*4f10*/  FMUL.FTZ R48, R45, R80 ;  /* 0x000000502d307220 */ /* 0x000fe20000410000 */
[----:B------:R-:W-:-:S02]  /*4f20*/  IMAD.U32 R47, R94, 0x10000, RZ ;  /* 0x000100005e2f7824 */ /* 0x000fc400078e00ff */
[-C--:B------:R-:W-:Y:S01]  /*4f30*/  FMUL.FTZ R88, R45, R46.reuse ;  /* 0x0000002e2d587220 */ /* 0x080fe20000410000 */
[----:B------:R-:W-:Y:S01]  /*4f40*/  LOP3.LUT R12, R12, 0xffff0000, RZ, 0xc0, !PT ;  /* 0xffff00000c0c7812 */ /* 0x000fe200078ec0ff */
[----:B------:R-:W-:Y:S01]  /*4f50*/  FMUL.FTZ R79, R42, R49 ;  /* 0x000000312a4f7220 */ /* 0x000fe20000410000 */
[----:B------:R-:W-:Y:S01]  /*4f60*/  LOP3.LUT R51, R90, 0xffff0000, RZ, 0xc0, !PT ;  /* 0xffff00005a337812 */ /* 0x000fe200078ec0ff */
[-C--:B------:R-:W-:Y:S01]  /*4f70*/  FMUL.FTZ R42, R42, R47.reuse ;  /* 0x0000002f2a2a7220 */ /* 0x080fe20000410000 */
[----:B------:R-:W-:Y:S01]  /*4f80*/  LOP3.LUT R45, R94, 0xffff0000, RZ, 0xc0, !PT ;  /* 0xffff00005e2d7812 */ /* 0x000fe200078ec0ff */
[C---:B------:R-:W-:Y:S01]  /*4f90*/  FFMA.FTZ R81, R43.reuse, R46, -R48 ;  /* 0x0000002e2b517223 */ /* 0x040fe20000010830 */
[----:B------:R-:W-:Y:S01]  /*4fa0*/  PRMT R96, R96, 0x5410, R83 ;  /* 0x0000541060607816 */ /* 0x000fe20000000053 */
[----:B------:R-:W-:Y:S01]  /*4fb0*/  FFMA.FTZ R83, R43, R80, R88 ;  /* 0x000000502b537223 */ /* 0x000fe20000010058 */
[----:B------:R-:W-:Y:S01]  /*4fc0*/  FFMA.FTZ R79, R40, R47, -R79 ;  /* 0x0000002f284f7223 */ /* 0x000fe2000001084f */
[C---:B------:R-:W-:Y:S01]  /*4fd0*/  IMAD.U32 R9, R10.reuse, 0x10000, RZ ;  /* 0x000100000a097824 */ /* 0x040fe200078e00ff */
[----:B------:R-:W-:Y:S01]  /*4fe0*/  LOP3.LUT R11, R10, 0xffff0000, RZ, 0xc0, !PT ;  /* 0xffff00000a0b7812 */ /* 0x000fe200078ec0ff */
[C---:B------:R-:W-:Y:S01]  /*4ff0*/  FMUL.FTZ R43, R12.reuse, R51 ;  /* 0x000000330c2b7220 */ /* 0x040fe20000410000 */
[----:B------:R-:W-:Y:S01]  /*5000*/  FMUL.FTZ R47, R12, R45 ;  /* 0x0000002d0c2f7220 */ /* 0x000fe20000410000 */
[----:B------:R-:W-:Y:S01]  /*5010*/  LOP3.LUT R8, R8, 0xffff0000, RZ, 0xc0, !PT ;  /* 0xffff000008087812 */ /* 0x000fe200078ec0ff */
[C---:B------:R-:W-:Y:S01]  /*5020*/  IMAD.U32 R10, R14.reuse, 0x10000, RZ ;  /* 0x000100000e0a7824 */ /* 0x040fe200078e00ff */
[----:B------:R-:W-:Y:S01]  /*5030*/  LOP3.LUT R14, R14, 0xffff0000, RZ, 0xc0, !PT ;  /* 0xffff00000e0e7812 */ /* 0x000fe200078ec0ff */
[----:B------:R-:W-:-:S02]  /*5040*/  IMAD.U32 R12, R96, 0x10000, RZ ;  /* 0x00010000600c7824 */ /* 0x000fc400078e00ff */
[----:B------:R-:W-:Y:S01]  /*5050*/  FFMA.FTZ R42, R40, R49, R42 ;  /* 0x00000031282a7223 */ /* 0x000fe2000001002a */
[----:B------:R-:W-:Y:S01]  /*5060*/  LOP3.LUT R96, R96, 0xffff0000, RZ, 0xc0, !PT ;  /* 0xffff000060607812 */ /* 0x000fe200078ec0ff */
[C---:B------:R-:W-:Y:S01]  /*5070*/  IMAD.U32 R40, R92.reuse, 0x10000, RZ ;  /* 0x000100005c287824 */ /* 0x040fe200078e00ff */
[----:B------:R-:W-:Y:S01]  /*5080*/  LOP3.LUT R92, R92, 0xffff0000, RZ, 0xc0, !PT ;  /* 0xffff00005c5c7812 */ /* 0x000fe200078ec0ff */
[C---:B------:R-:W-:Y:S01]  /*5090*/  FFMA.FTZ R46, R8.reuse, R45, -R43 ;  /* 0x0000002d082e7223 */ /* 0x040fe2000001082b */
[----:B------:R-:W-:Y:S01]  /*50a0*/  FFMA.FTZ R47, R8, R51, R47 ;  /* 0x00000033082f7223 */ /* 0x000fe2000001002f */
[----:B------:R-:W-:Y:S01]  /*50b0*/  FMUL.FTZ R43, R10, R12 ;  /* 0x0000000c0a2b7220 */ /* 0x000fe20000410000 */
[----:B------:R-:W-:Y:S01]  /*50c0*/  FMUL.FTZ R45, R14, R96 ;  /* 0x000000600e2d7220 */ /* 0x000fe20000410000 */
[----:B------:R-:W-:Y:S01]  /*50d0*/  FMUL.FTZ R8, R10, R40 ;  /* 0x000000280a087220 */ /* 0x000fe20000410000 */
[----:B------:R-:W-:Y:S01]  /*50e0*/  FMUL.FTZ R10, R14, R92 ;  /* 0x0000005c0e0a7220 */ /* 0x000fe20000410000 */
[----:B------:R-:W-:Y:S01]  /*50f0*/  FFMA.FTZ R43, R9, R40, R43 ;  /* 0x00000028092b7223 */ /* 0x000fe2000001002b */
[----:B------:R-:W-:Y:S01]  /*5100*/  FFMA.FTZ R92, R11, R92, R45 ;  /* 0x0000005c0b5c7223 */ /* 0x000fe2000001002d */
[----:B------:R-:W-:Y:S01]  /*5110*/  FFMA.FTZ R8, R9, R12, -R8 ;  /* 0x0000000c09087223 */ /* 0x000fe20000010808 */
[----:B------:R-:W-:Y:S01]  /*5120*/  FFMA.FTZ R9, R11, R96, -R10 ;  /* 0x000000600b097223 */ /* 0x000fe2000001080a */
[----:B------:R-:W-:-:S02]  /*5130*/  F2FP.BF16.F32.PACK_AB R13, R44, R13 ;  /* 0x0000000d2c0d723e */ /* 0x000fc400000010ff */
[----:B------:R-:W-:Y:S02]  /*5140*/  F2FP.BF16.F32.PACK_AB R12, R46, R79 ;  /* 0x0000004f2e0c723e */ /* 0x000fe400000010ff */
[----:B------:R-:W-:Y:S02]  /*5150*/  F2FP.BF16.F32.PACK_AB R11, R81, R82 ;  /* 0x00000052510b723e */ /* 0x000fe400000010ff */
[----:B------:R-:W-:Y:S02]  /*5160*/  F2FP.BF16.F32.PACK_AB R15, R50, R15 ;  /* 0x0000000f320f723e */ /* 0x000fe400000010ff */
[----:B------:R-:W-:Y:S02]  /*5170*/  F2FP.BF16.F32.PACK_AB R83, R83, R84 ;  /* 0x000000545353723e */ /* 0x000fe400000010ff */
[----:B------:R-:W-:Y:S02]  /*5180*/  F2FP.BF16.F32.PACK_AB R14, R47, R42 ;  /* 0x0000002a2f0e723e */ /* 0x000fe400000010ff */
[----:B------:R-:W-:-:S02]  /*5190*/  F2FP.BF16.F32.PACK_AB R82, R92, R43 ;  /* 0x0000002b5c52723e */ /* 0x000fc400000010ff */
[----:B------:R-:W-:Y:S01]  /*51a0*/  F2FP.BF16.F32.PACK_AB R10, R9, R8 ;  /* 0x00000008090a723e */ /* 0x000fe200000010ff */
[----:B------:R-:W-:Y:S01]  /*51b0*/  IMAD.MOV.U32 R8, RZ, RZ, R12 ;  /* 0x000000ffff087224 */ /* 0x000fe200078e000c */
[----:B------:R-:W-:Y:S01]  /*51c0*/  MOV R12, R14 ;  /* 0x0000000e000c7202 */ /* 0x000fe20000000f00 */
[----:B------:R-:W-:Y:S02]  /*51d0*/  IMAD.MOV.U32 R9, RZ, RZ, R13 ;  /* 0x000000ffff097224 */ /* 0x000fe400078e000d */
[----:B------:R-:W-:Y:S02]  /*51e0*/  IMAD.MOV.U32 R13, RZ, RZ, R15 ;  /* 0x000000ffff0d7224 */ /* 0x000fe400078e000f */
[----:B------:R-:W-:Y:S02]  /*51f0*/  IMAD.MOV.U32 R14, RZ, RZ, R82 ;  /* 0x000000ffff0e7224 */ /* 0x000fe400078e0052 */
[----:B------:R-:W-:-:S07]  /*5200*/  IMAD.MOV.U32 R15, RZ, RZ, R83 ;  /* 0x000000ffff0f7224 */ /* 0x000fce00078e0053 */
.L_x_528:
[----:B------:R-:W-:Y:S05]  /*5210*/  BSYNC B1 ;  /* 0x0000000000017941 */ /* 0x000fea0003800000 */
.L_x_527:
[----:B------:R-:W-:Y:S01]  /*5220*/  ISETP.GE.AND P3, PT, R41, R86, PT ;  /* 0x000000562900720c */ /* 0x000fe20003f66270 */
[----:B0-----:R0:W-:Y:S02]  /*5230*/  ST.E.128 desc[UR42][R36.64], R8 ;  /* 0x0000000824007985 */ /* 0x0011e4000c101d2a */
[----:B0-----:R-:W-:Y:S02]  /*5240*/  IMAD.MOV.U32 R8, RZ, RZ, R38 ;  /* 0x000000ffff087224 */ /* 0x001fe400078e0026 */
[----:B------:R-:W-:-:S08]  /*5250*/  IMAD.MOV.U32 R9, RZ, RZ, R39 ;  /* 0x000000ffff097224 */ /* 0x000fd000078e0027 */
[----:B------:R-:W-:Y:S05]  /*5260*/  @P3 BRA `(.L_x_509) ;  /* 0x0000000400183947 */ /* 0x000fea0003800000 */
[----:B------:R-:W-:-:S05]  /*5270*/  IMAD.WIDE R8, R41, 0x2, R8 ;  /* 0x0000000229087825 */ /* 0x000fca00078e0208 */
[----:B----4-:R0:W-:Y:S01]  /*5280*/  ST.E.128 desc[UR42][R8.64], R12 ;  /* 0x0000000c08007985 */ /* 0x0101e2000c101d2a */
[----:B------:R-:W-:Y:S05]  /*5290*/  BRA `(.L_x_509) ;  /* 0x00000004000c7947 */ /* 0x000fea0003800000 */
.L_x_490:
[----:B------:R-:W-:-:S06]  /*52a0*/  UISETP.NE.AND UP0, UPT, UR39, 0x3, UPT ;  /* 0x000000032700788c */ /* 0x000fcc000bf05270 */
[----:B------:R-:W-:-:S13]  /*52b0*/  PLOP3.LUT P5, PT, PT, PT, UP0, 0x80, 0x0 ;  /* 0x000000000000781c */ /* 0x000fda0003faf008 */
[----:B------:R-:W-:Y:S05]  /*52c0*/  @!P5 BRA `(.L_x_529) ;  /* 0x000000000004d947 */ /* 0x000fea0003800000 */
[----:B------:R-:W-:Y:S01]  /*52d0*/  BPT.TRAP 0x1 ;  /* 0x000000040000795c */ /* 0x000fe20000300000 */
.L_x_529:
[----:B------:R-:W-:Y:S01]  /*52e0*/  IMAD R70, R19, 0x8, R18 ;  /* 0x0000000813467824 */ /* 0x000fe200078e0212 */
[----:B------:R-:W-:Y:S01]  /*52f0*/  SHF.L.U32 R78, R155, 0x1f, RZ ;  /* 0x0000001f9b4e7819 */ /* 0x000fe200000006ff */
[----:B------:R-:W-:Y:S01]  /*5300*/  BSSY B1, `(.L_x_530) ;  /* 0x0000004000017945 */ /* 0x000fe20003800000 */
[----:B------:R-:W-:Y:S02]  /*5310*/  SHF.R.S32.HI R75, RZ, 0x1f, R74 ;  /* 0x0000001fff4b7819 */ /* 0x000fe4000001144a */
[----:B------:R-:W0:Y:S02]  /*5320*/  SYNCS.PHASECHK.TRANS64.TRYWAIT P3, [R70+URZ+0x16890], R78 ;  /* 0x0168904e460075a7 */ /* 0x000e24000806017f */
[----:B0-----:R-:W-:Y:S05]  /*5330*/  @!P3 BRA `(.L_x_531) ;  /* 0x000001280000b947 */ /* 0x001fea0003800000 */
.L_x_750:
[----:B------:R-:W-:Y:S05]  /*5340*/  BSYNC B1 ;  /* 0x0000000000017941 */ /* 0x000fea0003800000 */
.L_x_530:
[----:B------:R-:W-:Y:S01]  /*5350*/  ULDC.64 UR4, c[0x0][0x300] ;  /* 0x0000c00000047ab9 */ /* 0x000fe20000000a00 */
[----:B-----5:R-:W-:Y:S01]  /*5360*/  SHF.R.S32.HI R76, RZ, 0x1f, R73 ;  /* 0x0000001fff4c7819 */ /* 0x020fe20000011449 */
[----:B------:R-:W-:Y:S01]  /*5370*/  IMAD R11, R75, UR4, RZ ;  /* 0x000000044b0b7c24 */ /* 0x000fe2000f8e02ff */
[----:B------:R-:W-:Y:S01]  /*5380*/  ULDC.64 UR6, c[0x0][0x2e8] ;  /* 0x0000ba0000067ab9 */ /* 0x000fe20000000a00 */
[----:B------:R-:W-:-:S04]  /*5390*/  IMAD.WIDE.U32 R8, R74, UR4, RZ ;  /* 0x000000044a087c25 */ /* 0x000fc8000f8e00ff */
[----:B------:R-:W-:Y:S01]  /*53a0*/  IMAD R11, R74, UR5, R11 ;  /* 0x000000054a0b7c24 */ /* 0x000fe2000f8e020b */
[----:B------:R-:W-:Y:S01]  /*53b0*/  ULDC.64 UR4, c[0x0][0x310] ;  /* 0x0000c40000047ab9 */ /* 0x000fe20000000a00 */
[----:B------:R-:W-:Y:S02]  /*53c0*/  IMAD R77, R29, -0x80, R27 ;  /* 0xffffff801d4d7824 */ /* 0x000fe400078e021b */
[----:B------:R-:W-:Y:S01]  /*53d0*/  IMAD R10, R76, UR4, RZ ;  /* 0x000000044c0a7c24 */ /* 0x000fe2000f8e02ff */
[----:B------:R-:W-:Y:S02]  /*53e0*/  IADD3 R9, R9, R11, RZ ;  /* 0x0000000b09097210 */ /* 0x000fe40007ffe0ff */
[----:B------:R-:W-:Y:S01]  /*53f0*/  VIMNMX R77, R77, 0x80, PT ;  /* 0x000000804d4d7848 */ /* 0x000fe20003fe0100 */
[C---:B------:R-:W-:Y:S02]  /*5400*/  IMAD R11, R73.reuse, UR5, R10 ;  /* 0x00000005490b7c24 */ /* 0x040fe4000f8e020a */
[----:B------:R-:W-:Y:S01]  /*5410*/  IMAD.WIDE.U32 R8, R73, UR4, R8 ;  /* 0x0000000449087c25 */ /* 0x000fe2000f8e0008 */
[----:B------:R-:W-:-:S03]  /*5420*/  ULDC.64 UR4, c[0x0][0x308] ;  /* 0x0000c20000047ab9 */ /* 0x000fc60000000a00 */
[----:B------:R-:W-:Y:S02]  /*5430*/  IMAD.IADD R9, R9, 0x1, R11 ;  /* 0x0000000109097824 */ /* 0x000fe400078e020b */
[----:B------:R-:W-:Y:S02]  /*5440*/  IMAD.IADD R39, R77, 0x1, -R153 ;  /* 0x000000014d277824 */ /* 0x000fe400078e0a99 */
[----:B------:R-:W-:Y:S01]  /*5450*/  IMAD.WIDE.U32 R8, R152, UR4, R8 ;  /* 0x0000000498087c25 */ /* 0x000fe2000f8e0008 */
[----:B------:R-:W-:-:S03]  /*5460*/  UMOV UR4, 0xffffffff ;  /* 0xffffffff00047882 */ /* 0x000fc60000000000 */
[----:B------:R-:W-:Y:S01]  /*5470*/  IMAD R9, R152, UR5, R9 ;  /* 0x0000000598097c24 */ /* 0x000fe2000f8e0209 */
[----:B------:R-:W-:-:S04]  /*5480*/  LEA R36, P3, R8, UR6, 0x1 ;  /* 0x0000000608247c11 */ /* 0x000fc8000f8608ff */
[----:B------:R-:W-:Y:S02]  /*5490*/  LEA.HI.X R38, R8, UR7, R9, 0x1, P3 ;  /* 0x0000000708267c11 */ /* 0x000fe400098f0c09 */
[----:B------:R-:W-:Y:S01]  /*54a0*/  ISETP.GE.AND P3, PT, R39, 0x1, PT ;  /* 0x000000012700780c */ /* 0x000fe20003f66270 */
[----:B------:R-:W-:-:S12]  /*54b0*/  BRA.DIV UR4, `(.L_x_532) ;  /* 0x0000012604b47947 */ /* 0x000fd8000b800000 */
[----:B------:R1:W2:Y:S04]  /*54c0*/  SHFL.IDX PT, R9, R38, RZ, 0x1c1f ;  /* 0x001c1fff26097589 */ /* 0x0002a800000e0000 */
[----:B------:R1:W3:Y:S02]  /*54d0*/  SHFL.IDX PT, R37, R36, RZ, 0x1c1f ;  /* 0x001c1fff24257589 */ /* 0x0002e400000e0000 */
.L_x_754:
[----:B------:R-:W-:Y:S04]  /*54e0*/  BSSY B1, `(.L_x_533) ;  /* 0x000000d000017945 */ /* 0x000fe80003800000 */
[----:B------:R-:W-:Y:S05]  /*54f0*/  @!P3 BRA `(.L_x_534) ;  /* 0x00000000002cb947 */ /* 0x000fea0003800000 */
[----:B------:R-:W-:Y:S02]  /*5500*/  ULDC UR4, c[0x0][0x2f4] ;  /* 0x0000bd0000047ab9 */ /* 0x000fe40000000800 */
[----:B------:R-:W-:-:S13]  /*5510*/  ISETP.GE.AND P3, PT, R16, UR4, PT ;  /* 0x0000000410007c0c */ /* 0x000fda000bf66270 */
[----:B---3--:R-:W-:-:S04]  /*5520*/  @!P3 LEA R14, P4, R16, R37, 0x1 ;  /* 0x00000025100eb211 */ /* 0x008fc800078808ff */
[----:B--2---:R-:W-:Y:S02]  /*5530*/  @!P3 LEA.HI.X R15, R16, R9, R17, 0x1, P4 ;  /* 0x00000009100fb211 */ /* 0x004fe400020f0c11 */
[----:B------:R-:W-:-:S13]  /*5540*/  ISETP.GE.AND P4, PT, R2, UR4, PT ;  /* 0x0000000402007c0c */ /* 0x000fda000bf86270 */
[----:B------:R-:W-:-:S04]  /*5550*/  @!P4 LEA R12, P6, R2, R37, 0x1 ;  /* 0x00000025020cc211 */ /* 0x000fc800078c08ff */
[----:B------:R-:W-:Y:S02]  /*5560*/  @!P4 LEA.HI.X R13, R2, R9, R154, 0x1, P6 ;  /* 0x00000009020dc211 */ /* 0x000fe400030f0c9a */
[----:B------:R-:W2:Y:S04]  /*5570*/  @!P3 LDS.128 R8, [R72+0xe000] ;  /* 0x00e000004808b984 */ /* 0x000ea80000000c00 */
[----:B--2---:R-:W-:Y:S04]  /*5580*/  @!P3 ST.E.128 desc[UR42][R14.64], R8 ;  /* 0x000000080e00b985 */ /* 0x004fe8000c101d2a */
[----:B------:R-:W2:Y:S04]  /*5590*/  @!P4 LDS.128 R8, [R71+0xe000] ;  /* 0x00e000004708c984 */ /* 0x000ea80000000c00 */
[----:B--2---:R4:W-:Y:S02]  /*55a0*/  @!P4 ST.E.128 desc[UR42][R12.64], R8 ;  /* 0x000000080c00c985 */ /* 0x0049e4000c101d2a */
.L_x_534:
[----:B------:R-:W-:Y:S05]  /*55b0*/  BSYNC B1 ;  /* 0x0000000000017941 */ /* 0x000fea0003800000 */
.L_x_533:
[----:B------:R-:W-:-:S03]  /*55c0*/  UMOV UR4, 0xffffffff ;  /* 0xffffffff00047882 */ /* 0x000fc60000000000 */
[----:B------:R-:W-:Y:S05]  /*55d0*/  BRA.DIV UR4, `(.L_x_535) ;  /* 0x0000012604b87947 */ /* 0x000fea000b800000 */
[----:B--2-4-:R2:W4:Y:S04]  /*55e0*/  SHFL.IDX PT, R9, R38, 0x1, 0x1c1f ;  /* 0x003c1f0026097f89 */ /* 0x01452800000e0000 */
[----:B---3--:R2:W3:Y:S02]  /*55f0*/  SHFL.IDX PT, R37, R36, 0x1, 0x1c1f ;  /* 0x003c1f0024257f89 */ /* 0x0084e400000e0000 */
.L_x_758:
[----:B------:R-:W-:-:S13]  /*5600*/  ISETP.GE.AND P3, PT, R39, 0x61, PT ;  /* 0x000000612700780c */ /* 0x000fda0003f66270 */
[----:B------:R-:W-:Y:S05]  /*5610*/  @!P3 BRA `(.L_x_509) ;  /* 0x00000000002cb947 */ /* 0x000fea0003800000 */
[----:B------:R-:W-:Y:S02]  /*5620*/  ULDC UR4, c[0x0][0x2f4] ;  /* 0x0000bd0000047ab9 */ /* 0x000fe40000000800 */
[----:B------:R-:W-:-:S13]  /*5630*/  ISETP.GE.AND P3, PT, R16, UR4, PT ;  /* 0x0000000410007c0c */ /* 0x000fda000bf66270 */
[----:B---3--:R-:W-:-:S04]  /*5640*/  @!P3 LEA R14, P4, R16, R37, 0x1 ;  /* 0x00000025100eb211 */ /* 0x008fc800078808ff */
[----:B----4-:R-:W-:Y:S02]  /*5650*/  @!P3 LEA.HI.X R15, R16, R9, R17, 0x1, P4 ;  /* 0x00000009100fb211 */ /* 0x010fe400020f0c11 */
[----:B------:R-:W-:-:S13]  /*5660*/  ISETP.GE.AND P4, PT, R2, UR4, PT ;  /* 0x0000000402007c0c */ /* 0x000fda000bf86270 */
[----:B------:R-:W-:-:S04]  /*5670*/  @!P4 LEA R12, P6, R2, R37, 0x1 ;  /* 0x00000025020cc211 */ /* 0x000fc800078c08ff */
[----:B------:R-:W-:Y:S02]  /*5680*/  @!P4 LEA.HI.X R13, R2, R9, R154, 0x1, P6 ;  /* 0x00000009020dc211 */ /* 0x000fe400030f0c9a */
[----:B------:R-:W3:Y:S04]  /*5690*/  @!P3 LDS.128 R8, [R72+0x11000] ;  /* 0x011000004808b984 */ /* 0x000ee80000000c00 */
[----:B---3--:R-:W-:Y:S04]  /*56a0*/  @!P3 ST.E.128 desc[UR42][R14.64], R8 ;  /* 0x000000080e00b985 */ /* 0x008fe8000c101d2a */
[----:B------:R-:W3:Y:S04]  /*56b0*/  @!P4 LDS.128 R8, [R71+0x11000] ;  /* 0x011000004708c984 */ /* 0x000ee80000000c00 */
[----:B---3--:R3:W-:Y:S02]  /*56c0*/  @!P4 ST.E.128 desc[UR42][R12.64], R8 ;  /* 0x000000080c00c985 */ /* 0x0087e4000c101d2a */
.L_x_509:
[----:B------:R-:W-:Y:S05]  /*56d0*/  BSYNC B0 ;  /* 0x0000000000007941 */ /* 0x000fea0003800000 */
.L_x_489:
[----:B0--34-:R-:W0:Y:S01]  /*56e0*/  S2R R8, SR_TID.X ;  /* 0x0000000000087919 */ /* 0x019e220000002100 */
[----:B------:R-:W-:Y:S01]  /*56f0*/  @!PT LDS RZ, [RZ] ;  /* 0x00000000fffff984 */ /* 0x000fe20000000800 */
[----:B------:R-:W-:Y:S01]  /*5700*/  @!PT LDS RZ, [RZ] ;  /* 0x00000000fffff984 */ /* 0x000fe20000000800 */
[----:B------:R-:W-:Y:S01]  /*5710*/  @!PT LDS RZ, [RZ] ;  /* 0x00000000fffff984 */ /* 0x000fe20000000800 */
[----:B------:R-:W-:Y:S01]  /*5720*/  @!PT LDS RZ, [RZ] ;  /* 0x00000000fffff984 */ /* 0x000fe20000000800 */
[----:B------:R3:W-:Y:S06]  /*5730*/  MEMBAR.ALL.CTA ;  /* 0x0000000000007992 */ /* 0x0007ec0000008000 */
[----:B---3--:R-:W3:Y:S01]  /*5740*/  FENCE.VIEW.ASYNC.S ;  /* 0x00000000000073c6 */ /* 0x008ee20000000000 */
[----:B------:R-:W-:Y:S05]  /*5750*/  WARPSYNC.ALL ;  /* 0x0000000000007948 */ /* 0x000fea0003800000 */
[----:B------:R-:W-:Y:S01]  /*5760*/  BSSY B0, `(.L_x_536) ;  /* 0x0000008000007945 */ /* 0x000fe20003800000 */
[----:B---3--:R3:W-:Y:S01]  /*5770*/  BAR.SYNC.DEFER_BLOCKING R61, 0x80 ;  /* 0x0002003d0000751d */ /* 0x0087e20000010000 */
[----:B0-----:R-:W-:-:S13]  /*5780*/  LOP3.LUT P3, RZ, R8, 0x7f, RZ, 0xc0, !PT ;  /* 0x0000007f08ff7812 */ /* 0x001fda000786c0ff */
[----:B------:R-:W-:-:S05]  /*5790*/  @!P3 VIADD R8, R70, 0x168a0 ;  /* 0x000168a04608b836 */ /* 0x000fca0000000000 */
[----:B------:R-:W-:-:S04]  /*57a0*/  @!P3 PRMT R8, RZ, 0x654, R8 ;  /* 0x00000654ff08b816 */ /* 0x000fc80000000008 */
[----:B------:R3:W-:Y:S01]  /*57b0*/  @!P3 SYNCS.ARRIVE.TRANS64.RED.A1T0 RZ, [R8+URZ], RZ ;  /* 0x000000ff08ffb9a7 */ /* 0x0007e2000810043f */
[----:B------:R-:W-:Y:S05]  /*57c0*/  @!P5 BRA `(.L_x_537) ;  /* 0x000000000004d947 */ /* 0x000fea0003800000 */
[----:B------:R-:W-:Y:S01]  /*57d0*/  BPT.TRAP 0x1 ;  /* 0x000000040000795c */ /* 0x000fe20000300000 */
.L_x_537:
[----:B------:R-:W-:Y:S05]  /*57e0*/  BSYNC B0 ;  /* 0x0000000000007941 */ /* 0x000fea0003800000 */
.L_x_536:
[----:B------:R-:W0:Y:S01]  /*57f0*/  SYNCS.PHASECHK.TRANS64.TRYWAIT P4, [R70+URZ+0x168b0], R78 ;  /* 0x0168b04e460075a7 */ /* 0x000e22000808017f */
[----:B------:R-:W-:Y:S01]  /*5800*/  ULDC UR40, c[0x0][0x2f4] ;  /* 0x0000bd0000287ab9 */ /* 0x000fe20000000800 */
[----:B------:R-:W-:Y:S04]  /*5810*/  BSSY B0, `(.L_x_538) ;  /* 0x0000002000007945 */ /* 0x000fe80003800000 */
[----:B0-----:R-:W-:Y:S05]  /*5820*/  @!P4 BRA `(.L_x_539) ;  /* 0x000001240070c947 */ /* 0x001fea0003800000 */
.L_x_759:
[----:B------:R-:W-:Y:S05]  /*5830*/  BSYNC B0 ;  /* 0x0000000000007941 */ /* 0x000fea0003800000 */
.L_x_538:
[----:B------:R-:W-:Y:S01]  /*5840*/  ULDC.64 UR4, c[0x0][0x328] ;  /* 0x0000ca0000047ab9 */ /* 0x000fe20000000a00 */
[----:B------:R-:W-:Y:S01]  /*5850*/  ULDC.64 UR6, c[0x0][0x318] ;  /* 0x0000c60000067ab9 */ /* 0x000fe20000000a00 */
[----:B------:R-:W-:Y:S01]  /*5860*/  IMAD R75, R75, UR4, RZ ;  /* 0x000000044b4b7c24 */ /* 0x000fe2000f8e02ff */
[----:B------:R-:W-:Y:S01]  /*5870*/  BSSY B0, `(.L_x_540) ;  /* 0x000001d000007945 */ /* 0x000fe20003800000 */
[----:B---3--:R-:W-:-:S04]  /*5880*/  IMAD.WIDE.U32 R8, R74, UR4, RZ ;  /* 0x000000044a087c25 */ /* 0x008fc8000f8e00ff */
[----:B------:R-:W-:Y:S01]  /*5890*/  IMAD R75, R74, UR5, R75 ;  /* 0x000000054a4b7c24 */ /* 0x000fe2000f8e024b */
[----:B------:R-:W-:Y:S01]  /*58a0*/  ULDC.64 UR4, c[0x0][0x338] ;  /* 0x0000ce0000047ab9 */ /* 0x000fe20000000a00 */
[----:B------:R-:W-:Y:S02]  /*58b0*/  IMAD.IADD R77, R77, 0x1, -R153 ;  /* 0x000000014d4d7824 */ /* 0x000fe400078e0a99 */
[----:B------:R-:W-:Y:S02]  /*58c0*/  IMAD R76, R76, UR4, RZ ;  /* 0x000000044c4c7c24 */ /* 0x000fe4000f8e02ff */
[----:B------:R-:W-:Y:S02]  /*58d0*/  IMAD.IADD R9, R9, 0x1, R75 ;  /* 0x0000000109097824 */ /* 0x000fe400078e024b */
[C---:B------:R-:W-:Y:S02]  /*58e0*/  IMAD R11, R73.reuse, UR5, R76 ;  /* 0x00000005490b7c24 */ /* 0x040fe4000f8e024c */
[----:B------:R-:W-:Y:S01]  /*58f0*/  IMAD.WIDE.U32 R8, R73, UR4, R8 ;  /* 0x0000000449087c25 */ /* 0x000fe2000f8e0008 */
[----:B------:R-:W-:-:S03]  /*5900*/  ULDC.64 UR4, c[0x0][0x330] ;  /* 0x0000cc0000047ab9 */ /* 0x000fc60000000a00 */
[----:B------:R-:W-:Y:S02]  /*5910*/  IMAD.IADD R9, R9, 0x1, R11 ;  /* 0x0000000109097824 */ /* 0x000fe400078e020b */
[----:B------:R-:W-:-:S04]  /*5920*/  IMAD.WIDE.U32 R8, R152, UR4, R8 ;  /* 0x0000000498087c25 */ /* 0x000fc8000f8e0008 */
[----:B------:R-:W-:Y:S01]  /*5930*/  IMAD R9, R152, UR5, R9 ;  /* 0x0000000598097c24 */ /* 0x000fe2000f8e0209 */
[----:B-12---:R-:W-:-:S04]  /*5940*/  LEA R36, P4, R8, UR6, 0x1 ;  /* 0x0000000608247c11 */ /* 0x006fc8000f8808ff */
[----:B------:R-:W-:Y:S01]  /*5950*/  LEA.HI.X R37, R8, UR7, R9, 0x1, P4 ;  /* 0x0000000708257c11 */ /* 0x000fe2000a0f0c09 */
[----:B------:R1:W2:Y:S01]  /*5960*/  SHFL.IDX PT, R13, R36, RZ, 0x1c1f ;  /* 0x001c1fff240d7589 */ /* 0x0002a200000e0000 */
[----:B------:R-:W-:-:S03]  /*5970*/  ISETP.GE.AND P4, PT, R77, 0x1, PT ;  /* 0x000000014d00780c */ /* 0x000fc60003f86270 */
[----:B------:R1:W3:Y:S10]  /*5980*/  SHFL.IDX PT, R9, R37, RZ, 0x1c1f ;  /* 0x001c1fff25097589 */ /* 0x0002f400000e0000 */
[----:B-1----:R-:W-:Y:S05]  /*5990*/  @!P4 BRA `(.L_x_541) ;  /* 0x000000000028c947 */ /* 0x002fea0003800000 */
[----:B------:R-:W-:-:S13]  /*59a0*/  ISETP.GE.AND P4, PT, R16, UR40, PT ;  /* 0x0000002810007c0c */ /* 0x000fda000bf86270 */
[----:B--2---:R-:W-:-:S04]  /*59b0*/  @!P4 LEA R14, P5, R16, R13, 0x1 ;  /* 0x0000000d100ec211 */ /* 0x004fc800078a08ff */
[----:B---3--:R-:W-:Y:S02]  /*59c0*/  @!P4 LEA.HI.X R15, R16, R9, R17, 0x1, P5 ;  /* 0x00000009100fc211 */ /* 0x008fe400028f0c11 */
[----:B------:R-:W-:-:S13]  /*59d0*/  ISETP.GE.AND P5, PT, R2, UR40, PT ;  /* 0x0000002802007c0c */ /* 0x000fda000bfa6270 */
[----:B------:R-:W-:-:S04]  /*59e0*/  @!P5 LEA R12, P6, R2, R13, 0x1 ;  /* 0x0000000d020cd211 */ /* 0x000fc800078c08ff */
[----:B------:R-:W-:Y:S02]  /*59f0*/  @!P5 LEA.HI.X R13, R2, R9, R154, 0x1, P6 ;  /* 0x00000009020dd211 */ /* 0x000fe400030f0c9a */
[----:B------:R-:W1:Y:S04]  /*5a00*/  @!P4 LDS.128 R8, [R72] ;  /* 0x000000004808c984 */ /* 0x000e680000000c00 */
[----:B-1----:R-:W-:Y:S04]  /*5a10*/  @!P4 ST.E.128 desc[UR42][R14.64], R8 ;  /* 0x000000080e00c985 */ /* 0x002fe8000c101d2a */
[----:B------:R-:W1:Y:S04]  /*5a20*/  @!P5 LDS.128 R8, [R71] ;  /* 0x000000004708d984 */ /* 0x000e680000000c00 */
[----:B-1----:R1:W-:Y:S02]  /*5a30*/  @!P5 ST.E.128 desc[UR42][R12.64], R8 ;  /* 0x000000080c00d985 */ /* 0x0023e4000c101d2a */
.L_x_541:
[----:B------:R-:W-:Y:S05]  /*5a40*/  BSYNC B0 ;  /* 0x0000000000007941 */ /* 0x000fea0003800000 */
.L_x_540:
[----:B------:R-:W-:Y:S01]  /*5a50*/  ISETP.GE.AND P4, PT, R77, 0x61, PT ;  /* 0x000000614d00780c */ /* 0x000fe20003f86270 */
[----:B------:R-:W4:Y:S01]  /*5a60*/  SHFL.IDX PT, R37, R37, 0x1, 0x1c1f ;  /* 0x003c1f0025257f89 */ /* 0x000f2200000e0000 */
[----:B------:R-:W-:Y:S03]  /*5a70*/  BSSY B0, `(.L_x_542) ;  /* 0x000000d000007945 */ /* 0x000fe60003800000 */
[----:B-12---:R1:W2:Y:S08]  /*5a80*/  SHFL.IDX PT, R13, R36, 0x1, 0x1c1f ;  /* 0x003c1f00240d7f89 */ /* 0x0062b000000e0000 */
[----:B-1----:R-:W-:Y:S05]  /*5a90*/  @!P4 BRA `(.L_x_543) ;  /* 0x000000000028c947 */ /* 0x002fea0003800000 */
[----:B------:R-:W-:-:S13]  /*5aa0*/  ISETP.GE.AND P4, PT, R16, UR40, PT ;  /* 0x0000002810007c0c */ /* 0x000fda000bf86270 */
[----:B---3--:R-:W1:Y:S01]  /*5ab0*/  @!P4 LDS.128 R8, [R72+0x3000] ;  /* 0x003000004808c984 */ /* 0x008e620000000c00 */
[----:B--2---:R-:W-:-:S04]  /*5ac0*/  @!P4 LEA R14, P5, R16, R13, 0x1 ;  /* 0x0000000d100ec211 */ /* 0x004fc800078a08ff */
[----:B----4-:R-:W-:Y:S02]  /*5ad0*/  @!P4 LEA.HI.X R15, R16, R37, R17, 0x1, P5 ;  /* 0x00000025100fc211 */ /* 0x010fe400028f0c11 */
[----:B------:R-:W-:-:S13]  /*5ae0*/  ISETP.GE.AND P5, PT, R2, UR40, PT ;  /* 0x0000002802007c0c */ /* 0x000fda000bfa6270 */
[----:B------:R-:W-:-:S04]  /*5af0*/  @!P5 LEA R12, P6, R2, R13, 0x1 ;  /* 0x0000000d020cd211 */ /* 0x000fc800078c08ff */
[----:B------:R-:W-:Y:S01]  /*5b00*/  @!P5 LEA.HI.X R13, R2, R37, R154, 0x1, P6 ;  /* 0x00000025020dd211 */ /* 0x000fe200030f0c9a */
[----:B-1----:R-:W-:Y:S04]  /*5b10*/  @!P4 ST.E.128 desc[UR42][R14.64], R8 ;  /* 0x000000080e00c985 */ /* 0x002fe8000c101d2a */
[----:B------:R-:W1:Y:S04]  /*5b20*/  @!P5 LDS.128 R8, [R71+0x3000] ;  /* 0x003000004708d984 */ /* 0x000e680000000c00 */
[----:B-1----:R1:W-:Y:S02]  /*5b30*/  @!P5 ST.E.128 desc[UR42][R12.64], R8 ;  /* 0x000000080c00d985 */ /* 0x0023e4000c101d2a */
.L_x_543:
[----:B------:R-:W-:Y:S05]  /*5b40*/  BSYNC B0 ;  /* 0x0000000000007941 */ /* 0x000fea0003800000 */
.L_x_542:
[----:B-1----:R-:W5:Y:S01]  /*5b50*/  LDL R8, [R1] ;  /* 0x0000000001087983 */ /* 0x002f620000100800 */
[----:B0-----:R-:W-:Y:S01]  /*5b60*/  @!P3 IADD3 R70, R70, 0x168c0, RZ ;  /* 0x000168c04646b810 */ /* 0x001fe20007ffe0ff */
[----:B------:R-:W-:Y:S01]  /*5b70*/  VIADD R19, R19, 0x1 ;  /* 0x0000000113137836 */ /* 0x000fe20000000000 */
[----:B------:R-:W-:Y:S01]  /*5b80*/  @!PT LDS RZ, [RZ] ;  /* 0x00000000fffff984 */ /* 0x000fe20000000800 */
[----:B------:R-:W-:Y:S01]  /*5b90*/  @!PT LDS RZ, [RZ] ;  /* 0x00000000fffff984 */ /* 0x000fe20000000800 */
[----:B------:R-:W-:Y:S01]  /*5ba0*/  @!PT LDS RZ, [RZ] ;  /* 0x00000000fffff984 */ /* 0x000fe20000000800 */
[----:B------:R-:W-:Y:S01]  /*5bb0*/  @!PT LDS RZ, [RZ] ;  /* 0x00000000fffff984 */ /* 0x000fe20000000800 */
[----:B------:R0:W-:Y:S06]  /*5bc0*/  MEMBAR.ALL.CTA ;  /* 0x0000000000007992 */ /* 0x0001ec0000008000 */
[----:B0-----:R-:W0:Y:S01]  /*5bd0*/  FENCE.VIEW.ASYNC.S ;  /* 0x00000000000073c6 */ /* 0x001e220000000000 */
[----:B------:R-:W-:Y:S01]  /*5be0*/  @!P3 PRMT R70, RZ, 0x654, R70 ;  /* 0x00000654ff46b816 */ /* 0x000fe20000000046 */
[----:B0-----:R0:W-:Y:S06]  /*5bf0*/  BAR.SYNC.DEFER_BLOCKING R61, 0x80 ;  /* 0x0002003d0000751d */ /* 0x0011ec0000010000 */
[----:B------:R0:W-:Y:S01]  /*5c00*/  @!P3 SYNCS.ARRIVE.TRANS64.RED.A1T0 RZ, [R70+URZ], RZ ;  /* 0x000000ff46ffb9a7 */ /* 0x0001e2000810043f */
[----:B------:R-:W-:-:S04]  /*5c10*/  ISETP.NE.AND P3, PT, R19, 0x2, PT ;  /* 0x000000021300780c */ /* 0x000fc80003f65270 */
[----:B------:R-:W-:Y:S02]  /*5c20*/  SEL R19, R19, RZ, P3 ;  /* 0x000000ff13137207 */ /* 0x000fe40001800000 */
[----:B-----5:R-:W-:Y:S02]  /*5c30*/  LOP3.LUT P4, RZ, R8, 0x1, RZ, 0xc0, !PT ;  /* 0x0000000108ff7812 */ /* 0x020fe4000788c0ff */
[----:B------:R-:W-:-:S04]  /*5c40*/  SEL R8, RZ, 0x1, P3 ;  /* 0x00000001ff087807 */ /* 0x000fc80001800000 */
[----:B------:R-:W-:-:S07]  /*5c50*/  LOP3.LUT R155, R155, R8, RZ, 0x3c, !PT ;  /* 0x000000089b9b7212 */ /* 0x000fce00078e3cff */
[----:B0-----:R-:W-:Y:S05]  /*5c60*/  @P4 BRA `(.L_x_544) ;  /* 0xffffffc400744947 */ /* 0x001fea000383ffff */
[----:B---3--:R-:W0:Y:S01]  /*5c70*/  S2R R9, SR_TID.X ;  /* 0x0000000000097919 */ /* 0x008e220000002100 */
[----:B------:R-:W-:Y:S02]  /*5c80*/  PLOP3.LUT P0, PT, PT, PT, PT, 0x8, 0x0 ;  /* 0x000000000000781c */ /* 0x000fe40003f0e170 */
[----:B0-----:R-:W-:-:S04]  /*5c90*/  SHF.R.U32.HI R9, RZ, 0x7, R9 ;  /* 0x00000007ff097819 */ /* 0x001fc80000011609 */
[----:B------:R-:W-:-:S13]  /*5ca0*/  ISETP.NE.AND P4, PT, R9, 0x1, PT ;  /* 0x000000010900780c */ /* 0x000fda0003f85270 */
[----:B------:R-:W-:Y:S06]  /*5cb0*/  @!P4 BAR.ARV 0x9, 0x100 ;  /* 0x024400000000cb1d */ /* 0x000fec0000002000 */
.L_x_484:
[----:B------:R-:W-:Y:S01]  /*5cc0*/  IMAD.MOV.U32 R3, RZ, RZ, RZ ;  /* 0x000000ffff037224 */ /* 0x000fe200078e00ff */
[----:B------:R-:W-:Y:S06]  /*5cd0*/  @P0 BRA `(.L_x_545) ;  /* 0x00000000000c0947 */ /* 0x000fec0003800000 */
[----:B------:R-:W0:Y:S01]  /*5ce0*/  FENCE.VIEW.ASYNC.G ;  /* 0x00000000000073c6 */ /* 0x000e220000000100 */
[----:B------:R-:W-:Y:S05]  /*5cf0*/  WARPSYNC.ALL ;  /* 0x0000000000007948 */ /* 0x000fea0003800000 */
[----:B0-----:R-:W-:Y:S06]  /*5d00*/  BAR.ARV 0xc, 0x200 ;  /* 0x0308000000007b1d */ /* 0x001fec0000002000 */
.L_x_545:
[----:B------:R-:W3:Y:S01]  /*5d10*/  LDL R0, [R1] ;  /* 0x0000000001007983 */ /* 0x000ee20000100800 */
[----:B------:R-:W-:Y:S01]  /*5d20*/  BSSY B0, `(.L_x_546) ;  /* 0x0000021000007945 */ /* 0x000fe20003800000 */
[----:B---3--:R-:W-:-:S13]  /*5d30*/  LOP3.LUT P0, RZ, R0, 0x4, RZ, 0xc0, !PT ;  /* 0x0000000400ff7812 */ /* 0x008fda000780c0ff */
[----:B------:R-:W-:Y:S05]  /*5d40*/  @!P0 BRA `(.L_x_547) ;  /* 0x0000000000788947 */ /* 0x000fea0003800000 */
[----:B------:R-:W3:Y:S01]  /*5d50*/  LDL R0, [R1+0x30] ;  /* 0x0000300001007983 */ /* 0x000ee20000100800 */
[----:B------:R-:W-:Y:S01]  /*5d60*/  ULDC UR4, c[0x0][0x9f0] ;  /* 0x00027c0000047ab9 */ /* 0x000fe20000000800 */
[----:B---3--:R-:W-:-:S04]  /*5d70*/  ISETP.NE.AND P0, PT, R0, RZ, PT ;  /* 0x000000ff0000720c */ /* 0x008fc80003f05270 */
        /* <DEDUP_REMOVED lines=12> */
[----:B0-----:R-:W-:Y:S02]  /*5e40*/  IMAD.MOV.U32 R4, RZ, RZ, RZ ;  /* 0x000000ffff047224 */ /* 0x001fe400078e00ff */
[----:B-1----:R-:W-:-:S04]  /*5e50*/  IMAD.MOV R7, RZ, RZ, -R5 ;  /* 0x000000ffff077224 */ /* 0x002fc800078e0a05 */
[----:B------:R-:W-:-:S04]  /*5e60*/  IMAD R7, R7, R6, RZ ;  /* 0x0000000607077224 */ /* 0x000fc800078e02ff */
[----:B------:R-:W-:-:S06]  /*5e70*/  IMAD.HI.U32 R5, R5, R7, R4 ;  /* 0x0000000705057227 */ /* 0x000fcc00078e0004 */
[----:B------:R-:W-:-:S04]  /*5e80*/  IMAD.HI.U32 R5, R5, R8, RZ ;  /* 0x0000000805057227 */ /* 0x000fc800078e00ff */
[----:B------:R-:W-:-:S05]  /*5e90*/  IMAD R3, R5, R3, R8 ;  /* 0x0000000305037224 */ /* 0x000fca00078e0208 */
[----:B------:R-:W-:-:S13]  /*5ea0*/  ISETP.GT.U32.AND P1, PT, R6, R3, PT ;  /* 0x000000030600720c */ /* 0x000fda0003f24070 */
[-C--:B------:R-:W-:Y:S01]  /*5eb0*/  @!P1 IADD3 R3, R3, -R6.reuse, RZ ;  /* 0x8000000603039210 */ /* 0x080fe20007ffe0ff */
[----:B------:R-:W-:Y:S01]  /*5ec0*/  @!P1 VIADD R5, R5, 0x1 ;  /* 0x0000000105059836 */ /* 0x000fe20000000000 */
[----:B------:R-:W-:Y:S02]  /*5ed0*/  ISETP.NE.AND P1, PT, R9, RZ, PT ;  /* 0x000000ff0900720c */ /* 0x000fe40003f25270 */
[----:B------:R-:W-:-:S13]  /*5ee0*/  ISETP.GE.U32.AND P0, PT, R3, R6, PT ;  /* 0x000000060300720c */ /* 0x000fda0003f06070 */
[----:B------:R-:W-:-:S04]  /*5ef0*/  @P0 VIADD R5, R5, 0x1 ;  /* 0x0000000105050836 */ /* 0x000fc80000000000 */
[----:B------:R-:W-:-:S04]  /*5f00*/  IMAD.MOV.U32 R3, RZ, RZ, R5 ;  /* 0x000000ffff037224 */ /* 0x000fc800078e0005 */
[----:B------:R-:W-:Y:S01]  /*5f10*/  @!P2 IMAD.MOV R3, RZ, RZ, -R3 ;  /* 0x000000ffff03a224 */ /* 0x000fe200078e0a03 */
[----:B------:R-:W-:-:S07]  /*5f20*/  @!P1 LOP3.LUT R3, RZ, R9, RZ, 0x33, !PT ;  /* 0x00000009ff039212 */ /* 0x000fce00078e33ff */
.L_x_547:
[----:B------:R-:W-:Y:S05]  /*5f30*/  BSYNC B0 ;  /* 0x0000000000007941 */ /* 0x000fea0003800000 */
.L_x_546:
[----:B------:R-:W3:Y:S01]  /*5f40*/  LDL R0, [R1+0x48] ;  /* 0x0000480001007983 */ /* 0x000ee20000100800 */
[----:B------:R-:W-:Y:S02]  /*5f50*/  PLOP3.LUT P0, PT, PT, PT, PT, 0x80, 0x0 ;  /* 0x000000000000781c */ /* 0x000fe40003f0f070 */
[----:B------:R-:W-:Y:S02]  /*5f60*/  CS2R R118, SRZ ;  /* 0x0000000000767805 */ /* 0x000fe4000001ff00 */
[----:B------:R-:W-:Y:S02]  /*5f70*/  CS2R R42, SRZ ;  /* 0x00000000002a7805 */ /* 0x000fe4000001ff00 */
[----:B------:R-:W-:Y:S02]  /*5f80*/  CS2R R56, SRZ ;  /* 0x0000000000387805 */ /* 0x000fe4000001ff00 */
[----:B------:R-:W-:Y:S02]  /*5f90*/  CS2R R40, SRZ ;  /* 0x0000000000287805 */ /* 0x000fe4000001ff00 */
[----:B------:R-:W-:-:S02]  /*5fa0*/  CS2R R54, SRZ ;  /* 0x0000000000367805 */ /* 0x000fc4000001ff00 */
[----:B------:R-:W-:Y:S02]  /*5fb0*/  CS2R R38, SRZ ;  /* 0x0000000000267805 */ /* 0x000fe4000001ff00 */
[----:B------:R-:W-:Y:S02]  /*5fc0*/  CS2R R52, SRZ ;  /* 0x0000000000347805 */ /* 0x000fe4000001ff00 */
[----:B----4-:R-:W-:Y:S02]  /*5fd0*/  CS2R R36, SRZ ;  /* 0x0000000000247805 */ /* 0x010fe4000001ff00 */
[----:B------:R-:W-:Y:S02]  /*5fe0*/  CS2R R50, SRZ ;  /* 0x0000000000327805 */ /* 0x000fe4000001ff00 */
[----:B------:R-:W-:Y:S02]  /*5ff0*/  CS2R R30, SRZ ;  /* 0x00000000001e7805 */ /* 0x000fe4000001ff00 */
[----:B------:R-:W-:-:S02]  /*6000*/  CS2R R48, SRZ ;  /* 0x0000000000307805 */ /* 0x000fc4000001ff00 */
[----:B------:R-:W-:Y:S02]  /*6010*/  CS2R R28, SRZ ;  /* 0x00000000001c7805 */ /* 0x000fe4000001ff00 */
[----:B------:R-:W-:Y:S02]  /*6020*/  CS2R R46, SRZ ;  /* 0x00000000002e7805 */ /* 0x000fe4000001ff00 */
[----:B------:R-:W-:Y:S02]  /*6030*/  CS2R R44, SRZ ;  /* 0x00000000002c7805 */ /* 0x000fe4000001ff00 */
[----:B------:R-:W-:Y:S01]  /*6040*/  CS2R R20, SRZ ;  /* 0x0000000000147805 */ /* 0x000fe2000001ff00 */
[----:B---3--:R-:W-:Y:S02]  /*6050*/  IMAD R4, R0, R3, RZ ;  /* 0x0000000300047224 */ /* 0x008fe400078e02ff */
[----:B------:R-:W-:-:S03]  /*6060*/  IMAD.MOV.U32 R0, RZ, RZ, RZ ;  /* 0x000000ffff007224 */ /* 0x000fc600078e00ff */
[----:B------:R0:W-:Y:S01]  /*6070*/  STL [R1+0x18], R4 ;  /* 0x0000180401007387 */ /* 0x0001e20000100800 */
[----:B------:R-:W-:Y:S01]  /*6080*/  VIADDMNMX R88, R4, R3, R26, PT ;  /* 0x0000000304587246 */ /* 0x000fe2000380011a */
[----:B------:R-:W-:Y:S01]  /*6090*/  IMAD.MOV.U32 R3, RZ, RZ, RZ ;  /* 0x000000ffff037224 */ /* 0x000fe200078e00ff */
[----:B------:R-:W-:Y:S02]  /*60a0*/  CS2R R26, SRZ ;  /* 0x00000000001a7805 */ /* 0x000fe4000001ff00 */
[----:B------:R-:W-:-:S13]  /*60b0*/  ISETP.GT.AND P1, PT, R88, R4, PT ;  /* 0x000000045800720c */ /* 0x000fda0003f24270 */
[----:B0-----:R-:W-:Y:S05]  /*60c0*/  @!P1 BRA `(.L_x_548) ;  /* 0x0000008000389947 */ /* 0x001fea0003800000 */
[----:B------:R-:W-:-:S03]  /*60d0*/  UMOV UR4, 0xffffffff ;  /* 0xffffffff00047882 */ /* 0x000fc60000000000 */
[----:B------:R-:W-:Y:S05]  /*60e0*/  BRA.DIV UR4, `(.L_x_549) ;  /* 0x0000011e04547947 */ /* 0x000fea000b800000 */
[----:B------:R-:W0:Y:S02]  /*60f0*/  S2R R0, SR_TID.X ;  /* 0x0000000000007919 */ /* 0x000e240000002100 */
[----:B0-----:R-:W-:-:S04]  /*6100*/  IADD3 R3, R0, -0x80, RZ ;  /* 0xffffff8000037810 */ /* 0x001fc80007ffe0ff */
[----:B------:R-:W-:-:S04]  /*6110*/  SHF.R.S32.HI R0, RZ, 0x1f, R3 ;  /* 0x0000001fff007819 */ /* 0x000fc80000011403 */
[----:B------:R-:W-:-:S04]  /*6120*/  LEA.HI R0, R0, R3, RZ, 0x7 ;  /* 0x0000000300007211 */ /* 0x000fc800078f38ff */
[----:B------:R-:W-:-:S06]  /*6130*/  SHF.R.S32.HI R0, RZ, 0x7, R0 ;  /* 0x00000007ff007819 */ /* 0x000fcc0000011400 */
[----:B------:R-:W0:Y:S04]  /*6140*/  SHFL.IDX PT, R0, R0, RZ, 0x1f ;  /* 0x00001fff00007589 */ /* 0x000e2800000e0000 */
[----:B0-----:R0:W-:Y:S02]  /*6150*/  STL [R1+0x1c], R0 ;  /* 0x00001c0001007387 */ /* 0x0011e40000100800 */
.L_x_762:
[----:B------:R-:W0:Y:S01]  /*6160*/  LDL R3, [R1+0x1c] ;  /* 0x00001c0001037983 */ /* 0x000e220000100800 */
[----:B------:R-:W-:Y:S01]  /*6170*/  BSSY B6, `(.L_x_550) ;  /* 0x000001b000067945 */ /* 0x000fe20003800000 */
[----:B0-----:R-:W-:-:S05]  /*6180*/  IMAD.HI R0, R3, 0x55555556, RZ ;  /* 0x5555555603007827 */ /* 0x001fca00078e02ff */
[----:B------:R-:W-:-:S05]  /*6190*/  LEA.HI R0, R0, R0, RZ, 0x1 ;  /* 0x0000000000007211 */ /* 0x000fca00078f08ff */
[----:B------:R-:W-:Y:S02]  /*61a0*/  IMAD R0, R0, -0x3, R3 ;  /* 0xfffffffd00007824 */ /* 0x000fe400078e0203 */
[----:B------:R-:W-:-:S04]  /*61b0*/  VIADD R3, R18, 0x8400 ;  /* 0x0000840012037836 */ /* 0x000fc80000000000 */
[----:B------:R-:W-:Y:S01]  /*61c0*/  IMAD R0, R0, 0x2000, R3 ;  /* 0x0000200000007824 */ /* 0x000fe200078e0203 */
[----:B------:R-:W-:-:S04]  /*61d0*/  LOP3.LUT P0, RZ, R3, 0x3ff, RZ, 0xc0, !PT ;  /* 0x000003ff03ff7812 */ /* 0x000fc8000780c0ff */
[----:B------:R-:W-:Y:S02]  /*61e0*/  SHF.R.U32.HI R0, RZ, 0x4, R0 ;  /* 0x00000004ff007819 */ /* 0x000fe40000011600 */
[----:B------:R-:W-:Y:S02]  /*61f0*/  P2R R26, PR, RZ, 0x1 ;  /* 0x00000001ff1a7803 */ /* 0x000fe40000000000 */
[----:B------:R-:W-:-:S05]  /*6200*/  LOP3.LUT R29, R0, 0x3fff, RZ, 0xc0, !PT ;  /* 0x00003fff001d7812 */ /* 0x000fca00078ec0ff */
[----:B------:R-:W-:Y:S05]  /*6210*/  @!P0 BRA `(.L_x_551) ;  /* 0x0000000000408947 */ /* 0x000fea0003800000 */
[----:B------:R-:W-:Y:S01]  /*6220*/  MOV R0, 0x0 ;  /* 0x0000000000007802 */ /* 0x000fe20000000f00 */
[----:B------:R-:W-:Y:S01]  /*6230*/  ULDC.64 UR4, c[0x4][0x88] ;  /* 0x0100220000047ab9 */ /* 0x000fe20000000a00 */
[----:B------:R-:W-:Y:S01]  /*6240*/  ULDC.64 UR6, c[0x4][0x90] ;  /* 0x0100240000067ab9 */ /* 0x000fe20000000a00 */
[----:B------:R-:W-:Y:S01]  /*6250*/  IMAD.U32 R4, RZ, RZ, UR4 ;  /* 0x00000004ff047e24 */ /* 0x000fe2000f8e00ff */
[----:B---3--:R0:W3:Y:S01]  /*6260*/  LDC.64 R14, c[0x4][R0] ;  /* 0x01000000000e7b82 */ /* 0x0080e20000000a00 */
[----:B------:R-:W-:Y:S01]  /*6270*/  IMAD.U32 R5, RZ, RZ, UR5 ;  /* 0x00000005ff057e24 */ /* 0x000fe2000f8e00ff */
[----:B------:R-:W-:Y:S01]  /*6280*/  ULDC.64 UR4, c[0x4][0x28] ;  /* 0x01000a0000047ab9 */ /* 0x000fe20000000a00 */
[----:B-1----:R-:W-:Y:S01]  /*6290*/  IMAD.U32 R6, RZ, RZ, UR6 ;  /* 0x00000006ff067e24 */ /* 0x002fe2000f8e00ff */
[----:B------:R-:W-:Y:S01]  /*62a0*/  MOV R10, UR4 ;  /* 0x00000004000a7c02 */ /* 0x000fe20008000f00 */
[----:B------:R-:W-:Y:S02]  /*62b0*/  IMAD.U32 R7, RZ, RZ, UR7 ;  /* 0x00000007ff077e24 */ /* 0x000fe4000f8e00ff */
[----:B------:R-:W-:-:S02]  /*62c0*/  IMAD.U32 R11, RZ, RZ, UR5 ;  /* 0x00000005ff0b7e24 */ /* 0x000fc4000f8e00ff */
[----:B------:R-:W-:Y:S02]  /*62d0*/  IMAD.MOV.U32 R8, RZ, RZ, 0x70 ;  /* 0x00000070ff087424 */ /* 0x000fe400078e00ff */
[----:B------:R-:W-:Y:S02]  /*62e0*/  IMAD.MOV.U32 R12, RZ, RZ, 0x1 ;  /* 0x00000001ff0c7424 */ /* 0x000fe400078e00ff */
[----:B0-2---:R-:W-:-:S07]  /*62f0*/  IMAD.MOV.U32 R13, RZ, RZ, RZ ;  /* 0x000000ffff0d7224 */ /* 0x005fce00078e00ff */
[----:B------:R-:W-:-:S07]  /*6300*/  LEPC R20, `(.L_x_551) ;  /* 0x000000001014794e */ /* 0x000fce0000000000 */
[----:B---3-5:R-:W-:Y:S05]  /*6310*/  CALL.ABS.NOINC R14 ;  /* 0x000000000e007343 */ /* 0x028fea0003c00000 */
.L_x_551:
[----:B------:R-:W-:Y:S05]  /*6320*/  BSYNC B6 ;  /* 0x0000000000067941 */ /* 0x000fea0003800000 */
.L_x_550:
[----:B------:R-:W-:Y:S02]  /*6330*/  ULDC UR4, c[0x0][0x3f4] ;  /* 0x0000fd0000047ab9 */ /* 0x000fe40000000800 */
[----:B------:R-:W-:-:S13]  /*6340*/  ISETP.LT.AND P0, PT, RZ, UR4, PT ;  /* 0x00000004ff007c0c */ /* 0x000fda000bf01270 */
[----:B------:R-:W-:Y:S05]  /*6350*/  @P0 BRA `(.L_x_552) ;  /* 0x0000000000400947 */ /* 0x000fea0003800000 */
[----:B------:R-:W-:-:S04]  /*6360*/  ULEA.HI UR4, UR37, UR37, URZ, 0x1 ;  /* 0x0000002525047291 */ /* 0x000fc8000f8f083f */
[----:B------:R-:W-:-:S04]  /*6370*/  ULOP3.LUT UR4, UR4, 0xfffffffe, URZ, 0xc0, !UPT ;  /* 0xfffffffe04047892 */ /* 0x000fc8000f8ec03f */
[----:B------:R-:W-:-:S06]  /*6380*/  UIADD3 UR4, UR37, -UR4, URZ ;  /* 0x8000000425047290 */ /* 0x000fcc000fffe03f */
[----:B------:R-:W-:-:S05]  /*6390*/  IMAD.U32 R3, RZ, RZ, UR4 ;  /* 0x00000004ff037e24 */ /* 0x000fca000f8e00ff */
[----:B------:R-:W-:-:S04]  /*63a0*/  SHF.L.U32 R3, R3, 0x1f, RZ ;  /* 0x0000001f03037819 */ /* 0x000fc800000006ff */
[----:B------:R0:W4:Y:S03]  /*63b0*/  SYNCS.PHASECHK.TRANS64.TRYWAIT P0, [R18+URZ+0x16800], R3 ;  /* 0x01680003120075a7 */ /* 0x000126000800017f */
[----:B----4-:R-:W-:Y:S05]  /*63c0*/  @!P0 NANOSLEEP.SYNCS 0x989680 ;  /* 0x009896800000895d */ /* 0x010fea0003900000 */
[----:B------:R-:W4:Y:S01]  /*63d0*/  @!P0 SYNCS.PHASECHK.TRANS64 P0, [R18+URZ+0x16800], R3 ;  /* 0x01680003120085a7 */ /* 0x000f22000800007f */
[----:B------:R-:W-:Y:S04]  /*63e0*/  BSSY B0, `(.L_x_553) ;  /* 0x0000006000007945 */ /* 0x000fe80003800000 */
[----:B----4-:R-:W-:Y:S05]  /*63f0*/  @P0 BRA `(.L_x_554) ;  /* 0x0000000000100947 */ /* 0x010fea0003800000 */
.L_x_555:
[----:B----4-:R4:W0:Y:S02]  /*6400*/  SYNCS.PHASECHK.TRANS64.TRYWAIT P0, [R18+URZ+0x16800], R3 ;  /* 0x01680003120075a7 */ /* 0x010824000800017f */
[----:B0-----:R-:W-:Y:S05]  /*6410*/  @!P0 NANOSLEEP.SYNCS 0x989680 ;  /* 0x009896800000895d */ /* 0x001fea0003900000 */
[----:B------:R-:W0:Y:S02]  /*6420*/  @!P0 SYNCS.PHASECHK.TRANS64 P0, [R18+URZ+0x16800], R3 ;  /* 0x01680003120085a7 */ /* 0x000e24000800007f */
[----:B0-----:R-:W-:Y:S05]  /*6430*/  @!P0 BRA `(.L_x_555) ;  /* 0xfffffffc00f08947 */ /* 0x001fea000383ffff */
.L_x_554:
[----:B------:R-:W-:Y:S05]  /*6440*/  BSYNC B0 ;  /* 0x0000000000007941 */ /* 0x000fea0003800000 */
.L_x_553:
[----:B------:R-:W-:Y:S05]  /*6450*/  BRA `(.L_x_556) ;  /* 0x0000002000ec7947 */ /* 0x000fea0003800000 */
.L_x_552:
[----:B-----5:R-:W-:Y:S01]  /*6460*/  SHF.R.S32.HI R0, RZ, 0x1f, R25 ;  /* 0x0000001fff007819 */ /* 0x020fe20000011419 */
[----:B------:R-:W-:Y:S01]  /*6470*/  ULDC.64 UR4, c[0x0][0x3f8] ;  /* 0x0000fe0000047ab9 */ /* 0x000fe20000000a00 */
[----:B------:R-:W-:Y:S01]  /*6480*/  ULDC.64 UR6, c[0x0][0x408] ;  /* 0x0001020000067ab9 */ /* 0x000fe20000000a00 */
[----:B------:R-:W-:Y:S01]  /*6490*/  ISETP.NE.AND P2, PT, R26, RZ, PT ;  /* 0x000000ff1a00720c */ /* 0x000fe20003f45270 */
[----:B------:R-:W-:Y:S01]  /*64a0*/  IMAD.WIDE.U32 R4, R25, UR4, RZ ;  /* 0x0000000419047c25 */ /* 0x000fe2000f8e00ff */
[----:B------:R-:W-:Y:S03]  /*64b0*/  BSSY B6, `(.L_x_557) ;  /* 0x000001f000067945 */ /* 0x000fe60003800000 */
[C---:B-1----:R-:W-:Y:S02]  /*64c0*/  IMAD R6, R0.reuse, UR4, RZ ;  /* 0x0000000400067c24 */ /* 0x042fe4000f8e02ff */
[----:B------:R-:W-:-:S02]  /*64d0*/  IMAD R0, R0, UR6, RZ ;  /* 0x0000000600007c24 */ /* 0x000fc4000f8e02ff */
[C---:B------:R-:W-:Y:S01]  /*64e0*/  IMAD R3, R25.reuse, UR5, R6 ;  /* 0x0000000519037c24 */ /* 0x040fe2000f8e0206 */
[----:B------:R-:W-:Y:S01]  /*64f0*/  ULDC.64 UR4, c[0x0][0x3e8] ;  /* 0x0000fa0000047ab9 */ /* 0x000fe20000000a00 */
[----:B------:R-:W-:-:S04]  /*6500*/  IMAD.WIDE.U32 R6, R25, UR6, RZ ;  /* 0x0000000619067c25 */ /* 0x000fc8000f8e00ff */
[----:B------:R-:W-:Y:S01]  /*6510*/  IMAD R9, R25, UR7, R0 ;  /* 0x0000000719097c24 */ /* 0x000fe2000f8e0200 */
[----:B------:R-:W-:Y:S01]  /*6520*/  ULDC.64 UR6, c[0x0][0x400] ;  /* 0x0001000000067ab9 */ /* 0x000fe20000000a00 */
[----:B------:R-:W-:Y:S01]  /*6530*/  IMAD.IADD R5, R3, 0x1, R5 ;  /* 0x0000000103057824 */ /* 0x000fe200078e0205 */
[----:B------:R-:W-:Y:S02]  /*6540*/  LEA R25, P0, R4, UR4, 0x1 ;  /* 0x0000000404197c11 */ /* 0x000fe4000f8008ff */
[----:B------:R-:W-:Y:S02]  /*6550*/  LEA R27, P1, R6, UR6, 0x1 ;  /* 0x00000006061b7c11 */ /* 0x000fe4000f8208ff */
[----:B------:R-:W-:Y:S02]  /*6560*/  IADD3 R3, R9, R7, RZ ;  /* 0x0000000709037210 */ /* 0x000fe40007ffe0ff */
[----:B------:R-:W-:Y:S02]  /*6570*/  LEA.HI.X R26, R4, UR5, R5, 0x1, P0 ;  /* 0x00000005041a7c11 */ /* 0x000fe400080f0c05 */
[----:B------:R-:W-:Y:S01]  /*6580*/  LEA.HI.X R28, R6, UR7, R3, 0x1, P1 ;  /* 0x00000007061c7c11 */ /* 0x000fe200088f0c03 */
[----:B------:R-:W-:Y:S06]  /*6590*/  @!P2 BRA `(.L_x_558) ;  /* 0x000000000040a947 */ /* 0x000fec0003800000 */
[----:B------:R-:W-:Y:S01]  /*65a0*/  MOV R0, 0x0 ;  /* 0x0000000000007802 */ /* 0x000fe20000000f00 */
[----:B------:R-:W-:Y:S01]  /*65b0*/  ULDC.64 UR4, c[0x4][0x88] ;  /* 0x0100220000047ab9 */ /* 0x000fe20000000a00 */
[----:B------:R-:W-:Y:S01]  /*65c0*/  ULDC.64 UR6, c[0x4][0x90] ;  /* 0x0100240000067ab9 */ /* 0x000fe20000000a00 */
[----:B------:R-:W-:Y:S01]  /*65d0*/  IMAD.U32 R4, RZ, RZ, UR4 ;  /* 0x00000004ff047e24 */ /* 0x000fe2000f8e00ff */
[----:B---3--:R0:W1:Y:S01]  /*65e0*/  LDC.64 R14, c[0x4][R0] ;  /* 0x01000000000e7b82 */ /* 0x0080620000000a00 */
        /* <DEDUP_REMOVED lines=8> */
[----:B0-2---:R-:W-:-:S07]  /*6670*/  IMAD.MOV.U32 R13, RZ, RZ, RZ ;  /* 0x000000ffff0d7224 */ /* 0x005fce00078e00ff */
[----:B------:R-:W-:-:S07]  /*6680*/  LEPC R20, `(.L_x_558) ;  /* 0x000000001014794e */ /* 0x000fce0000000000 */
[----:B-1----:R-:W-:Y:S05]  /*6690*/  CALL.ABS.NOINC R14 ;  /* 0x000000000e007343 */ /* 0x002fea0003c00000 */
.L_x_558:
[----:B------:R-:W-:Y:S05]  /*66a0*/  BSYNC B6 ;  /* 0x0000000000067941 */ /* 0x000fea0003800000 */
.L_x_557:
[----:B------:R-:W-:Y:S01]  /*66b0*/  ULDC.U8 UR4, c[0x0][0x410] ;  /* 0x0001040000047ab9 */ /* 0x000fe20000000000 */
[----:B------:R-:W-:Y:S01]  /*66c0*/  BSSY B0, `(.L_x_559) ;  /* 0x000020c000007945 */ /* 0x000fe20003800000 */
[----:B------:R-:W-:Y:S01]  /*66d0*/  ISETP.NE.AND P0, PT, RZ, UR4, PT ;  /* 0x00000004ff007c0c */ /* 0x000fe2000bf05270 */
[----:B------:R-:W-:-:S12]  /*66e0*/  IMAD R4, R33, 0xc0, R153 ;  /* 0x000000c021047824 */ /* 0x000fd800078e0299 */
[----:B------:R-:W-:Y:S05]  /*66f0*/  @!P0 BRA `(.L_x_560) ;  /* 0x0000001000208947 */ /* 0x000fea0003800000 */
[----:B------:R-:W-:-:S03]  /*6700*/  UMOV UR4, 0xffffffff ;  /* 0xffffffff00047882 */ /* 0x000fc60000000000 */
[----:B------:R-:W-:Y:S05]  /*6710*/  BRA.DIV UR4, `(.L_x_561) ;  /* 0x0000011a04087947 */ /* 0x000fea000b800000 */
[----:B------:R0:W1:Y:S04]  /*6720*/  SHFL.IDX PT, R3, R26, RZ, 0x1c1f ;  /* 0x001c1fff1a037589 */ /* 0x00006800000e0000 */
[----:B------:R0:W4:Y:S04]  /*6730*/  SHFL.IDX PT, R0, R25, RZ, 0x1c1f ;  /* 0x001c1fff19007589 */ /* 0x00012800000e0000 */
[----:B------:R0:W0:Y:S04]  /*6740*/  SHFL.IDX PT, R5, R28, RZ, 0x1c1f ;  /* 0x001c1fff1c057589 */ /* 0x00002800000e0000 */
[----:B---3--:R3:W0:Y:S02]  /*6750*/  SHFL.IDX PT, R14, R27, RZ, 0x1c1f ;  /* 0x001c1fff1b0e7589 */ /* 0x00862400000e0000 */
.L_x_768:
[----:B------:R-:W-:Y:S01]  /*6760*/  ULDC UR4, c[0x0][0x448] ;  /* 0x0001120000047ab9 */ /* 0x000fe20000000800 */
[----:B------:R-:W-:Y:S01]  /*6770*/  BSSY B1, `(.L_x_562) ;  /* 0x000001e000017945 */ /* 0x000fe20003800000 */
[----:B0-----:R-:W-:Y:S01]  /*6780*/  IMAD R26, R24, UR4, RZ ;  /* 0x00000004181a7c24 */ /* 0x001fe2000f8e02ff */
[----:B------:R-:W-:Y:S02]  /*6790*/  CS2R R8, SRZ ;  /* 0x0000000000087805 */ /* 0x000fe4000001ff00 */
[----:B------:R-:W-:Y:S02]  /*67a0*/  CS2R R6, SRZ ;  /* 0x0000000000067805 */ /* 0x000fe4000001ff00 */
[----:B------:R-:W-:Y:S02]  /*67b0*/  CS2R R10, SRZ ;  /* 0x00000000000a7805 */ /* 0x000fe4000001ff00 */
[----:B--2---:R-:W-:Y:S02]  /*67c0*/  CS2R R12, SRZ ;  /* 0x00000000000c7805 */ /* 0x004fe4000001ff00 */
[----:B------:R-:W-:-:S13]  /*67d0*/  ISETP.GE.AND P0, PT, R4, R26, PT ;  /* 0x0000001a0400720c */ /* 0x000fda0003f06270 */
[----:B------:R-:W-:Y:S05]  /*67e0*/  @P0 BRA `(.L_x_563) ;  /* 0x0000000000580947 */ /* 0x000fea0003800000 */
[----:B------:R-:W2:Y:S01]  /*67f0*/  LDL R28, [R1+0x54] ;  /* 0x00005400011c7983 */ /* 0x000ea20000100800 */
[----:B------:R-:W-:-:S03]  /*6800*/  ULDC UR4, c[0x0][0x3f4] ;  /* 0x0000fd0000047ab9 */ /* 0x000fc60000000800 */
[----:B---3--:R-:W3:Y:S01]  /*6810*/  LDL R27, [R1+0x50] ;  /* 0x00005000011b7983 */ /* 0x008ee20000100800 */
[----:B------:R-:W-:Y:S01]  /*6820*/  ISETP.GE.AND P3, PT, R157, UR4, PT ;  /* 0x000000049d007c0c */ /* 0x000fe2000bf66270 */
[----:B----4-:R-:W-:Y:S01]  /*6830*/  IMAD.MOV.U32 R6, RZ, RZ, R0 ;  /* 0x000000ffff067224 */ /* 0x010fe200078e0000 */
[----:B------:R-:W-:Y:S01]  /*6840*/  ISETP.GE.AND P2, PT, R22, UR4, PT ;  /* 0x0000000416007c0c */ /* 0x000fe2000bf46270 */
[----:B-1----:R-:W-:Y:S01]  /*6850*/  IMAD.MOV.U32 R7, RZ, RZ, R3 ;  /* 0x000000ffff077224 */ /* 0x002fe200078e0003 */
[----:B------:R-:W-:Y:S01]  /*6860*/  CS2R R10, SRZ ;  /* 0x00000000000a7805 */ /* 0x000fe2000001ff00 */
[----:B------:R-:W-:Y:S01]  /*6870*/  IMAD.MOV.U32 R15, RZ, RZ, R5 ;  /* 0x000000ffff0f7224 */ /* 0x000fe200078e0005 */
[----:B------:R-:W-:Y:S02]  /*6880*/  CS2R R8, SRZ ;  /* 0x0000000000087805 */ /* 0x000fe4000001ff00 */
[----:B------:R-:W-:-:S07]  /*6890*/  CS2R R12, SRZ ;  /* 0x00000000000c7805 */ /* 0x000fce000001ff00 */
[----:B------:R-:W-:Y:S01]  /*68a0*/  @!P2 IMAD.WIDE R20, R22, 0x2, R6 ;  /* 0x000000021614a825 */ /* 0x000fe200078e0206 */
[----:B------:R-:W-:-:S04]  /*68b0*/  CS2R R6, SRZ ;  /* 0x0000000000067805 */ /* 0x000fc8000001ff00 */
[----:B------:R0:W5:Y:S01]  /*68c0*/  @!P2 LD.E.64 R10, desc[UR42][R20.64] ;  /* 0x0000002a140aa980 */ /* 0x000162000c101b00 */
[-C--:B--2---:R-:W-:Y:S02]  /*68d0*/  @!P3 IADD3 R24, P0, R0, R28.reuse, RZ ;  /* 0x0000001c0018b210 */ /* 0x084fe40007f1e0ff */
[----:B------:R-:W-:Y:S01]  /*68e0*/  @!P3 IADD3 R4, P1, R14, R28, RZ ;  /* 0x0000001c0e04b210 */ /* 0x000fe20007f3e0ff */
[----:B------:R-:W-:-:S03]  /*68f0*/  @!P2 IMAD.WIDE R14, R22, 0x2, R14 ;  /* 0x00000002160ea825 */ /* 0x000fc600078e020e */
[----:B---3--:R-:W-:Y:S01]  /*6900*/  @!P3 IADD3.X R5, R5, R27, RZ, P1, !PT ;  /* 0x0000001b0505b210 */ /* 0x008fe20000ffe4ff */
[----:B------:R-:W-:Y:S01]  /*6910*/  @!P3 IMAD.X R25, R3, 0x1, R27, P0 ;  /* 0x000000010319b824 */ /* 0x000fe200000e061b */
[----:B------:R0:W5:Y:S04]  /*6920*/  @!P2 LD.E.64 R8, desc[UR42][R14.64] ;  /* 0x0000002a0e08a980 */ /* 0x000168000c101b00 */
[----:B------:R0:W5:Y:S04]  /*6930*/  @!P3 LD.E.64 R12, desc[UR42][R24.64] ;  /* 0x0000002a180cb980 */ /* 0x000168000c101b00 */
[----:B------:R0:W5:Y:S02]  /*6940*/  @!P3 LD.E.64 R6, desc[UR42][R4.64] ;  /* 0x0000002a0406b980 */ /* 0x000164000c101b00 */
.L_x_563:
[----:B------:R-:W-:Y:S05]  /*6950*/  BSYNC B1 ;  /* 0x0000000000017941 */ /* 0x000fea0003800000 */
.L_x_562:
[----:B------:R-:W4:Y:S01]  /*6960*/  LDL R30, [R1+0x14] ;  /* 0x00001400011e7983 */ /* 0x000f220000100800 */
[----:B------:R-:W-:Y:S01]  /*6970*/  ULEA.HI UR4, UR37, UR37, URZ, 0x1 ;  /* 0x0000002525047291 */ /* 0x000fe2000f8f083f */
[--C-:B-----5:R-:W-:Y:S01]  /*6980*/  SHF.R.U64 R31, R10, 0x10, R11.reuse ;  /* 0x000000100a1f7819 */ /* 0x120fe2000000120b */
[----:B0-----:R-:W-:Y:S01]  /*6990*/  IMAD R20, R33, -0xc0, R26 ;  /* 0xffffff4021147824 */ /* 0x001fe200078e021a */
[----:B------:R-:W0:Y:S01]  /*69a0*/  S2R R21, SR_TID.X ;  /* 0x0000000000157919 */ /* 0x000e220000002100 */
[----:B------:R-:W-:Y:S01]  /*69b0*/  ULOP3.LUT UR4, UR4, 0xfffffffe, URZ, 0xc0, !UPT ;  /* 0xfffffffe04047892 */ /* 0x000fe2000f8ec03f */
[----:B---3--:R-:W-:Y:S01]  /*69c0*/  SHF.R.U32.HI R27, RZ, 0x10, R11 ;  /* 0x00000010ff1b7819 */ /* 0x008fe2000001160b */
[--C-:B------:R-:W-:Y:S01]  /*69d0*/  IMAD.MOV.U32 R4, RZ, RZ, R13.reuse ;  /* 0x000000ffff047224 */ /* 0x100fe200078e000d */
[--C-:B------:R-:W-:Y:S01]  /*69e0*/  SHF.R.U32.HI R25, RZ, 0x10, R13.reuse ;  /* 0x00000010ff197819 */ /* 0x100fe2000001160d */
[----:B------:R-:W-:Y:S01]  /*69f0*/  UIADD3 UR4, UR37, -UR4, URZ ;  /* 0x8000000425047290 */ /* 0x000fe2000fffe03f */
[----:B------:R-:W-:Y:S01]  /*6a00*/  IMAD.MOV.U32 R14, RZ, RZ, R10 ;  /* 0x000000ffff0e7224 */ /* 0x000fe200078e000a */
[----:B------:R-:W-:Y:S01]  /*6a10*/  SHF.R.U64 R26, R12, 0x10, R13 ;  /* 0x000000100c1a7819 */ /* 0x000fe2000000120d */
[----:B------:R-:W-:Y:S01]  /*6a20*/  BSSY B1, `(.L_x_564) ;  /* 0x0000024000017945 */ /* 0x000fe20003800000 */
[----:B------:R-:W-:Y:S01]  /*6a30*/  MOV R15, R8 ;  /* 0x00000008000f7202 */ /* 0x000fe20000000f00 */
[----:B------:R-:W-:Y:S01]  /*6a40*/  IMAD.MOV.U32 R10, RZ, RZ, R7 ;  /* 0x000000ffff0a7224 */ /* 0x000fe200078e0007 */
[----:B------:R-:W-:Y:S01]  /*6a50*/  SHF.R.U64 R24, R8, 0x10, R9 ;  /* 0x0000001008187819 */ /* 0x000fe20000001209 */
[----:B------:R-:W-:Y:S01]  /*6a60*/  IMAD.U32 R5, RZ, RZ, UR4 ;  /* 0x00000004ff057e24 */ /* 0x000fe2000f8e00ff */
[----:B------:R-:W-:-:S02]  /*6a70*/  VIMNMX R20, R20, 0xc0, PT ;  /* 0x000000c014147848 */ /* 0x000fc40003fe0100 */
[----:B------:R-:W-:Y:S02]  /*6a80*/  PRMT R8, R4, 0x5410, R25 ;  /* 0x0000541004087816 */ /* 0x000fe40000000019 */
[----:B------:R-:W-:Y:S02]  /*6a90*/  SHF.L.U32 R5, R5, 0x1f, RZ ;  /* 0x0000001f05057819 */ /* 0x000fe400000006ff */
[----:B------:R-:W-:Y:S02]  /*6aa0*/  PRMT R14, R14, 0x5410, R31 ;  /* 0x000054100e0e7816 */ /* 0x000fe4000000001f */
[----:B------:R-:W2:Y:S01]  /*6ab0*/  SYNCS.PHASECHK.TRANS64.TRYWAIT P0, [R18+URZ+0x16800], R5 ;  /* 0x01680005120075a7 */ /* 0x000ea2000800017f */
[----:B------:R-:W-:Y:S02]  /*6ac0*/  ISETP.GE.AND P1, PT, R153, R20, PT ;  /* 0x000000149900720c */ /* 0x000fe40003f26270 */
[----:B------:R-:W-:Y:S01]  /*6ad0*/  PRMT R15, R15, 0x5410, R24 ;  /* 0x000054100f0f7816 */ /* 0x000fe20000000018 */
[----:B0-----:R-:W-:Y:S01]  /*6ae0*/  VIADD R34, R21, 0xffffff80 ;  /* 0xffffff8015227836 */ /* 0x001fe20000000000 */
[----:B------:R-:W-:-:S04]  /*6af0*/  SHF.R.U32.HI R21, RZ, 0x10, R9 ;  /* 0x00000010ff157819 */ /* 0x000fc80000011609 */
[----:B------:R-:W-:-:S04]  /*6b00*/  SHF.R.S32.HI R32, RZ, 0x1f, R34 ;  /* 0x0000001fff207819 */ /* 0x000fc80000011422 */
[----:B------:R-:W-:-:S04]  /*6b10*/  LEA.HI R32, R32, R34, RZ, 0x5 ;  /* 0x0000002220207211 */ /* 0x000fc800078f28ff */
[----:B------:R-:W-:Y:S01]  /*6b20*/  SHF.R.S32.HI R32, RZ, 0x5, R32 ;  /* 0x00000005ff207819 */ /* 0x000fe20000011420 */
[C---:B----4-:R-:W-:Y:S01]  /*6b30*/  IMAD.SHL.U32 R0, R30.reuse, 0x40, RZ ;  /* 0x000000401e007824 */ /* 0x050fe200078e00ff */
[----:B------:R-:W-:-:S04]  /*6b40*/  LOP3.LUT P2, RZ, R30, 0x4, RZ, 0xc0, !PT ;  /* 0x000000041eff7812 */ /* 0x000fc8000784c0ff */
[----:B-1----:R-:W-:-:S04]  /*6b50*/  LOP3.LUT R3, R0, 0x1c0, RZ, 0xc0, !PT ;  /* 0x000001c000037812 */ /* 0x002fc800078ec0ff */
[----:B------:R-:W-:Y:S02]  /*6b60*/  LOP3.LUT R0, R3, 0x18, R16, 0xf8, !PT ;  /* 0x0000001803007812 */ /* 0x000fe400078ef810 */
[----:B------:R-:W-:-:S04]  /*6b70*/  SHF.R.U32.HI R3, RZ, 0x3, R3 ;  /* 0x00000003ff037819 */ /* 0x000fc80000011603 */
[----:B------:R-:W-:Y:S01]  /*6b80*/  LOP3.LUT R28, R0, R3, RZ, 0x3c, !PT ;  /* 0x00000003001c7212 */ /* 0x000fe200078e3cff */
[----:B------:R-:W-:Y:S02]  /*6b90*/  IMAD.MOV.U32 R0, RZ, RZ, R11 ;  /* 0x000000ffff007224 */ /* 0x000fe400078e000b */
[----:B------:R-:W-:Y:S02]  /*6ba0*/  IMAD.MOV.U32 R3, RZ, RZ, R12 ;  /* 0x000000ffff037224 */ /* 0x000fe400078e000c */
[----:B------:R-:W-:Y:S01]  /*6bb0*/  IMAD R11, R32, 0x200, R28 ;  /* 0x00000200200b7824 */ /* 0x000fe200078e021c */
[----:B------:R-:W-:Y:S01]  /*6bc0*/  PRMT R13, R0, 0x5410, R27 ;  /* 0x00005410000d7816 */ /* 0x000fe2000000001b */
[----:B------:R-:W-:Y:S01]  /*6bd0*/  IMAD.MOV.U32 R12, RZ, RZ, R9 ;  /* 0x000000ffff0c7224 */ /* 0x000fe200078e0009 */
[----:B------:R-:W-:Y:S01]  /*6be0*/  PRMT R3, R3, 0x5410, R26 ;  /* 0x0000541003037816 */ /* 0x000fe2000000001a */
[----:B------:R-:W-:Y:S02]  /*6bf0*/  IMAD R11, R11, 0x2, R18 ;  /* 0x000000020b0b7824 */ /* 0x000fe400078e0212 */
[----:B------:R-:W-:Y:S01]  /*6c00*/  IMAD.MOV.U32 R9, RZ, RZ, R6 ;  /* 0x000000ffff097224 */ /* 0x000fe200078e0006 */
[--C-:B------:R-:W-:Y:S01]  /*6c10*/  SHF.R.U64 R6, R6, 0x10, R7.reuse ;  /* 0x0000001006067819 */ /* 0x100fe20000001207 */
[----:B------:R-:W-:Y:S01]  /*6c20*/  VIADD R0, R11, 0x8440 ;  /* 0x000084400b007836 */ /* 0x000fe20000000000 */
[----:B------:R-:W-:-:S02]  /*6c30*/  SHF.R.U32.HI R7, RZ, 0x10, R7 ;  /* 0x00000010ff077819 */ /* 0x000fc40000011607 */
[----:B------:R-:W-:Y:S01]  /*6c40*/  IADD3 R4, R11, 0x8400, RZ ;  /* 0x000084000b047810 */ /* 0x000fe20007ffe0ff */
[----:B--2---:R-:W-:Y:S06]  /*6c50*/  @!P0 BRA `(.L_x_565) ;  /* 0x0000011400288947 */ /* 0x004fec0003800000 */
.L_x_769:
[----:B------:R-:W-:Y:S05]  /*6c60*/  BSYNC B1 ;  /* 0x0000000000017941 */ /* 0x000fea0003800000 */
.L_x_564:
[----:B------:R-:W-:Y:S01]  /*6c70*/  BSSY B1, `(.L_x_566) ;  /* 0x0000059000017945 */ /* 0x000fe20003800000 */
[----:B------:R-:W-:Y:S01]  /*6c80*/  PRMT R12, R12, 0x5410, R21 ;  /* 0x000054100c0c7816 */ /* 0x000fe20000000015 */
[----:B------:R-:W-:Y:S01]  /*6c90*/  @P2 VIADD R0, R4, 0xffffffc0 ;  /* 0xffffffc004002836 */ /* 0x000fe20000000000 */
[----:B------:R-:W-:Y:S02]  /*6ca0*/  PRMT R9, R9, 0x5410, R6 ;  /* 0x0000541009097816 */ /* 0x000fe40000000006 */
[----:B------:R-:W-:Y:S01]  /*6cb0*/  PRMT R10, R10, 0x5410, R7 ;  /* 0x000054100a0a7816 */ /* 0x000fe20000000007 */
[----:B------:R-:W-:Y:S06]  /*6cc0*/  @P1 BRA `(.L_x_567) ;  /* 0x00000004004c1947 */ /* 0x000fec0003800000 */
[----:B------:R-:W1:Y:S01]  /*6cd0*/  LDC R4, c[0x0][0x3f4] ;  /* 0x0000fd00ff047b82 */ /* 0x000e620000000800 */
[----:B------:R-:W-:Y:S01]  /*6ce0*/  BSSY B2, `(.L_x_568) ;  /* 0x000002a000027945 */ /* 0x000fe20003800000 */
[-C--:B-1----:R-:W-:Y:S02]  /*6cf0*/  ISETP.GE.AND P0, PT, R22, R4.reuse, PT ;  /* 0x000000041600720c */ /* 0x082fe40003f06270 */
[----:B------:R-:W-:-:S11]  /*6d00*/  ISETP.GE.AND P1, PT, R157, R4, PT ;  /* 0x000000049d00720c */ /* 0x000fd60003f26270 */
[----:B------:R-:W-:Y:S05]  /*6d10*/  @P0 BRA `(.L_x_569) ;  /* 0x0000000000980947 */ /* 0x000fea0003800000 */
[----:B0-----:R-:W0:Y:S01]  /*6d20*/  LDS.128 R4, [R11+0x8400] ;  /* 0x008400000b047984 */ /* 0x001e220000000c00 */
[C---:B------:R-:W-:Y:S01]  /*6d30*/  IMAD.U32 R30, R15.reuse, 0x10000, RZ ;  /* 0x000100000f1e7824 */ /* 0x040fe200078e00ff */
[C---:B------:R-:W-:Y:S01]  /*6d40*/  LOP3.LUT R28, R14.reuse, 0xffff0000, RZ, 0xc0, !PT ;  /* 0xffff00000e1c7812 */ /* 0x040fe200078ec0ff */
[----:B------:R-:W-:Y:S01]  /*6d50*/  IMAD.U32 R27, R14, 0x10000, RZ ;  /* 0x000100000e1b7824 */ /* 0x000fe200078e00ff */
[----:B------:R-:W-:Y:S01]  /*6d60*/  LOP3.LUT R31, R15, 0xffff0000, RZ, 0xc0, !PT ;  /* 0xffff00000f1f7812 */ /* 0x000fe200078ec0ff */
[C---:B0-----:R-:W-:Y:S01]  /*6d70*/  IMAD.U32 R21, R4.reuse, 0x10000, RZ ;  /* 0x0001000004157824 */ /* 0x041fe200078e00ff */
[----:B------:R-:W-:Y:S01]  /*6d80*/  LOP3.LUT R4, R4, 0xffff0000, RZ, 0xc0, !PT ;  /* 0xffff000004047812 */ /* 0x000fe200078ec0ff */
[C---:B------:R-:W-:Y:S01]  /*6d90*/  IMAD.U32 R24, R5.reuse, 0x10000, RZ ;  /* 0x0001000005187824 */ /* 0x040fe200078e00ff */
[----:B------:R-:W-:Y:S01]  /*6da0*/  LOP3.LUT R5, R5, 0xffff0000, RZ, 0xc0, !PT ;  /* 0xffff000005057812 */ /* 0x000fe200078ec0ff */
[----:B------:R-:W-:Y:S01]  /*6db0*/  IMAD.U32 R26, R7, 0x10000, RZ ;  /* 0x00010000071a7824 */ /* 0x000fe200078e00ff */
[----:B------:R-:W-:Y:S01]  /*6dc0*/  SHF.L.U32 R25, R6, 0x10, RZ ;  /* 0x0000001006197819 */ /* 0x000fe200000006ff */
[C---:B------:R-:W-:Y:S01]  /*6dd0*/  FMUL.FTZ R32, R4.reuse, R30 ;  /* 0x0000001e04207220 */ /* 0x040fe20000410000 */
[----:B------:R-:W-:Y:S01]  /*6de0*/  FMUL.FTZ R33, R4, R27 ;  /* 0x0000001b04217220 */ /* 0x000fe20000410000 */
[C---:B------:R-:W-:Y:S01]  /*6df0*/  FMUL.FTZ R35, R5.reuse, R31 ;  /* 0x0000001f05237220 */ /* 0x040fe20000410000 */
[----:B------:R-:W-:Y:S01]  /*6e00*/  FMUL.FTZ R37, R5, R28 ;  /* 0x0000001c05257220 */ /* 0x000fe20000410000 */
[C---:B------:R-:W-:Y:S01]  /*6e10*/  FFMA.FTZ R32, R21.reuse, R27, -R32 ;  /* 0x0000001b15207223 */ /* 0x040fe20000010820 */
[----:B------:R-:W-:Y:S01]  /*6e20*/  LOP3.LUT R6, R6, 0xffff0000, RZ, 0xc0, !PT ;  /* 0xffff000006067812 */ /* 0x000fe200078ec0ff */
[----:B------:R-:W-:Y:S01]  /*6e30*/  FFMA.FTZ R33, R21, R30, R33 ;  /* 0x0000001e15217223 */ /* 0x000fe20000010021 */
[----:B------:R-:W-:Y:S01]  /*6e40*/  LOP3.LUT R7, R7, 0xffff0000, RZ, 0xc0, !PT ;  /* 0xffff000007077812 */ /* 0x000fe200078ec0ff */
[C---:B------:R-:W-:Y:S01]  /*6e50*/  IMAD.U32 R21, R12.reuse, 0x10000, RZ ;  /* 0x000100000c157824 */ /* 0x040fe200078e00ff */
[----:B------:R-:W-:Y:S01]  /*6e60*/  LOP3.LUT R27, R12, 0xffff0000, RZ, 0xc0, !PT ;  /* 0xffff00000c1b7812 */ /* 0x000fe200078ec0ff */
[C---:B------:R-:W-:Y:S01]  /*6e70*/  IMAD.U32 R4, R13.reuse, 0x10000, RZ ;  /* 0x000100000d047824 */ /* 0x040fe200078e00ff */
[----:B------:R-:W-:Y:S01]  /*6e80*/  LOP3.LUT R5, R13, 0xffff0000, RZ, 0xc0, !PT ;  /* 0xffff00000d057812 */ /* 0x000fe200078ec0ff */
[C---:B------:R-:W-:Y:S01]  /*6e90*/  FFMA.FTZ R35, R24.reuse, R28, -R35 ;  /* 0x0000001c18237223 */ /* 0x040fe20000010823 */
[----:B------:R-:W-:Y:S01]  /*6ea0*/  FFMA.FTZ R24, R24, R31, R37 ;  /* 0x0000001f18187223 */ /* 0x000fe20000010025 */
[C---:B------:R-:W-:Y:S01]  /*6eb0*/  FMUL.FTZ R28, R6.reuse, R21 ;  /* 0x00000015061c7220 */ /* 0x040fe20000410000 */
[-C--:B------:R-:W-:Y:S01]  /*6ec0*/  FMUL.FTZ R30, R6, R4.reuse ;  /* 0x00000004061e7220 */ /* 0x080fe20000410000 */
[C---:B------:R-:W-:Y:S01]  /*6ed0*/  FMUL.FTZ R31, R7.reuse, R27 ;  /* 0x0000001b071f7220 */ /* 0x040fe20000410000 */
[----:B------:R-:W-:Y:S01]  /*6ee0*/  FMUL.FTZ R34, R7, R5 ;  /* 0x0000000507227220 */ /* 0x000fe20000410000 */
[C---:B------:R-:W-:Y:S01]  /*6ef0*/  FFMA.FTZ R6, R25.reuse, R4, -R28 ;  /* 0x0000000419067223 */ /* 0x040fe2000001081c */
[----:B------:R-:W-:Y:S01]  /*6f00*/  FFMA.FTZ R21, R25, R21, R30 ;  /* 0x0000001519157223 */ /* 0x000fe2000001001e */
[C---:B------:R-:W-:Y:S01]  /*6f10*/  FFMA.FTZ R7, R26.reuse, R5, -R31 ;  /* 0x000000051a077223 */ /* 0x040fe2000001081f */
[----:B------:R-:W-:Y:S01]  /*6f20*/  FFMA.FTZ R34, R26, R27, R34 ;  /* 0x0000001b1a227223 */ /* 0x000fe20000010022 */
[----:B------:R-:W-:-:S02]  /*6f30*/  F2FP.BF16.F32.PACK_AB R4, R33, R32 ;  /* 0x000000202104723e */ /* 0x000fc400000010ff */
[----:B------:R-:W-:Y:S02]  /*6f40*/  F2FP.BF16.F32.PACK_AB R5, R24, R35 ;  /* 0x000000231805723e */ /* 0x000fe400000010ff */
[----:B------:R-:W-:Y:S02]  /*6f50*/  F2FP.BF16.F32.PACK_AB R6, R21, R6 ;  /* 0x000000061506723e */ /* 0x000fe400000010ff */
[----:B------:R-:W-:-:S05]  /*6f60*/  F2FP.BF16.F32.PACK_AB R7, R34, R7 ;  /* 0x000000072207723e */ /* 0x000fca00000010ff */
[----:B------:R1:W-:Y:S02]  /*6f70*/  STS.128 [R11+0x8400], R4 ;  /* 0x008400040b007388 */ /* 0x0003e40000000c00 */
.L_x_569:
[----:B------:R-:W-:Y:S05]  /*6f80*/  BSYNC B2 ;  /* 0x0000000000027941 */ /* 0x000fea0003800000 */
.L_x_568:
[----:B------:R-:W-:Y:S05]  /*6f90*/  @P1 BRA `(.L_x_567) ;  /* 0x0000000000981947 */ /* 0x000fea0003800000 */
[----:B01----:R-:W0:Y:S01]  /*6fa0*/  LDS.128 R4, [R0] ;  /* 0x0000000000047984 */ /* 0x003e220000000c00 */
[----:B------:R-:W-:Y:S01]  /*6fb0*/  SHF.L.U32 R30, R9, 0x10, RZ ;  /* 0x00000010091e7819 */ /* 0x000fe200000006ff */
[C---:B------:R-:W-:Y:S01]  /*6fc0*/  IMAD.U32 R27, R3.reuse, 0x10000, RZ ;  /* 0x00010000031b7824 */ /* 0x040fe200078e00ff */
[----:B------:R-:W-:Y:S02]  /*6fd0*/  LOP3.LUT R28, R3, 0xffff0000, RZ, 0xc0, !PT ;  /* 0xffff0000031c7812 */ /* 0x000fe400078ec0ff */
[----:B------:R-:W-:Y:S01]  /*6fe0*/  LOP3.LUT R31, R9, 0xffff0000, RZ, 0xc0, !PT ;  /* 0xffff0000091f7812 */ /* 0x000fe200078ec0ff */
[C---:B0-----:R-:W-:Y:S01]  /*6ff0*/  IMAD.U32 R21, R4.reuse, 0x10000, RZ ;  /* 0x0001000004157824 */ /* 0x041fe200078e00ff */
[----:B------:R-:W-:Y:S01]  /*7000*/  LOP3.LUT R4, R4, 0xffff0000, RZ, 0xc0, !PT ;  /* 0xffff000004047812 */ /* 0x000fe200078ec0ff */
[C---:B------:R-:W-:Y:S01]  /*7010*/  IMAD.U32 R24, R5.reuse, 0x10000, RZ ;  /* 0x0001000005187824 */ /* 0x040fe200078e00ff */
[----:B------:R-:W-:Y:S01]  /*7020*/  LOP3.LUT R5, R5, 0xffff0000, RZ, 0xc0, !PT ;  /* 0xffff000005057812 */ /* 0x000fe200078ec0ff */
[C---:B------:R-:W-:Y:S01]  /*7030*/  IMAD.U32 R25, R6.reuse, 0x10000, RZ ;  /* 0x0001000006197824 */ /* 0x040fe200078e00ff */
[----:B------:R-:W-:Y:S01]  /*7040*/  LOP3.LUT R6, R6, 0xffff0000, RZ, 0xc0, !PT ;  /* 0xffff000006067812 */ /* 0x000fe200078ec0ff */
[C---:B------:R-:W-:Y:S01]  /*7050*/  FMUL.FTZ R32, R4.reuse, R30 ;  /* 0x0000001e04207220 */ /* 0x040fe20000410000 */
[----:B------:R-:W-:Y:S01]  /*7060*/  FMUL.FTZ R33, R4, R27 ;  /* 0x0000001b04217220 */ /* 0x000fe20000410000 */
[----:B------:R-:W-:-:S02]  /*7070*/  IMAD.U32 R26, R7, 0x10000, RZ ;  /* 0x00010000071a7824 */ /* 0x000fc400078e00ff */
[----:B------:R-:W-:Y:S01]  /*7080*/  FMUL.FTZ R35, R5, R31 ;  /* 0x0000001f05237220 */ /* 0x000fe20000410000 */
[----:B------:R-:W-:Y:S01]  /*7090*/  FFMA.FTZ R32, R21, R27, -R32 ;  /* 0x0000001b15207223 */ /* 0x000fe20000010820 */
[----:B------:R-:W-:Y:S01]  /*70a0*/  FMUL.FTZ R37, R5, R28 ;  /* 0x0000001c05257220 */ /* 0x000fe20000410000 */
[----:B------:R-:W-:Y:S01]  /*70b0*/  LOP3.LUT R7, R7, 0xffff0000, RZ, 0xc0, !PT ;  /* 0xffff000007077812 */ /* 0x000fe200078ec0ff */
[----:B------:R-:W-:Y:S01]  /*70c0*/  FFMA.FTZ R33, R21, R30, R33 ;  /* 0x0000001e15217223 */ /* 0x000fe20000010021 */
[C---:B------:R-:W-:Y:S01]  /*70d0*/  LOP3.LUT R27, R10.reuse, 0xffff0000, RZ, 0xc0, !PT ;  /* 0xffff00000a1b7812 */ /* 0x040fe200078ec0ff */
[----:B------:R-:W-:Y:S01]  /*70e0*/  IMAD.U32 R21, R10, 0x10000, RZ ;  /* 0x000100000a157824 */ /* 0x000fe200078e00ff */
[C---:B------:R-:W-:Y:S01]  /*70f0*/  LOP3.LUT R5, R8.reuse, 0xffff0000, RZ, 0xc0, !PT ;  /* 0xffff000008057812 */ /* 0x040fe200078ec0ff */
[----:B------:R-:W-:Y:S02]  /*7100*/  IMAD.U32 R4, R8, 0x10000, RZ ;  /* 0x0001000008047824 */ /* 0x000fe400078e00ff */
        /* <DEDUP_REMOVED lines=14> */
[----:B------:R2:W-:Y:S02]  /*71f0*/  STS.128 [R0], R4 ;  /* 0x0000000400007388 */ /* 0x0005e40000000c00 */
.L_x_567:
[----:B------:R-:W-:Y:S05]  /*7200*/  BSYNC B1 ;  /* 0x0000000000017941 */ /* 0x000fea0003800000 */
.L_x_566:
[----:B-12---:R-:W-:-:S05]  /*7210*/  VIADD R4, R153, 0x60 ;  /* 0x0000006099047836 */ /* 0x006fca0000000000 */
[----:B------:R-:W-:-:S13]  /*7220*/  ISETP.GE.AND P0, PT, R4, R20, PT ;  /* 0x000000140400720c */ /* 0x000fda0003f06270 */
[----:B------:R-:W-:Y:S05]  /*7230*/  @P0 BRA `(.L_x_570) ;  /* 0x0000001400500947 */ /* 0x000fea0003800000 */
        /* <DEDUP_REMOVED lines=12> */
[----:B------:R-:W-:Y:S01]  /*7300*/  IMAD.U32 R14, R6, 0x10000, RZ ;  /* 0x00010000060e7824 */ /* 0x000fe200078e00ff */
[----:B------:R-:W-:Y:S01]  /*7310*/  SHF.L.U32 R21, R5, 0x10, RZ ;  /* 0x0000001005157819 */ /* 0x000fe200000006ff */
[----:B------:R-:W-:Y:S01]  /*7320*/  IMAD.U32 R15, R7, 0x10000, RZ ;  /* 0x00010000070f7824 */ /* 0x000fe200078e00ff */
[----:B------:R-:W-:Y:S01]  /*7330*/  LOP3.LUT R5, R5, 0xffff0000, RZ, 0xc0, !PT ;  /* 0xffff000005057812 */ /* 0x000fe200078ec0ff */
[-C--:B------:R-:W-:Y:S01]  /*7340*/  FMUL.FTZ R25, R28, R4.reuse ;  /* 0x000000041c197220 */ /* 0x080fe20000410000 */
[----:B------:R-:W-:Y:S01]  /*7350*/  FMUL.FTZ R27, R26, R4 ;  /* 0x000000041a1b7220 */ /* 0x000fe20000410000 */
[----:B------:R-:W-:-:S02]  /*7360*/  LOP3.LUT R6, R6, 0xffff0000, RZ, 0xc0, !PT ;  /* 0xffff000006067812 */ /* 0x000fc400078ec0ff */
[-C--:B------:R-:W-:Y:S01]  /*7370*/  FMUL.FTZ R24, R33, R5.reuse ;  /* 0x0000000521187220 */ /* 0x080fe20000410000 */
[-C--:B------:R-:W-:Y:S01]  /*7380*/  FFMA.FTZ R4, R26, R20.reuse, -R25 ;  /* 0x000000141a047223 */ /* 0x080fe20000010819 */
[----:B------:R-:W-:Y:S01]  /*7390*/  FFMA.FTZ R27, R28, R20, R27 ;  /* 0x000000141c1b7223 */ /* 0x000fe2000001001b */
[C---:B------:R-:W-:Y:S01]  /*73a0*/  FMUL.FTZ R20, R31.reuse, R5 ;  /* 0x000000051f147220 */ /* 0x040fe20000410000 */
[-C--:B------:R-:W-:Y:S01]  /*73b0*/  FFMA.FTZ R5, R31, R21.reuse, -R24 ;  /* 0x000000151f057223 */ /* 0x080fe20000010818 */
[----:B------:R-:W-:Y:S01]  /*73c0*/  LOP3.LUT R7, R7, 0xffff0000, RZ, 0xc0, !PT ;  /* 0xffff000007077812 */ /* 0x000fe200078ec0ff */
[C---:B------:R-:W-:Y:S01]  /*73d0*/  IMAD.U32 R28, R12.reuse, 0x10000, RZ ;  /* 0x000100000c1c7824 */ /* 0x040fe200078e00ff */
[----:B------:R-:W-:Y:S01]  /*73e0*/  LOP3.LUT R31, R12, 0xffff0000, RZ, 0xc0, !PT ;  /* 0xffff00000c1f7812 */ /* 0x000fe200078ec0ff */
[C---:B------:R-:W-:Y:S01]  /*73f0*/  IMAD.U32 R26, R13.reuse, 0x10000, RZ ;  /* 0x000100000d1a7824 */ /* 0x040fe200078e00ff */
[----:B------:R-:W-:Y:S01]  /*7400*/  LOP3.LUT R25, R13, 0xffff0000, RZ, 0xc0, !PT ;  /* 0xffff00000d197812 */ /* 0x000fe200078ec0ff */
[----:B------:R-:W-:Y:S01]  /*7410*/  FFMA.FTZ R20, R33, R21, R20 ;  /* 0x0000001521147223 */ /* 0x000fe20000010014 */
[-C--:B------:R-:W-:Y:S01]  /*7420*/  FMUL.FTZ R13, R28, R6.reuse ;  /* 0x000000061c0d7220 */ /* 0x080fe20000410000 */
[C---:B------:R-:W-:Y:S01]  /*7430*/  FMUL.FTZ R21, R26.reuse, R6 ;  /* 0x000000061a157220 */ /* 0x040fe20000410000 */
[-C--:B------:R-:W-:Y:S01]  /*7440*/  FMUL.FTZ R12, R31, R7.reuse ;  /* 0x000000071f0c7220 */ /* 0x080fe20000410000 */
[C---:B------:R-:W-:Y:S01]  /*7450*/  FMUL.FTZ R24, R25.reuse, R7 ;  /* 0x0000000719187220 */ /* 0x040fe20000410000 */
[-C--:B------:R-:W-:Y:S01]  /*7460*/  FFMA.FTZ R6, R26, R14.reuse, -R13 ;  /* 0x0000000e1a067223 */ /* 0x080fe2000001080d */
[----:B------:R-:W-:Y:S01]  /*7470*/  FFMA.FTZ R21, R28, R14, R21 ;  /* 0x0000000e1c157223 */ /* 0x000fe20000010015 */
[-C--:B------:R-:W-:Y:S01]  /*7480*/  FFMA.FTZ R7, R25, R15.reuse, -R12 ;  /* 0x0000000f19077223 */ /* 0x080fe2000001080c */
[----:B------:R-:W-:Y:S01]  /*7490*/  FFMA.FTZ R24, R31, R15, R24 ;  /* 0x0000000f1f187223 */ /* 0x000fe20000010018 */
[----:B------:R-:W-:-:S02]  /*74a0*/  F2FP.BF16.F32.PACK_AB R4, R27, R4 ;  /* 0x000000041b04723e */ /* 0x000fc400000010ff */
[----:B------:R-:W-:Y:S02]  /*74b0*/  F2FP.BF16.F32.PACK_AB R5, R20, R5 ;  /* 0x000000051405723e */ /* 0x000fe400000010ff */
[----:B------:R-:W-:Y:S02]  /*74c0*/  F2FP.BF16.F32.PACK_AB R6, R21, R6 ;  /* 0x000000061506723e */ /* 0x000fe400000010ff */
[----:B------:R-:W-:-:S05]  /*74d0*/  F2FP.BF16.F32.PACK_AB R7, R24, R7 ;  /* 0x000000071807723e */ /* 0x000fca00000010ff */
[----:B------:R1:W-:Y:S02]  /*74e0*/  STS.128 [R11+0xb400], R4 ;  /* 0x00b400040b007388 */ /* 0x0003e40000000c00 */
.L_x_572:
[----:B------:R-:W-:Y:S05]  /*74f0*/  BSYNC B1 ;  /* 0x0000000000017941 */ /* 0x000fea0003800000 */
.L_x_571:
[----:B------:R-:W-:Y:S05]  /*7500*/  @P1 BRA `(.L_x_570) ;  /* 0x00000010009c1947 */ /* 0x000fea0003800000 */
[----:B01----:R-:W0:Y:S01]  /*7510*/  LDS.128 R4, [R0+0x3000] ;  /* 0x0030000000047984 */ /* 0x003e220000000c00 */
[C---:B------:R-:W-:Y:S01]  /*7520*/  IMAD.U32 R21, R9.reuse, 0x10000, RZ ;  /* 0x0001000009157824 */ /* 0x040fe200078e00ff */
[----:B------:R-:W-:Y:S01]  /*7530*/  LOP3.LUT R26, R9, 0xffff0000, RZ, 0xc0, !PT ;  /* 0xffff0000091a7812 */ /* 0x000fe200078ec0ff */
[C---:B------:R-:W-:Y:S01]  /*7540*/  IMAD.U32 R15, R3.reuse, 0x10000, RZ ;  /* 0x00010000030f7824 */ /* 0x040fe200078e00ff */
[----:B------:R-:W-:Y:S01]  /*7550*/  LOP3.LUT R24, R3, 0xffff0000, RZ, 0xc0, !PT ;  /* 0xffff000003187812 */ /* 0x000fe200078ec0ff */
[C---:B------:R-:W-:Y:S01]  /*7560*/  IMAD.U32 R25, R10.reuse, 0x10000, RZ ;  /* 0x000100000a197824 */ /* 0x040fe200078e00ff */
[----:B------:R-:W-:Y:S02]  /*7570*/  LOP3.LUT R27, R10, 0xffff0000, RZ, 0xc0, !PT ;  /* 0xffff00000a1b7812 */ /* 0x000fe400078ec0ff */
[C---:B0-----:R-:W-:Y:S01]  /*7580*/  SHF.L.U32 R11, R4.reuse, 0x10, RZ ;  /* 0x00000010040b7819 */ /* 0x041fe200000006ff */
[C---:B------:R-:W-:Y:S01]  /*7590*/  IMAD.U32 R12, R5.reuse, 0x10000, RZ ;  /* 0x00010000050c7824 */ /* 0x040fe200078e00ff */
[----:B------:R-:W-:Y:S01]  /*75a0*/  LOP3.LUT R4, R4, 0xffff0000, RZ, 0xc0, !PT ;  /* 0xffff000004047812 */ /* 0x000fe200078ec0ff */
[C---:B------:R-:W-:Y:S01]  /*75b0*/  IMAD.U32 R3, R6.reuse, 0x10000, RZ ;  /* 0x0001000006037824 */ /* 0x040fe200078e00ff */
[----:B------:R-:W-:Y:S01]  /*75c0*/  LOP3.LUT R5, R5, 0xffff0000, RZ, 0xc0, !PT ;  /* 0xffff000005057812 */ /* 0x000fe200078ec0ff */
[----:B------:R-:W-:Y:S01]  /*75d0*/  IMAD.U32 R9, R7, 0x10000, RZ ;  /* 0x0001000007097824 */ /* 0x000fe200078e00ff */
[----:B------:R-:W-:Y:S01]  /*75e0*/  LOP3.LUT R6, R6, 0xffff0000, RZ, 0xc0, !PT ;  /* 0xffff000006067812 */ /* 0x000fe200078ec0ff */
[-C--:B------:R-:W-:Y:S01]  /*75f0*/  FMUL.FTZ R14, R21, R4.reuse ;  /* 0x00000004150e7220 */ /* 0x080fe20000410000 */
[----:B------:R-:W-:Y:S01]  /*7600*/  FMUL.FTZ R20, R15, R4 ;  /* 0x000000040f147220 */ /* 0x000fe20000410000 */
[----:B------:R-:W-:Y:S01]  /*7610*/  FMUL.FTZ R13, R26, R5 ;  /* 0x000000051a0d7220 */ /* 0x000fe20000410000 */
[----:B------:R-:W-:Y:S01]  /*7620*/  LOP3.LUT R7, R7, 0xffff0000, RZ, 0xc0, !PT ;  /* 0xffff000007077812 */ /* 0x000fe200078ec0ff */
[----:B------:R-:W-:Y:S01]  /*7630*/  FFMA.FTZ R4, R15, R11, -R14 ;  /* 0x0000000b0f047223 */ /* 0x000fe2000001080e */
[C---:B------:R-:W-:Y:S01]  /*7640*/  FMUL.FTZ R15, R24.reuse, R5 ;  /* 0x00000005180f7220 */ /* 0x040fe20000410000 */
[----:B------:R-:W-:Y:S01]  /*7650*/  FFMA.FTZ R11, R21, R11, R20 ;  /* 0x0000000b150b7223 */ /* 0x000fe20000010014 */
[----:B------:R-:W-:Y:S01]  /*7660*/  FFMA.FTZ R5, R24, R12, -R13 ;  /* 0x0000000c18057223 */ /* 0x000fe2000001080d */
[C---:B------:R-:W-:Y:S01]  /*7670*/  SHF.L.U32 R13, R8.reuse, 0x10, RZ ;  /* 0x00000010080d7819 */ /* 0x040fe200000006ff */
[-C--:B------:R-:W-:Y:S01]  /*7680*/  FMUL.FTZ R14, R27, R7.reuse ;  /* 0x000000071b0e7220 */ /* 0x080fe20000410000 */
[----:B------:R-:W-:Y:S01]  /*7690*/  LOP3.LUT R21, R8, 0xffff0000, RZ, 0xc0, !PT ;  /* 0xffff000008157812 */ /* 0x000fe200078ec0ff */
[----:B------:R-:W-:Y:S01]  /*76a0*/  FMUL.FTZ R8, R25, R6 ;  /* 0x0000000619087220 */ /* 0x000fe20000410000 */
[----:B------:R-:W-:Y:S01]  /*76b0*/  FFMA.FTZ R12, R26, R12, R15 ;  /* 0x0000000c1a0c7223 */ /* 0x000fe2000001000f */
[----:B------:R-:W-:Y:S01]  /*76c0*/  FMUL.FTZ R10, R13, R6 ;  /* 0x000000060d0a7220 */ /* 0x000fe20000410000 */
[----:B------:R-:W-:Y:S01]  /*76d0*/  F2FP.BF16.F32.PACK_AB R4, R11, R4 ;  /* 0x000000040b04723e */ /* 0x000fe200000010ff */
[----:B------:R-:W-:Y:S01]  /*76e0*/  FMUL.FTZ R20, R21, R7 ;  /* 0x0000000715147220 */ /* 0x000fe20000410000 */
[-C--:B------:R-:W-:Y:S01]  /*76f0*/  FFMA.FTZ R6, R13, R3.reuse, -R8 ;  /* 0x000000030d067223 */ /* 0x080fe20000010808 */
[----:B------:R-:W-:Y:S01]  /*7700*/  FFMA.FTZ R3, R25, R3, R10 ;  /* 0x0000000319037223 */ /* 0x000fe2000001000a */
[-C--:B------:R-:W-:Y:S01]  /*7710*/  FFMA.FTZ R7, R21, R9.reuse, -R14 ;  /* 0x0000000915077223 */ /* 0x080fe2000001080e */
[----:B------:R-:W-:Y:S01]  /*7720*/  FFMA.FTZ R20, R27, R9, R20 ;  /* 0x000000091b147223 */ /* 0x000fe20000010014 */
[----:B------:R-:W-:-:S02]  /*7730*/  F2FP.BF16.F32.PACK_AB R5, R12, R5 ;  /* 0x000000050c05723e */ /* 0x000fc400000010ff */
[----:B------:R-:W-:Y:S02]  /*7740*/  F2FP.BF16.F32.PACK_AB R6, R3, R6 ;  /* 0x000000060306723e */ /* 0x000fe400000010ff */
[----:B------:R-:W-:-:S05]  /*7750*/  F2FP.BF16.F32.PACK_AB R7, R20, R7 ;  /* 0x000000071407723e */ /* 0x000fca00000010ff */
[----:B------:R3:W-:Y:S01]  /*7760*/  STS.128 [R0+0x3000], R4 ;  /* 0x0030000400007388 */ /* 0x0007e20000000c00 */
[----:B------:R-:W-:Y:S05]  /*7770*/  BRA `(.L_x_570) ;  /* 0x0000001000007947 */ /* 0x000fea0003800000 */
.L_x_560:
[----:B------:R-:W-:-:S03]  /*7780*/  UMOV UR4, 0xffffffff ;  /* 0xffffffff00047882 */ /* 0x000fc60000000000 */
[----:B------:R-:W-:Y:S05]  /*7790*/  BRA.DIV UR4, `(.L_x_573) ;  /* 0x0000010a046c7947 */ /* 0x000fea000b800000 */
[----:B------:R0:W1:Y:S04]  /*77a0*/  SHFL.IDX PT, R0, R26, RZ, 0x1c1f ;  /* 0x001c1fff1a007589 */ /* 0x00006800000e0000 */
[----:B------:R0:W4:Y:S04]  /*77b0*/  SHFL.IDX PT, R3, R25, RZ, 0x1c1f ;  /* 0x001c1fff19037589 */ /* 0x00012800000e0000 */
[----:B------:R0:W0:Y:S04]  /*77c0*/  SHFL.IDX PT, R20, R28, RZ, 0x1c1f ;  /* 0x001c1fff1c147589 */ /* 0x00002800000e0000 */
[----:B---3--:R3:W0:Y:S02]  /*77d0*/  SHFL.IDX PT, R14, R27, RZ, 0x1c1f ;  /* 0x001c1fff1b0e7589 */ /* 0x00862400000e0000 */
.L_x_775:
[----:B------:R-:W-:Y:S01]  /*77e0*/  ULDC UR4, c[0x0][0x448] ;  /* 0x0001120000047ab9 */ /* 0x000fe20000000800 */
[----:B------:R-:W-:Y:S01]  /*77f0*/  BSSY B1, `(.L_x_574) ;  /* 0x0000014000017945 */ /* 0x000fe20003800000 */
[----:B------:R-:W-:Y:S01]  /*7800*/  IMAD R24, R24, UR4, RZ ;  /* 0x0000000418187c24 */ /* 0x000fe2000f8e02ff */
[----:B------:R-:W-:Y:S02]  /*7810*/  CS2R R8, SRZ ;  /* 0x0000000000087805 */ /* 0x000fe4000001ff00 */
[----:B------:R-:W-:Y:S02]  /*7820*/  CS2R R6, SRZ ;  /* 0x0000000000067805 */ /* 0x000fe4000001ff00 */
[----:B------:R-:W-:Y:S02]  /*7830*/  CS2R R10, SRZ ;  /* 0x00000000000a7805 */ /* 0x000fe4000001ff00 */
[----:B------:R-:W-:Y:S02]  /*7840*/  ISETP.GE.AND P0, PT, R4, R24, PT ;  /* 0x000000180400720c */ /* 0x000fe40003f06270 */
[----:B------:R-:W-:-:S11]  /*7850*/  CS2R R4, SRZ ;  /* 0x0000000000047805 */ /* 0x000fd6000001ff00 */
[----:B------:R-:W-:Y:S05]  /*7860*/  @P0 BRA `(.L_x_575) ;  /* 0x0000000000300947 */ /* 0x000fea0003800000 */
[----:B------:R-:W-:Y:S01]  /*7870*/  ULDC UR4, c[0x0][0x3f4] ;  /* 0x0000fd0000047ab9 */ /* 0x000fe20000000800 */
[C---:B------:R-:W-:Y:S01]  /*7880*/  IMAD.SHL.U32 R15, R16.reuse, 0x2, RZ ;  /* 0x00000002100f7824 */ /* 0x040fe200078e00ff */
[C---:B------:R-:W-:Y:S02]  /*7890*/  ISETP.GE.AND P2, PT, R16.reuse, UR4, PT ;  /* 0x0000000410007c0c */ /* 0x040fe4000bf46270 */
[----:B------:R-:W-:Y:S02]  /*78a0*/  SHF.L.U64.HI R9, R16, 0x1, R17 ;  /* 0x0000000110097819 */ /* 0x000fe40000010211 */
[-C--:B----4-:R-:W-:Y:S02]  /*78b0*/  IADD3 R12, P0, R3, R15.reuse, RZ ;  /* 0x0000000f030c7210 */ /* 0x090fe40007f1e0ff */
[----:B0-----:R-:W-:-:S03]  /*78c0*/  IADD3 R14, P1, R14, R15, RZ ;  /* 0x0000000f0e0e7210 */ /* 0x001fc60007f3e0ff */
[--C-:B-12---:R-:W-:Y:S02]  /*78d0*/  IMAD.X R13, R0, 0x1, R9.reuse, P0 ;  /* 0x00000001000d7824 */ /* 0x106fe400000e0609 */
[----:B------:R-:W-:Y:S01]  /*78e0*/  IMAD.X R15, R20, 0x1, R9, P1 ;  /* 0x00000001140f7824 */ /* 0x000fe200008e0609 */
[----:B------:R-:W-:Y:S01]  /*78f0*/  CS2R R8, SRZ ;  /* 0x0000000000087805 */ /* 0x000fe2000001ff00 */
[----:B------:R-:W-:Y:S06]  /*7900*/  @P2 BRA `(.L_x_575) ;  /* 0x0000000000082947 */ /* 0x000fec0003800000 */
[----:B------:R0:W5:Y:S04]  /*7910*/  LD.E.128 R4, desc[UR42][R12.64] ;  /* 0x0000002a0c047980 */ /* 0x000168000c101d00 */
[----:B------:R0:W5:Y:S02]  /*7920*/  LD.E.128 R8, desc[UR42][R14.64] ;  /* 0x0000002a0e087980 */ /* 0x000164000c101d00 */
.L_x_575:
[----:B------:R-:W-:Y:S05]  /*7930*/  BSYNC B1 ;  /* 0x0000000000017941 */ /* 0x000fea0003800000 */
.L_x_574:
[----:B------:R-:W-:Y:S01]  /*7940*/  ULEA.HI UR4, UR37, UR37, URZ, 0x1 ;  /* 0x0000002525047291 */ /* 0x000fe2000f8f083f */
[----:B0-----:R-:W0:Y:S01]  /*7950*/  LDC R25, c[0x0][0x3f4] ;  /* 0x0000fd00ff197b82 */ /* 0x001e220000000800 */
[----:B-1----:R-:W-:Y:S01]  /*7960*/  IMAD R0, R33, -0xc0, R24 ;  /* 0xffffff4021007824 */ /* 0x002fe200078e0218 */
[----:B-----5:R-:W-:Y:S01]  /*7970*/  SHF.R.U64 R31, R8, 0x10, R9 ;  /* 0x00000010081f7819 */ /* 0x020fe20000001209 */
[----:B------:R-:W-:Y:S01]  /*7980*/  ULOP3.LUT UR4, UR4, 0xfffffffe, URZ, 0xc0, !UPT ;  /* 0xfffffffe04047892 */ /* 0x000fe2000f8ec03f */
[----:B------:R-:W-:Y:S01]  /*7990*/  IMAD.MOV.U32 R12, RZ, RZ, R8 ;  /* 0x000000ffff0c7224 */ /* 0x000fe200078e0008 */
[--C-:B------:R-:W-:Y:S01]  /*79a0*/  SHF.R.U64 R26, R4, 0x10, R5.reuse ;  /* 0x00000010041a7819 */ /* 0x100fe20000001205 */
[----:B------:R-:W-:Y:S01]  /*79b0*/  IMAD.MOV.U32 R21, RZ, RZ, R4 ;  /* 0x000000ffff157224 */ /* 0x000fe200078e0004 */
[----:B------:R-:W-:Y:S01]  /*79c0*/  UIADD3 UR4, UR37, -UR4, URZ ;  /* 0x8000000425047290 */ /* 0x000fe2000fffe03f */
[----:B----4-:R-:W-:Y:S01]  /*79d0*/  MOV R3, R6 ;  /* 0x0000000600037202 */ /* 0x010fe20000000f00 */
[----:B--2---:R-:W-:Y:S01]  /*79e0*/  IMAD.MOV.U32 R13, RZ, RZ, R5 ;  /* 0x000000ffff0d7224 */ /* 0x004fe200078e0005 */
[----:B------:R-:W-:Y:S01]  /*79f0*/  VIMNMX R8, R0, 0xc0, PT ;  /* 0x000000c000087848 */ /* 0x000fe20003fe0100 */
[----:B------:R-:W-:Y:S01]  /*7a00*/  IMAD.MOV.U32 R15, RZ, RZ, R7 ;  /* 0x000000ffff0f7224 */ /* 0x000fe200078e0007 */
[----:B------:R-:W-:Y:S01]  /*7a10*/  SHF.R.U32.HI R24, RZ, 0x10, R5 ;  /* 0x00000010ff187819 */ /* 0x000fe20000011605 */
[----:B---3--:R-:W-:Y:S01]  /*7a20*/  IMAD.U32 R27, RZ, RZ, UR4 ;  /* 0x00000004ff1b7e24 */ /* 0x008fe2000f8e00ff */
[----:B------:R-:W-:Y:S01]  /*7a30*/  SHF.R.U64 R6, R6, 0x10, R7 ;  /* 0x0000001006067819 */ /* 0x000fe20000001207 */
[----:B------:R-:W-:Y:S01]  /*7a40*/  IMAD.MOV.U32 R14, RZ, RZ, R9 ;  /* 0x000000ffff0e7224 */ /* 0x000fe200078e0009 */
[----:B------:R-:W-:Y:S01]  /*7a50*/  SHF.R.U32.HI R4, RZ, 0x10, R7 ;  /* 0x00000010ff047819 */ /* 0x000fe20000011607 */
[----:B------:R-:W-:Y:S01]  /*7a60*/  IMAD.MOV.U32 R20, RZ, RZ, R10 ;  /* 0x000000ffff147224 */ /* 0x000fe200078e000a */
[----:B------:R-:W-:Y:S01]  /*7a70*/  SHF.L.U32 R27, R27, 0x1f, RZ ;  /* 0x0000001f1b1b7819 */ /* 0x000fe200000006ff */
[----:B------:R-:W-:Y:S01]  /*7a80*/  IMAD.MOV.U32 R0, RZ, RZ, R11 ;  /* 0x000000ffff007224 */ /* 0x000fe200078e000b */
[----:B------:R-:W-:Y:S01]  /*7a90*/  SHF.R.U32.HI R9, RZ, 0x10, R9 ;  /* 0x00000010ff097819 */ /* 0x000fe20000011609 */
[----:B------:R-:W-:Y:S01]  /*7aa0*/  VIADD R28, R153, 0x60 ;  /* 0x00000060991c7836 */ /* 0x000fe20000000000 */
[----:B------:R-:W1:Y:S01]  /*7ab0*/  SYNCS.PHASECHK.TRANS64.TRYWAIT P1, [R18+URZ+0x16800], R27 ;  /* 0x0168001b120075a7 */ /* 0x000e62000802017f */
[----:B------:R-:W-:Y:S01]  /*7ac0*/  SHF.R.U64 R7, R10, 0x10, R11 ;  /* 0x000000100a077819 */ /* 0x000fe2000000120b */
[----:B------:R-:W-:Y:S01]  /*7ad0*/  BSSY B1, `(.L_x_576) ;  /* 0x000000e000017945 */ /* 0x000fe20003800000 */
[----:B0-----:R-:W-:-:S02]  /*7ae0*/  ISETP.GE.AND P0, PT, R16, R25, PT ;  /* 0x000000191000720c */ /* 0x001fc40003f06270 */
[----:B------:R-:W-:Y:S02]  /*7af0*/  SHF.R.U32.HI R5, RZ, 0x10, R11 ;  /* 0x00000010ff057819 */ /* 0x000fe4000001160b */
[-C--:B------:R-:W-:Y:S02]  /*7b00*/  ISETP.GE.OR P2, PT, R153, R8.reuse, P0 ;  /* 0x000000089900720c */ /* 0x080fe40000746670 */
[----:B------:R-:W-:Y:S02]  /*7b10*/  PRMT R21, R21, 0x5410, R26 ;  /* 0x0000541015157816 */ /* 0x000fe4000000001a */
[----:B------:R-:W-:Y:S02]  /*7b20*/  ISETP.GE.OR P0, PT, R28, R8, P0 ;  /* 0x000000081c00720c */ /* 0x000fe40000706670 */
[----:B------:R-:W-:Y:S02]  /*7b30*/  PRMT R13, R13, 0x5410, R24 ;  /* 0x000054100d0d7816 */ /* 0x000fe40000000018 */
[----:B------:R-:W-:-:S02]  /*7b40*/  PRMT R3, R3, 0x5410, R6 ;  /* 0x0000541003037816 */ /* 0x000fc40000000006 */
[----:B------:R-:W-:Y:S02]  /*7b50*/  PRMT R15, R15, 0x5410, R4 ;  /* 0x000054100f0f7816 */ /* 0x000fe40000000004 */
[----:B------:R-:W-:Y:S02]  /*7b60*/  PRMT R12, R12, 0x5410, R31 ;  /* 0x000054100c0c7816 */ /* 0x000fe4000000001f */
[----:B------:R-:W-:Y:S02]  /*7b70*/  PRMT R14, R14, 0x5410, R9 ;  /* 0x000054100e0e7816 */ /* 0x000fe40000000009 */
[----:B------:R-:W-:Y:S02]  /*7b80*/  PRMT R20, R20, 0x5410, R7 ;  /* 0x0000541014147816 */ /* 0x000fe40000000007 */
[----:B------:R-:W-:Y:S01]  /*7b90*/  PRMT R0, R0, 0x5410, R5 ;  /* 0x0000541000007816 */ /* 0x000fe20000000005 */
[----:B-1----:R-:W-:Y:S06]  /*7ba0*/  @!P1 BRA `(.L_x_577) ;  /* 0x0000010400d89947 */ /* 0x002fec0003800000 */
.L_x_776:
[----:B------:R-:W-:Y:S05]  /*7bb0*/  BSYNC B1 ;  /* 0x0000000000017941 */ /* 0x000fea0003800000 */
.L_x_576:
[----:B------:R-:W-:Y:S04]  /*7bc0*/  BSSY B1, `(.L_x_578) ;  /* 0x0000060000017945 */ /* 0x000fe80003800000 */
[----:B------:R-:W-:Y:S05]  /*7bd0*/  @P2 BRA `(.L_x_579) ;  /* 0x0000000400782947 */ /* 0x000fea0003800000 */
[----:B------:R-:W2:Y:S01]  /*7be0*/  LDL R4, [R1+0x14] ;  /* 0x0000140001047983 */ /* 0x000ea20000100800 */
[C---:B------:R-:W-:Y:S01]  /*7bf0*/  IMAD.U32 R37, R12.reuse, 0x10000, RZ ;  /* 0x000100000c257824 */ /* 0x040fe200078e00ff */
[----:B------:R-:W-:Y:S01]  /*7c00*/  SHF.L.U32 R35, R21, 0x10, RZ ;  /* 0x0000001015237819 */ /* 0x000fe200000006ff */
[----:B------:R-:W1:Y:S01]  /*7c10*/  S2R R5, SR_TID.X ;  /* 0x0000000000057919 */ /* 0x000e620000002100 */
[----:B------:R-:W-:Y:S01]  /*7c20*/  LOP3.LUT R39, R12, 0xffff0000, RZ, 0xc0, !PT ;  /* 0xffff00000c277812 */ /* 0x000fe200078ec0ff */
[----:B-1----:R-:W-:-:S05]  /*7c30*/  VIADD R5, R5, 0xffffff80 ;  /* 0xffffff8005057836 */ /* 0x002fca0000000000 */
[----:B------:R-:W-:-:S04]  /*7c40*/  SHF.R.S32.HI R8, RZ, 0x1f, R5 ;  /* 0x0000001fff087819 */ /* 0x000fc80000011405 */
[----:B------:R-:W-:Y:S01]  /*7c50*/  LEA.HI R8, R8, R5, RZ, 0x5 ;  /* 0x0000000508087211 */ /* 0x000fe200078f28ff */
[----:B------:R-:W-:-:S03]  /*7c60*/  IMAD.IADD R5, R16, 0x1, R25 ;  /* 0x0000000110057824 */ /* 0x000fc600078e0219 */
[----:B------:R-:W-:Y:S02]  /*7c70*/  SHF.R.S32.HI R8, RZ, 0x5, R8 ;  /* 0x00000005ff087819 */ /* 0x000fe40000011408 */
[----:B--2---:R-:W-:-:S04]  /*7c80*/  SHF.L.U32 R4, R4, 0x6, RZ ;  /* 0x0000000604047819 */ /* 0x004fc800000006ff */
[----:B------:R-:W-:-:S04]  /*7c90*/  LOP3.LUT R6, R4, 0x1c0, RZ, 0xc0, !PT ;  /* 0x000001c004067812 */ /* 0x000fc800078ec0ff */
[C---:B------:R-:W-:Y:S02]  /*7ca0*/  LOP3.LUT R4, R6.reuse, 0x38, R16, 0xf8, !PT ;  /* 0x0000003806047812 */ /* 0x040fe400078ef810 */
[----:B------:R-:W-:Y:S02]  /*7cb0*/  SHF.R.U32.HI R7, RZ, 0x3, R6 ;  /* 0x00000003ff077819 */ /* 0x000fe40000011606 */
[----:B------:R-:W-:Y:S02]  /*7cc0*/  LOP3.LUT R6, R6, 0x38, R5, 0xf8, !PT ;  /* 0x0000003806067812 */ /* 0x000fe400078ef805 */
[-C--:B------:R-:W-:Y:S02]  /*7cd0*/  LOP3.LUT R4, R4, R7.reuse, RZ, 0x3c, !PT ;  /* 0x0000000704047212 */ /* 0x080fe400078e3cff */
[----:B------:R-:W-:-:S03]  /*7ce0*/  LOP3.LUT R6, R6, R7, RZ, 0x3c, !PT ;  /* 0x0000000706067212 */ /* 0x000fc600078e3cff */
[C---:B------:R-:W-:Y:S02]  /*7cf0*/  IMAD R5, R8.reuse, 0x200, R4 ;  /* 0x0000020008057824 */ /* 0x040fe400078e0204 */
[----:B------:R-:W-:Y:S02]  /*7d00*/  IMAD R9, R8, 0x200, R6 ;  /* 0x0000020008097824 */ /* 0x000fe400078e0206 */
[--C-:B------:R-:W-:Y:S02]  /*7d10*/  IMAD R40, R5, 0x2, R18.reuse ;  /* 0x0000000205287824 */ /* 0x100fe400078e0212 */
[----:B------:R-:W-:-:S03]  /*7d20*/  IMAD R42, R9, 0x2, R18 ;  /* 0x00000002092a7824 */ /* 0x000fc600078e0212 */
[----:B------:R-:W1:Y:S04]  /*7d30*/  LDS.128 R4, [R40+0x8400] ;  /* 0x0084000028047984 */ /* 0x000e680000000c00 */
[----:B------:R-:W2:Y:S01]  /*7d40*/  LDS.128 R8, [R42+0x8400] ;  /* 0x008400002a087984 */ /* 0x000ea20000000c00 */
[----:B-1----:R-:W-:Y:S01]  /*7d50*/  SHF.L.U32 R24, R4, 0x10, RZ ;  /* 0x0000001004187819 */ /* 0x002fe200000006ff */
[----:B0-----:R-:W-:Y:S01]  /*7d60*/  IMAD.U32 R27, R6, 0x10000, RZ ;  /* 0x00010000061b7824 */ /* 0x001fe200078e00ff */
[----:B------:R-:W-:Y:S01]  /*7d70*/  LOP3.LUT R4, R4, 0xffff0000, RZ, 0xc0, !PT ;  /* 0xffff000004047812 */ /* 0x000fe200078ec0ff */
[----:B------:R-:W-:Y:S01]  /*7d80*/  IMAD.U32 R26, R5, 0x10000, RZ ;  /* 0x00010000051a7824 */ /* 0x000fe200078e00ff */
[----:B------:R-:W-:Y:S01]  /*7d90*/  LOP3.LUT R6, R6, 0xffff0000, RZ, 0xc0, !PT ;  /* 0xffff000006067812 */ /* 0x000fe200078ec0ff */
[C---:B--2---:R-:W-:Y:S01]  /*7da0*/  IMAD.U32 R30, R8.reuse, 0x10000, RZ ;  /* 0x00010000081e7824 */ /* 0x044fe200078e00ff */
[----:B------:R-:W-:Y:S01]  /*7db0*/  LOP3.LUT R8, R8, 0xffff0000, RZ, 0xc0, !PT ;  /* 0xffff000008087812 */ /* 0x000fe200078ec0ff */
[C---:B------:R-:W-:Y:S01]  /*7dc0*/  IMAD.U32 R32, R10.reuse, 0x10000, RZ ;  /* 0x000100000a207824 */ /* 0x040fe200078e00ff */
[----:B------:R-:W-:Y:S01]  /*7dd0*/  LOP3.LUT R10, R10, 0xffff0000, RZ, 0xc0, !PT ;  /* 0xffff00000a0a7812 */ /* 0x000fe200078ec0ff */
[C---:B------:R-:W-:Y:S01]  /*7de0*/  FMUL.FTZ R41, R30.reuse, R37 ;  /* 0x000000251e297220 */ /* 0x040fe20000410000 */
[----:B------:R-:W-:Y:S01]  /*7df0*/  FMUL.FTZ R43, R30, R35 ;  /* 0x000000231e2b7220 */ /* 0x000fe20000410000 */
[----:B------:R-:W-:Y:S01]  /*7e00*/  FMUL.FTZ R45, R8, R39 ;  /* 0x00000027082d7220 */ /* 0x000fe20000410000 */
[----:B------:R-:W-:-:S02]  /*7e10*/  IMAD.U32 R30, R20, 0x10000, RZ ;  /* 0x00010000141e7824 */ /* 0x000fc400078e00ff */
[C---:B------:R-:W-:Y:S01]  /*7e20*/  FFMA.FTZ R41, R24.reuse, R35, -R41 ;  /* 0x0000002318297223 */ /* 0x040fe20000010829 */
[----:B------:R-:W-:Y:S01]  /*7e30*/  LOP3.LUT R35, R21, 0xffff0000, RZ, 0xc0, !PT ;  /* 0xffff000015237812 */ /* 0x000fe200078ec0ff */
[----:B------:R-:W-:Y:S01]  /*7e40*/  FFMA.FTZ R43, R24, R37, R43 ;  /* 0x00000025182b7223 */ /* 0x000fe2000001002b */
[----:B------:R-:W-:Y:S01]  /*7e50*/  IMAD.U32 R24, R3, 0x10000, RZ ;  /* 0x0001000003187824 */ /* 0x000fe200078e00ff */
[----:B------:R-:W-:Y:S01]  /*7e60*/  LOP3.LUT R37, R20, 0xffff0000, RZ, 0xc0, !PT ;  /* 0xffff000014257812 */ /* 0x000fe200078ec0ff */
[----:B------:R-:W-:Y:S02]  /*7e70*/  IMAD.U32 R31, R9, 0x10000, RZ ;  /* 0x00010000091f7824 */ /* 0x000fe400078e00ff */
[-C--:B------:R-:W-:Y:S01]  /*7e80*/  FMUL.FTZ R47, R8, R35.reuse ;  /* 0x00000023082f7220 */ /* 0x080fe20000410000 */
[----:B------:R-:W-:Y:S01]  /*7e90*/  FFMA.FTZ R34, R4, R35, -R45 ;  /* 0x0000002304227223 */ /* 0x000fe2000001082d */
[C---:B------:R-:W-:Y:S01]  /*7ea0*/  FMUL.FTZ R8, R32.reuse, R30 ;  /* 0x0000001e20087220 */ /* 0x040fe20000410000 */
[-C--:B------:R-:W-:Y:S01]  /*7eb0*/  FMUL.FTZ R45, R32, R24.reuse ;  /* 0x00000018202d7220 */ /* 0x080fe20000410000 */
[----:B------:R-:W-:Y:S01]  /*7ec0*/  LOP3.LUT R35, R3, 0xffff0000, RZ, 0xc0, !PT ;  /* 0xffff000003237812 */ /* 0x000fe200078ec0ff */
[----:B------:R-:W-:Y:S01]  /*7ed0*/  FFMA.FTZ R32, R4, R39, R47 ;  /* 0x0000002704207223 */ /* 0x000fe2000001002f */
[C---:B------:R-:W-:Y:S01]  /*7ee0*/  FFMA.FTZ R36, R27.reuse, R24, -R8 ;  /* 0x000000181b247223 */ /* 0x040fe20000010808 */
[----:B------:R-:W-:Y:S01]  /*7ef0*/  FFMA.FTZ R45, R27, R30, R45 ;  /* 0x0000001e1b2d7223 */ /* 0x000fe2000001002d */
[C---:B------:R-:W-:Y:S01]  /*7f00*/  FMUL.FTZ R27, R10.reuse, R37 ;  /* 0x000000250a1b7220 */ /* 0x040fe20000410000 */
[----:B------:R-:W-:Y:S01]  /*7f10*/  FMUL.FTZ R39, R10, R35 ;  /* 0x000000230a277220 */ /* 0x000fe20000410000 */
[----:B------:R-:W-:Y:S01]  /*7f20*/  IMAD.U32 R24, R14, 0x10000, RZ ;  /* 0x000100000e187824 */ /* 0x000fe200078e00ff */
[----:B------:R-:W-:Y:S01]  /*7f30*/  SHF.L.U32 R10, R0, 0x10, RZ ;  /* 0x00000010000a7819 */ /* 0x000fe200000006ff */
[----:B------:R-:W-:-:S02]  /*7f40*/  IMAD.U32 R33, R11, 0x10000, RZ ;  /* 0x000100000b217824 */ /* 0x000fc400078e00ff */
[C---:B------:R-:W-:Y:S01]  /*7f50*/  FFMA.FTZ R35, R6.reuse, R35, -R27 ;  /* 0x0000002306237223 */ /* 0x040fe2000001081b */
[----:B------:R-:W-:Y:S02]  /*7f60*/  IMAD.U32 R4, R13, 0x10000, RZ ;  /* 0x000100000d047824 */ /* 0x000fe400078e00ff */
[----:B------:R-:W-:Y:S01]  /*7f70*/  FMUL.FTZ R27, R31, R24 ;  /* 0x000000181f1b7220 */ /* 0x000fe20000410000 */
[----:B------:R-:W-:Y:S01]  /*7f80*/  FFMA.FTZ R30, R6, R37, R39 ;  /* 0x00000025061e7223 */ /* 0x000fe20000010027 */
[----:B------:R-:W-:Y:S02]  /*7f90*/  IMAD.U32 R28, R7, 0x10000, RZ ;  /* 0x00010000071c7824 */ /* 0x000fe400078e00ff */
[----:B------:R-:W-:Y:S01]  /*7fa0*/  FMUL.FTZ R31, R31, R4 ;  /* 0x000000041f1f7220 */ /* 0x000fe20000410000 */
[----:B------:R-:W-:Y:S02]  /*7fb0*/  IMAD.U32 R8, R15, 0x10000, RZ ;  /* 0x000100000f087824 */ /* 0x000fe400078e00ff */
[----:B------:R-:W-:Y:S01]  /*7fc0*/  FMUL.FTZ R37, R33, R10 ;  /* 0x0000000a21257220 */ /* 0x000fe20000410000 */
[----:B------:R-:W-:Y:S01]  /*7fd0*/  LOP3.LUT R9, R9, 0xffff0000, RZ, 0xc0, !PT ;  /* 0xffff000009097812 */ /* 0x000fe200078ec0ff */
[----:B------:R-:W-:Y:S01]  /*7fe0*/  FFMA.FTZ R31, R26, R24, R31 ;  /* 0x000000181a1f7223 */ /* 0x000fe2000001001f */
[-C--:B------:R-:W-:Y:S01]  /*7ff0*/  FMUL.FTZ R33, R33, R8.reuse ;  /* 0x0000000821217220 */ /* 0x080fe20000410000 */
[----:B------:R-:W-:Y:S01]  /*8000*/  FFMA.FTZ R37, R28, R8, -R37 ;  /* 0x000000081c257223 */ /* 0x000fe20000010825 */
[----:B------:R-:W-:Y:S01]  /*8010*/  LOP3.LUT R11, R11, 0xffff0000, RZ, 0xc0, !PT ;  /* 0xffff00000b0b7812 */ /* 0x000fe200078ec0ff */
[----:B------:R-:W-:Y:S01]  /*8020*/  FFMA.FTZ R27, R26, R4, -R27 ;  /* 0x000000041a1b7223 */ /* 0x000fe2000001081b */
[----:B------:R-:W-:Y:S01]  /*8030*/  LOP3.LUT R8, R14, 0xffff0000, RZ, 0xc0, !PT ;  /* 0xffff00000e087812 */ /* 0x000fe200078ec0ff */
[----:B------:R-:W-:Y:S01]  /*8040*/  FFMA.FTZ R33, R28, R10, R33 ;  /* 0x0000000a1c217223 */ /* 0x000fe20000010021 */
[----:B------:R-:W-:-:S02]  /*8050*/  LOP3.LUT R24, R0, 0xffff0000, RZ, 0xc0, !PT ;  /* 0xffff000000187812 */ /* 0x000fc400078ec0ff */
[----:B------:R-:W-:Y:S01]  /*8060*/  LOP3.LUT R4, R13, 0xffff0000, RZ, 0xc0, !PT ;  /* 0xffff00000d047812 */ /* 0x000fe200078ec0ff */
[----:B------:R-:W-:Y:S01]  /*8070*/  FMUL.FTZ R10, R9, R8 ;  /* 0x00000008090a7220 */ /* 0x000fe20000410000 */
[----:B------:R-:W-:Y:S01]  /*8080*/  LOP3.LUT R6, R15, 0xffff0000, RZ, 0xc0, !PT ;  /* 0xffff00000f067812 */ /* 0x000fe200078ec0ff */
[----:B------:R-:W-:Y:S01]  /*8090*/  FMUL.FTZ R38, R11, R24 ;  /* 0x000000180b267220 */ /* 0x000fe20000410000 */
[----:B------:R-:W-:Y:S01]  /*80a0*/  LOP3.LUT R5, R5, 0xffff0000, RZ, 0xc0, !PT ;  /* 0xffff000005057812 */ /* 0x000fe200078ec0ff */
[----:B------:R-:W-:Y:S01]  /*80b0*/  FMUL.FTZ R9, R9, R4 ;  /* 0x0000000409097220 */ /* 0x000fe20000410000 */
[----:B------:R-:W-:Y:S01]  /*80c0*/  LOP3.LUT R7, R7, 0xffff0000, RZ, 0xc0, !PT ;  /* 0xffff000007077812 */ /* 0x000fe200078ec0ff */
[----:B------:R-:W-:Y:S02]  /*80d0*/  FMUL.FTZ R11, R11, R6 ;  /* 0x000000060b0b7220 */ /* 0x000fe40000410000 */
[C---:B------:R-:W-:Y:S01]  /*80e0*/  FFMA.FTZ R26, R5.reuse, R4, -R10 ;  /* 0x00000004051a7223 */ /* 0x040fe2000001080a */
[----:B------:R-:W-:Y:S01]  /*80f0*/  FFMA.FTZ R28, R5, R8, R9 ;  /* 0x00000008051c7223 */ /* 0x000fe20000010009 */
[C---:B------:R-:W-:Y:S01]  /*8100*/  FFMA.FTZ R38, R7.reuse, R6, -R38 ;  /* 0x0000000607267223 */ /* 0x040fe20000010826 */
[----:B------:R-:W-:Y:S01]  /*8110*/  FFMA.FTZ R24, R7, R24, R11 ;  /* 0x0000001807187223 */ /* 0x000fe2000001000b */
[----:B------:R-:W-:-:S02]  /*8120*/  F2FP.BF16.F32.PACK_AB R4, R34, R41 ;  /* 0x000000292204723e */ /* 0x000fc400000010ff */
[----:B------:R-:W-:Y:S02]  /*8130*/  F2FP.BF16.F32.PACK_AB R6, R35, R36 ;  /* 0x000000242306723e */ /* 0x000fe400000010ff */
[----:B------:R-:W-:Y:S02]  /*8140*/  F2FP.BF16.F32.PACK_AB R5, R26, R27 ;  /* 0x0000001b1a05723e */ /* 0x000fe400000010ff */
[----:B------:R-:W-:Y:S02]  /*8150*/  F2FP.BF16.F32.PACK_AB R7, R38, R37 ;  /* 0x000000252607723e */ /* 0x000fe400000010ff */
[----:B------:R-:W-:Y:S02]  /*8160*/  F2FP.BF16.F32.PACK_AB R8, R32, R43 ;  /* 0x0000002b2008723e */ /* 0x000fe400000010ff */
[----:B------:R-:W-:Y:S01]  /*8170*/  F2FP.BF16.F32.PACK_AB R10, R30, R45 ;  /* 0x0000002d1e0a723e */ /* 0x000fe200000010ff */
[----:B------:R1:W-:Y:S01]  /*8180*/  STS.128 [R40+0x8400], R4 ;  /* 0x0084000428007388 */ /* 0x0003e20000000c00 */
[----:B------:R-:W-:-:S02]  /*8190*/  F2FP.BF16.F32.PACK_AB R9, R28, R31 ;  /* 0x0000001f1c09723e */ /* 0x000fc400000010ff */
[----:B------:R-:W-:-:S05]  /*81a0*/  F2FP.BF16.F32.PACK_AB R11, R24, R33 ;  /* 0x00000021180b723e */ /* 0x000fca00000010ff */
[----:B------:R1:W-:Y:S02]  /*81b0*/  STS.128 [R42+0x8400], R8 ;  /* 0x008400082a007388 */ /* 0x0003e40000000c00 */
.L_x_579:
[----:B------:R-:W-:Y:S05]  /*81c0*/  BSYNC B1 ;  /* 0x0000000000017941 */ /* 0x000fea0003800000 */
.L_x_578:
[----:B------:R-:W-:Y:S05]  /*81d0*/  @P0 BRA `(.L_x_570) ;  /* 0x0000000400680947 */ /* 0x000fea0003800000 */
[----:B-1----:R-:W2:Y:S01]  /*81e0*/  LDL R5, [R1+0x24] ;  /* 0x0000240001057983 */ /* 0x002ea20000100800 */
[C---:B------:R-:W-:Y:S02]  /*81f0*/  VIADD R6, R153.reuse, 0x60 ;  /* 0x0000006099067836 */ /* 0x040fe40000000000 */
[----:B------:R-:W-:Y:S01]  /*8200*/  VIADD R7, R153, 0x60 ;  /* 0x0000006099077836 */ /* 0x000fe20000000000 */
[----:B------:R-:W3:Y:S01]  /*8210*/  LDL R42, [R1+0x58] ;  /* 0x00005800012a7983 */ /* 0x000ee20000100800 */
[----:B------:R-:W-:Y:S02]  /*8220*/  IMAD.SHL.U32 R6, R6, 0x40, RZ ;  /* 0x0000004006067824 */ /* 0x000fe400078e00ff */
[----:B------:R-:W-:Y:S02]  /*8230*/  IMAD.SHL.U32 R7, R7, 0x40, RZ ;  /* 0x0000004007077824 */ /* 0x000fe400078e00ff */
[----:B------:R-:W-:Y:S01]  /*8240*/  IMAD.IADD R4, R16, 0x1, R25 ;  /* 0x0000000110047824 */ /* 0x000fe200078e0219 */
[----:B------:R-:W-:-:S02]  /*8250*/  LOP3.LUT R6, R6, 0x1c0, RZ, 0xc0, !PT ;  /* 0x000001c006067812 */ /* 0x000fc400078ec0ff */
[----:B------:R-:W-:Y:S02]  /*8260*/  LOP3.LUT R7, R7, 0x1c0, RZ, 0xc0, !PT ;  /* 0x000001c007077812 */ /* 0x000fe400078ec0ff */
[----:B------:R-:W-:Y:S02]  /*8270*/  SHF.R.U32.HI R6, RZ, 0x3, R6 ;  /* 0x00000003ff067819 */ /* 0x000fe40000011606 */
[----:B------:R-:W-:-:S04]  /*8280*/  LOP3.LUT R4, R7, 0x38, R4, 0xf8, !PT ;  /* 0x0000003807047812 */ /* 0x000fc800078ef804 */
[----:B------:R-:W-:Y:S01]  /*8290*/  LOP3.LUT R4, R4, R6, RZ, 0x3c, !PT ;  /* 0x0000000604047212 */ /* 0x000fe200078e3cff */
[C---:B------:R-:W-:Y:S02]  /*82a0*/  IMAD.U32 R37, R12.reuse, 0x10000, RZ ;  /* 0x000100000c257824 */ /* 0x040fe400078e00ff */
[C---:B------:R-:W-:Y:S01]  /*82b0*/  IMAD.U32 R35, R21.reuse, 0x10000, RZ ;  /* 0x0001000015237824 */ /* 0x040fe200078e00ff */
[----:B------:R-:W-:Y:S02]  /*82c0*/  LOP3.LUT R38, R12, 0xffff0000, RZ, 0xc0, !PT ;  /* 0xffff00000c267812 */ /* 0x000fe400078ec0ff */
[----:B------:R-:W-:Y:S02]  /*82d0*/  LOP3.LUT R12, R21, 0xffff0000, RZ, 0xc0, !PT ;  /* 0xffff0000150c7812 */ /* 0x000fe400078ec0ff */
[C---:B------:R-:W-:Y:S02]  /*82e0*/  SHF.L.U32 R41, R20.reuse, 0x10, RZ ;  /* 0x0000001014297819 */ /* 0x040fe400000006ff */
[----:B------:R-:W-:Y:S01]  /*82f0*/  LOP3.LUT R20, R20, 0xffff0000, RZ, 0xc0, !PT ;  /* 0xffff000014147812 */ /* 0x000fe200078ec0ff */
[C---:B------:R-:W-:Y:S01]  /*8300*/  IMAD.U32 R36, R13.reuse, 0x10000, RZ ;  /* 0x000100000d247824 */ /* 0x040fe200078e00ff */
[----:B------:R-:W-:Y:S01]  /*8310*/  LOP3.LUT R13, R13, 0xffff0000, RZ, 0xc0, !PT ;  /* 0xffff00000d0d7812 */ /* 0x000fe200078ec0ff */
[----:B------:R-:W-:Y:S01]  /*8320*/  IMAD.U32 R40, R14, 0x10000, RZ ;  /* 0x000100000e287824 */ /* 0x000fe200078e00ff */
[----:B--2---:R-:W-:-:S02]  /*8330*/  IADD3 R9, R5, R4, RZ ;  /* 0x0000000405097210 */ /* 0x004fc40007ffe0ff */
[----:B---3--:R-:W1:Y:S03]  /*8340*/  LDS.128 R4, [R42+0x8400] ;  /* 0x008400002a047984 */ /* 0x008e660000000c00 */
[----:B------:R-:W-:-:S05]  /*8350*/  IMAD R24, R9, 0x2, R18 ;  /* 0x0000000209187824 */ /* 0x000fca00078e0212 */
[----:B------:R-:W2:Y:S01]  /*8360*/  LDS.128 R8, [R24+0x8400] ;  /* 0x0084000018087984 */ /* 0x000ea20000000c00 */
[----:B-1----:R-:W-:Y:S02]  /*8370*/  IMAD.U32 R25, R4, 0x10000, RZ ;  /* 0x0001000004197824 */ /* 0x002fe400078e00ff */
[C---:B--2---:R-:W-:Y:S01]  /*8380*/  IMAD.U32 R30, R8.reuse, 0x10000, RZ ;  /* 0x00010000081e7824 */ /* 0x044fe200078e00ff */
[----:B------:R-:W-:-:S03]  /*8390*/  LOP3.LUT R8, R8, 0xffff0000, RZ, 0xc0, !PT ;  /* 0xffff000008087812 */ /* 0x000fc600078ec0ff */
[-C--:B------:R-:W-:Y:S01]  /*83a0*/  FMUL.FTZ R34, R37, R30.reuse ;  /* 0x0000001e25227220 */ /* 0x080fe20000410000 */
[C---:B------:R-:W-:Y:S01]  /*83b0*/  FMUL.FTZ R30, R35.reuse, R30 ;  /* 0x0000001e231e7220 */ /* 0x040fe20000410000 */
[----:B------:R-:W-:Y:S01]  /*83c0*/  LOP3.LUT R4, R4, 0xffff0000, RZ, 0xc0, !PT ;  /* 0xffff000004047812 */ /* 0x000fe200078ec0ff */
[-C--:B------:R-:W-:Y:S01]  /*83d0*/  FMUL.FTZ R21, R38, R8.reuse ;  /* 0x0000000826157220 */ /* 0x080fe20000410000 */
[-C--:B------:R-:W-:Y:S01]  /*83e0*/  FFMA.FTZ R34, R35, R25.reuse, -R34 ;  /* 0x0000001923227223 */ /* 0x080fe20000010822 */
[----:B------:R-:W-:Y:S01]  /*83f0*/  FFMA.FTZ R30, R37, R25, R30 ;  /* 0x00000019251e7223 */ /* 0x000fe2000001001e */
[----:B------:R-:W-:Y:S01]  /*8400*/  FMUL.FTZ R25, R12, R8 ;  /* 0x000000080c197220 */ /* 0x000fe20000410000 */
[----:B------:R-:W-:Y:S02]  /*8410*/  IMAD.U32 R32, R10, 0x10000, RZ ;  /* 0x000100000a207824 */ /* 0x000fe400078e00ff */
[----:B------:R-:W-:Y:S01]  /*8420*/  FFMA.FTZ R21, R12, R4, -R21 ;  /* 0x000000040c157223 */ /* 0x000fe20000010815 */
[----:B0-----:R-:W-:-:S02]  /*8430*/  IMAD.U32 R27, R6, 0x10000, RZ ;  /* 0x00010000061b7824 */ /* 0x001fc400078e00ff */
[----:B------:R-:W-:Y:S01]  /*8440*/  FFMA.FTZ R25, R38, R4, R25 ;  /* 0x0000000426197223 */ /* 0x000fe20000010019 */
[----:B------:R-:W-:Y:S01]  /*8450*/  LOP3.LUT R10, R10, 0xffff0000, RZ, 0xc0, !PT ;  /* 0xffff00000a0a7812 */ /* 0x000fe200078ec0ff */
[----:B------:R-:W-:Y:S02]  /*8460*/  IMAD.U32 R37, R3, 0x10000, RZ ;  /* 0x0001000003257824 */ /* 0x000fe400078e00ff */
[-C--:B------:R-:W-:Y:S01]  /*8470*/  FMUL.FTZ R4, R41, R32.reuse ;  /* 0x0000002029047220 */ /* 0x080fe20000410000 */
[----:B------:R-:W-:Y:S02]  /*8480*/  LOP3.LUT R8, R3, 0xffff0000, RZ, 0xc0, !PT ;  /* 0xffff000003087812 */ /* 0x000fe400078ec0ff */
[----:B------:R-:W-:Y:S01]  /*8490*/  LOP3.LUT R6, R6, 0xffff0000, RZ, 0xc0, !PT ;  /* 0xffff000006067812 */ /* 0x000fe200078ec0ff */
[C---:B------:R-:W-:Y:S01]  /*84a0*/  FMUL.FTZ R32, R37.reuse, R32 ;  /* 0x0000002025207220 */ /* 0x040fe20000410000 */
[----:B------:R-:W-:Y:S01]  /*84b0*/  FFMA.FTZ R3, R37, R27, -R4 ;  /* 0x0000001b25037223 */ /* 0x000fe20000010804 */
[----:B------:R-:W-:Y:S01]  /*84c0*/  FMUL.FTZ R37, R20, R10 ;  /* 0x0000000a14257220 */ /* 0x000fe20000410000 */
[----:B------:R-:W-:-:S02]  /*84d0*/  IMAD.U32 R33, R11, 0x10000, RZ ;  /* 0x000100000b217824 */ /* 0x000fc400078e00ff */
[----:B------:R-:W-:Y:S01]  /*84e0*/  FMUL.FTZ R39, R8, R10 ;  /* 0x0000000a08277220 */ /* 0x000fe20000410000 */
[----:B------:R-:W-:Y:S01]  /*84f0*/  IMAD.U32 R12, R0, 0x10000, RZ ;  /* 0x00010000000c7824 */ /* 0x000fe200078e00ff */
[----:B------:R-:W-:Y:S01]  /*8500*/  SHF.L.U32 R31, R9, 0x10, RZ ;  /* 0x00000010091f7819 */ /* 0x000fe200000006ff */
[----:B------:R-:W-:Y:S01]  /*8510*/  FFMA.FTZ R10, R41, R27, R32 ;  /* 0x0000001b290a7223 */ /* 0x000fe20000010020 */
[----:B------:R-:W-:Y:S01]  /*8520*/  FFMA.FTZ R8, R8, R6, -R37 ;  /* 0x0000000608087223 */ /* 0x000fe20000010825 */
[----:B------:R-:W-:Y:S01]  /*8530*/  LOP3.LUT R9, R9, 0xffff0000, RZ, 0xc0, !PT ;  /* 0xffff000009097812 */ /* 0x000fe200078ec0ff */
[----:B------:R-:W-:Y:S01]  /*8540*/  IMAD.U32 R4, R15, 0x10000, RZ ;  /* 0x000100000f047824 */ /* 0x000fe200078e00ff */
[----:B------:R-:W-:Y:S01]  /*8550*/  LOP3.LUT R11, R11, 0xffff0000, RZ, 0xc0, !PT ;  /* 0xffff00000b0b7812 */ /* 0x000fe200078ec0ff */
[----:B------:R-:W-:Y:S01]  /*8560*/  IMAD.U32 R28, R7, 0x10000, RZ ;  /* 0x00010000071c7824 */ /* 0x000fe200078e00ff */
[----:B------:R-:W-:Y:S01]  /*8570*/  LOP3.LUT R37, R14, 0xffff0000, RZ, 0xc0, !PT ;  /* 0xffff00000e257812 */ /* 0x000fe200078ec0ff */
[----:B------:R-:W-:Y:S01]  /*8580*/  FMUL.FTZ R27, R12, R33 ;  /* 0x000000210c1b7220 */ /* 0x000fe20000410000 */
[----:B------:R-:W-:-:S02]  /*8590*/  LOP3.LUT R41, R0, 0xffff0000, RZ, 0xc0, !PT ;  /* 0xffff000000297812 */ /* 0x000fc400078ec0ff */
[----:B------:R-:W-:Y:S01]  /*85a0*/  LOP3.LUT R15, R15, 0xffff0000, RZ, 0xc0, !PT ;  /* 0xffff00000f0f7812 */ /* 0x000fe200078ec0ff */
[C---:B------:R-:W-:Y:S01]  /*85b0*/  IMAD.U32 R26, R5.reuse, 0x10000, RZ ;  /* 0x00010000051a7824 */ /* 0x040fe200078e00ff */
[----:B------:R-:W-:Y:S01]  /*85c0*/  LOP3.LUT R5, R5, 0xffff0000, RZ, 0xc0, !PT ;  /* 0xffff000005057812 */ /* 0x000fe200078ec0ff */
[----:B------:R-:W-:Y:S01]  /*85d0*/  FFMA.FTZ R39, R20, R6, R39 ;  /* 0x0000000614277223 */ /* 0x000fe20000010027 */
[----:B------:R-:W-:Y:S01]  /*85e0*/  LOP3.LUT R7, R7, 0xffff0000, RZ, 0xc0, !PT ;  /* 0xffff000007077812 */ /* 0x000fe200078ec0ff */
[----:B------:R-:W-:Y:S01]  /*85f0*/  FMUL.FTZ R35, R40, R31 ;  /* 0x0000001f28237220 */ /* 0x000fe20000410000 */
[C---:B------:R-:W-:Y:S01]  /*8600*/  FMUL.FTZ R33, R4.reuse, R33 ;  /* 0x0000002104217220 */ /* 0x040fe20000410000 */
[----:B------:R-:W-:Y:S01]  /*8610*/  FFMA.FTZ R27, R4, R28, -R27 ;  /* 0x0000001c041b7223 */ /* 0x000fe2000001081b */
[----:B------:R-:W-:Y:S01]  /*8620*/  FMUL.FTZ R0, R37, R9 ;  /* 0x0000000925007220 */ /* 0x000fe20000410000 */
[----:B------:R-:W-:Y:S01]  /*8630*/  FMUL.FTZ R6, R41, R11 ;  /* 0x0000000b29067220 */ /* 0x000fe20000410000 */
[C---:B------:R-:W-:Y:S01]  /*8640*/  FMUL.FTZ R31, R36.reuse, R31 ;  /* 0x0000001f241f7220 */ /* 0x040fe20000410000 */
[----:B------:R-:W-:Y:S01]  /*8650*/  FMUL.FTZ R4, R13, R9 ;  /* 0x000000090d047220 */ /* 0x000fe20000410000 */
[----:B------:R-:W-:Y:S01]  /*8660*/  FMUL.FTZ R20, R15, R11 ;  /* 0x0000000b0f147220 */ /* 0x000fe20000410000 */
[----:B------:R-:W-:Y:S01]  /*8670*/  FFMA.FTZ R35, R36, R26, -R35 ;  /* 0x0000001a24237223 */ /* 0x000fe20000010823 */
[----:B------:R-:W-:Y:S01]  /*8680*/  FFMA.FTZ R33, R12, R28, R33 ;  /* 0x0000001c0c217223 */ /* 0x000fe20000010021 */
[----:B------:R-:W-:Y:S01]  /*8690*/  FFMA.FTZ R0, R13, R5, -R0 ;  /* 0x000000050d007223 */ /* 0x000fe20000010800 */
[----:B------:R-:W-:Y:S01]  /*86a0*/  FFMA.FTZ R14, R15, R7, -R6 ;  /* 0x000000070f0e7223 */ /* 0x000fe20000010806 */
[----:B------:R-:W-:Y:S01]  /*86b0*/  FFMA.FTZ R31, R40, R26, R31 ;  /* 0x0000001a281f7223 */ /* 0x000fe2000001001f */
[----:B------:R-:W-:Y:S01]  /*86c0*/  FFMA.FTZ R12, R37, R5, R4 ;  /* 0x00000005250c7223 */ /* 0x000fe20000010004 */
[----:B------:R-:W-:Y:S01]  /*86d0*/  FFMA.FTZ R20, R41, R7, R20 ;  /* 0x0000000729147223 */ /* 0x000fe20000010014 */
        /* <DEDUP_REMOVED lines=8> */
[----:B------:R2:W-:Y:S04]  /*8760*/  STS.128 [R42+0x8400], R4 ;  /* 0x008400042a007388 */ /* 0x0005e80000000c00 */
[----:B------:R2:W-:Y:S02]  /*8770*/  STS.128 [R24+0x8400], R8 ;  /* 0x0084000818007388 */ /* 0x0005e40000000c00 */
.L_x_570:
[----:B------:R-:W-:Y:S05]  /*8780*/  BSYNC B0 ;  /* 0x0000000000007941 */ /* 0x000fea0003800000 */
.L_x_559:
[----:B------:R-:W-:Y:S01]  /*8790*/  @!PT LDS RZ, [RZ] ;  /* 0x00000000fffff984 */ /* 0x000fe20000000800 */
[----:B------:R-:W-:Y:S01]  /*87a0*/  @!PT LDS RZ, [RZ] ;  /* 0x00000000fffff984 */ /* 0x000fe20000000800 */
[----:B------:R-:W-:Y:S01]  /*87b0*/  @!PT LDS RZ, [RZ] ;  /* 0x00000000fffff984 */ /* 0x000fe20000000800 */
[----:B------:R-:W-:Y:S01]  /*87c0*/  @!PT LDS RZ, [RZ] ;  /* 0x00000000fffff984 */ /* 0x000fe20000000800 */
[----:B------:R4:W-:Y:S06]  /*87d0*/  MEMBAR.ALL.CTA ;  /* 0x0000000000007992 */ /* 0x0009ec0000008000 */
[----:B----4-:R-:W4:Y:S01]  /*87e0*/  FENCE.VIEW.ASYNC.S ;  /* 0x00000000000073c6 */ /* 0x010f220000000000 */
[----:B------:R-:W-:Y:S05]  /*87f0*/  WARPSYNC.ALL ;  /* 0x0000000000007948 */ /* 0x000fea0003800000 */
[----:B----4-:R-:W-:Y:S06]  /*8800*/  BAR.SYNC.DEFER_BLOCKING 0xd, 0x180 ;  /* 0x0346000000007b1d */ /* 0x010fec0000010000 */
.L_x_556:
[----:B---3--:R-:W-:-:S05]  /*8810*/  IMAD.U32 R0, RZ, RZ, UR39 ;  /* 0x00000027ff007e24 */ /* 0x008fca000f8e00ff */
[----:B------:R-:W-:-:S13]  /*8820*/  ISETP.NE.AND P0, PT, R0, 0x3, PT ;  /* 0x000000030000780c */ /* 0x000fda0003f05270 */
[----:B------:R-:W-:Y:S05]  /*8830*/  @!P0 BRA `(.L_x_580) ;  /* 0x0000000000048947 */ /* 0x000fea0003800000 */
[----:B------:R-:W-:Y:S01]  /*8840*/  BPT.TRAP 0x1 ;  /* 0x000000040000795c */ /* 0x000fe20000300000 */
.L_x_580:
[----:B0---4-:R-:W1:Y:S01]  /*8850*/  LDL R3, [R1+0x4] ;  /* 0x0000040001037983 */ /* 0x011e620000100800 */
[----:B------:R-:W-:Y:S01]  /*8860*/  IMAD R0, R156, 0x8, R18 ;  /* 0x000000089c007824 */ /* 0x000fe200078e0212 */
[----:B-12---:R-:W-:-:S04]  /*8870*/  SHF.L.U32 R5, R3, 0x1f, RZ ;  /* 0x0000001f03057819 */ /* 0x006fc800000006ff */
[----:B------:R0:W1:Y:S01]  /*8880*/  SYNCS.PHASECHK.TRANS64.TRYWAIT P1, [R0+URZ+0x16830], R5 ;  /* 0x01683005000075a7 */ /* 0x000062000802017f */
[----:B------:R-:W-:Y:S05]  /*8890*/  @!P0 BRA `(.L_x_581) ;  /* 0x0000000000048947 */ /* 0x000fea0003800000 */
[----:B------:R-:W-:Y:S01]  /*88a0*/  BPT.TRAP 0x1 ;  /* 0x000000040000795c */ /* 0x000fe20000300000 */
.L_x_581:
[----:B------:R-:W-:Y:S01]  /*88b0*/  VIADD R3, R18, 0xe400 ;  /* 0x0000e40012037836 */ /* 0x000fe20000000000 */
[----:B------:R-:W-:Y:S02]  /*88c0*/  LOP3.LUT R12, R29, 0x10000, RZ, 0xfc, !PT ;  /* 0x000100001d0c7812 */ /* 0x000fe400078efcff */
[----:B------:R-:W-:Y:S02]  /*88d0*/  MOV R13, 0x40000040 ;  /* 0x40000040000d7802 */ /* 0x000fe40000000f00 */
[----:B------:R-:W-:-:S04]  /*88e0*/  SHF.R.U32.HI R3, RZ, 0x4, R3 ;  /* 0x00000004ff037819 */ /* 0x000fc80000011603 */
[----:B------:R-:W-:-:S04]  /*88f0*/  LOP3.LUT R3, R3, 0x3fff, RZ, 0xc0, !PT ;  /* 0x00003fff03037812 */ /* 0x000fc800078ec0ff */
[----:B------:R-:W-:-:S05]  /*8900*/  LOP3.LUT R3, R3, 0x10000, RZ, 0xfc, !PT ;  /* 0x0001000003037812 */ /* 0x000fca00078efcff */
[----:B------:R2:W-:Y:S01]  /*8910*/  STL [R1+0x20], R3 ;  /* 0x0000200301007387 */ /* 0x0005e20000100800 */
[----:B-1----:R-:W-:Y:S05]  /*8920*/  @P1 BRA `(.L_x_582) ;  /* 0x0000000000081947 */ /* 0x002fea0003800000 */
[----:B------:R-:W1:Y:S02]  /*8930*/  SYNCS.PHASECHK.TRANS64.TRYWAIT P1, [R0+URZ+0x16830], R5 ;  /* 0x01683005000075a7 */ /* 0x000e64000802017f */
[----:B-1----:R-:W-:Y:S05]  /*8940*/  @!P1 BRA `(.L_x_583) ;  /* 0x000000f800849947 */ /* 0x002fea0003800000 */
.L_x_582:
[----:B--2---:R-:W2:Y:S01]  /*8950*/  LDL R3, [R1+0x20] ;  /* 0x0000200001037983 */ /* 0x004ea20000100800 */
[----:B01----:R-:W-:Y:S01]  /*8960*/  IMAD.MOV.U32 R5, RZ, RZ, 0x40000040 ;  /* 0x40000040ff057424 */ /* 0x003fe200078e00ff */
[----:B------:R-:W-:Y:S05]  /*8970*/  WARPSYNC.ALL ;  /* 0x0000000000007948 */ /* 0x000fea0003800000 */
[C---:B------:R-:W-:Y:S01]  /*8980*/  R2UR UR4, R12.reuse ;  /* 0x000000000c0472ca */ /* 0x040fe200000e0000 */
[----:B-----5:R-:W-:Y:S01]  /*8990*/  WARPGROUP.ARRIVE ;  /* 0x00000000000079c5 */ /* 0x020fe20000000000 */
[----:B------:R-:W-:Y:S01]  /*89a0*/  R2UR UR5, R13 ;  /* 0x000000000d0572ca */ /* 0x000fe200000e0000 */
[C---:B------:R-:W-:Y:S01]  /*89b0*/  VIADD R8, R12.reuse, 0x2 ;  /* 0x000000020c087836 */ /* 0x040fe20000000000 */
[----:B------:R-:W-:Y:S01]  /*89c0*/  R2UR UR7, R5 ;  /* 0x00000000050772ca */ /* 0x000fe200000e0000 */
[----:B------:R-:W-:Y:S01]  /*89d0*/  IMAD.MOV.U32 R9, RZ, RZ, 0x40000040 ;  /* 0x40000040ff097424 */ /* 0x000fe200078e00ff */
[C---:B------:R-:W-:Y:S01]  /*89e0*/  IADD3 R20, R12.reuse, 0x4, RZ ;  /* 0x000000040c147810 */ /* 0x040fe20007ffe0ff */
[----:B------:R-:W-:Y:S01]  /*89f0*/  IMAD.MOV.U32 R7, RZ, RZ, 0x40000040 ;  /* 0x40000040ff077424 */ /* 0x000fe200078e00ff */
[----:B------:R-:W-:Y:S01]  /*8a00*/  MOV R5, 0x40000040 ;  /* 0x4000004000057802 */ /* 0x000fe20000000f00 */
[----:B------:R-:W-:Y:S01]  /*8a10*/  IMAD.MOV.U32 R21, RZ, RZ, 0x40000040 ;  /* 0x40000040ff157424 */ /* 0x000fe200078e00ff */
[----:B------:R0:W-:Y:S01]  /*8a20*/  STL.64 [R1+0x8], R8 ;  /* 0x0000080801007387 */ /* 0x0001e20000100a00 */
[----:B------:R-:W-:-:S02]  /*8a30*/  VIADD R14, R12, 0x6 ;  /* 0x000000060c0e7836 */ /* 0x000fc40000000000 */
[----:B------:R-:W-:Y:S02]  /*8a40*/  IMAD.MOV.U32 R15, RZ, RZ, 0x40000040 ;  /* 0x40000040ff0f7424 */ /* 0x000fe400078e00ff */
[----:B------:R-:W-:Y:S02]  /*8a50*/  IMAD.MOV.U32 R119, RZ, RZ, RZ ;  /* 0x000000ffff777224 */ /* 0x000fe400078e00ff */
[----:B--2---:R-:W-:-:S04]  /*8a60*/  IMAD R4, R156, 0x400, R3 ;  /* 0x000004009c047824 */ /* 0x004fc800078e0203 */
[C---:B------:R-:W-:Y:S01]  /*8a70*/  VIADD R6, R4.reuse, 0x2 ;  /* 0x0000000204067836 */ /* 0x040fe20000000000 */
[----:B------:R-:W-:-:S13]  /*8a80*/  R2UR UR6, R4 ;  /* 0x00000000040672ca */ /* 0x000fda00000e0000 */
[----:B------:R-:W-:Y:S01]  /*8a90*/  HGMMA.64x128x16.F32.BF16 R24, gdesc[UR4], RZ, !UPT, gsb0 ;  /* 0x01e00000041879f0 */ /* 0x000fe2000c0018ff */
[----:B------:R-:W-:Y:S02]  /*8aa0*/  R2UR UR4, R8 ;  /* 0x00000000080472ca */ /* 0x000fe400000e0000 */
[----:B------:R-:W-:Y:S02]  /*8ab0*/  R2UR UR5, R9 ;  /* 0x00000000090572ca */ /* 0x000fe400000e0000 */
[----:B------:R-:W-:Y:S01]  /*8ac0*/  R2UR UR6, R6 ;  /* 0x00000000060672ca */ /* 0x000fe200000e0000 */
[C---:B------:R-:W-:Y:S01]  /*8ad0*/  VIADD R6, R4.reuse, 0x4 ;  /* 0x0000000404067836 */ /* 0x040fe20000000000 */
[----:B------:R-:W-:Y:S01]  /*8ae0*/  R2UR UR7, R7 ;  /* 0x00000000070772ca */ /* 0x000fe200000e0000 */
[----:B------:R-:W-:Y:S02]  /*8af0*/  IMAD.MOV.U32 R7, RZ, RZ, 0x40000040 ;  /* 0x40000040ff077424 */ /* 0x000fe400078e00ff */
[----:B------:R-:W-:Y:S01]  /*8b00*/  VIADD R4, R4, 0x6 ;  /* 0x0000000604047836 */ /* 0x000fe20000000000 */
[----:B------:R-:W-:-:S02]  /*8b10*/  WARPGROUP.DEPBAR.LE gsb0, 0x0 ;  /* 0x00008000000079c5 */ /* 0x000fc40000010000 */
[----:B------:R-:W-:-:S07]  /*8b20*/  WARPGROUP.ARRIVE ;  /* 0x00000000000079c5 */ /* 0x000fce0000000000 */
[----:B------:R-:W-:Y:S01]  /*8b30*/  HGMMA.64x128x16.F32.BF16 R24, gdesc[UR4], R24, gsb0 ;  /* 0x01e00000041879f0 */ /* 0x000fe20008001818 */
[----:B------:R-:W-:Y:S02]  /*8b40*/  R2UR UR4, R20 ;  /* 0x00000000140472ca */ /* 0x000fe400000e0000 */
[----:B------:R-:W-:Y:S02]  /*8b50*/  R2UR UR5, R21 ;  /* 0x00000000150572ca */ /* 0x000fe400000e0000 */
[----:B------:R-:W-:Y:S02]  /*8b60*/  R2UR UR6, R6 ;  /* 0x00000000060672ca */ /* 0x000fe400000e0000 */
[----:B------:R-:W-:Y:S01]  /*8b70*/  R2UR UR7, R7 ;  /* 0x00000000070772ca */ /* 0x000fe200000e0000 */
[----:B------:R-:W-:Y:S02]  /*8b80*/  WARPGROUP.DEPBAR.LE gsb0, 0x0 ;  /* 0x00008000000079c5 */ /* 0x000fe40000010000 */
[----:B------:R-:W-:-:S10]  /*8b90*/  WARPGROUP.ARRIVE ;  /* 0x00000000000079c5 */ /* 0x000fd40000000000 */
[----:B------:R-:W-:Y:S01]  /*8ba0*/  HGMMA.64x128x16.F32.BF16 R24, gdesc[UR4], R24, gsb0 ;  /* 0x01e00000041879f0 */ /* 0x000fe20008001818 */
[----:B------:R-:W-:Y:S02]  /*8bb0*/  R2UR UR4, R14 ;  /* 0x000000000e0472ca */ /* 0x000fe400000e0000 */
[----:B------:R-:W-:Y:S02]  /*8bc0*/  R2UR UR5, R15 ;  /* 0x000000000f0572ca */ /* 0x000fe400000e0000 */
[----:B------:R-:W-:Y:S02]  /*8bd0*/  R2UR UR6, R4 ;  /* 0x00000000040672ca */ /* 0x000fe400000e0000 */
[----:B------:R-:W-:Y:S01]  /*8be0*/  R2UR UR7, R5 ;  /* 0x00000000050772ca */ /* 0x000fe200000e0000 */
[----:B------:R-:W-:Y:S02]  /*8bf0*/  WARPGROUP.DEPBAR.LE gsb0, 0x0 ;  /* 0x00008000000079c5 */ /* 0x000fe40000010000 */
[----:B------:R-:W-:-:S10]  /*8c00*/  WARPGROUP.ARRIVE ;  /* 0x00000000000079c5 */ /* 0x000fd40000000000 */
[----:B------:R-:W-:Y:S03]  /*8c10*/  HGMMA.64x128x16.F32.BF16 R24, gdesc[UR4], R24, gsb0 ;  /* 0x01e00000041879f0 */ /* 0x000fe60008001818 */
[----:B------:R-:W-:Y:S02]  /*8c20*/  WARPGROUP.DEPBAR.LE gsb0, 0x0 ;  /* 0x00008000000079c5 */ /* 0x000fe40000010000 */
[----:B0-----:R-:W-:Y:S05]  /*8c30*/  @!P0 BRA `(.L_x_584) ;  /* 0x0000000000048947 */ /* 0x001fea0003800000 */
[----:B------:R-:W-:Y:S01]  /*8c40*/  BPT.TRAP 0x1 ;  /* 0x000000040000795c */ /* 0x000fe20000300000 */
.L_x_584:
[----:B------:R-:W2:Y:S01]  /*8c50*/  LDL R90, [R1+0x28] ;  /* 0x00002800015a7983 */ /* 0x000ea20000100800 */
[----:B------:R-:W-:Y:S01]  /*8c60*/  ULDC UR5, c[0x0][0x9d8] ;  /* 0x0002760000057ab9 */ /* 0x000fe20000000800 */
[----:B------:R-:W-:Y:S01]  /*8c70*/  ULDC UR4, c[0x0][0x988] ;  /* 0x0002620000047ab9 */ /* 0x000fe20000000800 */
[----:B------:R-:W-:Y:S01]  /*8c80*/  FMUL.FTZ R3, R24, UR5 ;  /* 0x0000000518037c20 */ /* 0x000fe20008410000 */
        /* <DEDUP_REMOVED lines=21> */
[----:B------:R-:W3:Y:S01]  /*8de0*/  MUFU.TANH R7, R7 ;  /* 0x0000000700077308 */ /* 0x000ee20000002400 */
        /* <DEDUP_REMOVED lines=41> */
[----:B------:R-:W-:Y:S01]  /*9080*/  VIADD R0, R0, 0x16840 ;  /* 0x0001684000007836 */ /* 0x000fe20000000000 */
[----:B------:R-:W-:-:S05]  /*9090*/  ULDC UR6, c[0x0][0x9d8] ;  /* 0x0002760000067ab9 */ /* 0x000fca0000000800 */
        /* <DEDUP_REMOVED lines=29> */
[----:B--2---:R-:W-:-:S07]  /*9270*/  IADD3 R89, R89, 0x80, -R90 ;  /* 0x0000008059597810 */ /* 0x004fce0007ffe85a */
[----:B------:R-:W2:Y:S01]  /*9280*/  MUFU.TANH R55, R55 ;  /* 0x0000003700377308 */ /* 0x000ea20000002400 */
[----:B------:R-:W-:-:S07]  /*9290*/  IMAD R72, R88, -0x80, R89 ;  /* 0xffffff8058487824 */ /* 0x000fce00078e0259 */
[----:B------:R-:W2:Y:S01]  /*92a0*/  MUFU.TANH R50, R50 ;  /* 0x0000003200327308 */ /* 0x000ea20000002400 */
[----:B------:R-:W-:-:S07]  /*92b0*/  ISETP.GT.AND P4, PT, R72, RZ, PT ;  /* 0x000000ff4800720c */ /* 0x000fce0003f84270 */
[----:B------:R-:W2:Y:S01]  /*92c0*/  MUFU.TANH R56, R56 ;  /* 0x0000003800387308 */ /* 0x000ea20000002400 */
[----:B------:R-:W-:-:S07]  /*92d0*/  ISETP.GT.AND P5, PT, R72, 0x1, PT ;  /* 0x000000014800780c */ /* 0x000fce0003fa4270 */
[----:B------:R-:W2:Y:S01]  /*92e0*/  MUFU.TANH R53, R53 ;  /* 0x0000003500357308 */ /* 0x000ea20000002400 */
[----:B------:R-:W-:-:S07]  /*92f0*/  ISETP.GT.AND P1, PT, R72, 0x8, PT ;  /* 0x000000084800780c */ /* 0x000fce0003f24270 */
[----:B------:R-:W2:Y:S01]  /*9300*/  MUFU.TANH R59, R59 ;  /* 0x0000003b003b7308 */ /* 0x000ea20000002400 */
[----:B0-----:R-:W-:-:S07]  /*9310*/  FSEL R3, R3, -INF , P4 ;  /* 0xff80000003037808 */ /* 0x001fce0002000000 */
[----:B------:R-:W0:Y:S01]  /*9320*/  MUFU.TANH R54, R54 ;  /* 0x0000003600367308 */ /* 0x000e220000002400 */
[----:B-1----:R-:W-:-:S07]  /*9330*/  FSEL R4, R4, -INF , P5 ;  /* 0xff80000004047808 */ /* 0x002fce0002800000 */
[----:B------:R-:W1:Y:S01]  /*9340*/  MUFU.TANH R60, R60 ;  /* 0x0000003c003c7308 */ /* 0x000e620000002400 */
[----:B------:R-:W-:-:S07]  /*9350*/  ISETP.GT.AND P2, PT, R72, 0x9, PT ;  /* 0x000000094800780c */ /* 0x000fce0003f44270 */
[----:B------:R-:W1:Y:S01]  /*9360*/  MUFU.TANH R57, R57 ;  /* 0x0000003900397308 */ /* 0x000e620000002400 */
[----:B---3--:R-:W-:-:S07]  /*9370*/  FSEL R7, R7, -INF , P1 ;  /* 0xff80000007077808 */ /* 0x008fce0000800000 */
[----:B------:R-:W3:Y:S01]  /*9380*/  MUFU.TANH R63, R63 ;  /* 0x0000003f003f7308 */ /* 0x000ee20000002400 */
[----:B------:R-:W-:-:S07]  /*9390*/  FMNMX.FTZ R76, R3, R4, !PT ;  /* 0x00000004034c7209 */ /* 0x000fce0007810000 */
[----:B------:R-:W3:Y:S01]  /*93a0*/  MUFU.TANH R58, R58 ;  /* 0x0000003a003a7308 */ /* 0x000ee20000002400 */
[----:B------:R-:W-:-:S07]  /*93b0*/  ISETP.GT.AND P3, PT, R72, 0x10, PT ;  /* 0x000000104800780c */ /* 0x000fce0003f64270 */
[----:B------:R-:W3:Y:S01]  /*93c0*/  MUFU.TANH R64, R64 ;  /* 0x0000004000407308 */ /* 0x000ee20000002400 */
[----:B----4-:R-:W-:-:S07]  /*93d0*/  FSEL R8, R8, -INF , P2 ;  /* 0xff80000008087808 */ /* 0x010fce0001000000 */
[----:B------:R-:W4:Y:S01]  /*93e0*/  MUFU.TANH R61, R61 ;  /* 0x0000003d003d7308 */ /* 0x000f220000002400 */
[----:B------:R-:W-:Y:S01]  /*93f0*/  FMNMX.FTZ R75, R7, R76, !PT ;  /* 0x0000004c074b7209 */ /* 0x000fe20007810000 */
[----:B------:R-:W-:Y:S01]  /*9400*/  FMUL.FTZ R71, R81, UR5 ;  /* 0x0000000551477c20 */ /* 0x000fe20008410000 */
[----:B-----5:R-:W-:-:S05]  /*9410*/  FSEL R5, R5, -INF , P4 ;  /* 0xff80000005057808 */ /* 0x020fca0002000000 */
[----:B------:R-:W5:Y:S01]  /*9420*/  MUFU.TANH R67, R67 ;  /* 0x0000004300437308 */ /* 0x000f620000002400 */
[----:B------:R-:W-:-:S07]  /*9430*/  ISETP.GT.AND P4, PT, R72, 0x11, PT ;  /* 0x000000114800780c */ /* 0x000fce0003f84270 */
[----:B------:R-:W5:Y:S01]  /*9440*/  MUFU.TANH R62, R62 ;  /* 0x0000003e003e7308 */ /* 0x000f620000002400 */
[----:B------:R-:W-:Y:S01]  /*9450*/  FSEL R11, R11, -INF , P3 ;  /* 0xff8000000b0b7808 */ /* 0x000fe20001800000 */
[----:B------:R-:W-:Y:S01]  /*9460*/  FMUL.FTZ R73, R84, UR5 ;  /* 0x0000000554497c20 */ /* 0x000fe20008410000 */
[----:B------:R-:W-:-:S05]  /*9470*/  FMNMX.FTZ R76, R8, R75, !PT ;  /* 0x0000004b084c7209 */ /* 0x000fca0007810000 */
[----:B------:R-:W5:Y:S01]  /*9480*/  MUFU.TANH R68, R68 ;  /* 0x0000004400447308 */ /* 0x000f620000002400 */
[----:B------:R-:W-:Y:S01]  /*9490*/  FSEL R6, R6, -INF , P5 ;  /* 0xff80000006067808 */ /* 0x000fe20002800000 */
[----:B------:R-:W-:Y:S01]  /*94a0*/  FMUL.FTZ R74, R85, UR5 ;  /* 0x00000005554a7c20 */ /* 0x000fe20008410000 */
[----:B------:R-:W-:Y:S01]  /*94b0*/  ISETP.GT.AND P5, PT, R72, 0x18, PT ;  /* 0x000000184800780c */ /* 0x000fe20003fa4270 */
[----:B------:R-:W5:Y:S01]  /*94c0*/  LDL R90, [R1+0x18] ;  /* 0x00001800015a7983 */ /* 0x000f620000100800 */
[----:B------:R-:W-:Y:S02]  /*94d0*/  FSEL R24, R24, -INF , P4 ;  /* 0xff80000018187808 */ /* 0x000fe40002000000 */
[----:B------:R-:W-:Y:S01]  /*94e0*/  FMNMX.FTZ R75, R11, R76, !PT ;  /* 0x0000004c0b4b7209 */ /* 0x000fe20007810000 */
[----:B------:R-:W5:Y:S01]  /*94f0*/  MUFU.TANH R65, R65 ;  /* 0x0000004100417308 */ /* 0x000f620000002400 */
[----:B------:R-:W-:Y:S02]  /*9500*/  FSEL R9, R9, -INF , P1 ;  /* 0xff80000009097808 */ /* 0x000fe40000800000 */
[----:B------:R-:W-:-:S02]  /*9510*/  ISETP.GT.AND P1, PT, R72, 0x19, PT ;  /* 0x000000194800780c */ /* 0x000fc40003f24270 */
[----:B------:R-:W-:Y:S02]  /*9520*/  FSEL R27, R27, -INF , P5 ;  /* 0xff8000001b1b7808 */ /* 0x000fe40002800000 */
[----:B------:R-:W-:Y:S01]  /*9530*/  FMNMX.FTZ R76, R24, R75, !PT ;  /* 0x0000004b184c7209 */ /* 0x000fe20007810000 */
[----:B------:R-:W5:Y:S01]  /*9540*/  MUFU.TANH R70, R70 ;  /* 0x0000004600467308 */ /* 0x000f620000002400 */
[----:B------:R-:W-:Y:S02]  /*9550*/  FSEL R10, R10, -INF , P2 ;  /* 0xff8000000a0a7808 */ /* 0x000fe40001000000 */
[----:B------:R-:W-:Y:S02]  /*9560*/  ISETP.GT.AND P2, PT, R72, 0x20, PT ;  /* 0x000000204800780c */ /* 0x000fe40003f44270 */
[----:B------:R-:W-:Y:S02]  /*9570*/  FSEL R28, R28, -INF , P1 ;  /* 0xff8000001c1c7808 */ /* 0x000fe40000800000 */
[----:B------:R-:W-:Y:S01]  /*9580*/  FMNMX.FTZ R77, R27, R76, !PT ;  /* 0x0000004c1b4d7209 */ /* 0x000fe20007810000 */
[----:B------:R-:W5:Y:S01]  /*9590*/  MUFU.TANH R66, R66 ;  /* 0x0000004200427308 */ /* 0x000f620000002400 */
[----:B------:R-:W-:-:S02]  /*95a0*/  FSEL R25, R25, -INF , P3 ;  /* 0xff80000019197808 */ /* 0x000fc40001800000 */
[----:B------:R-:W-:Y:S02]  /*95b0*/  ISETP.GT.AND P3, PT, R72, 0x21, PT ;  /* 0x000000214800780c */ /* 0x000fe40003f64270 */
[----:B------:R-:W-:Y:S02]  /*95c0*/  FSEL R75, R31, -INF , P2 ;  /* 0xff8000001f4b7808 */ /* 0x000fe40001000000 */
[----:B------:R-:W-:Y:S01]  /*95d0*/  FMNMX.FTZ R76, R28, R77, !PT ;  /* 0x0000004d1c4c7209 */ /* 0x000fe20007810000 */
[----:B------:R-:W-:Y:S01]  /*95e0*/  MUFU.TANH R69, R69 ;  /* 0x0000004500457308 */ /* 0x000fe20000002400 */
[----:B------:R-:W-:Y:S02]  /*95f0*/  FSEL R26, R26, -INF , P4 ;  /* 0xff8000001a1a7808 */ /* 0x000fe40002000000 */
[----:B------:R-:W-:Y:S02]  /*9600*/  ISETP.GT.AND P4, PT, R72, 0x28, PT ;  /* 0x000000284800780c */ /* 0x000fe40003f84270 */
[----:B------:R-:W-:-:S02]  /*9610*/  FSEL R32, R32, -INF , P3 ;  /* 0xff80000020207808 */ /* 0x000fc40001800000 */
[----:B------:R-:W-:Y:S02]  /*9620*/  FMNMX.FTZ R31, R75, R76, !PT ;  /* 0x0000004c4b1f7209 */ /* 0x000fe40007810000 */
[----:B------:R-:W-:Y:S02]  /*9630*/  FSEL R29, R29, -INF , P5 ;  /* 0xff8000001d1d7808 */ /* 0x000fe40002800000 */
[----:B------:R-:W-:Y:S02]  /*9640*/  ISETP.GT.AND P5, PT, R72, 0x29, PT ;  /* 0x000000294800780c */ /* 0x000fe40003fa4270 */
[----:B------:R-:W-:Y:S02]  /*9650*/  FSEL R35, R35, -INF , P4 ;  /* 0xff80000023237808 */ /* 0x000fe40002000000 */
[----:B------:R-:W-:Y:S02]  /*9660*/  FMNMX.FTZ R76, R32, R31, !PT ;  /* 0x0000001f204c7209 */ /* 0x000fe40007810000 */
[----:B------:R-:W-:-:S02]  /*9670*/  FSEL R30, R30, -INF , P1 ;  /* 0xff8000001e1e7808 */ /* 0x000fc40000800000 */
[----:B------:R-:W-:Y:S02]  /*9680*/  ISETP.GT.AND P1, PT, R72, 0x30, PT ;  /* 0x000000304800780c */ /* 0x000fe40003f24270 */
[----:B------:R-:W-:Y:S02]  /*9690*/  FSEL R36, R36, -INF , P5 ;  /* 0xff80000024247808 */ /* 0x000fe40002800000 */
[----:B------:R-:W-:Y:S02]  /*96a0*/  FMNMX.FTZ R31, R35, R76, !PT ;  /* 0x0000004c231f7209 */ /* 0x000fe40007810000 */
        /* <DEDUP_REMOVED lines=34> */
[----:B--2---:R-:W-:Y:S02]  /*98d0*/  FSEL R55, R55, -INF , P4 ;  /* 0xff80000037377808 */ /* 0x004fe40002000000 */
        /* <DEDUP_REMOVED lines=9> */
[----:B0-----:R-:W-:-:S02]  /*9970*/  FSEL R54, R54, -INF , P3 ;  /* 0xff80000036367808 */ /* 0x001fc40001800000 */
[----:B------:R-:W-:Y:S02]  /*9980*/  ISETP.GT.AND P3, PT, R72, 0x60, PT ;  /* 0x000000604800780c */ /* 0x000fe40003f64270 */
[----:B-1----:R-:W-:Y:S02]  /*9990*/  FSEL R60, R60, -INF , P2 ;  /* 0xff8000003c3c7808 */ /* 0x002fe40001000000 */
[----:B------:R-:W-:Y:S02]  /*99a0*/  FMNMX.FTZ R31, R59, R38, !PT ;  /* 0x000000263b1f7209 */ /* 0x000fe40007810000 */
[----:B------:R-:W-:Y:S02]  /*99b0*/  FSEL R57, R57, -INF , P4 ;  /* 0xff80000039397808 */ /* 0x000fe40002000000 */
[----:B------:R-:W-:Y:S02]  /*99c0*/  ISETP.GT.AND P4, PT, R72, 0x61, PT ;  /* 0x000000614800780c */ /* 0x000fe40003f84270 */
[----:B---3--:R-:W-:-:S02]  /*99d0*/  FSEL R63, R63, -INF , P3 ;  /* 0xff8000003f3f7808 */ /* 0x008fc40001800000 */
[----:B------:R-:W-:Y:S01]  /*99e0*/  FMNMX.FTZ R38, R60, R31, !PT ;  /* 0x0000001f3c267209 */ /* 0x000fe20007810000 */
[----:B------:R-:W0:Y:S01]  /*99f0*/  MUFU.TANH R71, R71 ;  /* 0x0000004700477308 */ /* 0x000e220000002400 */
[----:B------:R-:W-:Y:S02]  /*9a00*/  FSEL R58, R58, -INF , P5 ;  /* 0xff8000003a3a7808 */ /* 0x000fe40002800000 */
[----:B------:R-:W-:Y:S02]  /*9a10*/  ISETP.GT.AND P5, PT, R72, 0x68, PT ;  /* 0x000000684800780c */ /* 0x000fe40003fa4270 */
[----:B------:R-:W-:Y:S02]  /*9a20*/  FSEL R64, R64, -INF , P4 ;  /* 0xff80000040407808 */ /* 0x000fe40002000000 */
[----:B------:R-:W-:Y:S01]  /*9a30*/  FMNMX.FTZ R31, R63, R38, !PT ;  /* 0x000000263f1f7209 */ /* 0x000fe20007810000 */
[----:B------:R-:W1:Y:S01]  /*9a40*/  MUFU.TANH R73, R73 ;  /* 0x0000004900497308 */ /* 0x000e620000002400 */
[----:B----4-:R-:W-:-:S02]  /*9a50*/  FSEL R61, R61, -INF , P1 ;  /* 0xff8000003d3d7808 */ /* 0x010fc40000800000 */
[----:B------:R-:W-:Y:S02]  /*9a60*/  ISETP.GT.AND P1, PT, R72, 0x69, PT ;  /* 0x000000694800780c */ /* 0x000fe40003f24270 */
[----:B-----5:R-:W-:Y:S02]  /*9a70*/  FSEL R67, R67, -INF , P5 ;  /* 0xff80000043437808 */ /* 0x020fe40002800000 */
[----:B------:R-:W-:Y:S01]  /*9a80*/  FMNMX.FTZ R38, R64, R31, !PT ;  /* 0x0000001f40267209 */ /* 0x000fe20007810000 */
[----:B------:R-:W2:Y:S01]  /*9a90*/  MUFU.TANH R74, R74 ;  /* 0x0000004a004a7308 */ /* 0x000ea20000002400 */
        /* <DEDUP_REMOVED lines=10> */
[----:B0-----:R-:W-:Y:S02]  /*9b40*/  FSEL R71, R71, -INF , P3 ;  /* 0xff80000047477808 */ /* 0x001fe40001800000 */
[----:B------:R-:W-:Y:S02]  /*9b50*/  FMNMX.FTZ R38, R70, R31, !PT ;  /* 0x0000001f46267209 */ /* 0x000fe40007810000 */
[----:B------:R-:W-:Y:S02]  /*9b60*/  FSEL R69, R69, -INF , P5 ;  /* 0xff80000045457808 */ /* 0x000fe40002800000 */
[----:B------:R-:W-:Y:S02]  /*9b70*/  ISETP.GT.AND P5, PT, R72, 0x79, PT ;  /* 0x000000794800780c */ /* 0x000fe40003fa4270 */
[----:B-1----:R-:W-:-:S02]  /*9b80*/  FSEL R73, R73, -INF , P4 ;  /* 0xff80000049497808 */ /* 0x002fc40002000000 */
[----:B------:R-:W-:Y:S02]  /*9b90*/  FMNMX.FTZ R38, R71, R38, !PT ;  /* 0x0000002647267209 */ /* 0x000fe40007810000 */
[----:B--2---:R-:W-:Y:S02]  /*9ba0*/  FSEL R74, R74, -INF , P5 ;  /* 0xff8000004a4a7808 */ /* 0x004fe40002800000 */
[----:B------:R-:W-:-:S04]  /*9bb0*/  FMNMX.FTZ R31, R73, R38, !PT ;  /* 0x00000026491f7209 */ /* 0x000fc80007810000 */
[----:B------:R-:W-:-:S05]  /*9bc0*/  FMNMX.FTZ R78, R74, R31, !PT ;  /* 0x0000001f4a4e7209 */ /* 0x000fca0007810000 */
[----:B------:R-:W0:Y:S02]  /*9bd0*/  SHFL.BFLY PT, R31, R78, 0x2, 0x1f ;  /* 0x0c401f004e1f7f89 */ /* 0x000e2400000e0000 */
[----:B0-----:R-:W-:-:S05]  /*9be0*/  FMNMX.FTZ R81, R78, R31, !PT ;  /* 0x0000001f4e517209 */ /* 0x001fca0007810000 */
[----:B------:R-:W0:Y:S02]  /*9bf0*/  SHFL.BFLY PT, R38, R81, 0x1, 0x1f ;  /* 0x0c201f0051267f89 */ /* 0x000e2400000e0000 */
[----:B0-----:R-:W-:-:S04]  /*9c00*/  FMNMX.FTZ R31, R81, R38, !PT ;  /* 0x00000026511f7209 */ /* 0x001fc80007810000 */
[C---:B------:R-:W-:Y:S01]  /*9c10*/  FSETP.NEU.FTZ.AND P6, PT, R31.reuse, -INF , PT ;  /* 0xff8000001f00780b */ /* 0x040fe20003fdd000 */
[----:B------:R-:W-:-:S05]  /*9c20*/  FMUL.FTZ R77, R31, UR4 ;  /* 0x000000041f4d7c20 */ /* 0x000fca0008410000 */
[----:B------:R-:W-:-:S05]  /*9c30*/  FSEL R77, R77, RZ, P6 ;  /* 0x000000ff4d4d7208 */ /* 0x000fca0003000000 */
[--C-:B------:R-:W-:Y:S01]  /*9c40*/  FFMA.FTZ R148, R3, UR4, -R77.reuse ;  /* 0x0000000403947c23 */ /* 0x100fe2000801084d */
[----:B------:R-:W-:Y:S01]  /*9c50*/  FFMA.FTZ R3, R4, UR4, -R77 ;  /* 0x0000000404037c23 */ /* 0x000fe2000801084d */
[----:B------:R-:W-:Y:S01]  /*9c60*/  FMNMX.FTZ R4, R5, R6, !PT ;  /* 0x0000000605047209 */ /* 0x000fe20007810000 */
[----:B------:R-:W-:-:S03]  /*9c70*/  FMUL.FTZ R38, R79, UR5 ;  /* 0x000000054f267c20 */ /* 0x000fc60008410000 */
[----:B------:R-:W-:Y:S01]  /*9c80*/  FMNMX.FTZ R79, R9, R4, !PT ;  /* 0x00000004094f7209 */ /* 0x000fe20007810000 */
[----:B------:R-:W-:-:S03]  /*9c90*/  FFMA.FTZ R120, R11, UR4, -R77 ;  /* 0x000000040b787c23 */ /* 0x000fc6000801084d */
[----:B------:R-:W-:-:S04]  /*9ca0*/  FMNMX.FTZ R4, R10, R79, !PT ;  /* 0x0000004f0a047209 */ /* 0x000fc80007810000 */
[----:B------:R-:W-:-:S04]  /*9cb0*/  FMNMX.FTZ R11, R25, R4, !PT ;  /* 0x00000004190b7209 */ /* 0x000fc80007810000 */
[----:B------:R-:W-:-:S04]  /*9cc0*/  FMNMX.FTZ R4, R26, R11, !PT ;  /* 0x0000000b1a047209 */ /* 0x000fc80007810000 */
        /* <DEDUP_REMOVED lines=18> */
[----:B------:R-:W-:Y:S01]  /*9df0*/  FMNMX.FTZ R39, R57, R4, !PT ;  /* 0x0000000439277209 */ /* 0x000fe20007810000 */
[----:B------:R-:W-:-:S03]  /*9e00*/  FMUL.FTZ R72, R82, UR5 ;  /* 0x0000000552487c20 */ /* 0x000fc60008410000 */
[----:B------:R-:W-:Y:S01]  /*9e10*/  FMNMX.FTZ R4, R58, R39, !PT ;  /* 0x000000273a047209 */ /* 0x000fe20007810000 */
[----:B------:R-:W0:Y:S01]  /*9e20*/  MUFU.TANH R38, R38 ;  /* 0x0000002600267308 */ /* 0x000e220000002400 */
[----:B------:R-:W-:Y:S02]  /*9e30*/  FMUL.FTZ R80, R83, UR5 ;  /* 0x0000000553507c20 */ /* 0x000fe40008410000 */
[----:B------:R-:W-:Y:S01]  /*9e40*/  FMNMX.FTZ R79, R61, R4, !PT ;  /* 0x000000043d4f7209 */ /* 0x000fe20007810000 */
[----:B------:R-:W-:-:S03]  /*9e50*/  FMUL.FTZ R78, R86, UR5 ;  /* 0x00000005564e7c20 */ /* 0x000fc60008410000 */
[----:B------:R-:W-:Y:S01]  /*9e60*/  FMNMX.FTZ R4, R62, R79, !PT ;  /* 0x0000004f3e047209 */ /* 0x000fe20007810000 */
[----:B------:R-:W1:Y:S01]  /*9e70*/  MUFU.TANH R72, R72 ;  /* 0x0000004800487308 */ /* 0x000e620000002400 */
[----:B------:R-:W-:Y:S01]  /*9e80*/  FMUL.FTZ R81, R87, UR5 ;  /* 0x0000000557517c20 */ /* 0x000fe20008410000 */
[--C-:B------:R-:W-:Y:S01]  /*9e90*/  FFMA.FTZ R150, R7, UR4, -R77.reuse ;  /* 0x0000000407967c23 */ /* 0x100fe2000801084d */
[----:B------:R-:W-:Y:S01]  /*9ea0*/  FMNMX.FTZ R79, R65, R4, !PT ;  /* 0x00000004414f7209 */ /* 0x000fe20007810000 */
[--C-:B------:R-:W-:Y:S01]  /*9eb0*/  FFMA.FTZ R7, R8, UR4, -R77.reuse ;  /* 0x0000000408077c23 */ /* 0x100fe2000801084d */
[--C-:B------:R-:W-:Y:S01]  /*9ec0*/  FFMA.FTZ R28, R28, UR4, -R77.reuse ;  /* 0x000000041c1c7c23 */ /* 0x100fe2000801084d */
[--C-:B------:R-:W-:Y:S02]  /*9ed0*/  FFMA.FTZ R24, R24, UR4, -R77.reuse ;  /* 0x0000000418187c23 */ /* 0x100fe4000801084d */
[----:B------:R-:W2:Y:S01]  /*9ee0*/  MUFU.TANH R80, R80 ;  /* 0x0000005000507308 */ /* 0x000ea20000002400 */
[----:B------:R-:W-:Y:S01]  /*9ef0*/  FMNMX.FTZ R8, R66, R79, !PT ;  /* 0x0000004f42087209 */ /* 0x000fe20007810000 */
[--C-:B------:R-:W-:Y:S01]  /*9f00*/  FFMA.FTZ R32, R32, UR4, -R77.reuse ;  /* 0x0000000420207c23 */ /* 0x100fe2000801084d */
[----:B0-----:R-:W-:Y:S01]  /*9f10*/  FSEL R4, R38, -INF , P1 ;  /* 0xff80000026047808 */ /* 0x001fe20000800000 */
[----:B------:R-:W-:-:S04]  /*9f20*/  FFMA.FTZ R36, R36, UR4, -R77 ;  /* 0x0000000424247c23 */ /* 0x000fc8000801084d */
[----:B------:R-:W0:Y:S01]  /*9f30*/  MUFU.TANH R78, R78 ;  /* 0x0000004e004e7308 */ /* 0x000e220000002400 */
[----:B------:R-:W-:Y:S01]  /*9f40*/  FMNMX.FTZ R83, R69, R8, !PT ;  /* 0x0000000845537209 */ /* 0x000fe20007810000 */
[--C-:B------:R-:W-:Y:S01]  /*9f50*/  FFMA.FTZ R132, R47, UR4, -R77.reuse ;  /* 0x000000042f847c23 */ /* 0x100fe2000801084d */
[----:B-1----:R-:W-:Y:S01]  /*9f60*/  FSEL R8, R72, -INF , P2 ;  /* 0xff80000048087808 */ /* 0x002fe20001000000 */
[--C-:B------:R-:W-:Y:S01]  /*9f70*/  FFMA.FTZ R134, R51, UR4, -R77.reuse ;  /* 0x0000000433867c23 */ /* 0x100fe2000801084d */
[--C-:B------:R-:W-:Y:S01]  /*9f80*/  FFMA.FTZ R136, R55, UR4, -R77.reuse ;  /* 0x0000000437887c23 */ /* 0x100fe2000801084d */
[--C-:B------:R-:W-:Y:S01]  /*9f90*/  FFMA.FTZ R138, R59, UR4, -R77.reuse ;  /* 0x000000043b8a7c23 */ /* 0x100fe2000801084d */
[--C-:B------:R-:W-:Y:S01]  /*9fa0*/  FFMA.FTZ R140, R63, UR4, -R77.reuse ;  /* 0x000000043f8c7c23 */ /* 0x100fe2000801084d */
[----:B------:R-:W1:Y:S01]  /*9fb0*/  MUFU.TANH R81, R81 ;  /* 0x0000005100517308 */ /* 0x000e620000002400 */
[----:B------:R-:W-:Y:S01]  /*9fc0*/  FMNMX.FTZ R83, R4, R83, !PT ;  /* 0x0000005304537209 */ /* 0x000fe20007810000 */
[--C-:B------:R-:W-:Y:S01]  /*9fd0*/  FFMA.FTZ R142, R67, UR4, -R77.reuse ;  /* 0x00000004438e7c23 */ /* 0x100fe2000801084d */
[--C-:B------:R-:W-:Y:S01]  /*9fe0*/  FFMA.FTZ R146, R73, UR4, -R77.reuse ;  /* 0x0000000449927c23 */ /* 0x100fe2000801084d */
[--C-:B------:R-:W-:Y:S01]  /*9ff0*/  FFMA.FTZ R40, R40, UR4, -R77.reuse ;  /* 0x0000000428287c23 */ /* 0x100fe2000801084d */
[----:B------:R-:W-:Y:S01]  /*a000*/  FMNMX.FTZ R83, R8, R83, !PT ;  /* 0x0000005308537209 */ /* 0x000fe20007810000 */
[--C-:B------:R-:W-:Y:S01]  /*a010*/  FFMA.FTZ R130, R76, UR4, -R77.reuse ;  /* 0x000000044c827c23 */ /* 0x100fe2000801084d */
[--C-:B------:R-:W-:Y:S01]  /*a020*/  FFMA.FTZ R44, R44, UR4, -R77.reuse ;  /* 0x000000042c2c7c23 */ /* 0x100fe2000801084d */
[----:B------:R2:W-:Y:S01]  /*a030*/  MUFU.EX2 R27, R28 ;  /* 0x0000001c001b7308 */ /* 0x0005e20000000800 */
[--C-:B------:R-:W-:Y:S01]  /*a040*/  FFMA.FTZ R144, R70, UR4, -R77.reuse ;  /* 0x0000000446907c23 */ /* 0x100fe2000801084d */
[----:B------:R-:W-:Y:S01]  /*a050*/  FFMA.FTZ R71, R71, UR4, -R77 ;  /* 0x0000000447477c23 */ /* 0x000fe2000801084d */
[----:B------:R-:W-:Y:S01]  /*a060*/  ULDC UR5, c[0x0][0x988] ;  /* 0x0002620000057ab9 */ /* 0x000fe20000000800 */
[----:B--2---:R-:W-:-:S04]  /*a070*/  FSEL R28, R80, -INF , P3 ;  /* 0xff800000501c7808 */ /* 0x004fc80001800000 */
[----:B------:R0:W-:Y:S01]  /*a080*/  MUFU.EX2 R11, R24 ;  /* 0x00000018000b7308 */ /* 0x0001e20000000800 */
[----:B------:R-:W-:Y:S02]  /*a090*/  FMNMX.FTZ R83, R28, R83, !PT ;  /* 0x000000531c537209 */ /* 0x000fe40007810000 */
[----:B0-----:R-:W-:-:S05]  /*a0a0*/  FSEL R24, R78, -INF , P4 ;  /* 0xff8000004e187808 */ /* 0x001fca0002000000 */
[----:B------:R1:W-:Y:S01]  /*a0b0*/  MUFU.EX2 R75, R32 ;  /* 0x00000020004b7308 */ /* 0x0003e20000000800 */
[----:B------:R-:W-:Y:S02]  /*a0c0*/  FMNMX.FTZ R83, R24, R83, !PT ;  /* 0x0000005318537209 */ /* 0x000fe40007810000 */
[----:B-1----:R-:W-:-:S04]  /*a0d0*/  FSEL R32, R81, -INF , P5 ;  /* 0xff80000051207808 */ /* 0x002fc80002800000 */
[----:B------:R-:W-:Y:S01]  /*a0e0*/  FMNMX.FTZ R83, R32, R83, !PT ;  /* 0x0000005320537209 */ /* 0x000fe20007810000 */
[----:B------:R0:W-:Y:S04]  /*a0f0*/  MUFU.EX2 R35, R36 ;  /* 0x0000002400237308 */ /* 0x0001e80000000800 */
[----:B0-----:R-:W0:Y:S02]  /*a100*/  SHFL.BFLY PT, R36, R83, 0x2, 0x1f ;  /* 0x0c401f0053247f89 */ /* 0x001e2400000e0000 */
[----:B0-----:R-:W-:-:S05]  /*a110*/  FMNMX.FTZ R36, R83, R36, !PT ;  /* 0x0000002453247209 */ /* 0x001fca0007810000 */
[----:B------:R-:W0:Y:S01]  /*a120*/  SHFL.BFLY PT, R81, R36, 0x1, 0x1f ;  /* 0x0c201f0024517f89 */ /* 0x000e2200000e0000 */
[----:B------:R-:W-:Y:S01]  /*a130*/  MUFU.EX2 R148, R148 ;  /* 0x0000009400947308 */ /* 0x000fe20000000800 */
[--C-:B------:R-:W-:Y:S01]  /*a140*/  FFMA.FTZ R47, R48, UR4, -R77.reuse ;  /* 0x00000004302f7c23 */ /* 0x100fe2000801084d */
[----:B------:R-:W-:-:S06]  /*a150*/  FFMA.FTZ R51, R52, UR4, -R77 ;  /* 0x0000000434337c23 */ /* 0x000fcc000801084d */
[----:B------:R-:W1:Y:S01]  /*a160*/  MUFU.EX2 R3, R3 ;  /* 0x0000000300037308 */ /* 0x000e620000000800 */
[--C-:B------:R-:W-:Y:S01]  /*a170*/  FFMA.FTZ R55, R56, UR4, -R77.reuse ;  /* 0x0000000438377c23 */ /* 0x100fe2000801084d */
[--C-:B------:R-:W-:Y:S01]  /*a180*/  FFMA.FTZ R59, R60, UR4, -R77.reuse ;  /* 0x000000043c3b7c23 */ /* 0x100fe2000801084d */
[--C-:B------:R-:W-:Y:S01]  /*a190*/  FFMA.FTZ R63, R64, UR4, -R77.reuse ;  /* 0x00000004403f7c23 */ /* 0x100fe2000801084d */
[--C-:B------:R-:W-:Y:S01]  /*a1a0*/  FFMA.FTZ R67, R68, UR4, -R77.reuse ;  /* 0x0000000444437c23 */ /* 0x100fe2000801084d */
[----:B------:R-:W-:-:S03]  /*a1b0*/  FFMA.FTZ R73, R74, UR4, -R77 ;  /* 0x000000044a497c23 */ /* 0x000fc6000801084d */
[----:B------:R-:W2:Y:S01]  /*a1c0*/  MUFU.EX2 R150, R150 ;  /* 0x0000009600967308 */ /* 0x000ea20000000800 */
[----:B0-----:R-:W-:-:S04]  /*a1d0*/  FMNMX.FTZ R38, R36, R81, !PT ;  /* 0x0000005124267209 */ /* 0x001fc80007810000 */
[C---:B------:R-:W-:Y:S01]  /*a1e0*/  FSETP.NEU.FTZ.AND P1, PT, R38.reuse, -INF , PT ;  /* 0xff8000002600780b */ /* 0x040fe20003f3d000 */
[----:B------:R-:W-:Y:S02]  /*a1f0*/  FMUL.FTZ R36, R38, UR4 ;  /* 0x0000000426247c20 */ /* 0x000fe40008410000 */
[----:B------:R-:W0:Y:S03]  /*a200*/  MUFU.EX2 R7, R7 ;  /* 0x0000000700077308 */ /* 0x000e260000000800 */
[----:B------:R-:W-:-:S05]  /*a210*/  FSEL R77, R36, RZ, P1 ;  /* 0x000000ff244d7208 */ /* 0x000fca0000800000 */
[----:B------:R-:W3:Y:S01]  /*a220*/  MUFU.EX2 R120, R120 ;  /* 0x0000007800787308 */ /* 0x000ee20000000800 */
[--C-:B------:R-:W-:Y:S01]  /*a230*/  FFMA.FTZ R149, R5, UR4, -R77.reuse ;  /* 0x0000000405957c23 */ /* 0x100fe2000801084d */
[--C-:B------:R-:W-:Y:S01]  /*a240*/  FFMA.FTZ R6, R6, UR4, -R77.reuse ;  /* 0x0000000406067c23 */ /* 0x100fe2000801084d */
[----:B------:R-:W-:Y:S01]  /*a250*/  FFMA.FTZ R151, R9, UR4, -R77 ;  /* 0x0000000409977c23 */ /* 0x000fe2000801084d */
[----:B-1----:R-:W-:Y:S01]  /*a260*/  FADD.FTZ R5, R148, R3 ;  /* 0x0000000394057221 */ /* 0x002fe20000010000 */
[----:B------:R-:W-:-:S03]  /*a270*/  FFMA.FTZ R10, R10, UR4, -R77 ;  /* 0x000000040a0a7c23 */ /* 0x000fc6000801084d */
[----:B------:R-:W-:Y:S01]  /*a280*/  MUFU.EX2 R149, R149 ;  /* 0x0000009500957308 */ /* 0x000fe20000000800 */
[----:B------:R-:W-:-:S07]  /*a290*/  FFMA.FTZ R121, R25, UR4, -R77 ;  /* 0x0000000419797c23 */ /* 0x000fce000801084d */
[----:B------:R-:W1:Y:S08]  /*a2a0*/  MUFU.EX2 R6, R6 ;  /* 0x0000000600067308 */ /* 0x000e700000000800 */
[----:B------:R-:W4:Y:S08]  /*a2b0*/  MUFU.EX2 R122, R122 ;  /* 0x0000007a007a7308 */ /* 0x000f300000000800 */
[----:B------:R2:W-:Y:S01]  /*a2c0*/  MUFU.EX2 R79, R44 ;  /* 0x0000002c004f7308 */ /* 0x0005e20000000800 */
[----:B------:R-:W-:-:S07]  /*a2d0*/  FFMA.FTZ R26, R26, UR4, -R77 ;  /* 0x000000041a1a7c23 */ /* 0x000fce000801084d */
[----:B------:R-:W5:Y:S01]  /*a2e0*/  MUFU.EX2 R151, R151 ;  /* 0x0000009700977308 */ /* 0x000f620000000800 */
[----:B--2---:R-:W-:-:S04]  /*a2f0*/  FADD.FTZ R44, R150, R5 ;  /* 0x00000005962c7221 */ /* 0x004fc80000010000 */
[----:B0-----:R-:W-:-:S03]  /*a300*/  FADD.FTZ R5, R7, R44 ;  /* 0x0000002c07057221 */ /* 0x001fc60000010000 */
[----:B------:R0:W-:Y:S01]  /*a310*/  MUFU.EX2 R39, R40 ;  /* 0x0000002800277308 */ /* 0x0001e20000000800 */
[----:B------:R-:W-:-:S07]  /*a320*/  FFMA.FTZ R123, R29, UR4, -R77 ;  /* 0x000000041d7b7c23 */ /* 0x000fce000801084d */
[----:B------:R-:W2:Y:S01]  /*a330*/  MUFU.EX2 R10, R10 ;  /* 0x0000000a000a7308 */ /* 0x000ea20000000800 */
[--C-:B0-----:R-:W-:Y:S01]  /*a340*/  FFMA.FTZ R40, R42, UR4, -R77.reuse ;  /* 0x000000042a287c23 */ /* 0x101fe2000801084d */
[----:B------:R-:W-:Y:S01]  /*a350*/  FFMA.FTZ R42, R46, UR4, -R77 ;  /* 0x000000042e2a7c23 */ /* 0x000fe2000801084d */
[----:B---3--:R-:W-:-:S05]  /*a360*/  FADD.FTZ R46, R120, R5 ;  /* 0x00000005782e7221 */ /* 0x008fca0000010000 */
[----:B------:R-:W0:Y:S01]  /*a370*/  MUFU.EX2 R124, R124 ;  /* 0x0000007c007c7308 */ /* 0x000e220000000800 */
[----:B------:R-:W-:Y:S01]  /*a380*/  FADD.FTZ R5, R11, R46 ;  /* 0x0000002e0b057221 */ /* 0x000fe20000010000 */
[----:B-1----:R-:W-:-:S06]  /*a390*/  FADD.FTZ R48, R149, R6 ;  /* 0x0000000695307221 */ /* 0x002fcc0000010000 */
[----:B------:R-:W1:Y:S01]  /*a3a0*/  MUFU.EX2 R121, R121 ;  /* 0x0000007900797308 */ /* 0x000e620000000800 */
[----:B------:R-:W-:Y:S01]  /*a3b0*/  FFMA.FTZ R30, R30, UR4, -R77 ;  /* 0x000000041e1e7c23 */ /* 0x000fe2000801084d */
[----:B----4-:R-:W-:Y:S01]  /*a3c0*/  FADD.FTZ R46, R122, R5 ;  /* 0x000000057a2e7221 */ /* 0x010fe20000010000 */
[----:B-----5:R-:W-:-:S05]  /*a3d0*/  FADD.FTZ R5, R151, R48 ;  /* 0x0000003097057221 */ /* 0x020fca0000010000 */
[----:B------:R-:W3:Y:S01]  /*a3e0*/  MUFU.EX2 R26, R26 ;  /* 0x0000001a001a7308 */ /* 0x000ee20000000800 */
[----:B------:R-:W-:Y:S01]  /*a3f0*/  FFMA.FTZ R125, R33, UR4, -R77 ;  /* 0x00000004217d7c23 */ /* 0x000fe2000801084d */
[----:B------:R-:W-:-:S06]  /*a400*/  FADD.FTZ R9, R27, R46 ;  /* 0x0000002e1b097221 */ /* 0x000fcc0000010000 */
[----:B------:R-:W4:Y:S01]  /*a410*/  MUFU.EX2 R126, R126 ;  /* 0x0000007e007e7308 */ /* 0x000f220000000800 */
[----:B--2---:R-:W-:Y:S01]  /*a420*/  FADD.FTZ R48, R10, R5 ;  /* 0x000000050a307221 */ /* 0x004fe20000010000 */
[----:B------:R-:W-:-:S06]  /*a430*/  FFMA.FTZ R34, R34, UR4, -R77 ;  /* 0x0000000422227c23 */ /* 0x000fcc000801084d */
[----:B------:R-:W2:Y:S01]  /*a440*/  MUFU.EX2 R123, R123 ;  /* 0x0000007b007b7308 */ /* 0x000ea20000000800 */
[----:B------:R-:W-:Y:S01]  /*a450*/  FFMA.FTZ R44, R50, UR4, -R77 ;  /* 0x00000004322c7c23 */ /* 0x000fe2000801084d */
[----:B0-----:R-:W-:Y:S01]  /*a460*/  FADD.FTZ R50, R124, R9 ;  /* 0x000000097c327221 */ /* 0x001fe20000010000 */
[----:B-1----:R-:W-:-:S05]  /*a470*/  FADD.FTZ R5, R121, R48 ;  /* 0x0000003079057221 */ /* 0x002fca0000010000 */
[----:B------:R-:W0:Y:S01]  /*a480*/  MUFU.EX2 R30, R30 ;  /* 0x0000001e001e7308 */ /* 0x000e220000000800 */
[----:B------:R-:W-:Y:S01]  /*a490*/  FFMA.FTZ R127, R37, UR4, -R77 ;  /* 0x00000004257f7c23 */ /* 0x000fe2000801084d */
[----:B------:R-:W-:-:S06]  /*a4a0*/  FADD.FTZ R9, R75, R50 ;  /* 0x000000324b097221 */ /* 0x000fcc0000010000 */
[----:B------:R-:W1:Y:S01]  /*a4b0*/  MUFU.EX2 R128, R128 ;  /* 0x0000008000807308 */ /* 0x000e620000000800 */
[----:B---3--:R-:W-:Y:S01]  /*a4c0*/  FADD.FTZ R50, R26, R5 ;  /* 0x000000051a327221 */ /* 0x008fe20000010000 */
[----:B------:R-:W-:-:S06]  /*a4d0*/  FFMA.FTZ R36, R43, UR4, -R77 ;  /* 0x000000042b247c23 */ /* 0x000fcc000801084d */
[----:B------:R-:W3:Y:S01]  /*a4e0*/  MUFU.EX2 R125, R125 ;  /* 0x0000007d007d7308 */ /* 0x000ee20000000800 */
[----:B----4-:R-:W-:Y:S01]  /*a4f0*/  FADD.FTZ R48, R126, R9 ;  /* 0x000000097e307221 */ /* 0x010fe20000010000 */
[----:B--2---:R-:W-:-:S06]  /*a500*/  FADD.FTZ R5, R123, R50 ;  /* 0x000000327b057221 */ /* 0x004fcc0000010000 */
[----:B------:R-:W-:Y:S01]  /*a510*/  MUFU.EX2 R34, R34 ;  /* 0x0000002200227308 */ /* 0x000fe20000000800 */
[----:B------:R-:W-:Y:S01]  /*a520*/  FFMA.FTZ R129, R41, UR4, -R77 ;  /* 0x0000000429817c23 */ /* 0x000fe2000801084d */
[----:B------:R-:W-:Y:S01]  /*a530*/  FADD.FTZ R9, R35, R48 ;  /* 0x0000003023097221 */ /* 0x000fe20000010000 */
[----:B------:R-:W-:-:S05]  /*a540*/  IMAD.U32 R25, RZ, RZ, UR38 ;  /* 0x00000026ff197e24 */ /* 0x000fca000f8e00ff */
[----:B------:R-:W2:Y:S01]  /*a550*/  MUFU.EX2 R130, R130 ;  /* 0x0000008200827308 */ /* 0x000ea20000000800 */
[----:B0-----:R-:W-:-:S07]  /*a560*/  FADD.FTZ R50, R30, R5 ;  /* 0x000000051e327221 */ /* 0x001fce0000010000 */
[----:B------:R-:W0:Y:S01]  /*a570*/  MUFU.EX2 R127, R127 ;  /* 0x0000007f007f7308 */ /* 0x000e220000000800 */
[----:B-1----:R-:W-:Y:S01]  /*a580*/  FADD.FTZ R52, R128, R9 ;  /* 0x0000000980347221 */ /* 0x002fe20000010000 */
[----:B------:R-:W-:Y:S01]  /*a590*/  PRMT R0, R25, 0x654, R0 ;  /* 0x0000065419007816 */ /* 0x000fe20000000000 */
[----:B---3--:R-:W-:-:S05]  /*a5a0*/  FADD.FTZ R5, R125, R50 ;  /* 0x000000327d057221 */ /* 0x008fca0000010000 */
[----:B------:R-:W1:Y:S01]  /*a5b0*/  MUFU.EX2 R36, R36 ;  /* 0x0000002400247308 */ /* 0x000e620000000800 */
[----:B------:R-:W-:Y:S01]  /*a5c0*/  FFMA.FTZ R131, R45, UR4, -R77 ;  /* 0x000000042d837c23 */ /* 0x000fe2000801084d */
[----:B------:R-:W-:Y:S01]  /*a5d0*/  FADD.FTZ R9, R39, R52 ;  /* 0x0000003427097221 */ /* 0x000fe20000010000 */
[----:B------:R3:W-:Y:S05]  /*a5e0*/  SYNCS.ARRIVE.TRANS64.RED.A1T0 RZ, [R0+URZ], RZ ;  /* 0x000000ff00ff79a7 */ /* 0x0007ea000810043f */
[----:B------:R-:W4:Y:S01]  /*a5f0*/  MUFU.EX2 R132, R132 ;  /* 0x0000008400847308 */ /* 0x000f220000000800 */
[----:B--2---:R-:W-:Y:S01]  /*a600*/  FADD.FTZ R50, R130, R9 ;  /* 0x0000000982327221 */ /* 0x004fe20000010000 */
[----:B---3--:R-:W-:-:S06]  /*a610*/  FADD.FTZ R0, R34, R5 ;  /* 0x0000000522007221 */ /* 0x008fcc0000010000 */
[----:B------:R-:W2:Y:S01]  /*a620*/  MUFU.EX2 R129, R129 ;  /* 0x0000008100817308 */ /* 0x000ea20000000800 */
[----:B0-----:R-:W-:-:S07]  /*a630*/  FADD.FTZ R5, R127, R0 ;  /* 0x000000007f057221 */ /* 0x001fce0000010000 */
[----:B------:R-:W0:Y:S01]  /*a640*/  MUFU.EX2 R47, R47 ;  /* 0x0000002f002f7308 */ /* 0x000e220000000800 */
[----:B------:R-:W-:-:S07]  /*a650*/  FFMA.FTZ R133, R49, UR4, -R77 ;  /* 0x0000000431857c23 */ /* 0x000fce000801084d */
[----:B------:R-:W3:Y:S01]  /*a660*/  MUFU.EX2 R40, R40 ;  /* 0x0000002800287308 */ /* 0x000ee20000000800 */
[----:B------:R-:W-:Y:S01]  /*a670*/  FADD.FTZ R9, R79, R50 ;  /* 0x000000324f097221 */ /* 0x000fe20000010000 */
[----:B-1----:R-:W-:-:S06]  /*a680*/  FADD.FTZ R52, R36, R5 ;  /* 0x0000000524347221 */ /* 0x002fcc0000010000 */
[----:B------:R-:W1:Y:S01]  /*a690*/  MUFU.EX2 R134, R134 ;  /* 0x0000008600867308 */ /* 0x000e620000000800 */
[----:B----4-:R-:W-:-:S07]  /*a6a0*/  FADD.FTZ R0, R132, R9 ;  /* 0x0000000984007221 */ /* 0x010fce0000010000 */
[----:B------:R-:W4:Y:S01]  /*a6b0*/  MUFU.EX2 R131, R131 ;  /* 0x0000008300837308 */ /* 0x000f220000000800 */
[----:B--2---:R-:W-:-:S07]  /*a6c0*/  FADD.FTZ R9, R129, R52 ;  /* 0x0000003481097221 */ /* 0x004fce0000010000 */
[----:B------:R-:W2:Y:S01]  /*a6d0*/  MUFU.EX2 R51, R51 ;  /* 0x0000003300337308 */ /* 0x000ea20000000800 */
[----:B------:R-:W-:-:S07]  /*a6e0*/  FFMA.FTZ R135, R53, UR4, -R77 ;  /* 0x0000000435877c23 */ /* 0x000fce000801084d */
[----:B------:R-:W5:Y:S01]  /*a6f0*/  MUFU.EX2 R42, R42 ;  /* 0x0000002a002a7308 */ /* 0x000f620000000800 */
[----:B0-----:R-:W-:Y:S01]  /*a700*/  FADD.FTZ R5, R47, R0 ;  /* 0x000000002f057221 */ /* 0x001fe20000010000 */
[----:B------:R-:W-:-:S06]  /*a710*/  FFMA.FTZ R0, R4, UR4, -R77 ;  /* 0x0000000404007c23 */ /* 0x000fcc000801084d */
[----:B------:R-:W0:Y:S01]  /*a720*/  MUFU.EX2 R136, R136 ;  /* 0x0000008800887308 */ /* 0x000e220000000800 */
[----:B---3--:R-:W-:Y:S01]  /*a730*/  FADD.FTZ R4, R40, R9 ;  /* 0x0000000928047221 */ /* 0x008fe20000010000 */
[----:B------:R-:W-:-:S06]  /*a740*/  FFMA.FTZ R46, R54, UR4, -R77 ;  /* 0x00000004362e7c23 */ /* 0x000fcc000801084d */
[----:B------:R-:W3:Y:S01]  /*a750*/  MUFU.EX2 R133, R133 ;  /* 0x0000008500857308 */ /* 0x000ee20000000800 */
[----:B-1----:R-:W-:Y:S01]  /*a760*/  FADD.FTZ R52, R134, R5 ;  /* 0x0000000586347221 */ /* 0x002fe20000010000 */
[----:B----4-:R-:W-:-:S06]  /*a770*/  FADD.FTZ R9, R131, R4 ;  /* 0x0000000483097221 */ /* 0x010fcc0000010000 */
[----:B------:R-:W1:Y:S01]  /*a780*/  MUFU.EX2 R55, R55 ;  /* 0x0000003700377308 */ /* 0x000e620000000800 */
[----:B------:R-:W-:-:S07]  /*a790*/  FFMA.FTZ R137, R57, UR4, -R77 ;  /* 0x0000000439897c23 */ /* 0x000fce000801084d */
[----:B------:R-:W4:Y:S01]  /*a7a0*/  MUFU.EX2 R44, R44 ;  /* 0x0000002c002c7308 */ /* 0x000f220000000800 */
[----:B------:R-:W-:Y:S01]  /*a7b0*/  FFMA.FTZ R5, R8, UR4, -R77 ;  /* 0x0000000408057c23 */ /* 0x000fe2000801084d */
[----:B--2---:R-:W-:-:S06]  /*a7c0*/  FADD.FTZ R25, R51, R52 ;  /* 0x0000003433197221 */ /* 0x004fcc0000010000 */
[----:B------:R-:W2:Y:S01]  /*a7d0*/  MUFU.EX2 R138, R138 ;  /* 0x0000008a008a7308 */ /* 0x000ea20000000800 */
[----:B-----5:R-:W-:Y:S01]  /*a7e0*/  FADD.FTZ R8, R42, R9 ;  /* 0x000000092a087221 */ /* 0x020fe20000010000 */
[----:B------:R-:W-:-:S06]  /*a7f0*/  FFMA.FTZ R48, R58, UR4, -R77 ;  /* 0x000000043a307c23 */ /* 0x000fcc000801084d */
[----:B------:R-:W5:Y:S01]  /*a800*/  MUFU.EX2 R135, R135 ;  /* 0x0000008700877308 */ /* 0x000f620000000800 */
[----:B0-----:R-:W-:Y:S01]  /*a810*/  FADD.FTZ R52, R136, R25 ;  /* 0x0000001988347221 */ /* 0x001fe20000010000 */
[----:B------:R-:W-:-:S06]  /*a820*/  F2FP.BF16.F32.PACK_AB R148, R3, R148 ;  /* 0x000000940394723e */ /* 0x000fcc00000010ff */
        /* <DEDUP_REMOVED lines=9> */
[----:B--2---:R-:W-:Y:S01]  /*a8c0*/  FADD.FTZ R52, R138, R9 ;  /* 0x000000098a347221 */ /* 0x004fe20000010000 */
[----:B-----5:R-:W-:-:S06]  /*a8d0*/  FADD.FTZ R3, R135, R8 ;  /* 0x0000000887037221 */ /* 0x020fcc0000010000 */
[----:B------:R-:W2:Y:S01]  /*a8e0*/  MUFU.EX2 R63, R63 ;  /* 0x0000003f003f7308 */ /* 0x000ea20000000800 */
[----:B------:R-:W-:-:S07]  /*a8f0*/  FFMA.FTZ R141, R65, UR4, -R77 ;  /* 0x00000004418d7c23 */ /* 0x000fce000801084d */
[----:B------:R-:W5:Y:S01]  /*a900*/  MUFU.EX2 R48, R48 ;  /* 0x0000003000307308 */ /* 0x000f620000000800 */
[----:B------:R-:W-:Y:S01]  /*a910*/  F2FP.BF16.F32.PACK_AB R150, R7, R150 ;  /* 0x000000960796723e */ /* 0x000fe200000010ff */
[----:B0-----:R-:W-:-:S06]  /*a920*/  FADD.FTZ R7, R59, R52 ;  /* 0x000000343b077221 */ /* 0x001fcc0000010000 */
[----:B------:R-:W0:Y:S01]  /*a930*/  MUFU.EX2 R142, R142 ;  /* 0x0000008e008e7308 */ /* 0x000e220000000800 */
[----:B---3--:R-:W-:-:S07]  /*a940*/  FADD.FTZ R52, R46, R3 ;  /* 0x000000032e347221 */ /* 0x008fce0000010000 */
[----:B------:R-:W3:Y:S01]  /*a950*/  MUFU.EX2 R139, R139 ;  /* 0x0000008b008b7308 */ /* 0x000ee20000000800 */
[----:B------:R-:W-:Y:S01]  /*a960*/  FFMA.FTZ R66, R66, UR4, -R77 ;  /* 0x0000000442427c23 */ /* 0x000fe2000801084d */
[----:B-1----:R-:W-:-:S06]  /*a970*/  FADD.FTZ R54, R140, R7 ;  /* 0x000000078c367221 */ /* 0x002fcc0000010000 */
[----:B------:R-:W1:Y:S01]  /*a980*/  MUFU.EX2 R67, R67 ;  /* 0x0000004300437308 */ /* 0x000e620000000800 */
[----:B----4-:R-:W-:Y:S01]  /*a990*/  FADD.FTZ R3, R137, R52 ;  /* 0x0000003489037221 */ /* 0x010fe20000010000 */
[----:B------:R-:W-:-:S06]  /*a9a0*/  FFMA.FTZ R143, R69, UR4, -R77 ;  /* 0x00000004458f7c23 */ /* 0x000fcc000801084d */
[----:B------:R-:W-:Y:S01]  /*a9b0*/  MUFU.EX2 R50, R50 ;  /* 0x0000003200327308 */ /* 0x000fe20000000800 */
[----:B--2---:R-:W-:Y:S01]  /*a9c0*/  FADD.FTZ R7, R63, R54 ;  /* 0x000000363f077221 */ /* 0x004fe20000010000 */
[----:B-----5:R-:W-:-:S06]  /*a9d0*/  FADD.FTZ R52, R48, R3 ;  /* 0x0000000330347221 */ /* 0x020fcc0000010000 */
[----:B------:R-:W2:Y:S08]  /*a9e0*/  MUFU.EX2 R144, R144 ;  /* 0x0000009000907308 */ /* 0x000eb00000000800 */
[----:B------:R-:W-:Y:S01]  /*a9f0*/  MUFU.EX2 R141, R141 ;  /* 0x0000008d008d7308 */ /* 0x000fe20000000800 */
[----:B0-----:R-:W-:Y:S01]  /*aa00*/  FADD.FTZ R54, R142, R7 ;  /* 0x000000078e367221 */ /* 0x001fe20000010000 */
[----:B---3--:R-:W-:-:S06]  /*aa10*/  FADD.FTZ R3, R139, R52 ;  /* 0x000000348b037221 */ /* 0x008fcc0000010000 */
[----:B------:R-:W0:Y:S08]  /*aa20*/  MUFU.EX2 R71, R71 ;  /* 0x0000004700477308 */ /* 0x000e300000000800 */
[----:B------:R-:W3:Y:S01]  /*aa30*/  MUFU.EX2 R4, R66 ;  /* 0x0000004200047308 */ /* 0x000ee20000000800 */
[----:B-1----:R-:W-:-:S07]  /*aa40*/  FADD.FTZ R7, R67, R54 ;  /* 0x0000003643077221 */ /* 0x002fce0000010000 */
[----:B------:R-:W1:Y:S01]  /*aa50*/  MUFU.EX2 R143, R143 ;  /* 0x0000008f008f7308 */ /* 0x000e620000000800 */
[----:B--2---:R-:W-:Y:S01]  /*aa60*/  FADD.FTZ R52, R144, R7 ;  /* 0x0000000790347221 */ /* 0x004fe20000010000 */
[----:B------:R-:W-:-:S06]  /*aa70*/  FFMA.FTZ R28, R28, UR4, -R77 ;  /* 0x000000041c1c7c23 */ /* 0x000fcc000801084d */
[----:B------:R2:W4:Y:S01]  /*aa80*/  MUFU.EX2 R8, R0 ;  /* 0x0000000000087308 */ /* 0x0005220000000800 */
[----:B0-----:R-:W-:Y:S01]  /*aa90*/  FADD.FTZ R7, R71, R52 ;  /* 0x0000003447077221 */ /* 0x001fe20000010000 */
[----:B--2---:R-:W-:-:S06]  /*aaa0*/  FADD.FTZ R0, R50, R3 ;  /* 0x0000000332007221 */ /* 0x004fcc0000010000 */
[----:B------:R-:W0:Y:S01]  /*aab0*/  MUFU.EX2 R5, R5 ;  /* 0x0000000500057308 */ /* 0x000e220000000800 */
[----:B------:R-:W-:Y:S01]  /*aac0*/  FADD.FTZ R3, R141, R0 ;  /* 0x000000008d037221 */ /* 0x000fe20000010000 */
[----:B------:R-:W-:-:S03]  /*aad0*/  FFMA.FTZ R24, R24, UR4, -R77 ;  /* 0x0000000418187c23 */ /* 0x000fc6000801084d */
[----:B---3--:R-:W-:-:S03]  /*aae0*/  FADD.FTZ R52, R4, R3 ;  /* 0x0000000304347221 */ /* 0x008fc60000010000 */
[----:B------:R-:W2:Y:S01]  /*aaf0*/  MUFU.EX2 R28, R28 ;  /* 0x0000001c001c7308 */ /* 0x000ea20000000800 */
[----:B-1----:R-:W-:Y:S01]  /*ab00*/  FADD.FTZ R3, R143, R52 ;  /* 0x000000348f037221 */ /* 0x002fe20000010000 */
[----:B------:R-:W-:Y:S01]  /*ab10*/  FFMA.FTZ R32, R32, UR4, -R77 ;  /* 0x0000000420207c23 */ /* 0x000fe2000801084d */
[----:B------:R-:W-:Y:S02]  /*ab20*/  F2FP.BF16.F32.PACK_AB R149, R6, R149 ;  /* 0x000000950695723e */ /* 0x000fe400000010ff */
[----:B----4-:R-:W-:-:S03]  /*ab30*/  FADD.FTZ R6, R8, R3 ;  /* 0x0000000308067221 */ /* 0x010fc60000010000 */
[----:B------:R-:W-:Y:S01]  /*ab40*/  MUFU.EX2 R24, R24 ;  /* 0x0000001800187308 */ /* 0x000fe20000000800 */
[----:B------:R-:W-:Y:S01]  /*ab50*/  F2FP.BF16.F32.PACK_AB R143, R8, R143 ;  /* 0x0000008f088f723e */ /* 0x000fe200000010ff */
[----:B------:R-:W-:-:S06]  /*ab60*/  VIADD R8, R88, 0xfffffffe ;  /* 0xfffffffe58087836 */ /* 0x000fcc0000000000 */
[----:B------:R-:W1:Y:S01]  /*ab70*/  MUFU.EX2 R146, R146 ;  /* 0x0000009200927308 */ /* 0x000e620000000800 */
[----:B------:R-:W-:Y:S01]  /*ab80*/  ISETP.GE.AND P1, PT, R8, R90, PT ;  /* 0x0000005a0800720c */ /* 0x000fe20003f26270 */
[----:B0-----:R-:W-:-:S06]  /*ab90*/  FADD.FTZ R3, R5, R6 ;  /* 0x0000000605037221 */ /* 0x001fcc0000010000 */
[----:B------:R-:W0:Y:S08]  /*aba0*/  MUFU.EX2 R147, R32 ;  /* 0x0000002000937308 */ /* 0x000e300000000800 */
[----:B------:R-:W3:Y:S01]  /*abb0*/  MUFU.EX2 R73, R73 ;  /* 0x0000004900497308 */ /* 0x000ee20000000800 */
[----:B--2---:R-:W-:Y:S01]  /*abc0*/  FADD.FTZ R3, R28, R3 ;  /* 0x000000031c037221 */ /* 0x004fe20000010000 */
[----:B-1----:R-:W-:-:S03]  /*abd0*/  FADD.FTZ R0, R146, R7 ;  /* 0x0000000792007221 */ /* 0x002fc60000010000 */
[----:B------:R-:W-:Y:S01]  /*abe0*/  FADD.FTZ R6, R24, R3 ;  /* 0x0000000318067221 */ /* 0x000fe20000010000 */
[----:B------:R-:W-:Y:S01]  /*abf0*/  F2FP.BF16.F32.PACK_AB R120, R11, R120 ;  /* 0x000000780b78723e */ /* 0x000fe200000010ff */
[--C-:B------:R-:W-:Y:S01]  /*ac00*/  IMAD.MOV.U32 R118, RZ, RZ, R119.reuse ;  /* 0x000000ffff767224 */ /* 0x100fe200078e0077 */
[----:B------:R-:W-:Y:S01]  /*ac10*/  F2FP.BF16.F32.PACK_AB R122, R27, R122 ;  /* 0x0000007a1b7a723e */ /* 0x000fe200000010ff */
[----:B0-----:R-:W-:Y:S01]  /*ac20*/  FADD.FTZ R3, R147, R6 ;  /* 0x0000000693037221 */ /* 0x001fe20000010000 */
[----:B------:R-:W-:Y:S01]  /*ac30*/  F2FP.BF16.F32.PACK_AB R124, R75, R124 ;  /* 0x0000007c4b7c723e */ /* 0x000fe200000010ff */
[--C-:B------:R-:W-:Y:S01]  /*ac40*/  IMAD.MOV.U32 R117, RZ, RZ, R119.reuse ;  /* 0x000000ffff757224 */ /* 0x100fe200078e0077 */
[----:B------:R-:W-:Y:S01]  /*ac50*/  F2FP.BF16.F32.PACK_AB R126, R35, R126 ;  /* 0x0000007e237e723e */ /* 0x000fe200000010ff */
[--C-:B------:R-:W-:Y:S01]  /*ac60*/  IMAD.MOV.U32 R115, RZ, RZ, R119.reuse ;  /* 0x000000ffff737224 */ /* 0x100fe200078e0077 */
[----:B------:R-:W-:Y:S01]  /*ac70*/  F2FP.BF16.F32.PACK_AB R128, R39, R128 ;  /* 0x000000802780723e */ /* 0x000fe200000010ff */
[--C-:B------:R-:W-:Y:S01]  /*ac80*/  IMAD.MOV.U32 R114, RZ, RZ, R119.reuse ;  /* 0x000000ffff727224 */ /* 0x100fe200078e0077 */
[----:B------:R-:W-:Y:S01]  /*ac90*/  F2FP.BF16.F32.PACK_AB R130, R79, R130 ;  /* 0x000000824f82723e */ /* 0x000fe200000010ff */
[----:B---3--:R-:W-:Y:S01]  /*aca0*/  FADD.FTZ R0, R73, R0 ;  /* 0x0000000049007221 */ /* 0x008fe20000010000 */
[----:B------:R-:W-:Y:S01]  /*acb0*/  F2FP.BF16.F32.PACK_AB R132, R47, R132 ;  /* 0x000000842f84723e */ /* 0x000fe200000010ff */
[--C-:B------:R-:W-:Y:S01]  /*acc0*/  IMAD.MOV.U32 R113, RZ, RZ, R119.reuse ;  /* 0x000000ffff717224 */ /* 0x100fe200078e0077 */
        /* <DEDUP_REMOVED lines=41> */
[----:B------:R-:W-:Y:S01]  /*af60*/  IMAD.MOV.U32 R89, RZ, RZ, R119 ;  /* 0x000000ffff597224 */ /* 0x000fe200078e0077 */
[----:B------:R-:W-:-:S02]  /*af70*/  MOV R116, R119 ;  /* 0x0000007700747202 */ /* 0x000fc40000000f00 */
[-C--:B------:R-:W-:Y:S02]  /*af80*/  MOV R109, R119.reuse ;  /* 0x00000077006d7202 */ /* 0x080fe40000000f00 */
[-C--:B------:R-:W-:Y:S02]  /*af90*/  MOV R102, R119.reuse ;  /* 0x0000007700667202 */ /* 0x080fe40000000f00 */
[-C--:B------:R-:W-:Y:S02]  /*afa0*/  MOV R95, R119.reuse ;  /* 0x00000077005f7202 */ /* 0x080fe40000000f00 */
[----:B------:R-:W-:Y:S01]  /*afb0*/  MOV R88, R119 ;  /* 0x0000007700587202 */ /* 0x000fe20000000f00 */
[----:B------:R-:W-:Y:S06]  /*afc0*/  @!P1 BRA `(.L_x_585) ;  /* 0x0000002800309947 */ /* 0x000fec0003800000 */
[----:B------:R0:W5:Y:S01]  /*afd0*/  LDL.LU R4, [R1+0x4] ;  /* 0x0000040001047983 */ /* 0x0001620000300800 */
[----:B------:R-:W-:Y:S01]  /*afe0*/  IMAD.MOV.U32 R9, RZ, RZ, R38 ;  /* 0x000000ffff097224 */ /* 0x000fe200078e0026 */
[----:B------:R-:W-:Y:S01]  /*aff0*/  CS2R R118, SRZ ;  /* 0x0000000000767805 */ /* 0x000fe2000001ff00 */
[----:B------:R-:W-:Y:S01]  /*b000*/  IMAD.MOV.U32 R10, RZ, RZ, R31 ;  /* 0x000000ffff0a7224 */ /* 0x000fe200078e001f */
[----:B------:R-:W-:Y:S01]  /*b010*/  CS2R R116, SRZ ;  /* 0x0000000000747805 */ /* 0x000fe2000001ff00 */
[----:B------:R-:W-:Y:S01]  /*b020*/  IMAD.MOV.U32 R11, RZ, RZ, R156 ;  /* 0x000000ffff0b7224 */ /* 0x000fe200078e009c */
        /* <DEDUP_REMOVED lines=13> */
[----:B0-----:R-:W-:-:S07]  /*b100*/  CS2R R88, SRZ ;  /* 0x0000000000587805 */ /* 0x001fce000001ff00 */
.L_x_597:
[----:B------:R-:W2:Y:S01]  /*b110*/  LDL R6, [R1+0x1c] ;  /* 0x00001c0001067983 */ /* 0x000ea20000100800 */
[----:B------:R-:W-:Y:S01]  /*b120*/  ISETP.NE.AND P1, PT, R11, 0x1, PT ;  /* 0x000000010b00780c */ /* 0x000fe20003f25270 */
[----:B------:R-:W-:Y:S05]  /*b130*/  YIELD ;  /* 0x0000000000007946 */ /* 0x000fea0003800000 */
[----:B------:R-:W-:Y:S02]  /*b140*/  SEL R5, RZ, 0x1, P1 ;  /* 0x00000001ff057807 */ /* 0x000fe40000800000 */
[----:B--2---:R-:W-:Y:S02]  /*b150*/  ISETP.NE.AND P1, PT, R6, RZ, PT ;  /* 0x000000ff0600720c */ /* 0x004fe40003f25270 */
[----:B-----5:R-:W-:-:S05]  /*b160*/  LOP3.LUT R6, R4, R5, RZ, 0x3c, !PT ;  /* 0x0000000504067212 */ /* 0x020fca00078e3cff */
[----:B------:R0:W-:Y:S06]  /*b170*/  STL [R1+0x4], R6 ;  /* 0x0000040601007387 */ /* 0x0001ec0000100800 */
[----:B------:R-:W-:Y:S05]  /*b180*/  @P1 BRA `(.L_x_586) ;  /* 0x00000000003c1947 */ /* 0x000fea0003800000 */
[----:B------:R-:W-:Y:S05]  /*b190*/  @!P0 BRA `(.L_x_587) ;  /* 0x0000000000048947 */ /* 0x000fea0003800000 */
[----:B------:R-:W-:Y:S01]  /*b1a0*/  BPT.TRAP 0x1 ;  /* 0x000000040000795c */ /* 0x000fe20000300000 */
.L_x_587:
[----:B------:R-:W-:Y:S01]  /*b1b0*/  VIADD R5, R11, 0x1 ;  /* 0x000000010b057836 */ /* 0x000fe20000000000 */
[----:B0-----:R-:W-:-:S04]  /*b1c0*/  SHF.L.U32 R6, R6, 0x1f, RZ ;  /* 0x0000001f06067819 */ /* 0x001fc800000006ff */
[----:B------:R-:W-:-:S04]  /*b1d0*/  ISETP.NE.AND P2, PT, R5, 0x2, PT ;  /* 0x000000020500780c */ /* 0x000fc80003f45270 */
[----:B------:R-:W-:-:S05]  /*b1e0*/  SEL R5, R5, RZ, P2 ;  /* 0x000000ff05057207 */ /* 0x000fca0001000000 */
[----:B------:R-:W-:-:S04]  /*b1f0*/  IMAD R5, R5, 0x8, R18 ;  /* 0x0000000805057824 */ /* 0x000fc800078e0212 */
[----:B------:R0:W1:Y:S01]  /*b200*/  SYNCS.PHASECHK.TRANS64.TRYWAIT P2, [R5+URZ+0x16830], R6 ;  /* 0x01683006050075a7 */ /* 0x000062000804017f */
[----:B------:R-:W-:Y:S05]  /*b210*/  @!P0 BRA `(.L_x_588) ;  /* 0x0000000000048947 */ /* 0x000fea0003800000 */
[----:B------:R-:W-:Y:S01]  /*b220*/  BPT.TRAP 0x1 ;  /* 0x000000040000795c */ /* 0x000fe20000300000 */
.L_x_588:
[----:B------:R-:W-:Y:S04]  /*b230*/  BSSY B0, `(.L_x_586) ;  /* 0x0000004000007945 */ /* 0x000fe80003800000 */
[----:B-1----:R-:W-:Y:S05]  /*b240*/  @P2 BRA `(.L_x_589) ;  /* 0x0000000000082947 */ /* 0x002fea0003800000 */
[----:B------:R-:W1:Y:S02]  /*b250*/  SYNCS.PHASECHK.TRANS64.TRYWAIT P2, [R5+URZ+0x16830], R6 ;  /* 0x01683006050075a7 */ /* 0x000e64000804017f */
[----:B-1----:R-:W-:Y:S05]  /*b260*/  @!P2 BRA `(.L_x_590) ;  /* 0x000000d00050a947 */ /* 0x002fea0003800000 */
.L_x_589:
[----:B------:R-:W-:Y:S05]  /*b270*/  BSYNC B0 ;  /* 0x0000000000007941 */ /* 0x000fea0003800000 */
.L_x_586:
[----:B01----:R-:W2:Y:S01]  /*b280*/  LDL R6, [R1+0x20] ;  /* 0x0000200001067983 */ /* 0x003ea20000100800 */
[----:B------:R-:W-:Y:S01]  /*b290*/  VIADD R156, R11, 0x1 ;  /* 0x000000010b9c7836 */ /* 0x000fe20000000000 */
[----:B------:R-:W0:Y:S04]  /*b2a0*/  S2R R5, SR_TID.X ;  /* 0x0000000000057919 */ /* 0x000e280000002100 */
[----:B------:R-:W-:-:S04]  /*b2b0*/  ISETP.NE.AND P2, PT, R156, 0x2, PT ;  /* 0x000000029c00780c */ /* 0x000fc80003f45270 */
[----:B------:R-:W-:Y:S02]  /*b2c0*/  SEL R156, R156, RZ, P2 ;  /* 0x000000ff9c9c7207 */ /* 0x000fe40001000000 */
[----:B------:R-:W-:Y:S01]  /*b2d0*/  MOV R7, 0x40000040 ;  /* 0x4000004000077802 */ /* 0x000fe20000000f00 */
[----:B------:R-:W-:Y:S05]  /*b2e0*/  WARPSYNC.ALL ;  /* 0x0000000000007948 */ /* 0x000fea0003800000 */
[----:B------:R-:W-:Y:S02]  /*b2f0*/  R2UR UR19, R7 ;  /* 0x00000000071372ca */ /* 0x000fe400000e0000 */
[----:B0-----:R-:W-:-:S05]  /*b300*/  SHF.R.U32.HI R5, RZ, 0x7, R5 ;  /* 0x00000007ff057819 */ /* 0x001fca0000011605 */
[----:B------:R-:W-:Y:S02]  /*b310*/  VIADD R5, R5, 0x8 ;  /* 0x0000000805057836 */ /* 0x000fe40000000000 */
[----:B------:R-:W-:Y:S01]  /*b320*/  IMAD.MOV.U32 R27, RZ, RZ, 0x40000040 ;  /* 0x40000040ff1b7424 */ /* 0x000fe200078e00ff */
[----:B------:R-:W-:Y:S01]  /*b330*/  R2UR UR8, R12 ;  /* 0x000000000c0872ca */ /* 0x000fe200000e0000 */
[----:B------:R-:W-:Y:S01]  /*b340*/  IMAD.MOV.U32 R25, RZ, RZ, 0x40000040 ;  /* 0x40000040ff197424 */ /* 0x000fe200078e00ff */
[----:B------:R-:W-:Y:S02]  /*b350*/  R2UR UR9, R13 ;  /* 0x000000000d0972ca */ /* 0x000fe400000e0000 */
[----:B------:R-:W-:Y:S02]  /*b360*/  R2UR UR11, R27 ;  /* 0x000000001b0b72ca */ /* 0x000fe400000e0000 */
[----:B------:R-:W-:Y:S02]  /*b370*/  R2UR UR15, R25 ;  /* 0x00000000190f72ca */ /* 0x000fe400000e0000 */
[----:B------:R-:W-:Y:S01]  /*b380*/  R2UR UR23, R27 ;  /* 0x000000001b1772ca */ /* 0x000fe200000e0000 */
[----:B------:R0:W-:Y:S01]  /*b390*/  BAR.SYNC.DEFER_BLOCKING R5, 0x100 ;  /* 0x000400050000751d */ /* 0x0001e20000010000 */
[----:B--2---:R-:W-:-:S05]  /*b3a0*/  LEA R26, R156, R6, 0xa ;  /* 0x000000069c1a7211 */ /* 0x004fca00078e50ff */
[----:B------:R-:W-:-:S05]  /*b3b0*/  VIADD R6, R26, 0x4 ;  /* 0x000000041a067836 */ /* 0x000fca0000000000 */
[----:B------:R-:W-:Y:S02]  /*b3c0*/  R2UR UR18, R6 ;  /* 0x00000000061272ca */ /* 0x000fe400000e0000 */
[----:B------:R-:W2:Y:S01]  /*b3d0*/  LDL.64 R6, [R1+0x8] ;  /* 0x0000080001067983 */ /* 0x000ea20000100a00 */
[C---:B------:R-:W-:Y:S01]  /*b3e0*/  R2UR UR10, R26.reuse ;  /* 0x000000001a0a72ca */ /* 0x040fe200000e0000 */
[C---:B------:R-:W-:Y:S02]  /*b3f0*/  VIADD R24, R26.reuse, 0x2 ;  /* 0x000000021a187836 */ /* 0x040fe40000000000 */
[----:B------:R-:W-:-:S03]  /*b400*/  VIADD R26, R26, 0x6 ;  /* 0x000000061a1a7836 */ /* 0x000fc60000000000 */
[----:B------:R-:W-:Y:S02]  /*b410*/  R2UR UR14, R24 ;  /* 0x00000000180e72ca */ /* 0x000fe400000e0000 */
[----:B------:R-:W-:Y:S02]  /*b420*/  R2UR UR22, R26 ;  /* 0x000000001a1672ca */ /* 0x000fe400000e0000 */
[----:B------:R-:W-:-:S06]  /*b430*/  WARPGROUP.ARRIVE ;  /* 0x00000000000079c5 */ /* 0x000fcc0000000000 */
[----:B------:R-:W-:Y:S01]  /*b440*/  HGMMA.64x128x16.F32.BF16 R24, gdesc[UR8], RZ, !UPT, gsb0 ;  /* 0x01e00000081879f0 */ /* 0x000fe2000c0018ff */
[----:B------:R-:W-:Y:S02]  /*b450*/  R2UR UR16, R20 ;  /* 0x00000000141072ca */ /* 0x000fe400000e0000 */
[----:B------:R-:W-:Y:S01]  /*b460*/  R2UR UR17, R21 ;  /* 0x00000000151172ca */ /* 0x000fe200000e0000 */
[----:B------:R-:W-:Y:S02]  /*b470*/  WARPGROUP.DEPBAR.LE gsb0, 0x0 ;  /* 0x00008000000079c5 */ /* 0x000fe40000010000 */
[----:B------:R-:W-:Y:S01]  /*b480*/  WARPGROUP.ARRIVE ;  /* 0x00000000000079c5 */ /* 0x000fe20000000000 */
[----:B--2---:R-:W-:Y:S02]  /*b490*/  R2UR UR12, R6 ;  /* 0x00000000060c72ca */ /* 0x004fe400000e0000 */
[----:B------:R-:W-:-:S13]  /*b4a0*/  R2UR UR13, R7 ;  /* 0x00000000070d72ca */ /* 0x000fda00000e0000 */
[----:B------:R-:W-:Y:S01]  /*b4b0*/  HGMMA.64x128x16.F32.BF16 R24, gdesc[UR12], R24, gsb0 ;  /* 0x01e000000c1879f0 */ /* 0x000fe20008001818 */
[----:B------:R-:W-:Y:S02]  /*b4c0*/  R2UR UR20, R14 ;  /* 0x000000000e1472ca */ /* 0x000fe400000e0000 */
[----:B------:R-:W-:Y:S01]  /*b4d0*/  R2UR UR21, R15 ;  /* 0x000000000f1572ca */ /* 0x000fe200000e0000 */
[----:B------:R-:W-:Y:S02]  /*b4e0*/  WARPGROUP.DEPBAR.LE gsb0, 0x0 ;  /* 0x00008000000079c5 */ /* 0x000fe40000010000 */
[----:B------:R-:W-:-:S06]  /*b4f0*/  WARPGROUP.ARRIVE ;  /* 0x00000000000079c5 */ /* 0x000fcc0000000000 */
        /* <DEDUP_REMOVED lines=8> */
.L_x_592:
[----:B------:R-:W-:Y:S01]  /*b580*/  SHF.L.U32 R4, R4, 0x1f, RZ ;  /* 0x0000001f04047819 */ /* 0x000fe200000006ff */
[----:B------:R-:W-:-:S04]  /*b590*/  IMAD R5, R11, 0x8, R18 ;  /* 0x000000080b057824 */ /* 0x000fc800078e0212 */
[----:B------:R0:W1:Y:S01]  /*b5a0*/  SYNCS.PHASECHK.TRANS64.TRYWAIT P1, [R5+URZ+0x16850], R4 ;  /* 0x01685004050075a7 */ /* 0x000062000802017f */
[----:B------:R-:W-:Y:S05]  /*b5b0*/  @!P0 BRA `(.L_x_593) ;  /* 0x0000000000048947 */ /* 0x000fea0003800000 */
[----:B------:R-:W-:Y:S01]  /*b5c0*/  BPT.TRAP 0x1 ;  /* 0x000000040000795c */ /* 0x000fe20000300000 */
.L_x_593:
[----:B-1----:R-:W-:Y:S05]  /*b5d0*/  @P1 BRA `(.L_x_591) ;  /* 0x0000000000081947 */ /* 0x002fea0003800000 */
[----:B------:R-:W1:Y:S02]  /*b5e0*/  SYNCS.PHASECHK.TRANS64.TRYWAIT P1, [R5+URZ+0x16850], R4 ;  /* 0x01685004050075a7 */ /* 0x000e64000802017f */
[----:B-1----:R-:W-:Y:S05]  /*b5f0*/  @!P1 BRA `(.L_x_594) ;  /* 0x000000cc00809947 */ /* 0x002fea0003800000 */
.L_x_591:
[----:B01----:R-:W-:Y:S01]  /*b600*/  VIADD R4, R18, 0x400 ;  /* 0x0000040012047836 */ /* 0x003fe20000000000 */
[----:B------:R-:W-:Y:S05]  /*b610*/  WARPSYNC.ALL ;  /* 0x0000000000007948 */ /* 0x000fea0003800000 */
[----:B------:R-:W-:Y:S01]  /*b620*/  SHF.R.U32.HI R4, RZ, 0x4, R4 ;  /* 0x00000004ff047819 */ /* 0x000fe20000011604 */
[----:B------:R-:W-:Y:S01]  /*b630*/  IMAD.MOV.U32 R5, RZ, RZ, 0x40000040 ;  /* 0x40000040ff057424 */ /* 0x000fe200078e00ff */
[----:B------:R-:W-:Y:S01]  /*b640*/  WARPGROUP.ARRIVE ;  /* 0x00000000000079c5 */ /* 0x000fe20000000000 */
[----:B------:R-:W-:Y:S01]  /*b650*/  IMAD.MOV.U32 R7, RZ, RZ, 0x40000040 ;  /* 0x40000040ff077424 */ /* 0x000fe200078e00ff */
[----:B------:R-:W-:-:S02]  /*b660*/  LOP3.LUT R4, R4, 0x3fff, RZ, 0xc0, !PT ;  /* 0x00003fff04047812 */ /* 0x000fc400078ec0ff */
[----:B------:R-:W-:Y:S01]  /*b670*/  R2UR UR11, R5 ;  /* 0x00000000050b72ca */ /* 0x000fe200000e0000 */
[----:B------:R-:W-:Y:S02]  /*b680*/  IMAD.MOV.U32 R5, RZ, RZ, 0x40000040 ;  /* 0x40000040ff057424 */ /* 0x000fe400078e00ff */
[----:B------:R-:W-:-:S04]  /*b690*/  IMAD R4, R11, 0x400, R4 ;  /* 0x000004000b047824 */ /* 0x000fc800078e0204 */
[C---:B------:R-:W-:Y:S01]  /*b6a0*/  VIADD R6, R4.reuse, 0x80 ;  /* 0x0000008004067836 */ /* 0x040fe20000000000 */
[----:B------:R-:W-:-:S13]  /*b6b0*/  R2UR UR10, R4 ;  /* 0x00000000040a72ca */ /* 0x000fda00000e0000 */
[----:B------:R-:W-:Y:S01]  /*b6c0*/  HGMMA.64x64x16.F32.BF16 R88, R148, gdesc[UR8].tnspB, R88, gsb0 ;  /* 0x40e0000894587df0 */ /* 0x000fe20008001858 */
[----:B------:R-:W-:Y:S02]  /*b6d0*/  R2UR UR10, R6 ;  /* 0x00000000060a72ca */ /* 0x000fe400000e0000 */
[----:B------:R-:W-:Y:S01]  /*b6e0*/  R2UR UR11, R7 ;  /* 0x00000000070b72ca */ /* 0x000fe200000e0000 */
[----:B------:R-:W-:Y:S01]  /*b6f0*/  IMAD.MOV.U32 R7, RZ, RZ, 0x40000040 ;  /* 0x40000040ff077424 */ /* 0x000fe200078e00ff */
[----:B------:R-:W-:Y:S01]  /*b700*/  IADD3 R6, R4, 0x100, RZ ;  /* 0x0000010004067810 */ /* 0x000fe20007ffe0ff */
[----:B------:R-:W-:Y:S02]  /*b710*/  WARPGROUP.DEPBAR.LE gsb0, 0x0 ;  /* 0x00008000000079c5 */ /* 0x000fe40000010000 */
[----:B------:R-:W-:-:S06]  /*b720*/  WARPGROUP.ARRIVE ;  /* 0x00000000000079c5 */ /* 0x000fcc0000000000 */
[----:B------:R-:W0:Y:S02]  /*b730*/  S2R R150, SR_TID.X ;  /* 0x0000000000967919 */ /* 0x000e240000002100 */
[----:B------:R-:W-:Y:S01]  /*b740*/  HGMMA.64x64x16.F32.BF16 R88, R120, gdesc[UR8].tnspB, R88, gsb0 ;  /* 0x40e0000878587df0 */ /* 0x000fe20008001858 */
[----:B------:R-:W-:Y:S01]  /*b750*/  R2UR UR10, R6 ;  /* 0x00000000060a72ca */ /* 0x000fe200000e0000 */
[----:B------:R-:W-:Y:S01]  /*b760*/  VIADD R6, R4, 0x180 ;  /* 0x0000018004067836 */ /* 0x000fe20000000000 */
[----:B------:R-:W-:Y:S01]  /*b770*/  R2UR UR11, R7 ;  /* 0x00000000070b72ca */ /* 0x000fe200000e0000 */
[----:B------:R-:W-:Y:S01]  /*b780*/  IMAD.MOV.U32 R7, RZ, RZ, 0x40000040 ;  /* 0x40000040ff077424 */ /* 0x000fe200078e00ff */
[----:B0-----:R-:W-:Y:S02]  /*b790*/  SHF.R.U32.HI R151, RZ, 0x7, R150 ;  /* 0x00000007ff977819 */ /* 0x001fe40000011696 */
[----:B------:R-:W-:Y:S01]  /*b7a0*/  ISETP.GE.U32.AND P1, PT, R150, 0x180, PT ;  /* 0x000001809600780c */ /* 0x000fe20003f26070 */
[----:B------:R-:W-:-:S02]  /*b7b0*/  WARPGROUP.DEPBAR.LE gsb0, 0x0 ;  /* 0x00008000000079c5 */ /* 0x000fc40000010000 */
[----:B------:R-:W-:-:S06]  /*b7c0*/  WARPGROUP.ARRIVE ;  /* 0x00000000000079c5 */ /* 0x000fcc0000000000 */
[----:B------:R-:W-:Y:S01]  /*b7d0*/  HGMMA.64x64x16.F32.BF16 R88, R124, gdesc[UR8].tnspB, R88, gsb0 ;  /* 0x40e000087c587df0 */ /* 0x000fe20008001858 */
[----:B------:R-:W-:Y:S01]  /*b7e0*/  R2UR UR10, R6 ;  /* 0x00000000060a72ca */ /* 0x000fe200000e0000 */
[----:B------:R-:W-:Y:S01]  /*b7f0*/  VIADD R6, R4, 0x200 ;  /* 0x0000020004067836 */ /* 0x000fe20000000000 */
[----:B------:R-:W-:Y:S01]  /*b800*/  R2UR UR11, R7 ;  /* 0x00000000070b72ca */ /* 0x000fe200000e0000 */
[----:B------:R-:W-:Y:S01]  /*b810*/  IMAD.MOV.U32 R7, RZ, RZ, 0x40000040 ;  /* 0x40000040ff077424 */ /* 0x000fe200078e00ff */
[----:B------:R-:W-:Y:S02]  /*b820*/  WARPGROUP.DEPBAR.LE gsb0, 0x0 ;  /* 0x00008000000079c5 */ /* 0x000fe40000010000 */
[----:B------:R-:W-:-:S09]  /*b830*/  WARPGROUP.ARRIVE ;  /* 0x00000000000079c5 */ /* 0x000fd20000000000 */
[----:B------:R-:W-:Y:S01]  /*b840*/  HGMMA.64x64x16.F32.BF16 R88, R128, gdesc[UR8].tnspB, R88, gsb0 ;  /* 0x40e0000880587df0 */ /* 0x000fe20008001858 */
[----:B------:R-:W-:Y:S01]  /*b850*/  R2UR UR10, R6 ;  /* 0x00000000060a72ca */ /* 0x000fe200000e0000 */
[----:B------:R-:W-:Y:S01]  /*b860*/  VIADD R6, R4, 0x280 ;  /* 0x0000028004067836 */ /* 0x000fe20000000000 */
[----:B------:R-:W-:Y:S02]  /*b870*/  R2UR UR11, R7 ;  /* 0x00000000070b72ca */ /* 0x000fe400000e0000 */
[----:B------:R-:W-:Y:S01]  /*b880*/  MOV R7, 0x40000040 ;  /* 0x4000004000077802 */ /* 0x000fe20000000f00 */
[----:B------:R-:W-:Y:S02]  /*b890*/  WARPGROUP.DEPBAR.LE gsb0, 0x0 ;  /* 0x00008000000079c5 */ /* 0x000fe40000010000 */
[----:B------:R-:W-:-:S08]  /*b8a0*/  WARPGROUP.ARRIVE ;  /* 0x00000000000079c5 */ /* 0x000fd00000000000 */
[----:B------:R-:W-:Y:S01]  /*b8b0*/  HGMMA.64x64x16.F32.BF16 R88, R132, gdesc[UR8].tnspB, R88, gsb0 ;  /* 0x40e0000884587df0 */ /* 0x000fe20008001858 */
[----:B------:R-:W-:Y:S01]  /*b8c0*/  R2UR UR10, R6 ;  /* 0x00000000060a72ca */ /* 0x000fe200000e0000 */
[C---:B------:R-:W-:Y:S01]  /*b8d0*/  VIADD R6, R4.reuse, 0x300 ;  /* 0x0000030004067836 */ /* 0x040fe20000000000 */
[----:B------:R-:W-:Y:S01]  /*b8e0*/  R2UR UR11, R7 ;  /* 0x00000000070b72ca */ /* 0x000fe200000e0000 */
[----:B------:R-:W-:Y:S02]  /*b8f0*/  IMAD.MOV.U32 R7, RZ, RZ, 0x40000040 ;  /* 0x40000040ff077424 */ /* 0x000fe400078e00ff */
[----:B------:R-:W-:Y:S01]  /*b900*/  VIADD R4, R4, 0x380 ;  /* 0x0000038004047836 */ /* 0x000fe20000000000 */
[----:B------:R-:W-:Y:S02]  /*b910*/  WARPGROUP.DEPBAR.LE gsb0, 0x0 ;  /* 0x00008000000079c5 */ /* 0x000fe40000010000 */
[----:B------:R-:W-:-:S07]  /*b920*/  WARPGROUP.ARRIVE ;  /* 0x00000000000079c5 */ /* 0x000fce0000000000 */
[----:B------:R-:W-:Y:S01]  /*b930*/  HGMMA.64x64x16.F32.BF16 R88, R136, gdesc[UR8].tnspB, R88, gsb0 ;  /* 0x40e0000888587df0 */ /* 0x000fe20008001858 */
[----:B------:R-:W-:Y:S02]  /*b940*/  R2UR UR10, R6 ;  /* 0x00000000060a72ca */ /* 0x000fe400000e0000 */
[----:B------:R-:W-:Y:S01]  /*b950*/  R2UR UR11, R7 ;  /* 0x00000000070b72ca */ /* 0x000fe200000e0000 */
[----:B------:R-:W-:Y:S02]  /*b960*/  WARPGROUP.DEPBAR.LE gsb0, 0x0 ;  /* 0x00008000000079c5 */ /* 0x000fe40000010000 */
[----:B------:R-:W-:-:S10]  /*b970*/  WARPGROUP.ARRIVE ;  /* 0x00000000000079c5 */ /* 0x000fd40000000000 */
[----:B------:R-:W-:Y:S01]  /*b980*/  HGMMA.64x64x16.F32.BF16 R88, R140, gdesc[UR8].tnspB, R88, gsb0 ;  /* 0x40e000088c587df0 */ /* 0x000fe20008001858 */
[----:B------:R-:W-:Y:S01]  /*b990*/  R2UR UR10, R4 ;  /* 0x00000000040a72ca */ /* 0x000fe200000e0000 */
[----:B------:R-:W-:Y:S01]  /*b9a0*/  VIADD R4, R151, 0x9 ;  /* 0x0000000997047836 */ /* 0x000fe20000000000 */
[----:B------:R-:W-:-:S04]  /*b9b0*/  R2UR UR11, R5 ;  /* 0x00000000050b72ca */ /* 0x000fc800000e0000 */
[----:B------:R-:W-:Y:S01]  /*b9c0*/  SEL R4, R4, 0x9, !P1 ;  /* 0x0000000904047807 */ /* 0x000fe20004800000 */
[----:B------:R-:W-:Y:S02]  /*b9d0*/  WARPGROUP.DEPBAR.LE gsb0, 0x0 ;  /* 0x00008000000079c5 */ /* 0x000fe40000010000 */
[----:B------:R-:W-:-:S06]  /*b9e0*/  WARPGROUP.ARRIVE ;  /* 0x00000000000079c5 */ /* 0x000fcc0000000000 */
[----:B------:R-:W-:Y:S03]  /*b9f0*/  HGMMA.64x64x16.F32.BF16 R88, R144, gdesc[UR8].tnspB, R88, gsb0 ;  /* 0x40e0000890587df0 */ /* 0x000fe60008001858 */
[----:B------:R-:W-:Y:S02]  /*ba00*/  WARPGROUP.DEPBAR.LE gsb0, 0x0 ;  /* 0x00008000000079c5 */ /* 0x000fe40000010000 */
[----:B------:R0:W-:Y:S06]  /*ba10*/  BAR.ARV R4, 0x100 ;  /* 0x000400040000751d */ /* 0x0001ec0000002000 */
[----:B------:R-:W-:Y:S05]  /*ba20*/  @!P0 BRA `(.L_x_595) ;  /* 0x0000000000048947 */ /* 0x000fea0003800000 */
[----:B------:R-:W-:Y:S01]  /*ba30*/  BPT.TRAP 0x1 ;  /* 0x000000040000795c */ /* 0x000fe20000300000 */
.L_x_595:
        /* <DEDUP_REMOVED lines=9> */
[----:B------:R-:W-:Y:S02]  /*bad0*/  IMAD R31, R156, 0x8, R18 ;  /* 0x000000089c1f7824 */ /* 0x000fe400078e0212 */
[----:B------:R-:W-:Y:S01]  /*bae0*/  FMUL.FTZ R36, R41, UR6 ;  /* 0x0000000629247c20 */ /* 0x000fe20008410000 */
[----:B------:R-:W-:Y:S01]  /*baf0*/  FMUL.FTZ R41, R48, UR6 ;  /* 0x0000000630297c20 */ /* 0x000fe20008410000 */
[----:B------:R-:W-:Y:S01]  /*bb00*/  FMUL.FTZ R48, R53, UR6 ;  /* 0x0000000635307c20 */ /* 0x000fe20008410000 */
[----:B------:R-:W-:Y:S01]  /*bb10*/  IMAD.U32 R53, RZ, RZ, UR38 ;  /* 0x00000026ff357e24 */ /* 0x000fe2000f8e00ff */
[----:B------:R-:W1:Y:S01]  /*bb20*/  MUFU.TANH R5, R5 ;  /* 0x0000000500057308 */ /* 0x000e620000002400 */
[----:B------:R-:W-:Y:S01]  /*bb30*/  IADD3 R31, R31, 0x16840, RZ ;  /* 0x000168401f1f7810 */ /* 0x000fe20007ffe0ff */
[----:B------:R-:W-:Y:S01]  /*bb40*/  FMUL.FTZ R28, R32, UR6 ;  /* 0x00000006201c7c20 */ /* 0x000fe20008410000 */
[----:B------:R-:W-:Y:S01]  /*bb50*/  FMUL.FTZ R6, R26, UR6 ;  /* 0x000000061a067c20 */ /* 0x000fe20008410000 */
[----:B------:R-:W-:Y:S01]  /*bb60*/  FMUL.FTZ R26, R30, UR6 ;  /* 0x000000061e1a7c20 */ /* 0x000fe20008410000 */
[----:B------:R-:W-:Y:S01]  /*bb70*/  PRMT R31, R53, 0x654, R31 ;  /* 0x00000654351f7816 */ /* 0x000fe2000000001f */
[----:B------:R-:W-:Y:S01]  /*bb80*/  FMUL.FTZ R30, R34, UR6 ;  /* 0x00000006221e7c20 */ /* 0x000fe20008410000 */
[----:B------:R-:W-:Y:S01]  /*bb90*/  FMUL.FTZ R34, R37, UR6 ;  /* 0x0000000625227c20 */ /* 0x000fe20008410000 */
[----:B------:R-:W2:Y:S01]  /*bba0*/  MUFU.TANH R24, R24 ;  /* 0x0000001800187308 */ /* 0x000ea20000002400 */
[----:B------:R0:W-:Y:S01]  /*bbb0*/  SYNCS.ARRIVE.TRANS64.RED.A1T0 RZ, [R31+URZ], RZ ;  /* 0x000000ff1fff79a7 */ /* 0x0001e2000810043f */
[----:B------:R-:W-:Y:S01]  /*bbc0*/  FMUL.FTZ R32, R35, UR6 ;  /* 0x0000000623207c20 */ /* 0x000fe20008410000 */
[----:B------:R-:W-:Y:S01]  /*bbd0*/  FMUL.FTZ R35, R40, UR6 ;  /* 0x0000000628237c20 */ /* 0x000fe20008410000 */
[----:B------:R-:W-:Y:S01]  /*bbe0*/  FMUL.FTZ R37, R44, UR6 ;  /* 0x000000062c257c20 */ /* 0x000fe20008410000 */
[----:B------:R-:W-:Y:S01]  /*bbf0*/  FMUL.FTZ R40, R45, UR6 ;  /* 0x000000062d287c20 */ /* 0x000fe20008410000 */
[----:B------:R-:W-:Y:S01]  /*bc00*/  FMUL.FTZ R44, R49, UR6 ;  /* 0x00000006312c7c20 */ /* 0x000fe20008410000 */
[----:B------:R-:W-:Y:S01]  /*bc10*/  FMUL.FTZ R45, R52, UR6 ;  /* 0x00000006342d7c20 */ /* 0x000fe20008410000 */
[----:B------:R-:W3:Y:S01]  /*bc20*/  MUFU.TANH R25, R25 ;  /* 0x0000001900197308 */ /* 0x000ee20000002400 */
[----:B0-----:R-:W-:Y:S01]  /*bc30*/  FMNMX.FTZ R31, R4, R10, !PT ;  /* 0x0000000a041f7209 */ /* 0x001fe20007810000 */
[----:B------:R-:W-:Y:S01]  /*bc40*/  FMUL.FTZ R49, R56, UR6 ;  /* 0x0000000638317c20 */ /* 0x000fe20008410000 */
[----:B------:R-:W-:Y:S01]  /*bc50*/  FMUL.FTZ R52, R57, UR6 ;  /* 0x0000000639347c20 */ /* 0x000fe20008410000 */
[----:B------:R-:W-:Y:S01]  /*bc60*/  FMUL.FTZ R53, R60, UR6 ;  /* 0x000000063c357c20 */ /* 0x000fe20008410000 */
[----:B-1----:R-:W-:Y:S01]  /*bc70*/  FMNMX.FTZ R31, R5, R31, !PT ;  /* 0x0000001f051f7209 */ /* 0x002fe20007810000 */
[----:B------:R-:W-:Y:S01]  /*bc80*/  FMUL.FTZ R56, R61, UR6 ;  /* 0x000000063d387c20 */ /* 0x000fe20008410000 */
[----:B------:R-:W-:Y:S01]  /*bc90*/  FMUL.FTZ R57, R64, UR6 ;  /* 0x0000000640397c20 */ /* 0x000fe20008410000 */
[----:B------:R-:W0:Y:S01]  /*bca0*/  MUFU.TANH R28, R28 ;  /* 0x0000001c001c7308 */ /* 0x000e220000002400 */
[----:B--2---:R-:W-:Y:S01]  /*bcb0*/  FMNMX.FTZ R31, R24, R31, !PT ;  /* 0x0000001f181f7209 */ /* 0x004fe20007810000 */
[----:B------:R-:W-:Y:S01]  /*bcc0*/  FMUL.FTZ R60, R65, UR6 ;  /* 0x00000006413c7c20 */ /* 0x000fe20008410000 */
[----:B------:R-:W-:Y:S01]  /*bcd0*/  FMUL.FTZ R61, R68, UR6 ;  /* 0x00000006443d7c20 */ /* 0x000fe20008410000 */
[----:B------:R-:W-:Y:S01]  /*bce0*/  FMUL.FTZ R64, R69, UR6 ;  /* 0x0000000645407c20 */ /* 0x000fe20008410000 */
[----:B------:R-:W-:Y:S01]  /*bcf0*/  FMUL.FTZ R65, R72, UR6 ;  /* 0x0000000648417c20 */ /* 0x000fe20008410000 */
[----:B------:R-:W-:Y:S01]  /*bd00*/  FMUL.FTZ R68, R73, UR6 ;  /* 0x0000000649447c20 */ /* 0x000fe20008410000 */
[----:B------:R-:W-:Y:S01]  /*bd10*/  FMUL.FTZ R69, R76, UR6 ;  /* 0x000000064c457c20 */ /* 0x000fe20008410000 */
[----:B------:R-:W1:Y:S01]  /*bd20*/  MUFU.TANH R29, R29 ;  /* 0x0000001d001d7308 */ /* 0x000e620000002400 */
[----:B---3--:R-:W-:Y:S01]  /*bd30*/  FMNMX.FTZ R31, R25, R31, !PT ;  /* 0x0000001f191f7209 */ /* 0x008fe20007810000 */
        /* <DEDUP_REMOVED lines=41> */
[----:B------:R-:W-:-:S05]  /*bfd0*/  UMOV UR4, UR5 ;  /* 0x0000000500047c82 */ /* 0x000fca0008000000 */
        /* <DEDUP_REMOVED lines=45> */
[----:B0-----:R-:W-:-:S05]  /*c2b0*/  FMNMX.FTZ R31, R80, R31, !PT ;  /* 0x0000001f501f7209 */ /* 0x001fca0007810000 */
[----:B------:R-:W0:Y:S02]  /*c2c0*/  SHFL.BFLY PT, R38, R31, 0x2, 0x1f ;  /* 0x0c401f001f267f89 */ /* 0x000e2400000e0000 */
[----:B------:R-:W3:Y:S08]  /*c2d0*/  MUFU.TANH R26, R26 ;  /* 0x0000001a001a7308 */ /* 0x000ef00000002400 */
[----:B------:R-:W4:Y:S08]  /*c2e0*/  MUFU.TANH R27, R27 ;  /* 0x0000001b001b7308 */ /* 0x000f300000002400 */
[----:B------:R-:W5:Y:S01]  /*c2f0*/  MUFU.TANH R30, R30 ;  /* 0x0000001e001e7308 */ /* 0x000f620000002400 */
[----:B0-----:R-:W-:-:S07]  /*c300*/  FMNMX.FTZ R31, R31, R38, !PT ;  /* 0x000000261f1f7209 */ /* 0x001fce0007810000 */
[----:B------:R-:W0:Y:S01]  /*c310*/  MUFU.TANH R32, R32 ;  /* 0x0000002000207308 */ /* 0x000e220000002400 */
[----:B------:R-:W1:Y:S07]  /*c320*/  SHFL.BFLY PT, R38, R31, 0x1, 0x1f ;  /* 0x0c201f001f267f89 */ /* 0x000e6e00000e0000 */
[----:B------:R-:W0:Y:S08]  /*c330*/  MUFU.TANH R81, R81 ;  /* 0x0000005100517308 */ /* 0x000e300000002400 */
[----:B------:R-:W0:Y:S08]  /*c340*/  MUFU.TANH R39, R39 ;  /* 0x0000002700277308 */ /* 0x000e300000002400 */
[----:B------:R-:W0:Y:S01]  /*c350*/  MUFU.TANH R42, R42 ;  /* 0x0000002a002a7308 */ /* 0x000e220000002400 */
[----:B-1----:R-:W-:-:S02]  /*c360*/  FMNMX.FTZ R31, R31, R38, !PT ;  /* 0x000000261f1f7209 */ /* 0x002fc40007810000 */
[----:B------:R-:W-:-:S05]  /*c370*/  FMNMX.FTZ R38, R6, R9, !PT ;  /* 0x0000000906267209 */ /* 0x000fca0007810000 */
[----:B------:R-:W1:Y:S01]  /*c380*/  MUFU.TANH R43, R43 ;  /* 0x0000002b002b7308 */ /* 0x000e620000002400 */
[----:B--2---:R-:W-:Y:S01]  /*c390*/  FMNMX.FTZ R38, R7, R38, !PT ;  /* 0x0000002607267209 */ /* 0x004fe20007810000 */
[----:B------:R-:W-:-:S03]  /*c3a0*/  FADD.FTZ R120, -R31, R10 ;  /* 0x0000000a1f787221 */ /* 0x000fc60000010100 */
[----:B---3--:R-:W-:Y:S01]  /*c3b0*/  FMNMX.FTZ R38, R26, R38, !PT ;  /* 0x000000261a267209 */ /* 0x008fe20007810000 */
[----:B------:R-:W-:Y:S02]  /*c3c0*/  FMUL.FTZ R120, R120, UR4 ;  /* 0x0000000478787c20 */ /* 0x000fe40008410000 */
[----:B------:R-:W2:Y:S01]  /*c3d0*/  MUFU.TANH R46, R46 ;  /* 0x0000002e002e7308 */ /* 0x000ea20000002400 */
[----:B----4-:R-:W-:-:S04]  /*c3e0*/  FMNMX.FTZ R38, R27, R38, !PT ;  /* 0x000000261b267209 */ /* 0x010fc80007810000 */
[----:B-----5:R-:W-:-:S03]  /*c3f0*/  FMNMX.FTZ R38, R30, R38, !PT ;  /* 0x000000261e267209 */ /* 0x020fc60007810000 */
[----:B------:R-:W3:Y:S01]  /*c400*/  MUFU.TANH R47, R47 ;  /* 0x0000002f002f7308 */ /* 0x000ee20000002400 */
[----:B0-----:R-:W-:-:S04]  /*c410*/  FMNMX.FTZ R38, R32, R38, !PT ;  /* 0x0000002620267209 */ /* 0x001fc80007810000 */
[----:B------:R-:W-:-:S03]  /*c420*/  FMNMX.FTZ R38, R81, R38, !PT ;  /* 0x0000002651267209 */ /* 0x000fc60007810000 */
[----:B------:R-:W0:Y:S01]  /*c430*/  MUFU.TANH R50, R50 ;  /* 0x0000003200327308 */ /* 0x000e220000002400 */
[----:B------:R-:W-:-:S04]  /*c440*/  FMNMX.FTZ R38, R39, R38, !PT ;  /* 0x0000002627267209 */ /* 0x000fc80007810000 */
[----:B------:R-:W-:-:S03]  /*c450*/  FMNMX.FTZ R38, R42, R38, !PT ;  /* 0x000000262a267209 */ /* 0x000fc60007810000 */
[----:B------:R-:W4:Y:S01]  /*c460*/  MUFU.TANH R51, R51 ;  /* 0x0000003300337308 */ /* 0x000f220000002400 */
[----:B-1----:R-:W-:-:S04]  /*c470*/  FMNMX.FTZ R38, R43, R38, !PT ;  /* 0x000000262b267209 */ /* 0x002fc80007810000 */
[----:B--2---:R-:W-:-:S03]  /*c480*/  FMNMX.FTZ R38, R46, R38, !PT ;  /* 0x000000262e267209 */ /* 0x004fc60007810000 */
[----:B------:R-:W1:Y:S01]  /*c490*/  MUFU.TANH R54, R54 ;  /* 0x0000003600367308 */ /* 0x000e620000002400 */
[----:B---3--:R-:W-:-:S04]  /*c4a0*/  FMNMX.FTZ R38, R47, R38, !PT ;  /* 0x000000262f267209 */ /* 0x008fc80007810000 */
[----:B0-----:R-:W-:-:S03]  /*c4b0*/  FMNMX.FTZ R38, R50, R38, !PT ;  /* 0x0000002632267209 */ /* 0x001fc60007810000 */
[----:B------:R-:W0:Y:S01]  /*c4c0*/  MUFU.TANH R55, R55 ;  /* 0x0000003700377308 */ /* 0x000e220000002400 */
[----:B----4-:R-:W-:-:S07]  /*c4d0*/  FMNMX.FTZ R38, R51, R38, !PT ;  /* 0x0000002633267209 */ /* 0x010fce0007810000 */
[----:B------:R-:W2:Y:S01]  /*c4e0*/  MUFU.TANH R58, R58 ;  /* 0x0000003a003a7308 */ /* 0x000ea20000002400 */
[----:B-1----:R-:W-:-:S07]  /*c4f0*/  FMNMX.FTZ R38, R54, R38, !PT ;  /* 0x0000002636267209 */ /* 0x002fce0007810000 */
[----:B------:R-:W1:Y:S01]  /*c500*/  MUFU.TANH R59, R59 ;  /* 0x0000003b003b7308 */ /* 0x000e620000002400 */
[----:B0-----:R-:W-:-:S07]  /*c510*/  FMNMX.FTZ R38, R55, R38, !PT ;  /* 0x0000002637267209 */ /* 0x001fce0007810000 */
[----:B------:R-:W0:Y:S01]  /*c520*/  MUFU.TANH R62, R62 ;  /* 0x0000003e003e7308 */ /* 0x000e220000002400 */
[----:B--2---:R-:W-:-:S07]  /*c530*/  FMNMX.FTZ R38, R58, R38, !PT ;  /* 0x000000263a267209 */ /* 0x004fce0007810000 */
        /* <DEDUP_REMOVED lines=25> */
[----:B-1----:R-:W-:-:S04]  /*c6d0*/  FMNMX.FTZ R38, R83, R38, !PT ;  /* 0x0000002653267209 */ /* 0x002fc80007810000 */
[----:B0-----:R-:W-:-:S04]  /*c6e0*/  FMNMX.FTZ R38, R84, R38, !PT ;  /* 0x0000002654267209 */ /* 0x001fc80007810000 */
[----:B--2---:R-:W-:-:S05]  /*c6f0*/  FMNMX.FTZ R38, R85, R38, !PT ;  /* 0x0000002655267209 */ /* 0x004fca0007810000 */
[----:B------:R-:W0:Y:S02]  /*c700*/  SHFL.BFLY PT, R86, R38, 0x2, 0x1f ;  /* 0x0c401f0026567f89 */ /* 0x000e2400000e0000 */
[----:B0-----:R-:W-:-:S05]  /*c710*/  FMNMX.FTZ R38, R38, R86, !PT ;  /* 0x0000005626267209 */ /* 0x001fca0007810000 */
[----:B------:R-:W0:Y:S02]  /*c720*/  SHFL.BFLY PT, R86, R38, 0x1, 0x1f ;  /* 0x0c201f0026567f89 */ /* 0x000e2400000e0000 */
[----:B0-----:R-:W-:-:S05]  /*c730*/  FMNMX.FTZ R38, R38, R86, !PT ;  /* 0x0000005626267209 */ /* 0x001fca0007810000 */
[----:B------:R-:W-:Y:S01]  /*c740*/  FADD.FTZ R87, -R38, R9 ;  /* 0x0000000926577221 */ /* 0x000fe20000010100 */
[----:B------:R-:W-:-:S03]  /*c750*/  FMUL.FTZ R9, R31, UR4 ;  /* 0x000000041f097c20 */ /* 0x000fc60008410000 */
[----:B------:R-:W-:Y:S01]  /*c760*/  FMUL.FTZ R87, R87, UR4 ;  /* 0x0000000457577c20 */ /* 0x000fe20008410000 */
[--C-:B------:R-:W-:Y:S01]  /*c770*/  FFMA.FTZ R10, R4, UR4, -R9.reuse ;  /* 0x00000004040a7c23 */ /* 0x100fe20008010809 */
        /* <DEDUP_REMOVED lines=30> */
[----:B------:R-:W-:Y:S01]  /*c960*/  FFMA.FTZ R9, R80, UR4, -R9 ;  /* 0x0000000450097c23 */ /* 0x000fe20008010809 */
[----:B------:R-:W-:Y:S01]  /*c970*/  FMUL.FTZ R80, R38, UR4 ;  /* 0x0000000426507c20 */ /* 0x000fe20008410000 */
[----:B------:R-:W-:Y:S03]  /*c980*/  MUFU.EX2 R4, R120 ;  /* 0x0000007800047308 */ /* 0x000fe60000000800 */
[--C-:B------:R-:W-:Y:S01]  /*c990*/  FFMA.FTZ R6, R6, UR4, -R80.reuse ;  /* 0x0000000406067c23 */ /* 0x100fe20008010850 */
[--C-:B------:R-:W-:Y:S01]  /*c9a0*/  FFMA.FTZ R7, R7, UR4, -R80.reuse ;  /* 0x0000000407077c23 */ /* 0x100fe20008010850 */
[--C-:B------:R-:W-:Y:S01]  /*c9b0*/  FFMA.FTZ R26, R26, UR4, -R80.reuse ;  /* 0x000000041a1a7c23 */ /* 0x100fe20008010850 */
[--C-:B------:R-:W-:Y:S01]  /*c9c0*/  FFMA.FTZ R27, R27, UR4, -R80.reuse ;  /* 0x000000041b1b7c23 */ /* 0x100fe20008010850 */
[--C-:B------:R-:W-:Y:S01]  /*c9d0*/  FFMA.FTZ R30, R30, UR4, -R80.reuse ;  /* 0x000000041e1e7c23 */ /* 0x100fe20008010850 */
[----:B------:R-:W-:Y:S01]  /*c9e0*/  MUFU.EX2 R5, R87 ;  /* 0x0000005700057308 */ /* 0x000fe20000000800 */
[--C-:B------:R-:W-:Y:S01]  /*c9f0*/  FFMA.FTZ R32, R32, UR4, -R80.reuse ;  /* 0x0000000420207c23 */ /* 0x100fe20008010850 */
[--C-:B------:R-:W-:Y:S01]  /*ca00*/  FFMA.FTZ R81, R81, UR4, -R80.reuse ;  /* 0x0000000451517c23 */ /* 0x100fe20008010850 */
[--C-:B------:R-:W-:Y:S01]  /*ca10*/  FFMA.FTZ R39, R39, UR4, -R80.reuse ;  /* 0x0000000427277c23 */ /* 0x100fe20008010850 */
[--C-:B------:R-:W-:Y:S01]  /*ca20*/  FFMA.FTZ R42, R42, UR4, -R80.reuse ;  /* 0x000000042a2a7c23 */ /* 0x100fe20008010850 */
[--C-:B------:R-:W-:Y:S01]  /*ca30*/  FFMA.FTZ R43, R43, UR4, -R80.reuse ;  /* 0x000000042b2b7c23 */ /* 0x100fe20008010850 */
[--C-:B------:R-:W-:Y:S01]  /*ca40*/  FFMA.FTZ R46, R46, UR4, -R80.reuse ;  /* 0x000000042e2e7c23 */ /* 0x100fe20008010850 */
[--C-:B------:R-:W-:Y:S01]  /*ca50*/  FFMA.FTZ R47, R47, UR4, -R80.reuse ;  /* 0x000000042f2f7c23 */ /* 0x100fe20008010850 */
[----:B------:R-:W0:Y:S01]  /*ca60*/  MUFU.EX2 R10, R10 ;  /* 0x0000000a000a7308 */ /* 0x000e220000000800 */
[--C-:B------:R-:W-:Y:S01]  /*ca70*/  FFMA.FTZ R50, R50, UR4, -R80.reuse ;  /* 0x0000000432327c23 */ /* 0x100fe20008010850 */
[--C-:B------:R-:W-:Y:S01]  /*ca80*/  FFMA.FTZ R51, R51, UR4, -R80.reuse ;  /* 0x0000000433337c23 */ /* 0x100fe20008010850 */
[--C-:B------:R-:W-:Y:S01]  /*ca90*/  FFMA.FTZ R54, R54, UR4, -R80.reuse ;  /* 0x0000000436367c23 */ /* 0x100fe20008010850 */
[--C-:B------:R-:W-:Y:S01]  /*caa0*/  FFMA.FTZ R55, R55, UR4, -R80.reuse ;  /* 0x0000000437377c23 */ /* 0x100fe20008010850 */
[--C-:B------:R-:W-:Y:S01]  /*cab0*/  FFMA.FTZ R58, R58, UR4, -R80.reuse ;  /* 0x000000043a3a7c23 */ /* 0x100fe20008010850 */
[--C-:B------:R-:W-:Y:S01]  /*cac0*/  FFMA.FTZ R59, R59, UR4, -R80.reuse ;  /* 0x000000043b3b7c23 */ /* 0x100fe20008010850 */
[--C-:B------:R-:W-:Y:S01]  /*cad0*/  FFMA.FTZ R62, R62, UR4, -R80.reuse ;  /* 0x000000043e3e7c23 */ /* 0x100fe20008010850 */
[----:B------:R-:W1:Y:S01]  /*cae0*/  MUFU.EX2 R149, R6 ;  /* 0x0000000600957308 */ /* 0x000e620000000800 */
[--C-:B------:R-:W-:Y:S01]  /*caf0*/  FFMA.FTZ R63, R63, UR4, -R80.reuse ;  /* 0x000000043f3f7c23 */ /* 0x100fe20008010850 */
[--C-:B------:R-:W-:Y:S01]  /*cb00*/  FFMA.FTZ R66, R66, UR4, -R80.reuse ;  /* 0x0000000442427c23 */ /* 0x100fe20008010850 */
[--C-:B------:R-:W-:Y:S01]  /*cb10*/  FFMA.FTZ R67, R67, UR4, -R80.reuse ;  /* 0x0000000443437c23 */ /* 0x100fe20008010850 */
[--C-:B------:R-:W-:Y:S01]  /*cb20*/  FFMA.FTZ R70, R70, UR4, -R80.reuse ;  /* 0x0000000446467c23 */ /* 0x100fe20008010850 */
[--C-:B------:R-:W-:Y:S01]  /*cb30*/  FFMA.FTZ R71, R71, UR4, -R80.reuse ;  /* 0x0000000447477c23 */ /* 0x100fe20008010850 */
[--C-:B------:R-:W-:Y:S01]  /*cb40*/  FFMA.FTZ R74, R74, UR4, -R80.reuse ;  /* 0x000000044a4a7c23 */ /* 0x100fe20008010850 */
[----:B------:R-:W-:Y:S01]  /*cb50*/  FFMA.FTZ R75, R75, UR4, -R80 ;  /* 0x000000044b4b7c23 */ /* 0x000fe20008010850 */
[----:B------:R-:W2:Y:S01]  /*cb60*/  MUFU.EX2 R86, R86 ;  /* 0x0000005600567308 */ /* 0x000ea20000000800 */
[----:B0-----:R-:W-:Y:S01]  /*cb70*/  FFMA.FTZ R0, R4, R0, R10 ;  /* 0x0000000004007223 */ /* 0x001fe2000001000a */
[--C-:B------:R-:W-:Y:S01]  /*cb80*/  FFMA.FTZ R78, R78, UR4, -R80.reuse ;  /* 0x000000044e4e7c23 */ /* 0x100fe20008010850 */
[--C-:B------:R-:W-:Y:S01]  /*cb90*/  FFMA.FTZ R79, R79, UR4, -R80.reuse ;  /* 0x000000044f4f7c23 */ /* 0x100fe20008010850 */
[--C-:B------:R-:W-:Y:S01]  /*cba0*/  FFMA.FTZ R82, R82, UR4, -R80.reuse ;  /* 0x0000000452527c23 */ /* 0x100fe20008010850 */
[--C-:B------:R-:W-:Y:S01]  /*cbb0*/  FFMA.FTZ R83, R83, UR4, -R80.reuse ;  /* 0x0000000453537c23 */ /* 0x100fe20008010850 */
[--C-:B------:R-:W-:Y:S01]  /*cbc0*/  FFMA.FTZ R147, R84, UR4, -R80.reuse ;  /* 0x0000000454937c23 */ /* 0x100fe20008010850 */
[----:B------:R-:W-:Y:S01]  /*cbd0*/  FFMA.FTZ R80, R85, UR4, -R80 ;  /* 0x0000000455507c23 */ /* 0x000fe20008010850 */
[----:B------:R-:W0:Y:S01]  /*cbe0*/  MUFU.EX2 R7, R7 ;  /* 0x0000000700077308 */ /* 0x000e220000000800 */
[----:B-1----:R-:W-:-:S07]  /*cbf0*/  FFMA.FTZ R3, R5, R3, R149 ;  /* 0x0000000305037223 */ /* 0x002fce0000010095 */
        /* <DEDUP_REMOVED lines=119> */
[----:B-1----:R-:W-:Y:S01]  /*d370*/  FADD.FTZ R3, R147, R3 ;  /* 0x0000000393037221 */ /* 0x002fe20000010000 */
[----:B--2---:R-:W-:-:S03]  /*d380*/  FADD.FTZ R0, R9, R0 ;  /* 0x0000000009007221 */ /* 0x004fc60000010000 */
[----:B0-----:R-:W-:Y:S01]  /*d390*/  FADD.FTZ R3, R6, R3 ;  /* 0x0000000306037221 */ /* 0x001fe20000010000 */
[----:B------:R-:W-:Y:S06]  /*d3a0*/  @!P0 BRA `(.L_x_596) ;  /* 0x0000000000048947 */ /* 0x000fec0003800000 */
[----:B------:R-:W-:Y:S01]  /*d3b0*/  BPT.TRAP 0x1 ;  /* 0x000000040000795c */ /* 0x000fe20000300000 */
.L_x_596:
[----:B------:R-:W2:Y:S01]  /*d3c0*/  LDL R84, [R1+0x18] ;  /* 0x0000180001547983 */ /* 0x000ea20000100800 */
        /* <DEDUP_REMOVED lines=16> */
[----:B------:R-:W-:Y:S01]  /*d4d0*/  IMAD R11, R11, 0x8, R18 ;  /* 0x000000080b0b7824 */ /* 0x000fe200078e0212 */
[----:B------:R0:W5:Y:S01]  /*d4e0*/  LDL R4, [R1+0x4] ;  /* 0x0000040001047983 */ /* 0x0001620000100800 */
[----:B------:R-:W-:Y:S01]  /*d4f0*/  IMAD.U32 R80, RZ, RZ, UR38 ;  /* 0x00000026ff507e24 */ /* 0x000fe2000f8e00ff */
[----:B------:R-:W-:Y:S01]  /*d500*/  F2FP.BF16.F32.PACK_AB R148, R86, R10 ;  /* 0x0000000a5694723e */ /* 0x000fe200000010ff */
[----:B------:R-:W-:Y:S01]  /*d510*/  VIADD R11, R11, 0x16860 ;  /* 0x000168600b0b7836 */ /* 0x000fe20000000000 */
[----:B------:R-:W-:Y:S01]  /*d520*/  F2FP.BF16.F32.PACK_AB R146, R9, R77 ;  /* 0x0000004d0992723e */ /* 0x000fe200000010ff */
[----:B------:R-:W-:Y:S01]  /*d530*/  FMUL.FTZ R90, R90, R5 ;  /* 0x000000055a5a7220 */ /* 0x000fe20000410000 */
[----:B------:R-:W-:Y:S01]  /*d540*/  F2FP.BF16.F32.PACK_AB R149, R7, R149 ;  /* 0x000000950795723e */ /* 0x000fe200000010ff */
[-C--:B------:R-:W-:Y:S01]  /*d550*/  FMUL.FTZ R91, R91, R5.reuse ;  /* 0x000000055b5b7220 */ /* 0x080fe20000410000 */
[----:B------:R-:W-:Y:S01]  /*d560*/  PRMT R11, R80, 0x654, R11 ;  /* 0x00000654500b7816 */ /* 0x000fe2000000000b */
[-C--:B------:R-:W-:Y:S01]  /*d570*/  FMUL.FTZ R94, R94, R5.reuse ;  /* 0x000000055e5e7220 */ /* 0x080fe20000410000 */
[----:B------:R-:W-:Y:S01]  /*d580*/  F2FP.BF16.F32.PACK_AB R150, R25, R24 ;  /* 0x000000181996723e */ /* 0x000fe200000010ff */
[-C--:B------:R-:W-:Y:S01]  /*d590*/  FMUL.FTZ R95, R95, R5.reuse ;  /* 0x000000055f5f7220 */ /* 0x080fe20000410000 */
[----:B------:R1:W-:Y:S01]  /*d5a0*/  SYNCS.ARRIVE.TRANS64.RED.A1T0 RZ, [R11+URZ], RZ ;  /* 0x000000ff0bff79a7 */ /* 0x0003e2000810043f */
[----:B------:R-:W-:Y:S01]  /*d5b0*/  F2FP.BF16.F32.PACK_AB R151, R27, R26 ;  /* 0x0000001a1b97723e */ /* 0x000fe200000010ff */
[-C--:B------:R-:W-:Y:S01]  /*d5c0*/  FMUL.FTZ R98, R98, R5.reuse ;  /* 0x0000000562627220 */ /* 0x080fe20000410000 */
[----:B------:R-:W-:Y:S01]  /*d5d0*/  F2FP.BF16.F32.PACK_AB R120, R29, R28 ;  /* 0x0000001c1d78723e */ /* 0x000fe200000010ff */
[-C--:B------:R-:W-:Y:S01]  /*d5e0*/  FMUL.FTZ R99, R99, R5.reuse ;  /* 0x0000000563637220 */ /* 0x080fe20000410000 */
[----:B------:R-:W-:Y:S01]  /*d5f0*/  F2FP.BF16.F32.PACK_AB R121, R32, R30 ;  /* 0x0000001e2079723e */ /* 0x000fe200000010ff */
[----:B------:R-:W-:Y:S01]  /*d600*/  FMUL.FTZ R102, R102, R5 ;  /* 0x0000000566667220 */ /* 0x000fe20000410000 */
[----:B------:R-:W-:Y:S01]  /*d610*/  F2FP.BF16.F32.PACK_AB R122, R34, R33 ;  /* 0x00000021227a723e */ /* 0x000fe200000010ff */
[----:B------:R-:W-:Y:S01]  /*d620*/  FMUL.FTZ R103, R103, R5 ;  /* 0x0000000567677220 */ /* 0x000fe20000410000 */
[----:B------:R-:W-:Y:S01]  /*d630*/  F2FP.BF16.F32.PACK_AB R123, R39, R81 ;  /* 0x00000051277b723e */ /* 0x000fe200000010ff */
[----:B------:R-:W-:Y:S01]  /*d640*/  FMUL.FTZ R106, R106, R5 ;  /* 0x000000056a6a7220 */ /* 0x000fe20000410000 */
[----:B------:R-:W-:Y:S01]  /*d650*/  F2FP.BF16.F32.PACK_AB R124, R36, R35 ;  /* 0x00000023247c723e */ /* 0x000fe200000010ff */
[-C--:B------:R-:W-:Y:S01]  /*d660*/  FMUL.FTZ R107, R107, R5.reuse ;  /* 0x000000056b6b7220 */ /* 0x080fe20000410000 */
        /* <DEDUP_REMOVED lines=11> */
[----:B------:R-:W-:Y:S01]  /*d720*/  FMUL.FTZ R119, R119, R5 ;  /* 0x0000000577777220 */ /* 0x000fe20000410000 */
[----:B------:R-:W-:Y:S01]  /*d730*/  F2FP.BF16.F32.PACK_AB R131, R55, R54 ;  /* 0x000000363783723e */ /* 0x000fe200000010ff */
[----:B------:R-:W-:Y:S01]  /*d740*/  IMAD.MOV.U32 R9, RZ, RZ, R38 ;  /* 0x000000ffff097224 */ /* 0x000fe200078e0026 */
[----:B------:R-:W-:Y:S01]  /*d750*/  F2FP.BF16.F32.PACK_AB R132, R52, R49 ;  /* 0x000000313484723e */ /* 0x000fe200000010ff */
[----:B-1----:R-:W-:Y:S01]  /*d760*/  IMAD.MOV.U32 R11, RZ, RZ, R156 ;  /* 0x000000ffff0b7224 */ /* 0x002fe200078e009c */
        /* <DEDUP_REMOVED lines=14> */
[----:B------:R-:W-:Y:S02]  /*d850*/  MOV R10, R31 ;  /* 0x0000001f000a7202 */ /* 0x000fe40000000f00 */
[C---:B--2---:R-:W-:Y:S01]  /*d860*/  ISETP.GT.AND P1, PT, R8.reuse, R84, PT ;  /* 0x000000540800720c */ /* 0x044fe20003f24270 */
[----:B------:R-:W-:-:S12]  /*d870*/  VIADD R8, R8, 0xffffffff ;  /* 0xffffffff08087836 */ /* 0x000fd80000000000 */
[----:B0-----:R-:W-:Y:S05]  /*d880*/  @P1 BRA `(.L_x_597) ;  /* 0xffffffd800201947 */ /* 0x001fea000383ffff */
.L_x_585:
[----:B------:R-:W-:Y:S05]  /*d890*/  WARPSYNC.ALL ;  /* 0x0000000000007948 */ /* 0x000fea0003800000 */
[----:B------:R-:W-:Y:S06]  /*d8a0*/  BAR.ARV 0x8, 0x200 ;  /* 0x0208000000007b1d */ /* 0x000fec0000002000 */
[----:B------:R-:W-:Y:S05]  /*d8b0*/  @!P0 BRA `(.L_x_598) ;  /* 0x0000000000048947 */ /* 0x000fea0003800000 */
[----:B------:R-:W-:Y:S01]  /*d8c0*/  BPT.TRAP 0x1 ;  /* 0x000000040000795c */ /* 0x000fe20000300000 */
.L_x_598:
[----:B-----5:R-:W2:Y:S01]  /*d8d0*/  LDL R4, [R1+0x4] ;  /* 0x0000040001047983 */ /* 0x020ea20000100800 */
[----:B------:R-:W-:Y:S01]  /*d8e0*/  IMAD R11, R156, 0x8, R18 ;  /* 0x000000089c0b7824 */ /* 0x000fe200078e0212 */
[----:B--2---:R-:W-:-:S04]  /*d8f0*/  SHF.L.U32 R4, R4, 0x1f, RZ ;  /* 0x0000001f04047819 */ /* 0x004fc800000006ff */
[----:B------:R0:W1:Y:S01]  /*d900*/  SYNCS.PHASECHK.TRANS64.TRYWAIT P1, [R11+URZ+0x16850], R4 ;  /* 0x016850040b0075a7 */ /* 0x000062000802017f */
[----:B------:R-:W-:Y:S05]  /*d910*/  @!P0 BRA `(.L_x_599) ;  /* 0x0000000000048947 */ /* 0x000fea0003800000 */
[----:B------:R-:W-:Y:S01]  /*d920*/  BPT.TRAP 0x1 ;  /* 0x000000040000795c */ /* 0x000fe20000300000 */
.L_x_599:
[----:B------:R-:W-:-:S05]  /*d930*/  VIADD R18, R18, 0x400 ;  /* 0x0000040012127836 */ /* 0x000fca0000000000 */
[----:B------:R-:W-:-:S04]  /*d940*/  SHF.R.U32.HI R18, RZ, 0x4, R18 ;  /* 0x00000004ff127819 */ /* 0x000fc80000011612 */
[----:B------:R-:W-:Y:S01]  /*d950*/  LOP3.LUT R5, R18, 0x3fff, RZ, 0xc0, !PT ;  /* 0x00003fff12057812 */ /* 0x000fe200078ec0ff */
[----:B-1----:R-:W-:Y:S06]  /*d960*/  @P1 BRA `(.L_x_600) ;  /* 0x0000000000081947 */ /* 0x002fec0003800000 */
[----:B------:R-:W1:Y:S02]  /*d970*/  SYNCS.PHASECHK.TRANS64.TRYWAIT P1, [R11+URZ+0x16850], R4 ;  /* 0x016850040b0075a7 */ /* 0x000e64000802017f */
[----:B-1----:R-:W-:Y:S05]  /*d980*/  @!P1 BRA `(.L_x_601) ;  /* 0x000000a800b09947 */ /* 0x002fea0003800000 */
.L_x_600:
[----:B01----:R-:W-:Y:S01]  /*d990*/  IMAD R4, R156, 0x400, R5 ;  /* 0x000004009c047824 */ /* 0x003fe200078e0205 */
[----:B------:R-:W-:Y:S05]  /*d9a0*/  WARPSYNC.ALL ;  /* 0x0000000000007948 */ /* 0x000fea0003800000 */
[----:B------:R-:W-:Y:S01]  /*d9b0*/  IMAD.MOV.U32 R5, RZ, RZ, 0x40000040 ;  /* 0x40000040ff057424 */ /* 0x000fe200078e00ff */
[C---:B------:R-:W-:Y:S01]  /*d9c0*/  R2UR UR6, R4.reuse ;  /* 0x00000000040672ca */ /* 0x040fe200000e0000 */
[----:B------:R-:W-:Y:S01]  /*d9d0*/  WARPGROUP.ARRIVE ;  /* 0x00000000000079c5 */ /* 0x000fe20000000000 */
[----:B------:R-:W-:Y:S01]  /*d9e0*/  VIADD R6, R4, 0x80 ;  /* 0x0000008004067836 */ /* 0x000fe20000000000 */
[----:B------:R-:W-:Y:S01]  /*d9f0*/  MOV R7, 0x40000040 ;  /* 0x4000004000077802 */ /* 0x000fe20000000f00 */
[----:B------:R-:W-:Y:S01]  /*da00*/  IMAD.MOV.U32 R43, RZ, RZ, RZ ;  /* 0x000000ffff2b7224 */ /* 0x000fe200078e00ff */
[----:B------:R-:W-:Y:S01]  /*da10*/  R2UR UR7, R5 ;  /* 0x00000000050772ca */ /* 0x000fe200000e0000 */
[----:B------:R-:W-:-:S12]  /*da20*/  IMAD.MOV.U32 R5, RZ, RZ, 0x40000040 ;  /* 0x40000040ff057424 */ /* 0x000fd800078e00ff */
        /* <DEDUP_REMOVED lines=22> */
[----:B------:R-:W-:Y:S02]  /*db90*/  R2UR UR6, R6 ;  /* 0x00000000060672ca */ /* 0x000fe400000e0000 */
[----:B------:R-:W-:Y:S01]  /*dba0*/  R2UR UR7, R7 ;  /* 0x00000000070772ca */ /* 0x000fe200000e0000 */
[----:B------:R-:W-:Y:S01]  /*dbb0*/  IMAD.MOV.U32 R7, RZ, RZ, 0x40000040 ;  /* 0x40000040ff077424 */ /* 0x000fe200078e00ff */
[----:B------:R-:W-:Y:S01]  /*dbc0*/  IADD3 R6, R4, 0x280, RZ ;  /* 0x0000028004067810 */ /* 0x000fe20007ffe0ff */
        /* <DEDUP_REMOVED lines=13> */
[----:B------:R-:W0:Y:S04]  /*dca0*/  SHFL.BFLY PT, R6, R3, 0x2, 0x1f ;  /* 0x0c401f0003067f89 */ /* 0x000e2800000e0000 */
[----:B------:R-:W1:Y:S01]  /*dcb0*/  SHFL.BFLY PT, R7, R0, 0x2, 0x1f ;  /* 0x0c401f0000077f89 */ /* 0x000e6200000e0000 */
[----:B0-----:R-:W-:Y:S01]  /*dcc0*/  FADD.FTZ R6, R6, R3 ;  /* 0x0000000306067221 */ /* 0x001fe20000010000 */
[----:B------:R-:W-:-:S02]  /*dcd0*/  IMAD.MOV.U32 R3, RZ, RZ, -0x800000 ;  /* 0xff800000ff037424 */ /* 0x000fc400078e00ff */
[----:B-1----:R-:W-:Y:S01]  /*dce0*/  FADD.FTZ R7, R7, R0 ;  /* 0x0000000007077221 */ /* 0x002fe20000010000 */
[----:B------:R-:W-:Y:S01]  /*dcf0*/  IMAD.MOV.U32 R0, RZ, RZ, -0x800000 ;  /* 0xff800000ff007424 */ /* 0x000fe200078e00ff */
[----:B------:R-:W-:Y:S02]  /*dd00*/  WARPGROUP.DEPBAR.LE gsb0, 0x0 ;  /* 0x00008000000079c5 */ /* 0x000fe40000010000 */
[----:B------:R-:W-:-:S06]  /*dd10*/  WARPGROUP.ARRIVE ;  /* 0x00000000000079c5 */ /* 0x000fcc0000000000 */
[----:B------:R-:W-:Y:S01]  /*dd20*/  HGMMA.64x64x16.F32.BF16 R88, R140, gdesc[UR4].tnspB, R88, gsb0 ;  /* 0x40e000048c587df0 */ /* 0x000fe20008001858 */
[----:B------:R-:W-:Y:S02]  /*dd30*/  R2UR UR6, R4 ;  /* 0x00000000040672ca */ /* 0x000fe400000e0000 */
[----:B------:R-:W-:Y:S01]  /*dd40*/  R2UR UR7, R5 ;  /* 0x00000000050772ca */ /* 0x000fe200000e0000 */
[----:B------:R-:W0:Y:S04]  /*dd50*/  SHFL.BFLY PT, R4, R7, 0x1, 0x1f ;  /* 0x0c201f0007047f89 */ /* 0x000e2800000e0000 */
[----:B------:R-:W1:Y:S01]  /*dd60*/  SHFL.BFLY PT, R5, R6, 0x1, 0x1f ;  /* 0x0c201f0006057f89 */ /* 0x000e6200000e0000 */
[----:B0-----:R-:W-:Y:S01]  /*dd70*/  FADD.FTZ R10, R7, R4 ;  /* 0x00000004070a7221 */ /* 0x001fe20000010000 */
[----:B------:R-:W-:Y:S01]  /*dd80*/  MOV R7, RZ ;  /* 0x000000ff00077202 */ /* 0x000fe20000000f00 */
[----:B------:R-:W-:-:S02]  /*dd90*/  IMAD.U32 R4, RZ, RZ, UR4 ;  /* 0x00000004ff047e24 */ /* 0x000fc4000f8e00ff */
[----:B-1----:R-:W-:Y:S01]  /*dda0*/  FADD.FTZ R12, R6, R5 ;  /* 0x00000005060c7221 */ /* 0x002fe20000010000 */
[----:B------:R-:W-:Y:S01]  /*ddb0*/  FSETP.NE.FTZ.AND P1, PT, R10, RZ, PT ;  /* 0x000000ff0a00720b */ /* 0x000fe20003f35000 */
[----:B------:R-:W-:-:S03]  /*ddc0*/  IMAD.U32 R6, RZ, RZ, UR4 ;  /* 0x00000004ff067e24 */ /* 0x000fc6000f8e00ff */
[----:B------:R-:W-:-:S09]  /*ddd0*/  FSETP.NE.FTZ.AND P2, PT, R12, RZ, PT ;  /* 0x000000ff0c00720b */ /* 0x000fd20003f55000 */
[----:B------:R-:W0:Y:S01]  /*dde0*/  @P1 MUFU.LG2 R5, R10 ;  /* 0x0000000a00051308 */ /* 0x000e220000000c00 */
[----:B------:R-:W-:-:S03]  /*ddf0*/  @P1 FMUL.FTZ R4, R4, 0.69314718246459960938 ;  /* 0x3f31721804041820 */ /* 0x000fc60000410000 */
[----:B------:R-:W-:-:S04]  /*de00*/  @P2 FMUL.FTZ R6, R6, 0.69314718246459960938 ;  /* 0x3f31721806062820 */ /* 0x000fc80000410000 */
[----:B------:R-:W1:Y:S08]  /*de10*/  @P2 MUFU.LG2 R8, R12 ;  /* 0x0000000c00082308 */ /* 0x000e700000000c00 */
[----:B------:R2:W3:Y:S01]  /*de20*/  @P1 MUFU.RCP R43, R10 ;  /* 0x0000000a002b1308 */ /* 0x0004e20000001000 */
[----:B0-----:R-:W-:-:S04]  /*de30*/  @P1 FMUL.FTZ R5, R5, 0.69314718246459960938 ;  /* 0x3f31721805051820 */ /* 0x001fc80000410000 */
[----:B------:R-:W-:-:S03]  /*de40*/  @P1 FFMA.FTZ R3, R4, R31, R5 ;  /* 0x0000001f04031223 */ /* 0x000fc60000010005 */
[----:B------:R2:W0:Y:S01]  /*de50*/  @P2 MUFU.RCP R7, R12 ;  /* 0x0000000c00072308 */ /* 0x0004220000001000 */
[----:B-1----:R-:W-:-:S04]  /*de60*/  @P2 FMUL.FTZ R9, R8, 0.69314718246459960938 ;  /* 0x3f31721808092820 */ /* 0x002fc80000410000 */
[----:B------:R-:W-:Y:S01]  /*de70*/  @P2 FFMA.FTZ R0, R6, R38, R9 ;  /* 0x0000002606002223 */ /* 0x000fe20000010009 */
[----:B------:R-:W-:Y:S02]  /*de80*/  WARPGROUP.DEPBAR.LE gsb0, 0x0 ;  /* 0x00008000000079c5 */ /* 0x000fe40000010000 */
[----:B------:R-:W-:-:S06]  /*de90*/  WARPGROUP.ARRIVE ;  /* 0x00000000000079c5 */ /* 0x000fcc0000000000 */
[----:B------:R-:W-:Y:S03]  /*dea0*/  HGMMA.64x64x16.F32.BF16 R88, R144, gdesc[UR4].tnspB, R88, gsb0 ;  /* 0x40e0000490587df0 */ /* 0x000fe60008001858 */
[----:B------:R-:W-:Y:S02]  /*deb0*/  WARPGROUP.DEPBAR.LE gsb0, 0x0 ;  /* 0x00008000000079c5 */ /* 0x000fe40000010000 */
[----:B--23--:R-:W-:Y:S05]  /*dec0*/  @!P0 BRA `(.L_x_602) ;  /* 0x0000000000048947 */ /* 0x00cfea0003800000 */
[----:B------:R-:W-:Y:S01]  /*ded0*/  BPT.TRAP 0x1 ;  /* 0x000000040000795c */ /* 0x000fe20000300000 */
.L_x_602:
[----:B------:R-:W2:Y:S01]  /*dee0*/  LDL.LU R6, [R1+0x4] ;  /* 0x0000040001067983 */ /* 0x000ea20000300800 */
[----:B------:R-:W-:Y:S01]  /*def0*/  VIADD R4, R11, 0x16860 ;  /* 0x000168600b047836 */ /* 0x000fe20000000000 */
[----:B------:R-:W-:Y:S01]  /*df00*/  IADD3 R156, R156, 0x1, RZ ;  /* 0x000000019c9c7810 */ /* 0x000fe20007ffe0ff */
[----:B------:R-:W-:Y:S02]  /*df10*/  IMAD.U32 R5, RZ, RZ, UR38 ;  /* 0x00000026ff057e24 */ /* 0x000fe4000f8e00ff */
[-C--:B------:R-:W-:Y:S01]  /*df20*/  FMUL.FTZ R20, R88, R43.reuse ;  /* 0x0000002b58147220 */ /* 0x080fe20000410000 */
[-C--:B------:R-:W-:Y:S01]  /*df30*/  FMUL.FTZ R21, R89, R43.reuse ;  /* 0x0000002b59157220 */ /* 0x080fe20000410000 */
[----:B------:R-:W-:Y:S01]  /*df40*/  ISETP.NE.AND P1, PT, R156, 0x2, PT ;  /* 0x000000029c00780c */ /* 0x000fe20003f25270 */
[-C--:B------:R-:W-:Y:S01]  /*df50*/  FMUL.FTZ R26, R92, R43.reuse ;  /* 0x0000002b5c1a7220 */ /* 0x080fe20000410000 */
[----:B------:R-:W-:Y:S01]  /*df60*/  PRMT R4, R5, 0x654, R4 ;  /* 0x0000065405047816 */ /* 0x000fe20000000004 */
[-C--:B------:R-:W-:Y:S01]  /*df70*/  FMUL.FTZ R27, R93, R43.reuse ;  /* 0x0000002b5d1b7220 */ /* 0x080fe20000410000 */
[-C--:B------:R-:W-:Y:S01]  /*df80*/  FMUL.FTZ R28, R96, R43.reuse ;  /* 0x0000002b601c7220 */ /* 0x080fe20000410000 */
[-C--:B------:R-:W-:Y:S01]  /*df90*/  FMUL.FTZ R29, R97, R43.reuse ;  /* 0x0000002b611d7220 */ /* 0x080fe20000410000 */
[----:B------:R1:W-:Y:S01]  /*dfa0*/  SYNCS.ARRIVE.TRANS64.RED.A1T0 RZ, [R4+URZ], RZ ;  /* 0x000000ff04ff79a7 */ /* 0x0003e2000810043f */
[-C--:B------:R-:W-:Y:S01]  /*dfb0*/  FMUL.FTZ R30, R100, R43.reuse ;  /* 0x0000002b641e7220 */ /* 0x080fe20000410000 */
[-C--:B------:R-:W-:Y:S01]  /*dfc0*/  FMUL.FTZ R31, R101, R43.reuse ;  /* 0x0000002b651f7220 */ /* 0x080fe20000410000 */
[-C--:B------:R-:W-:Y:S01]  /*dfd0*/  FMUL.FTZ R36, R104, R43.reuse ;  /* 0x0000002b68247220 */ /* 0x080fe20000410000 */
[-C--:B------:R-:W-:Y:S01]  /*dfe0*/  FMUL.FTZ R37, R105, R43.reuse ;  /* 0x0000002b69257220 */ /* 0x080fe20000410000 */
[-C--:B------:R-:W-:Y:S01]  /*dff0*/  FMUL.FTZ R38, R108, R43.reuse ;  /* 0x0000002b6c267220 */ /* 0x080fe20000410000 */
[-C--:B------:R-:W-:Y:S01]  /*e000*/  FMUL.FTZ R39, R109, R43.reuse ;  /* 0x0000002b6d277220 */ /* 0x080fe20000410000 */
[-C--:B------:R-:W-:Y:S01]  /*e010*/  FMUL.FTZ R40, R112, R43.reuse ;  /* 0x0000002b70287220 */ /* 0x080fe20000410000 */
[----:B-1----:R-:W-:Y:S01]  /*e020*/  SEL R4, RZ, 0x1, P1 ;  /* 0x00000001ff047807 */ /* 0x002fe20000800000 */
[-C--:B------:R-:W-:Y:S01]  /*e030*/  FMUL.FTZ R41, R113, R43.reuse ;  /* 0x0000002b71297220 */ /* 0x080fe20000410000 */
[-C--:B------:R-:W-:Y:S01]  /*e040*/  FMUL.FTZ R42, R116, R43.reuse ;  /* 0x0000002b742a7220 */ /* 0x080fe20000410000 */
[----:B------:R-:W-:Y:S01]  /*e050*/  FMUL.FTZ R43, R117, R43 ;  /* 0x0000002b752b7220 */ /* 0x000fe20000410000 */
[----:B------:R-:W-:Y:S01]  /*e060*/  PLOP3.LUT P0, PT, PT, PT, PT, 0x8, 0x0 ;  /* 0x000000000000781c */ /* 0x000fe20003f0e170 */
[-C--:B0-----:R-:W-:Y:S01]  /*e070*/  FMUL.FTZ R44, R90, R7.reuse ;  /* 0x000000075a2c7220 */ /* 0x081fe20000410000 */
        /* <DEDUP_REMOVED lines=15> */
[----:B------:R-:W-:Y:S01]  /*e170*/  SEL R156, R156, RZ, P1 ;  /* 0x000000ff9c9c7207 */ /* 0x000fe20000800000 */
[----:B------:R-:W-:Y:S01]  /*e180*/  UIADD3 UR37, UR37, 0x1, URZ ;  /* 0x0000000125257890 */ /* 0x000fe2000fffe03f */
[----:B--2---:R-:W-:-:S05]  /*e190*/  LOP3.LUT R6, R6, R4, RZ, 0x3c, !PT ;  /* 0x0000000406067212 */ /* 0x004fca00078e3cff */
[----:B------:R0:W-:Y:S06]  /*e1a0*/  STL [R1+0x4], R6 ;  /* 0x0000040601007387 */ /* 0x0001ec0000100800 */
.L_x_548:
[----:B------:R-:W3:Y:S01]  /*e1b0*/  S2R R4, SR_TID.X ;  /* 0x0000000000047919 */ /* 0x000ee20000002100 */
[----:B------:R-:W-:Y:S05]  /*e1c0*/  WARPSYNC.ALL ;  /* 0x0000000000007948 */ /* 0x000fea0003800000 */
[----:B---3--:R-:W-:-:S05]  /*e1d0*/  VIADD R72, R4, 0xffffff80 ;  /* 0xffffff8004487836 */ /* 0x008fca0000000000 */
[----:B------:R-:W-:-:S04]  /*e1e0*/  SHF.R.S32.HI R74, RZ, 0x1f, R72 ;  /* 0x0000001fff4a7819 */ /* 0x000fc80000011448 */
[----:B------:R-:W-:-:S04]  /*e1f0*/  LEA.HI R74, R74, R72, RZ, 0x3 ;  /* 0x000000484a4a7211 */ /* 0x000fc800078f18ff */
[----:B------:R-:W-:-:S05]  /*e200*/  LOP3.LUT R74, R74, 0xfffffff8, RZ, 0xc0, !PT ;  /* 0xfffffff84a4a7812 */ /* 0x000fca00078ec0ff */
[----:B------:R-:W-:-:S04]  /*e210*/  IMAD.IADD R74, R72, 0x1, -R74 ;  /* 0x00000001484a7824 */ /* 0x000fc800078e0a4a */
[----:B------:R-:W-:-:S05]  /*e220*/  IMAD.SHL.U32 R59, R74, 0x8, RZ ;  /* 0x000000084a3b7824 */ /* 0x000fca00078e00ff */
[----:B------:R-:W-:Y:S01]  /*e230*/  SHF.R.S32.HI R58, RZ, 0x1f, R59 ;  /* 0x0000001fff3a7819 */ /* 0x000fe2000001143b */
[----:B------:R-:W3:Y:S08]  /*e240*/  S2UR UR38, SR_CgaCtaId ;  /* 0x00000000002679c3 */ /* 0x000ef00000008800 */
[----:B------:R-:W-:Y:S06]  /*e250*/  BAR.SYNC.DEFER_BLOCKING 0x5, 0x200 ;  /* 0x0148000000007b1d */ /* 0x000fec0000010000 */
[----:B------:R-:W-:Y:S01]  /*e260*/  UMOV UR4, 0x400 ;  /* 0x0000040000047882 */ /* 0x000fe20000000000 */
[----:B------:R-:W-:Y:S01]  /*e270*/  BSSY B0, `(.L_x_603) ;  /* 0x000023f000007945 */ /* 0x000fe20003800000 */
[----:B---3--:R-:W-:-:S06]  /*e280*/  ULEA UR4, UR38, UR4, 0x18 ;  /* 0x0000000426047291 */ /* 0x008fcc000f8ec03f */
[----:B------:R-:W-:-:S05]  /*e290*/  IMAD.U32 R18, RZ, RZ, UR4 ;  /* 0x00000004ff127e24 */ /* 0x000fca000f8e00ff */
[----:B-1----:R1:W3:Y:S01]  /*e2a0*/  LDS.128 R32, [R18+0x168d0] ;  /* 0x0168d00012207984 */ /* 0x0022e20000000c00 */
[----:B------:R-:W-:Y:S06]  /*e2b0*/  BAR.ARV 0x4, 0x200 ;  /* 0x0108000000007b1d */ /* 0x000fec0000002000 */
[----:B------:R-:W-:Y:S05]  /*e2c0*/  @P0 BRA `(.L_x_604) ;  /* 0x0000001800440947 */ /* 0x000fea0003800000 */
[----:B------:R-:W4:Y:S01]  /*e2d0*/  LDL R4, [R1+0x64] ;  /* 0x0000640001047983 */ /* 0x000f220000100800 */
[----:B------:R-:W-:-:S03]  /*e2e0*/  ULDC UR4, c[0x0][0xad4] ;  /* 0x0002b50000047ab9 */ /* 0x000fc60000000800 */
[----:B------:R-:W2:Y:S04]  /*e2f0*/  LDL.LU R60, [R1+0x30] ;  /* 0x00003000013c7983 */ /* 0x000ea80000300800 */
[----:B------:R-:W2:Y:S04]  /*e300*/  LDL.LU R62, [R1+0x3c] ;  /* 0x00003c00013e7983 */ /* 0x000ea80000300800 */
[----:B------:R-:W2:Y:S01]  /*e310*/  LDL.LU R68, [R1+0x40] ;  /* 0x0000400001447983 */ /* 0x000ea20000300800 */
[----:B------:R-:W0:Y:S01]  /*e320*/  S2R R5, SR_SWINHI ;  /* 0x0000000000057919 */ /* 0x000e220000002f00 */
[----:B------:R-:W-:-:S02]  /*e330*/  MOV R24, R18 ;  /* 0x0000001200187202 */ /* 0x000fc40000000f00 */
[----:B0----5:R-:W-:Y:S02]  /*e340*/  MOV R25, R5 ;  /* 0x0000000500197202 */ /* 0x021fe40000000f00 */
[----:B------:R-:W-:Y:S01]  /*e350*/  F2FP.BF16.F32.PACK_AB R14, R27, R26 ;  /* 0x0000001a1b0e723e */ /* 0x000fe200000010ff */
[----:B---3--:R-:W-:Y:S02]  /*e360*/  IMAD.MOV.U32 R32, RZ, RZ, RZ ;  /* 0x000000ffff207224 */ /* 0x008fe400078e00ff */
[----:B----4-:R-:W-:-:S03]  /*e370*/  IMAD.WIDE R10, R4, 0x2, R24 ;  /* 0x00000002040a7825 */ /* 0x010fc600078e0218 */
[----:B------:R-:W-:-:S05]  /*e380*/  IADD3 R61, P0, R10, 0x60, RZ ;  /* 0x000000600a3d7810 */ /* 0x000fca0007f1e0ff */
[----:B------:R-:W-:Y:S01]  /*e390*/  IMAD.X R5, RZ, RZ, R11, P0 ;  /* 0x000000ffff057224 */ /* 0x000fe200000e060b */
[----:B--2---:R-:W-:-:S04]  /*e3a0*/  ISETP.NE.AND P0, PT, R60, RZ, PT ;  /* 0x000000ff3c00720c */ /* 0x004fc80003f05270 */
[----:B------:R-:W-:Y:S01]  /*e3b0*/  SEL R67, R60, UR4, P0 ;  /* 0x000000043c437c07 */ /* 0x000fe20008000000 */
[----:B------:R-:W-:Y:S05]  /*e3c0*/  WARPSYNC.ALL ;  /* 0x0000000000007948 */ /* 0x000fea0003800000 */
[----:B------:R-:W-:Y:S01]  /*e3d0*/  BAR.SYNC.DEFER_BLOCKING 0x1, 0x180 ;  /* 0x0046000000007b1d */ /* 0x000fe20000010000 */
[C---:B------:R-:W-:Y:S02]  /*e3e0*/  IADD3 R13, P2, R10.reuse, 0x20, RZ ;  /* 0x000000200a0d7810 */ /* 0x040fe40007f5e0ff */
[C---:B------:R-:W-:Y:S02]  /*e3f0*/  IADD3 R15, P1, R10.reuse, 0x40, RZ ;  /* 0x000000400a0f7810 */ /* 0x040fe40007f3e0ff */
[----:B------:R-:W-:Y:S01]  /*e400*/  LOP3.LUT R9, R10, 0x380, RZ, 0xc0, !PT ;  /* 0x000003800a097812 */ /* 0x000fe200078ec0ff */
[----:B------:R-:W-:Y:S01]  /*e410*/  ULDC.64 UR6, c[0x0][0xc08] ;  /* 0x0003020000067ab9 */ /* 0x000fe20000000a00 */
[----:B------:R-:W-:Y:S01]  /*e420*/  LOP3.LUT R4, R13, 0x380, RZ, 0xc0, !PT ;  /* 0x000003800d047812 */ /* 0x000fe200078ec0ff */
[----:B------:R-:W-:Y:S01]  /*e430*/  ULDC.64 UR4, c[0x0][0xc00] ;  /* 0x0003000000047ab9 */ /* 0x000fe20000000a00 */
[----:B------:R-:W-:-:S02]  /*e440*/  LOP3.LUT R6, R15, 0x380, RZ, 0xc0, !PT ;  /* 0x000003800f067812 */ /* 0x000fc400078ec0ff */
[----:B------:R-:W-:Y:S02]  /*e450*/  LOP3.LUT R12, R61, 0x380, RZ, 0xc0, !PT ;  /* 0x000003803d0c7812 */ /* 0x000fe400078ec0ff */
[----:B------:R-:W-:Y:S02]  /*e460*/  SHF.R.U64 R9, R9, 0x3, RZ ;  /* 0x0000000309097819 */ /* 0x000fe400000012ff */
[----:B------:R-:W-:Y:S02]  /*e470*/  SHF.R.U64 R4, R4, 0x3, RZ ;  /* 0x0000000304047819 */ /* 0x000fe400000012ff */
[----:B------:R-:W-:Y:S02]  /*e480*/  SHF.R.U64 R6, R6, 0x3, RZ ;  /* 0x0000000306067819 */ /* 0x000fe400000012ff */
[----:B------:R-:W-:Y:S02]  /*e490*/  SHF.R.U64 R12, R12, 0x3, RZ ;  /* 0x000000030c0c7819 */ /* 0x000fe400000012ff */
[----:B------:R-:W-:Y:S01]  /*e4a0*/  LOP3.LUT R10, R9, R10, RZ, 0x3c, !PT ;  /* 0x0000000a090a7212 */ /* 0x000fe200078e3cff */
[----:B------:R-:W-:Y:S01]  /*e4b0*/  IMAD.X R7, RZ, RZ, R11, P1 ;  /* 0x000000ffff077224 */ /* 0x000fe200008e060b */
[----:B------:R-:W-:-:S02]  /*e4c0*/  LOP3.LUT R8, R4, R13, RZ, 0x3c, !PT ;  /* 0x0000000d04087212 */ /* 0x000fc400078e3cff */
[----:B------:R-:W-:Y:S02]  /*e4d0*/  LOP3.LUT R6, R6, R15, RZ, 0x3c, !PT ;  /* 0x0000000f06067212 */ /* 0x000fe400078e3cff */
[----:B------:R-:W-:Y:S02]  /*e4e0*/  LOP3.LUT R4, R12, R61, RZ, 0x3c, !PT ;  /* 0x0000003d0c047212 */ /* 0x000fe400078e3cff */
[----:B------:R-:W-:Y:S02]  /*e4f0*/  MOV R10, R10 ;  /* 0x0000000a000a7202 */ /* 0x000fe40000000f00 */
[----:B------:R-:W-:Y:S02]  /*e500*/  F2FP.BF16.F32.PACK_AB R12, R21, R20 ;  /* 0x00000014150c723e */ /* 0x000fe400000010ff */
[----:B------:R-:W-:Y:S02]  /*e510*/  F2FP.BF16.F32.PACK_AB R13, R45, R44 ;  /* 0x0000002c2d0d723e */ /* 0x000fe400000010ff */
[----:B------:R-:W-:-:S02]  /*e520*/  F2FP.BF16.F32.PACK_AB R15, R47, R46 ;  /* 0x0000002e2f0f723e */ /* 0x000fc400000010ff */
[----:B------:R-:W-:Y:S02]  /*e530*/  IADD3.X R9, RZ, R11, RZ, P2, !PT ;  /* 0x0000000bff097210 */ /* 0x000fe400017fe4ff */
[----:B------:R-:W-:Y:S01]  /*e540*/  MOV R66, R6 ;  /* 0x0000000600427202 */ /* 0x000fe20000000f00 */
[----:B------:R0:W-:Y:S01]  /*e550*/  STSM.16.M88.4 [R10], R12 ;  /* 0x0000000c0a007844 */ /* 0x0001e20000000200 */
[----:B------:R-:W-:Y:S02]  /*e560*/  MOV R64, R4 ;  /* 0x0000000400407202 */ /* 0x000fe40000000f00 */
[----:B------:R-:W-:Y:S02]  /*e570*/  MOV R65, R8 ;  /* 0x0000000800417202 */ /* 0x000fe40000000f00 */
[----:B------:R-:W-:Y:S02]  /*e580*/  F2FP.BF16.F32.PACK_AB R4, R29, R28 ;  /* 0x0000001c1d04723e */ /* 0x000fe400000010ff */
[----:B------:R-:W-:-:S02]  /*e590*/  F2FP.BF16.F32.PACK_AB R5, R49, R48 ;  /* 0x000000303105723e */ /* 0x000fc400000010ff */
[----:B------:R-:W-:Y:S02]  /*e5a0*/  F2FP.BF16.F32.PACK_AB R6, R31, R30 ;  /* 0x0000001e1f06723e */ /* 0x000fe400000010ff */
[----:B------:R-:W-:Y:S02]  /*e5b0*/  F2FP.BF16.F32.PACK_AB R7, R51, R50 ;  /* 0x000000323307723e */ /* 0x000fe400000010ff */
[----:B------:R-:W-:Y:S02]  /*e5c0*/  F2FP.BF16.F32.PACK_AB R8, R37, R36 ;  /* 0x000000242508723e */ /* 0x000fe400000010ff */
[----:B------:R-:W-:Y:S02]  /*e5d0*/  F2FP.BF16.F32.PACK_AB R9, R53, R52 ;  /* 0x000000343509723e */ /* 0x000fe400000010ff */
[----:B0-----:R-:W-:Y:S02]  /*e5e0*/  F2FP.BF16.F32.PACK_AB R10, R39, R38 ;  /* 0x00000026270a723e */ /* 0x001fe400000010ff */
[----:B------:R-:W-:-:S02]  /*e5f0*/  F2FP.BF16.F32.PACK_AB R11, R55, R54 ;  /* 0x00000036370b723e */ /* 0x000fc400000010ff */
[----:B------:R-:W-:Y:S02]  /*e600*/  F2FP.BF16.F32.PACK_AB R12, R41, R40 ;  /* 0x00000028290c723e */ /* 0x000fe400000010ff */
[----:B------:R-:W-:Y:S02]  /*e610*/  F2FP.BF16.F32.PACK_AB R13, R57, R56 ;  /* 0x00000038390d723e */ /* 0x000fe400000010ff */
[----:B------:R-:W-:Y:S02]  /*e620*/  F2FP.BF16.F32.PACK_AB R14, R43, R42 ;  /* 0x0000002a2b0e723e */ /* 0x000fe400000010ff */
[----:B------:R-:W-:Y:S01]  /*e630*/  F2FP.BF16.F32.PACK_AB R15, R119, R118 ;  /* 0x00000076770f723e */ /* 0x000fe200000010ff */
[----:B------:R0:W-:Y:S01]  /*e640*/  STSM.16.M88.4 [R65], R4 ;  /* 0x0000000441007844 */ /* 0x0001e20000000200 */
[----:B------:R-:W-:-:S03]  /*e650*/  ISETP.NE.U32.AND P3, PT, RZ, UR6, PT ;  /* 0x00000006ff007c0c */ /* 0x000fc6000bf65070 */
[----:B------:R2:W-:Y:S01]  /*e660*/  STSM.16.M88.4 [R66], R8 ;  /* 0x0000000842007844 */ /* 0x0005e20000000200 */
[----:B------:R-:W-:-:S03]  /*e670*/  ISETP.NE.AND.EX P3, PT, RZ, UR7, PT, P3 ;  /* 0x00000007ff007c0c */ /* 0x000fc6000bf65330 */
[----:B------:R3:W-:Y:S01]  /*e680*/  STSM.16.M88.4 [R64], R12 ;  /* 0x0000000c40007844 */ /* 0x0007e20000000200 */
[----:B------:R-:W-:Y:S01]  /*e690*/  BAR.SYNC.DEFER_BLOCKING 0x1, 0x180 ;  /* 0x0046000000007b1d */ /* 0x000fe20000010000 */
[----:B------:R-:W-:Y:S02]  /*e6a0*/  ISETP.NE.U32.AND P0, PT, RZ, UR4, PT ;  /* 0x00000004ff007c0c */ /* 0x000fe4000bf05070 */
[----:B------:R-:W-:Y:S02]  /*e6b0*/  IADD3 R60, P1, R62, UR4, RZ ;  /* 0x000000043e3c7c10 */ /* 0x000fe4000ff3e0ff */
[----:B------:R-:W-:Y:S02]  /*e6c0*/  ISETP.NE.AND.EX P0, PT, RZ, UR5, PT, P0 ;  /* 0x00000005ff007c0c */ /* 0x000fe4000bf05300 */
[----:B------:R-:W-:Y:S01]  /*e6d0*/  IADD3.X R61, R68, UR5, RZ, P1, !PT ;  /* 0x00000005443d7c10 */ /* 0x000fe20008ffe4ff */
[----:B0-----:R-:W-:Y:S01]  /*e6e0*/  IMAD.MOV.U32 R6, RZ, RZ, 0x9b8 ;  /* 0x000009b8ff067424 */ /* 0x001fe200078e00ff */
[----:B------:R-:W-:Y:S01]  /*e6f0*/  @P3 IADD3 R62, P1, R62, UR6, RZ ;  /* 0x000000063e3e3c10 */ /* 0x000fe2000ff3e0ff */
[----:B------:R-:W-:Y:S01]  /*e700*/  ULDC UR6, c[0x0][0xa88] ;  /* 0x0002a20000067ab9 */ /* 0x000fe20000000800 */
[----:B------:R-:W-:Y:S01]  /*e710*/  ISETP.GT.AND P2, PT, R67, 0x1, PT ;  /* 0x000000014300780c */ /* 0x000fe20003f44270 */
[----:B------:R-:W-:Y:S01]  /*e720*/  IMAD.U32 R65, RZ, RZ, UR6 ;  /* 0x00000006ff417e24 */ /* 0x000fe2000f8e00ff */
[----:B------:R-:W-:Y:S01]  /*e730*/  @P3 IADD3.X R63, R68, UR7, RZ, P1, !PT ;  /* 0x00000007443f3c10 */ /* 0x000fe20008ffe4ff */
[----:B--2---:R-:W0:Y:S04]  /*e740*/  LDC R8, c[0x0][0xbe8] ;  /* 0x0002fa00ff087b82 */ /* 0x004e280000000800 */
[----:B------:R2:W5:Y:S04]  /*e750*/  @P0 LDG.E R32, desc[UR42][R60.64] ;  /* 0x0000002a3c200981 */ /* 0x000568000c1e1900 */
[----:B------:R2:W5:Y:S01]  /*e760*/  @P3 LDG.E R65, desc[UR42][R62.64] ;  /* 0x0000002a3e413981 */ /* 0x000562000c1e1900 */
[----:B------:R-:W-:-:S04]  /*e770*/  SEL R6, R6, 0x978, P2 ;  /* 0x0000097806067807 */ /* 0x000fc80001000000 */
[----:B---3--:R2:W3:Y:S08]  /*e780*/  LDC.64 R12, c[0x0][R6+0x220] ;  /* 0x00008800060c7b82 */ /* 0x0084f00000000a00 */
[----:B------:R2:W4:Y:S08]  /*e790*/  LDC.64 R14, c[0x0][R6+0x218] ;  /* 0x00008600060e7b82 */ /* 0x0005300000000a00 */
[----:B------:R2:W1:Y:S01]  /*e7a0*/  LDC.64 R10, c[0x0][R6+0x228] ;  /* 0x00008a00060a7b82 */ /* 0x0004620000000a00 */
[----:B0-----:R-:W-:Y:S01]  /*e7b0*/  ISETP.NE.AND P1, PT, R8, 0x1, PT ;  /* 0x000000010800780c */ /* 0x001fe20003f25270 */
[----:B--2---:R-:W-:-:S12]  /*e7c0*/  @P3 BRA `(.L_x_605) ;  /* 0x0000000000103947 */ /* 0x004fd80003800000 */
[----:B------:R-:W-:Y:S05]  /*e7d0*/  @!P0 BRA `(.L_x_605) ;  /* 0x00000000000c8947 */ /* 0x000fea0003800000 */
[----:B------:R-:W2:Y:S04]  /*e7e0*/  LDG.E R4, desc[UR42][R60.64] ;  /* 0x0000002a3c047981 */ /* 0x000ea8000c1e1900 */
[----:B-----5:R-:W2:Y:S02]  /*e7f0*/  LDG.E R65, desc[UR42][R60.64+0x4] ;  /* 0x0000042a3c417981 */ /* 0x020ea4000c1e1900 */
[----:B--2---:R-:W-:-:S07]  /*e800*/  IMAD.IADD R65, R65, 0x1, -R4 ;  /* 0x0000000141417824 */ /* 0x004fce00078e0a04 */
.L_x_605:
[----:B------:R-:W2:Y:S01]  /*e810*/  LDL.LU R4, [R1+0x34] ;  /* 0x0000340001047983 */ /* 0x000ea20000300800 */
[----:B------:R-:W0:Y:S03]  /*e820*/  LDC.64 R6, c[0x0][R6+0x210] ;  /* 0x0000840006067b82 */ /* 0x000e260000000a00 */
[----:B------:R-:W3:Y:S04]  /*e830*/  LDL.LU R61, [R1+0x4c] ;  /* 0x00004c00013d7983 */ /* 0x000ee80000300800 */
[----:B------:R-:W3:Y:S01]  /*e840*/  LDL R60, [R1+0x60] ;  /* 0x00006000013c7983 */ /* 0x000ee20000100800 */
[----:B------:R-:W-:Y:S01]  /*e850*/  ISETP.NE.U32.AND P0, PT, RZ, UR4, PT ;  /* 0x00000004ff007c0c */ /* 0x000fe2000bf05070 */
[----:B------:R-:W1:Y:S02]  /*e860*/  @P1 LDC R62, c[0x0][0xbec] ;  /* 0x0002fb00ff3e1b82 */ /* 0x000e640000000800 */
[----:B------:R-:W3:Y:S04]  /*e870*/  LDL R68, [R1+0x44] ;  /* 0x0000440001447983 */ /* 0x000ee80000100800 */
[----:B------:R-:W3:Y:S01]  /*e880*/  LDL R66, [R1+0x48] ;  /* 0x0000480001427983 */ /* 0x000ee20000100800 */
[----:B------:R-:W-:Y:S01]  /*e890*/  ISETP.NE.AND.EX P0, PT, RZ, UR5, PT, P0 ;  /* 0x00000005ff007c0c */ /* 0x000fe2000bf05300 */
[----:B------:R-:W0:Y:S01]  /*e8a0*/  @P1 LDC R69, c[0x0][0xbf0] ;  /* 0x0002fc00ff451b82 */ /* 0x000e220000000800 */
[-C--:B----4-:R-:W-:Y:S01]  /*e8b0*/  IMAD R63, R15, R152.reuse, RZ ;  /* 0x000000980f3f7224 */ /* 0x090fe200078e02ff */
[----:B------:R-:W4:Y:S01]  /*e8c0*/  LDL R73, [R1+0x5c] ;  /* 0x00005c0001497983 */ /* 0x000f220000100800 */
[----:B------:R-:W-:Y:S01]  /*e8d0*/  IMAD.WIDE.U32 R14, R14, R152, RZ ;  /* 0x000000980e0e7225 */ /* 0x000fe200078e00ff */
[----:B------:R-:W1:Y:S03]  /*e8e0*/  S2R R70, SR_TID.X ;  /* 0x0000000000467919 */ /* 0x000e660000002100 */
[----:B------:R-:W-:-:S02]  /*e8f0*/  IMAD.IADD R64, R15, 0x1, R63 ;  /* 0x000000010f407824 */ /* 0x000fc400078e023f */
[----:B-1----:R-:W-:-:S05]  /*e900*/  VIADD R75, R70, 0xffffff80 ;  /* 0xffffff80464b7836 */ /* 0x002fca0000000000 */
[----:B------:R-:W-:-:S04]  /*e910*/  SHF.R.S32.HI R70, RZ, 0x1f, R75 ;  /* 0x0000001fff467819 */ /* 0x000fc8000001144b */
[----:B------:R-:W-:-:S04]  /*e920*/  LEA.HI R70, R70, R75, RZ, 0x7 ;  /* 0x0000004b46467211 */ /* 0x000fc800078f38ff */
[----:B------:R-:W-:-:S05]  /*e930*/  LOP3.LUT R70, R70, 0xffffff80, RZ, 0xc0, !PT ;  /* 0xffffff8046467812 */ /* 0x000fca00078ec0ff */
[----:B------:R-:W-:Y:S01]  /*e940*/  IMAD.IADD R70, R75, 0x1, -R70 ;  /* 0x000000014b467824 */ /* 0x000fe200078e0a46 */
[----:B--2---:R-:W-:Y:S02]  /*e950*/  SEL R9, R4, RZ, !P0 ;  /* 0x000000ff04097207 */ /* 0x004fe40004000000 */
[----:B------:R-:W1:Y:S01]  /*e960*/  LDC.64 R4, c[0x0][0xba8] ;  /* 0x0002ea00ff047b82 */ /* 0x000e620000000a00 */
[----:B---3--:R-:W-:Y:S02]  /*e970*/  SEL R61, R61, RZ, !P0 ;  /* 0x000000ff3d3d7207 */ /* 0x008fe40004000000 */
[----:B------:R-:W-:-:S04]  /*e980*/  IMAD R13, R13, R9, RZ ;  /* 0x000000090d0d7224 */ /* 0x000fc800078e02ff */
[C---:B------:R-:W-:Y:S02]  /*e990*/  IMAD R67, R12.reuse, R61, R13 ;  /* 0x0000003d0c437224 */ /* 0x040fe400078e020d */
[----:B------:R-:W-:-:S04]  /*e9a0*/  IMAD.WIDE.U32 R12, R12, R9, RZ ;  /* 0x000000090c0c7225 */ /* 0x000fc800078e00ff */
[----:B------:R-:W-:Y:S01]  /*e9b0*/  IMAD R71, R68, 0xc0, R60 ;  /* 0x000000c044477824 */ /* 0x000fe200078e023c */
[----:B------:R-:W-:Y:S02]  /*e9c0*/  SEL R61, R66, RZ, P2 ;  /* 0x000000ff423d7207 */ /* 0x000fe40001000000 */
[----:B-----5:R-:W-:Y:S01]  /*e9d0*/  IADD3 R60, P0, P3, R12, R14, R32 ;  /* 0x0000000e0c3c7210 */ /* 0x020fe20007b1e020 */
[----:B------:R-:W-:Y:S01]  /*e9e0*/  @P1 IMAD.HI.U32 R14, R71, R62, RZ ;  /* 0x0000003e470e1227 */ /* 0x000fe200078e00ff */
[----:B------:R-:W-:-:S03]  /*e9f0*/  MOV R15, R71 ;  /* 0x00000047000f7202 */ /* 0x000fc60000000f00 */
[----:B------:R-:W-:Y:S01]  /*ea00*/  IMAD.IADD R67, R13, 0x1, R67 ;  /* 0x000000010d437824 */ /* 0x000fe200078e0243 */
[----:B0-----:R-:W-:Y:S01]  /*ea10*/  @P1 SHF.R.U32.HI R15, RZ, R69, R14 ;  /* 0x00000045ff0f1219 */ /* 0x001fe2000001160e */
[-C--:B------:R-:W-:Y:S01]  /*ea20*/  IMAD R63, R11, R61.reuse, RZ ;  /* 0x0000003d0b3f7224 */ /* 0x080fe200078e02ff */
[----:B------:R-:W-:Y:S01]  /*ea30*/  SHF.R.S32.HI R11, RZ, 0x1f, R32 ;  /* 0x0000001fff0b7819 */ /* 0x000fe20000011420 */
[----:B-1----:R-:W0:Y:S01]  /*ea40*/  @!P2 LDC R4, c[0x0][0xb50] ;  /* 0x0002d400ff04ab82 */ /* 0x002e220000000800 */
[----:B------:R-:W-:Y:S02]  /*ea50*/  IMAD.WIDE.U32 R12, R10, R61, RZ ;  /* 0x0000003d0a0c7225 */ /* 0x000fe400078e00ff */
[----:B------:R-:W-:Y:S02]  /*ea60*/  IADD3.X R61, R67, R64, R11, P0, P3 ;  /* 0x00000040433d7210 */ /* 0x000fe400007e640b */
[----:B------:R-:W-:-:S03]  /*ea70*/  IMAD.MOV R67, RZ, RZ, -R15 ;  /* 0x000000ffff437224 */ /* 0x000fc600078e0a0f */
[----:B------:R-:W1:Y:S01]  /*ea80*/  @!P2 LDC R5, c[0x0][0xb54] ;  /* 0x0002d500ff05ab82 */ /* 0x000e620000000800 */
[----:B------:R-:W-:Y:S01]  /*ea90*/  IMAD.IADD R63, R13, 0x1, R63 ;  /* 0x000000010d3f7824 */ /* 0x000fe200078e023f */
[----:B------:R-:W-:Y:S02]  /*eaa0*/  IADD3 R12, P0, P3, R15, R60, R12 ;  /* 0x0000003c0f0c7210 */ /* 0x000fe40007b1e00c */
[----:B------:R-:W-:Y:S01]  /*eab0*/  SHF.R.S32.HI R10, RZ, 0x1f, R15 ;  /* 0x0000001fff0a7819 */ /* 0x000fe2000001140f */
[----:B------:R-:W-:-:S03]  /*eac0*/  IMAD R15, R8, R67, R71 ;  /* 0x00000043080f7224 */ /* 0x000fc600078e0247 */
[----:B------:R-:W-:Y:S01]  /*ead0*/  IADD3.X R13, R10, R61, R63, P0, P3 ;  /* 0x0000003d0a0d7210 */ /* 0x000fe200007e643f */
[----:B------:R-:W-:Y:S01]  /*eae0*/  IMAD R7, R7, R15, RZ ;  /* 0x0000000f07077224 */ /* 0x000fe200078e02ff */
[----:B------:R-:W-:-:S05]  /*eaf0*/  SHF.R.S32.HI R61, RZ, 0x1f, R15 ;  /* 0x0000001fff3d7819 */ /* 0x000fca000001140f */
[C---:B------:R-:W-:Y:S02]  /*eb00*/  IMAD R61, R6.reuse, R61, R7 ;  /* 0x0000003d063d7224 */ /* 0x040fe400078e0207 */
[----:B------:R-:W-:-:S04]  /*eb10*/  IMAD.WIDE.U32 R6, R6, R15, R12 ;  /* 0x0000000f06067225 */ /* 0x000fc800078e000c */
[----:B------:R-:W-:Y:S01]  /*eb20*/  IMAD.IADD R7, R7, 0x1, R61 ;  /* 0x0000000107077824 */ /* 0x000fe200078e023d */
[----:B0-----:R-:W-:-:S04]  /*eb30*/  LEA R10, P0, R6, R4, 0x2 ;  /* 0x00000004060a7211 */ /* 0x001fc800078010ff */
[----:B-1----:R-:W-:Y:S01]  /*eb40*/  LEA.HI.X R7, R6, R5, R7, 0x2, P0 ;  /* 0x0000000506077211 */ /* 0x002fe200000f1407 */
[----:B------:R-:W-:Y:S01]  /*eb50*/  SHFL.IDX PT, R4, R10, RZ, 0x1c1f ;  /* 0x001c1fff0a047589 */ /* 0x000fe200000e0000 */
[----:B----4-:R-:W-:-:S03]  /*eb60*/  IMAD R60, R68, 0xc0, R73 ;  /* 0x000000c0443c7824 */ /* 0x010fc600078e0249 */
[----:B------:R-:W0:Y:S04]  /*eb70*/  SHFL.IDX PT, R5, R7, RZ, 0x1c1f ;  /* 0x001c1fff07057589 */ /* 0x000e2800000e0000 */
[----:B------:R-:W-:Y:S04]  /*eb80*/  SHFL.IDX PT, R12, R10, 0x1, 0x1c1f ;  /* 0x003c1f000a0c7f89 */ /* 0x000fe800000e0000 */
[----:B------:R-:W1:Y:S01]  /*eb90*/  SHFL.IDX PT, R13, R7, 0x1, 0x1c1f ;  /* 0x003c1f00070d7f89 */ /* 0x000e6200000e0000 */
[----:B------:R-:W-:Y:S01]  /*eba0*/  IMAD R61, R65, R8, RZ ;  /* 0x00000008413d7224 */ /* 0x000fe200078e02ff */
[----:B------:R-:W-:Y:S01]  /*ebb0*/  LOP3.LUT P0, RZ, R70, 0x3, RZ, 0xc0, !PT ;  /* 0x0000000346ff7812 */ /* 0x000fe2000780c0ff */
[----:B------:R-:W-:-:S03]  /*ebc0*/  VIADD R6, R60, 0x8 ;  /* 0x000000083c067836 */ /* 0x000fc60000000000 */
[-C--:B------:R-:W-:Y:S02]  /*ebd0*/  ISETP.GE.OR P3, PT, R60, R61.reuse, P0 ;  /* 0x0000003d3c00720c */ /* 0x080fe40000766670 */
[----:B------:R-:W-:-:S11]  /*ebe0*/  ISETP.GE.OR P0, PT, R6, R61, P0 ;  /* 0x0000003d0600720c */ /* 0x000fd60000706670 */
[----:B0-----:R0:W-:Y:S04]  /*ebf0*/  @!P3 ST.E desc[UR42][R4.64], R3 ;  /* 0x000000030400b985 */ /* 0x0011e8000c10192a */
[----:B-1----:R0:W-:Y:S01]  /*ec00*/  @!P0 ST.E desc[UR42][R12.64], R0 ;  /* 0x000000000c008985 */ /* 0x0021e2000c10192a */
[----:B------:R-:W-:Y:S05]  /*ec10*/  @P2 BRA `(.L_x_606) ;  /* 0x0000000400c42947 */ /* 0x000fea0003800000 */
[----:B------:R-:W-:Y:S01]  /*ec20*/  SHF.R.S32.HI R70, RZ, 0x1f, R72 ;  /* 0x0000001fff467819 */ /* 0x000fe20000011448 */
[----:B0-----:R-:W0:Y:S01]  /*ec30*/  @P1 LDC R13, c[0x0][0xbec] ;  /* 0x0002fb00ff0d1b82 */ /* 0x001e220000000800 */
[----:B------:R-:W-:Y:S02]  /*ec40*/  ULDC.64 UR4, c[0x0][0xaa0] ;  /* 0x0002a80000047ab9 */ /* 0x000fe40000000a00 */
[----:B------:R-:W-:-:S04]  /*ec50*/  LEA.HI R70, R70, R72, RZ, 0x3 ;  /* 0x0000004846467211 */ /* 0x000fc800078f18ff */
[----:B------:R-:W-:Y:S01]  /*ec60*/  SHF.R.S32.HI R70, RZ, 0x3, R70 ;  /* 0x00000003ff467819 */ /* 0x000fe20000011446 */
[----:B------:R-:W1:Y:S03]  /*ec70*/  @P1 LDC R15, c[0x0][0xbf0] ;  /* 0x0002fc00ff0f1b82 */ /* 0x000e660000000800 */
[----:B------:R-:W-:-:S05]  /*ec80*/  LEA R3, R70, R59, 0x6 ;  /* 0x0000003b46037211 */ /* 0x000fca00078e30ff */
[----:B------:R-:W-:-:S03]  /*ec90*/  IMAD.WIDE R24, R3, 0x2, R24 ;  /* 0x0000000203187825 */ /* 0x000fc600078e0218 */
[C---:B------:R-:W-:Y:S02]  /*eca0*/  IADD3 R27, P0, R24.reuse, 0x1800, RZ ;  /* 0x00001800181b7810 */ /* 0x040fe40007f1e0ff */
[C---:B------:R-:W-:Y:S02]  /*ecb0*/  IADD3 R29, P2, R24.reuse, 0x3000, RZ ;  /* 0x00003000181d7810 */ /* 0x040fe40007f5e0ff */
[----:B------:R-:W-:Y:S02]  /*ecc0*/  IADD3 R37, P3, R24, 0x4800, RZ ;  /* 0x0000480018257810 */ /* 0x000fe40007f7e0ff */
[----:B------:R-:W-:Y:S02]  /*ecd0*/  LOP3.LUT R26, R27, 0x380, RZ, 0xc0, !PT ;  /* 0x000003801b1a7812 */ /* 0x000fe400078ec0ff */
[----:B------:R-:W-:Y:S02]  /*ece0*/  LOP3.LUT R28, R29, 0x380, RZ, 0xc0, !PT ;  /* 0x000003801d1c7812 */ /* 0x000fe400078ec0ff */
[----:B------:R-:W-:-:S02]  /*ecf0*/  LOP3.LUT R36, R37, 0x380, RZ, 0xc0, !PT ;  /* 0x0000038025247812 */ /* 0x000fc400078ec0ff */
[----:B------:R-:W-:Y:S01]  /*ed00*/  LOP3.LUT R5, R24, 0x380, RZ, 0xc0, !PT ;  /* 0x0000038018057812 */ /* 0x000fe200078ec0ff */
[----:B------:R-:W-:Y:S01]  /*ed10*/  IMAD R11, R11, UR4, RZ ;  /* 0x000000040b0b7c24 */ /* 0x000fe2000f8e02ff */
[----:B------:R-:W-:Y:S02]  /*ed20*/  SHF.R.U64 R26, R26, 0x3, RZ ;  /* 0x000000031a1a7819 */ /* 0x000fe400000012ff */
[----:B------:R-:W-:Y:S02]  /*ed30*/  SHF.R.U64 R28, R28, 0x3, RZ ;  /* 0x000000031c1c7819 */ /* 0x000fe400000012ff */
[----:B------:R-:W-:Y:S02]  /*ed40*/  SHF.R.U64 R36, R36, 0x3, RZ ;  /* 0x0000000324247819 */ /* 0x000fe400000012ff */
[----:B------:R-:W-:Y:S01]  /*ed50*/  SHF.R.U64 R5, R5, 0x3, RZ ;  /* 0x0000000305057819 */ /* 0x000fe200000012ff */
[----:B------:R-:W-:Y:S01]  /*ed60*/  IMAD R3, R32, UR5, R11 ;  /* 0x0000000520037c24 */ /* 0x000fe2000f8e020b */
[----:B------:R-:W-:Y:S01]  /*ed70*/  LOP3.LUT R26, R26, R27, RZ, 0x3c, !PT ;  /* 0x0000001b1a1a7212 */ /* 0x000fe200078e3cff */
[----:B------:R-:W-:Y:S01]  /*ed80*/  IMAD.WIDE.U32 R10, R32, UR4, RZ ;  /* 0x00000004200a7c25 */ /* 0x000fe2000f8e00ff */
[----:B------:R-:W-:Y:S01]  /*ed90*/  LOP3.LUT R28, R28, R29, RZ, 0x3c, !PT ;  /* 0x0000001d1c1c7212 */ /* 0x000fe200078e3cff */
[----:B------:R-:W-:Y:S01]  /*eda0*/  ULDC.64 UR4, c[0x0][0xae8] ;  /* 0x0002ba0000047ab9 */ /* 0x000fe20000000a00 */
[----:B------:R-:W-:Y:S01]  /*edb0*/  LOP3.LUT R36, R36, R37, RZ, 0x3c, !PT ;  /* 0x0000002524247212 */ /* 0x000fe200078e3cff */
[--C-:B------:R-:W-:Y:S01]  /*edc0*/  IMAD.X R27, RZ, RZ, R25.reuse, P0 ;  /* 0x000000ffff1b7224 */ /* 0x100fe200000e0619 */
[----:B------:R-:W-:Y:S01]  /*edd0*/  LOP3.LUT R4, R5, R24, RZ, 0x3c, !PT ;  /* 0x0000001805047212 */ /* 0x000fe200078e3cff */
[----:B------:R-:W-:-:S02]  /*ede0*/  IMAD.X R29, RZ, RZ, R25, P2 ;  /* 0x000000ffff1d7224 */ /* 0x000fc400010e0619 */
[--C-:B------:R-:W-:Y:S02]  /*edf0*/  IMAD.X R37, RZ, RZ, R25.reuse, P3 ;  /* 0x000000ffff257224 */ /* 0x100fe400018e0619 */
[----:B------:R-:W-:Y:S02]  /*ee00*/  IMAD.MOV.U32 R5, RZ, RZ, R25 ;  /* 0x000000ffff057224 */ /* 0x000fe400078e0019 */
[----:B------:R-:W-:Y:S01]  /*ee10*/  IMAD.IADD R11, R11, 0x1, R3 ;  /* 0x000000010b0b7824 */ /* 0x000fe200078e0203 */
[----:B------:R-:W5:Y:S01]  /*ee20*/  LD.E.128 R24, desc[UR42][R26.64] ;  /* 0x0000002a1a187980 */ /* 0x000f62000c101d00 */
[----:B------:R-:W-:Y:S02]  /*ee30*/  IMAD R0, R74, 0x30, R70 ;  /* 0x000000304a007824 */ /* 0x000fe400078e0246 */
[----:B------:R-:W-:Y:S01]  /*ee40*/  IMAD.WIDE.U32 R10, R152, UR4, R10 ;  /* 0x00000004980a7c25 */ /* 0x000fe2000f8e000a */
[----:B------:R-:W5:Y:S01]  /*ee50*/  LD.E.128 R4, desc[UR42][R4.64] ;  /* 0x0000002a04047980 */ /* 0x000f62000c101d00 */
[----:B------:R-:W-:-:S03]  /*ee60*/  SHF.R.S32.HI R12, RZ, 0x1f, R9 ;  /* 0x0000001fff0c7819 */ /* 0x000fc60000011409 */
[----:B------:R-:W5:Y:S01]  /*ee70*/  LD.E.128 R28, desc[UR42][R28.64] ;  /* 0x0000002a1c1c7980 */ /* 0x000f62000c101d00 */
[----:B------:R-:W-:-:S03]  /*ee80*/  IMAD R14, R68, 0xc0, R0 ;  /* 0x000000c0440e7824 */ /* 0x000fc600078e0200 */
[----:B------:R-:W5:Y:S01]  /*ee90*/  LD.E.128 R36, desc[UR42][R36.64] ;  /* 0x0000002a24247980 */ /* 0x000f62000c101d00 */
[----:B------:R-:W-:Y:S01]  /*eea0*/  IMAD R11, R152, UR5, R11 ;  /* 0x00000005980b7c24 */ /* 0x000fe2000f8e020b */
[----:B------:R-:W-:Y:S01]  /*eeb0*/  ULDC.64 UR4, c[0x0][0xaf0] ;  /* 0x0002bc0000047ab9 */ /* 0x000fe20000000a00 */
[----:B------:R-:W-:Y:S01]  /*eec0*/  @!PT LDS RZ, [RZ] ;  /* 0x00000000fffff984 */ /* 0x000fe20000000800 */
[----:B------:R-:W-:Y:S01]  /*eed0*/  @!PT LDS RZ, [RZ] ;  /* 0x00000000fffff984 */ /* 0x000fe20000000800 */
[----:B------:R-:W-:Y:S01]  /*eee0*/  @!PT LDS RZ, [RZ] ;  /* 0x00000000fffff984 */ /* 0x000fe20000000800 */
[----:B------:R-:W-:Y:S01]  /*eef0*/  @!PT LDS RZ, [RZ] ;  /* 0x00000000fffff984 */ /* 0x000fe20000000800 */
[----:B------:R2:W-:Y:S06]  /*ef00*/  MEMBAR.ALL.CTA ;  /* 0x0000000000007992 */ /* 0x0005ec0000008000 */
[----:B--2---:R-:W2:Y:S01]  /*ef10*/  FENCE.VIEW.ASYNC.S ;  /* 0x00000000000073c6 */ /* 0x004ea20000000000 */
[----:B------:R-:W-:-:S02]  /*ef20*/  IMAD R12, R12, UR4, RZ ;  /* 0x000000040c0c7c24 */ /* 0x000fc4000f8e02ff */
[----:B0-----:R-:W-:-:S04]  /*ef30*/  @P1 IMAD.HI.U32 R0, R14, R13, RZ ;  /* 0x0000000d0e001227 */ /* 0x001fc800078e00ff */
[----:B------:R-:W-:Y:S01]  /*ef40*/  IMAD.MOV.U32 R3, RZ, RZ, R14 ;  /* 0x000000ffff037224 */ /* 0x000fe200078e000e */
[----:B-1----:R-:W-:Y:S01]  /*ef50*/  @P1 SHF.R.U32.HI R3, RZ, R15, R0 ;  /* 0x0000000fff031219 */ /* 0x002fe20000011600 */
[C---:B------:R-:W-:Y:S02]  /*ef60*/  IMAD R13, R9.reuse, UR5, R12 ;  /* 0x00000005090d7c24 */ /* 0x040fe4000f8e020c */
[----:B------:R-:W-:Y:S01]  /*ef70*/  IMAD.WIDE.U32 R10, R9, UR4, R10 ;  /* 0x00000004090a7c25 */ /* 0x000fe2000f8e000a */
[--C-:B------:R-:W-:Y:S01]  /*ef80*/  SHF.R.S32.HI R9, RZ, 0x1f, R3.reuse ;  /* 0x0000001fff097819 */ /* 0x100fe20000011403 */
[----:B------:R-:W-:Y:S02]  /*ef90*/  ULDC.64 UR4, c[0x0][0xae0] ;  /* 0x0002b80000047ab9 */ /* 0x000fe40000000a00 */
[----:B------:R-:W-:Y:S01]  /*efa0*/  VIADD R0, R18, 0x16820 ;  /* 0x0001682012007836 */ /* 0x000fe20000000000 */
[----:B------:R-:W-:Y:S01]  /*efb0*/  IADD3 R11, R11, R13, RZ ;  /* 0x0000000d0b0b7210 */ /* 0x000fe20007ffe0ff */
[----:B------:R-:W-:-:S03]  /*efc0*/  IMAD.MOV R13, RZ, RZ, -R3 ;  /* 0x000000ffff0d7224 */ /* 0x000fc600078e0a03 */
[----:B------:R-:W-:Y:S01]  /*efd0*/  PRMT R0, RZ, 0x654, R0 ;  /* 0x00000654ff007816 */ /* 0x000fe20000000000 */
[----:B------:R-:W-:Y:S02]  /*efe0*/  IMAD R13, R8, R13, R14 ;  /* 0x0000000d080d7224 */ /* 0x000fe400078e020e */
[----:B------:R-:W-:Y:S01]  /*eff0*/  IMAD R12, R9, UR4, RZ ;  /* 0x00000004090c7c24 */ /* 0x000fe2000f8e02ff */
[----:B--2---:R0:W-:Y:S01]  /*f000*/  SYNCS.ARRIVE.TRANS64.RED.A1T0 RZ, [R0+URZ], RZ ;  /* 0x000000ff00ff79a7 */ /* 0x0041e2000810043f */
[----:B------:R-:W-:-:S04]  /*f010*/  IMAD.WIDE.U32 R8, R3, UR4, R10 ;  /* 0x0000000403087c25 */ /* 0x000fc8000f8e000a */
[----:B------:R-:W-:Y:S01]  /*f020*/  IMAD R15, R3, UR5, R12 ;  /* 0x00000005030f7c24 */ /* 0x000fe2000f8e020c */
[----:B------:R-:W-:Y:S01]  /*f030*/  ULDC.64 UR4, c[0x0][0xad8] ;  /* 0x0002b60000047ab9 */ /* 0x000fe20000000a00 */
[----:B0-----:R-:W-:Y:S02]  /*f040*/  SHF.R.S32.HI R0, RZ, 0x1f, R13 ;  /* 0x0000001fff007819 */ /* 0x001fe4000001140d */
[----:B------:R-:W-:-:S03]  /*f050*/  IMAD.IADD R9, R9, 0x1, R15 ;  /* 0x0000000109097824 */ /* 0x000fc600078e020f */
[----:B------:R-:W-:Y:S02]  /*f060*/  IMAD R0, R0, UR4, RZ ;  /* 0x0000000400007c24 */ /* 0x000fe4000f8e02ff */
[----:B------:R-:W-:-:S04]  /*f070*/  IMAD.WIDE.U32 R8, R13, UR4, R8 ;  /* 0x000000040d087c25 */ /* 0x000fc8000f8e0008 */
[----:B------:R-:W-:Y:S01]  /*f080*/  IMAD R41, R13, UR5, R0 ;  /* 0x000000050d297c24 */ /* 0x000fe2000f8e0200 */
[----:B------:R-:W-:Y:S02]  /*f090*/  ULDC.64 UR4, c[0x0][0xa80] ;  /* 0x0002a00000047ab9 */ /* 0x000fe40000000a00 */
[----:B------:R-:W-:Y:S01]  /*f0a0*/  LEA R40, P0, R8, UR4, 0x1 ;  /* 0x0000000408287c11 */ /* 0x000fe2000f8008ff */
[----:B------:R-:W-:Y:S01]  /*f0b0*/  IMAD.IADD R41, R9, 0x1, R41 ;  /* 0x0000000109297824 */ /* 0x000fe200078e0229 */
[----:B------:R-:W-:-:S04]  /*f0c0*/  UMOV UR4, 0xffffffff ;  /* 0xffffffff00047882 */ /* 0x000fc80000000000 */
[----:B------:R-:W-:Y:S01]  /*f0d0*/  LEA.HI.X R41, R8, UR5, R41, 0x1, P0 ;  /* 0x0000000508297c11 */ /* 0x000fe200080f0c29 */
[----:B------:R-:W-:Y:S06]  /*f0e0*/  BRA.DIV UR4, `(.L_x_607) ;  /* 0x0000009204ec7947 */ /* 0x000fec000b800000 */
[----:B------:R-:W0:Y:S01]  /*f0f0*/  SHFL.IDX PT, R3, R40, RZ, 0x181f ;  /* 0x00181fff28037589 */ /* 0x000e2200000e0000 */
[----:B------:R-:W-:Y:S01]  /*f100*/  ULDC UR4, c[0x0][0xac8] ;  /* 0x0002b20000047ab9 */ /* 0x000fe20000000800 */
[----:B------:R-:W-:Y:S01]  /*f110*/  IMAD R42, R68, 0xc0, R70 ;  /* 0x000000c0442a7824 */ /* 0x000fe200078e0246 */
[----:B------:R-:W-:Y:S01]  /*f120*/  ISETP.GE.AND P0, PT, R59, UR4, PT ;  /* 0x000000043b007c0c */ /* 0x000fe2000bf06270 */
[----:B------:R-:W1:Y:S02]  /*f130*/  SHFL.IDX PT, R9, R40, 0x1, 0x181f ;  /* 0x00381f0028097f89 */ /* 0x000e6400000e0000 */
[C---:B------:R-:W-:Y:S01]  /*f140*/  VIADD R12, R42.reuse, 0x30 ;  /* 0x000000302a0c7836 */ /* 0x040fe20000000000 */
[CC--:B------:R-:W-:Y:S01]  /*f150*/  ISETP.GE.OR P2, PT, R42.reuse, R61.reuse, P0 ;  /* 0x0000003d2a00720c */ /* 0x0c0fe20000746670 */
[----:B------:R-:W2:Y:S01]  /*f160*/  SHFL.IDX PT, R0, R41, RZ, 0x181f ;  /* 0x00181fff29007589 */ /* 0x000ea200000e0000 */
[----:B------:R-:W-:Y:S02]  /*f170*/  VIADD R20, R42, 0x60 ;  /* 0x000000602a147836 */ /* 0x000fe40000000000 */
[-C--:B------:R-:W-:Y:S01]  /*f180*/  ISETP.GE.OR P3, PT, R12, R61.reuse, P0 ;  /* 0x0000003d0c00720c */ /* 0x080fe20000766670 */
[----:B------:R-:W3:Y:S02]  /*f190*/  SHFL.IDX PT, R14, R40, 0x2, 0x181f ;  /* 0x00581f00280e7f89 */ /* 0x000ee400000e0000 */
[----:B------:R-:W-:-:S02]  /*f1a0*/  ISETP.GE.OR P4, PT, R20, R61, P0 ;  /* 0x0000003d1400720c */ /* 0x000fc40000786670 */
[----:B------:R-:W4:Y:S04]  /*f1b0*/  SHFL.IDX PT, R8, R41, 0x1, 0x181f ;  /* 0x00381f0029087f89 */ /* 0x000f2800000e0000 */
[----:B------:R-:W4:Y:S01]  /*f1c0*/  SHFL.IDX PT, R10, R41, 0x2, 0x181f ;  /* 0x00581f00290a7f89 */ /* 0x000f2200000e0000 */
[----:B0-----:R-:W-:-:S03]  /*f1d0*/  @!P2 LEA R32, P5, R59, R3, 0x1 ;  /* 0x000000033b20a211 */ /* 0x001fc600078a08ff */
[C---:B-1----:R-:W-:Y:S02]  /*f1e0*/  @!P3 LEA R20, P1, R59.reuse, R9, 0x1 ;  /* 0x000000093b14b211 */ /* 0x042fe400078208ff */
[C-C-:B--2---:R-:W-:Y:S02]  /*f1f0*/  @!P2 LEA.HI.X R3, R59.reuse, R0, R58.reuse, 0x1, P5 ;  /* 0x000000003b03a211 */ /* 0x144fe400028f0c3a */
[----:B------:R-:W0:Y:S01]  /*f200*/  SHFL.IDX PT, R0, R41, 0x3, 0x181f ;  /* 0x00781f0029007f89 */ /* 0x000e2200000e0000 */
[C---:B---3--:R-:W-:Y:S02]  /*f210*/  @!P4 LEA R43, P5, R59.reuse, R14, 0x1 ;  /* 0x0000000e3b2bc211 */ /* 0x048fe400078a08ff */
[----:B------:R-:W-:Y:S01]  /*f220*/  @!P2 IMAD.MOV.U32 R9, RZ, RZ, R3 ;  /* 0x000000ffff09a224 */ /* 0x000fe200078e0003 */
[----:B------:R-:W1:Y:S01]  /*f230*/  SHFL.IDX PT, R14, R40, 0x3, 0x181f ;  /* 0x00781f00280e7f89 */ /* 0x000e6200000e0000 */
[----:B----4-:R-:W-:Y:S02]  /*f240*/  @!P3 LEA.HI.X R21, R59, R8, R58, 0x1, P1 ;  /* 0x000000083b15b211 */ /* 0x010fe400008f0c3a */
[----:B------:R-:W-:-:S02]  /*f250*/  @!P2 MOV R8, R32 ;  /* 0x000000200008a202 */ /* 0x000fc40000000f00 */
[----:B------:R-:W-:-:S03]  /*f260*/  @!P4 LEA.HI.X R10, R59, R10, R58, 0x1, P5 ;  /* 0x0000000a3b0ac211 */ /* 0x000fc600028f0c3a */
[----:B-----5:R2:W-:Y:S04]  /*f270*/  @!P2 ST.E.128 desc[UR42][R8.64], R4 ;  /* 0x000000040800a985 */ /* 0x0205e8000c101d2a */
[----:B------:R3:W-:Y:S01]  /*f280*/  @!P3 ST.E.128 desc[UR42][R20.64], R24 ;  /* 0x000000181400b985 */ /* 0x0007e2000c101d2a */
[----:B--2---:R-:W-:Y:S02]  /*f290*/  @!P4 IMAD.MOV.U32 R4, RZ, RZ, R43 ;  /* 0x000000ffff04c224 */ /* 0x004fe400078e002b */
[----:B------:R-:W-:-:S05]  /*f2a0*/  @!P4 IMAD.MOV.U32 R5, RZ, RZ, R10 ;  /* 0x000000ffff05c224 */ /* 0x000fca00078e000a */
[----:B01----:R3:W-:Y:S02]  /*f2b0*/  @!P4 ST.E.128 desc[UR42][R4.64], R28 ;  /* 0x0000001c0400c985 */ /* 0x0037e4000c101d2a */
.L_x_785:
[----:B------:R-:W-:-:S05]  /*f2c0*/  VIADD R42, R42, 0x90 ;  /* 0x000000902a2a7836 */ /* 0x000fca0000000000 */
[----:B------:R-:W-:-:S13]  /*f2d0*/  ISETP.GE.OR P0, PT, R42, R61, P0 ;  /* 0x0000003d2a00720c */ /* 0x000fda0000706670 */
[----:B------:R-:W-:Y:S05]  /*f2e0*/  @P0 BRA `(.L_x_608) ;  /* 0x0000001000dc0947 */ /* 0x000fea0003800000 */
[----:B------:R-:W-:-:S04]  /*f2f0*/  LEA R14, P0, R59, R14, 0x1 ;  /* 0x0000000e3b0e7211 */ /* 0x000fc800078008ff */
[----:B------:R-:W-:-:S05]  /*f300*/  LEA.HI.X R15, R59, R0, R58, 0x1, P0 ;  /* 0x000000003b0f7211 */ /* 0x000fca00000f0c3a */
[----:B------:R4:W-:Y:S01]  /*f310*/  ST.E.128 desc[UR42][R14.64], R36 ;  /* 0x000000240e007985 */ /* 0x0009e2000c101d2a */
[----:B------:R-:W-:Y:S05]  /*f320*/  BRA `(.L_x_608) ;  /* 0x0000001000cc7947 */ /* 0x000fea0003800000 */
.L_x_606:
[----:B------:R-:W2:Y:S01]  /*f330*/  LDL R74, [R1+0x28] ;  /* 0x00002800014a7983 */ /* 0x000ea20000100800 */
[----:B------:R-:W1:Y:S01]  /*f340*/  @P1 LDC R10, c[0x0][0xbec] ;  /* 0x0002fb00ff0a1b82 */ /* 0x000e620000000800 */
[----:B------:R-:W-:Y:S01]  /*f350*/  ULDC.64 UR4, c[0x0][0xb08] ;  /* 0x0002c20000047ab9 */ /* 0x000fe20000000a00 */
[----:B0-----:R-:W-:Y:S01]  /*f360*/  SHF.R.S32.HI R0, RZ, 0x1f, R9 ;  /* 0x0000001fff007819 */ /* 0x001fe20000011409 */
[----:B------:R-:W-:Y:S01]  /*f370*/  IMAD R11, R11, UR4, RZ ;  /* 0x000000040b0b7c24 */ /* 0x000fe2000f8e02ff */
[----:B------:R-:W-:Y:S01]  /*f380*/  ULDC.64 UR6, c[0x0][0xb30] ;  /* 0x0002cc0000067ab9 */ /* 0x000fe20000000a00 */
[----:B------:R-:W-:-:S03]  /*f390*/  IMAD.WIDE.U32 R4, R32, UR4, RZ ;  /* 0x0000000420047c25 */ /* 0x000fc6000f8e00ff */
[----:B------:R-:W0:Y:S01]  /*f3a0*/  @P1 LDC R13, c[0x0][0xbf0] ;  /* 0x0002fc00ff0d1b82 */ /* 0x000e220000000800 */
[----:B------:R-:W-:Y:S01]  /*f3b0*/  IMAD R11, R32, UR5, R11 ;  /* 0x00000005200b7c24 */ /* 0x000fe2000f8e020b */
[----:B------:R-:W-:Y:S01]  /*f3c0*/  ULDC.64 UR4, c[0x0][0xb38] ;  /* 0x0002ce0000047ab9 */ /* 0x000fe20000000a00 */
[----:B------:R-:W-:Y:S02]  /*f3d0*/  IMAD.MOV.U32 R3, RZ, RZ, R71 ;  /* 0x000000ffff037224 */ /* 0x000fe400078e0047 */
[----:B------:R-:W-:Y:S02]  /*f3e0*/  IMAD.IADD R5, R5, 0x1, R11 ;  /* 0x0000000105057824 */ /* 0x000fe400078e020b */
[----:B------:R-:W-:-:S04]  /*f3f0*/  IMAD.WIDE.U32 R4, R152, UR4, R4 ;  /* 0x0000000498047c25 */ /* 0x000fc8000f8e0004 */
[----:B------:R-:W-:Y:S01]  /*f400*/  IMAD R5, R152, UR5, R5 ;  /* 0x0000000598057c24 */ /* 0x000fe2000f8e0205 */
[----:B------:R-:W-:Y:S02]  /*f410*/  ULDC.64 UR4, c[0x0][0xb40] ;  /* 0x0002d00000047ab9 */ /* 0x000fe40000000a00 */
[----:B------:R-:W-:Y:S02]  /*f420*/  IMAD R0, R0, UR4, RZ ;  /* 0x0000000400007c24 */ /* 0x000fe4000f8e02ff */
[----:B-1----:R-:W-:-:S04]  /*f430*/  @P1 IMAD.HI.U32 R10, R71, R10, RZ ;  /* 0x0000000a470a1227 */ /* 0x002fc800078e00ff */
[C---:B------:R-:W-:Y:S02]  /*f440*/  IMAD R7, R9.reuse, UR5, R0 ;  /* 0x0000000509077c24 */ /* 0x040fe4000f8e0200 */
[----:B------:R-:W-:Y:S01]  /*f450*/  IMAD.WIDE.U32 R4, R9, UR4, R4 ;  /* 0x0000000409047c25 */ /* 0x000fe2000f8e0004 */
[----:B0-----:R-:W-:Y:S01]  /*f460*/  @P1 SHF.R.U32.HI R3, RZ, R13, R10 ;  /* 0x0000000dff031219 */ /* 0x001fe2000001160a */
[----:B------:R-:W-:-:S03]  /*f470*/  ULDC.64 UR4, c[0x0][0xb48] ;  /* 0x0002d20000047ab9 */ /* 0x000fc60000000a00 */
[----:B------:R-:W-:Y:S01]  /*f480*/  IADD3 R5, R5, R7, RZ ;  /* 0x0000000705057210 */ /* 0x000fe20007ffe0ff */
[--C-:B------:R-:W-:Y:S01]  /*f490*/  IMAD.MOV R7, RZ, RZ, -R3.reuse ;  /* 0x000000ffff077224 */ /* 0x100fe200078e0a03 */
[----:B------:R-:W-:Y:S01]  /*f4a0*/  SHF.R.S32.HI R0, RZ, 0x1f, R3 ;  /* 0x0000001fff007819 */ /* 0x000fe20000011403 */
        /* <DEDUP_REMOVED lines=8> */
[----:B------:R-:W-:Y:S02]  /*f530*/  VIADD R3, R18, 0x16820 ;  /* 0x0001682012037836 */ /* 0x000fe40000000000 */
[----:B------:R-:W-:Y:S02]  /*f540*/  IMAD R0, R0, UR4, RZ ;  /* 0x0000000400007c24 */ /* 0x000fe4000f8e02ff */
[----:B------:R-:W-:Y:S01]  /*f550*/  IMAD.IADD R5, R5, 0x1, R9 ;  /* 0x0000000105057824 */ /* 0x000fe200078e0209 */
[----:B------:R-:W-:Y:S01]  /*f560*/  PRMT R8, RZ, 0x654, R3 ;  /* 0x00000654ff087816 */ /* 0x000fe20000000003 */
[C---:B------:R-:W-:Y:S02]  /*f570*/  IMAD R3, R7.reuse, UR5, R0 ;  /* 0x0000000507037c24 */ /* 0x040fe4000f8e0200 */
[----:B------:R-:W-:Y:S01]  /*f580*/  IMAD.WIDE.U32 R4, R7, UR4, R4 ;  /* 0x0000000407047c25 */ /* 0x000fe2000f8e0004 */
[----:B------:R-:W-:Y:S01]  /*f590*/  ULDC.64 UR4, c[0x0][0xb00] ;  /* 0x0002c00000047ab9 */ /* 0x000fe20000000a00 */
[----:B------:R0:W-:Y:S02]  /*f5a0*/  SYNCS.ARRIVE.TRANS64.RED.A1T0 RZ, [R8+URZ], RZ ;  /* 0x000000ff08ff79a7 */ /* 0x0001e4000810043f */
[----:B------:R-:W-:Y:S01]  /*f5b0*/  IMAD.IADD R3, R5, 0x1, R3 ;  /* 0x0000000105037824 */ /* 0x000fe200078e0203 */
[----:B------:R-:W-:Y:S01]  /*f5c0*/  LEA R0, P0, R4, UR4, 0x2 ;  /* 0x0000000404007c11 */ /* 0x000fe2000f8010ff */
[----:B------:R-:W-:-:S03]  /*f5d0*/  UMOV UR4, 0xffffffff ;  /* 0xffffffff00047882 */ /* 0x000fc60000000000 */
[----:B------:R-:W-:Y:S01]  /*f5e0*/  LEA.HI.X R4, R4, UR5, R3, 0x2, P0 ;  /* 0x0000000504047c11 */ /* 0x000fe200080f1403 */
[C---:B--2---:R-:W-:Y:S01]  /*f5f0*/  VIADD R7, R74.reuse, 0x8 ;  /* 0x000000084a077836 */ /* 0x044fe20000000000 */
[C---:B------:R-:W-:Y:S01]  /*f600*/  IADD3 R64, R74.reuse, 0x18, RZ ;  /* 0x000000184a407810 */ /* 0x040fe20007ffe0ff */
[C---:B------:R-:W-:Y:S02]  /*f610*/  VIADD R62, R74.reuse, 0x10 ;  /* 0x000000104a3e7836 */ /* 0x040fe40000000000 */
[C---:B------:R-:W-:Y:S01]  /*f620*/  VIADD R66, R74.reuse, 0x20 ;  /* 0x000000204a427836 */ /* 0x040fe20000000000 */
[----:B------:R-:W-:Y:S01]  /*f630*/  SHF.R.S32.HI R32, RZ, 0x1f, R7 ;  /* 0x0000001fff207819 */ /* 0x000fe20000011407 */
[C---:B------:R-:W-:Y:S01]  /*f640*/  VIADD R68, R74.reuse, 0x28 ;  /* 0x000000284a447836 */ /* 0x040fe20000000000 */
[----:B------:R-:W-:Y:S01]  /*f650*/  SHF.R.S32.HI R63, RZ, 0x1f, R62 ;  /* 0x0000001fff3f7819 */ /* 0x000fe2000001143e */
[C---:B------:R-:W-:Y:S01]  /*f660*/  VIADD R70, R74.reuse, 0x30 ;  /* 0x000000304a467836 */ /* 0x040fe20000000000 */
[----:B------:R-:W-:Y:S01]  /*f670*/  SHF.R.S32.HI R65, RZ, 0x1f, R64 ;  /* 0x0000001fff417819 */ /* 0x000fe20000011440 */
[----:B------:R-:W-:Y:S01]  /*f680*/  VIADD R72, R74, 0x38 ;  /* 0x000000384a487836 */ /* 0x000fe20000000000 */
[----:B------:R-:W-:-:S02]  /*f690*/  SHF.R.S32.HI R67, RZ, 0x1f, R66 ;  /* 0x0000001fff437819 */ /* 0x000fc40000011442 */
[----:B------:R-:W-:Y:S02]  /*f6a0*/  SHF.R.S32.HI R69, RZ, 0x1f, R68 ;  /* 0x0000001fff457819 */ /* 0x000fe40000011444 */
[----:B------:R-:W-:Y:S02]  /*f6b0*/  SHF.R.S32.HI R71, RZ, 0x1f, R70 ;  /* 0x0000001fff477819 */ /* 0x000fe40000011446 */
[----:B------:R-:W-:Y:S01]  /*f6c0*/  SHF.R.S32.HI R73, RZ, 0x1f, R72 ;  /* 0x0000001fff497819 */ /* 0x000fe20000011448 */
[----:B0-----:R-:W-:Y:S06]  /*f6d0*/  BRA.DIV UR4, `(.L_x_609) ;  /* 0x0000009204787947 */ /* 0x001fec000b800000 */
[----:B------:R0:W1:Y:S04]  /*f6e0*/  SHFL.IDX PT, R3, R4, RZ, 0x1c1f ;  /* 0x001c1fff04037589 */ /* 0x00006800000e0000 */
[----:B------:R0:W2:Y:S02]  /*f6f0*/  SHFL.IDX PT, R14, R0, RZ, 0x1c1f ;  /* 0x001c1fff000e7589 */ /* 0x0000a400000e0000 */
.L_x_788:
[----:B------:R-:W-:Y:S01]  /*f700*/  ISETP.GE.AND P0, PT, R60, R61, PT ;  /* 0x0000003d3c00720c */ /* 0x000fe20003f06270 */
[----:B------:R-:W-:-:S12]  /*f710*/  BSSY B1, `(.L_x_610) ;  /* 0x0000023000017945 */ /* 0x000fd80003800000 */
[----:B------:R-:W-:Y:S05]  /*f720*/  @P0 BRA `(.L_x_611) ;  /* 0x0000000000840947 */ /* 0x000fea0003800000 */
[----:B------:R-:W-:Y:S02]  /*f730*/  ULDC UR4, c[0x0][0xac8] ;  /* 0x0002b20000047ab9 */ /* 0x000fe40000000800 */
[----:B------:R-:W-:Y:S02]  /*f740*/  ISETP.GE.AND P3, PT, R74, UR4, PT ;  /* 0x000000044a007c0c */ /* 0x000fe4000bf66270 */
[----:B------:R-:W-:Y:S02]  /*f750*/  ISETP.GE.AND P1, PT, R7, UR4, PT ;  /* 0x0000000407007c0c */ /* 0x000fe4000bf26270 */
[----:B------:R-:W-:Y:S02]  /*f760*/  ISETP.GE.AND P0, PT, R62, UR4, PT ;  /* 0x000000043e007c0c */ /* 0x000fe4000bf06270 */
[----:B------:R-:W-:-:S07]  /*f770*/  ISETP.GE.AND P4, PT, R64, UR4, PT ;  /* 0x0000000440007c0c */ /* 0x000fce000bf86270 */
[----:B-1----:R-:W-:Y:S02]  /*f780*/  @!P3 IMAD.MOV.U32 R15, RZ, RZ, R3 ;  /* 0x000000ffff0fb224 */ /* 0x002fe400078e0003 */
[CC--:B--2---:R-:W-:Y:S01]  /*f790*/  @!P1 LEA R10, P5, R7.reuse, R14.reuse, 0x2 ;  /* 0x0000000e070a9211 */ /* 0x0c4fe200078a10ff */
[----:B------:R-:W-:Y:S01]  /*f7a0*/  @!P3 IMAD.WIDE R8, R74, 0x4, R14 ;  /* 0x000000044a08b825 */ /* 0x000fe200078e020e */
[----:B------:R-:W-:Y:S02]  /*f7b0*/  @!P0 LEA R12, P2, R62, R14, 0x2 ;  /* 0x0000000e3e0c8211 */ /* 0x000fe400078410ff */
[-C--:B------:R-:W-:Y:S02]  /*f7c0*/  @!P1 LEA.HI.X R11, R7, R3.reuse, R32, 0x2, P5 ;  /* 0x00000003070b9211 */ /* 0x080fe400028f1420 */
[----:B------:R1:W-:Y:S01]  /*f7d0*/  @!P3 ST.E.64 desc[UR42][R8.64], R20 ;  /* 0x000000140800b985 */ /* 0x0003e2000c101b2a */
        /* <DEDUP_REMOVED lines=11> */
[-C--:B-1----:R-:W-:Y:S02]  /*f890*/  @!P2 LEA R8, P4, R68, R14.reuse, 0x2 ;  /* 0x0000000e4408a211 */ /* 0x082fe400078810ff */
[-C--:B------:R-:W-:Y:S02]  /*f8a0*/  @!P3 LEA.HI.X R59, R66, R3.reuse, R67, 0x2, P5 ;  /* 0x00000003423bb211 */ /* 0x080fe400028f1443 */
[-C--:B--2---:R-:W-:Y:S02]  /*f8b0*/  @!P1 LEA R10, P5, R70, R14.reuse, 0x2 ;  /* 0x0000000e460a9211 */ /* 0x084fe400078a10ff */
[-C--:B------:R-:W-:Y:S01]  /*f8c0*/  @!P2 LEA.HI.X R9, R68, R3.reuse, R69, 0x2, P4 ;  /* 0x000000034409a211 */ /* 0x080fe200020f1445 */
[----:B------:R3:W-:Y:S01]  /*f8d0*/  @!P3 ST.E.64 desc[UR42][R58.64], R36 ;  /* 0x000000243a00b985 */ /* 0x0007e2000c101b2a */
[----:B------:R-:W-:Y:S02]  /*f8e0*/  @!P0 LEA R14, P4, R72, R14, 0x2 ;  /* 0x0000000e480e8211 */ /* 0x000fe400078810ff */
[-C--:B------:R-:W-:Y:S01]  /*f8f0*/  @!P1 LEA.HI.X R11, R70, R3.reuse, R71, 0x2, P5 ;  /* 0x00000003460b9211 */ /* 0x080fe200028f1447 */
[----:B------:R3:W-:Y:S01]  /*f900*/  @!P2 ST.E.64 desc[UR42][R8.64], R38 ;  /* 0x000000260800a985 */ /* 0x0007e2000c101b2a */
[----:B------:R-:W-:-:S03]  /*f910*/  @!P0 LEA.HI.X R15, R72, R3, R73, 0x2, P4 ;  /* 0x00000003480f8211 */ /* 0x000fc600020f1449 */
[----:B------:R3:W-:Y:S04]  /*f920*/  @!P1 ST.E.64 desc[UR42][R10.64], R40 ;  /* 0x000000280a009985 */ /* 0x0007e8000c101b2a */
[----:B------:R3:W-:Y:S02]  /*f930*/  @!P0 ST.E.64 desc[UR42][R14.64], R42 ;  /* 0x0000002a0e008985 */ /* 0x0007e4000c101b2a */
.L_x_611:
[----:B------:R-:W-:Y:S05]  /*f940*/  BSYNC B1 ;  /* 0x0000000000017941 */ /* 0x000fea0003800000 */
.L_x_610:
[----:B------:R-:W-:-:S03]  /*f950*/  UMOV UR4, 0xffffffff ;  /* 0xffffffff00047882 */ /* 0x000fc60000000000 */
[----:B------:R-:W-:Y:S05]  /*f960*/  BRA.DIV UR4, `(.L_x_612) ;  /* 0x0000009204087947 */ /* 0x000fea000b800000 */
[----:B-1----:R1:W4:Y:S04]  /*f970*/  SHFL.IDX PT, R3, R4, 0x1, 0x1c1f ;  /* 0x003c1f0004037f89 */ /* 0x00232800000e0000 */
[----:B--23--:R1:W2:Y:S02]  /*f980*/  SHFL.IDX PT, R14, R0, 0x1, 0x1c1f ;  /* 0x003c1f00000e7f89 */ /* 0x00c2a400000e0000 */
.L_x_792:
[----:B------:R-:W-:-:S13]  /*f990*/  ISETP.GE.AND P0, PT, R6, R61, PT ;  /* 0x0000003d0600720c */ /* 0x000fda0003f06270 */
[----:B------:R-:W-:Y:S05]  /*f9a0*/  @P0 BRA `(.L_x_608) ;  /* 0x0000000c002c0947 */ /* 0x000fea0003800000 */
[----:B------:R-:W-:Y:S02]  /*f9b0*/  ULDC UR4, c[0x0][0xac8] ;  /* 0x0002b20000047ab9 */ /* 0x000fe40000000800 */
[----:B------:R-:W-:Y:S02]  /*f9c0*/  ISETP.GE.AND P4, PT, R74, UR4, PT ;  /* 0x000000044a007c0c */ /* 0x000fe4000bf86270 */
[----:B------:R-:W-:Y:S02]  /*f9d0*/  ISETP.GE.AND P5, PT, R7, UR4, PT ;  /* 0x0000000407007c0c */ /* 0x000fe4000bfa6270 */
[----:B------:R-:W-:Y:S02]  /*f9e0*/  ISETP.GE.AND P0, PT, R62, UR4, PT ;  /* 0x000000043e007c0c */ /* 0x000fe4000bf06270 */
[----:B------:R-:W-:Y:S02]  /*f9f0*/  ISETP.GE.AND P1, PT, R64, UR4, PT ;  /* 0x0000000440007c0c */ /* 0x000fe4000bf26270 */
[----:B------:R-:W-:-:S05]  /*fa00*/  ISETP.GE.AND P2, PT, R66, UR4, PT ;  /* 0x0000000442007c0c */ /* 0x000fca000bf46270 */
[----:B----4-:R-:W-:Y:S02]  /*fa10*/  @!P4 IMAD.MOV.U32 R15, RZ, RZ, R3 ;  /* 0x000000ffff0fc224 */ /* 0x010fe400078e0003 */
[----:B--2---:R-:W-:Y:S01]  /*fa20*/  @!P5 LEA R6, P3, R7, R14, 0x2 ;  /* 0x0000000e0706d211 */ /* 0x004fe200078610ff */
[----:B01----:R-:W-:-:S03]  /*fa30*/  @!P4 IMAD.WIDE R4, R74, 0x4, R14 ;  /* 0x000000044a04c825 */ /* 0x003fc600078e020e */
[----:B------:R-:W-:Y:S02]  /*fa40*/  @!P5 LEA.HI.X R7, R7, R3, R32, 0x2, P3 ;  /* 0x000000030707d211 */ /* 0x000fe400018f1420 */
[----:B------:R-:W-:Y:S01]  /*fa50*/  ISETP.GE.AND P3, PT, R68, UR4, PT ;  /* 0x0000000444007c0c */ /* 0x000fe2000bf66270 */
[----:B------:R0:W-:Y:S01]  /*fa60*/  @!P4 ST.E.64 desc[UR42][R4.64], R44 ;  /* 0x0000002c0400c985 */ /* 0x0001e2000c101b2a */
[----:B------:R-:W-:-:S03]  /*fa70*/  @!P0 LEA R8, P4, R62, R14, 0x2 ;  /* 0x0000000e3e088211 */ /* 0x000fc600078810ff */
[----:B------:R1:W-:Y:S01]  /*fa80*/  @!P5 ST.E.64 desc[UR42][R6.64], R46 ;  /* 0x0000002e0600d985 */ /* 0x0003e2000c101b2a */
[-C--:B------:R-:W-:Y:S02]  /*fa90*/  @!P1 LEA R10, P5, R64, R14.reuse, 0x2 ;  /* 0x0000000e400a9211 */ /* 0x080fe400078a10ff */
[-C--:B------:R-:W-:Y:S02]  /*faa0*/  @!P0 LEA.HI.X R9, R62, R3.reuse, R63, 0x2, P4 ;  /* 0x000000033e098211 */ /* 0x080fe400020f143f */
[----:B------:R-:W-:Y:S02]  /*fab0*/  ISETP.GE.AND P4, PT, R70, UR4, PT ;  /* 0x0000000446007c0c */ /* 0x000fe4000bf86270 */
[-C--:B------:R-:W-:Y:S01]  /*fac0*/  @!P1 LEA.HI.X R11, R64, R3.reuse, R65, 0x2, P5 ;  /* 0x00000003400b9211 */ /* 0x080fe200028f1441 */
[----:B------:R1:W-:Y:S01]  /*fad0*/  @!P0 ST.E.64 desc[UR42][R8.64], R48 ;  /* 0x0000003008008985 */ /* 0x0003e2000c101b2a */
[----:B------:R-:W-:Y:S02]  /*fae0*/  @!P2 LEA R12, P5, R66, R14, 0x2 ;  /* 0x0000000e420ca211 */ /* 0x000fe400078a10ff */
[----:B------:R-:W-:Y:S01]  /*faf0*/  ISETP.GE.AND P0, PT, R72, UR4, PT ;  /* 0x0000000448007c0c */ /* 0x000fe2000bf06270 */
[----:B------:R1:W-:Y:S01]  /*fb00*/  @!P1 ST.E.64 desc[UR42][R10.64], R50 ;  /* 0x000000320a009985 */ /* 0x0003e2000c101b2a */
[----:B------:R-:W-:-:S02]  /*fb10*/  @!P2 LEA.HI.X R13, R66, R3, R67, 0x2, P5 ;  /* 0x00000003420da211 */ /* 0x000fc400028f1443 */
[----:B------:R-:W-:-:S03]  /*fb20*/  @!P3 LEA R20, P5, R68, R14, 0x2 ;  /* 0x0000000e4414b211 */ /* 0x000fc600078a10ff */
[----:B------:R1:W-:Y:S01]  /*fb30*/  @!P2 ST.E.64 desc[UR42][R12.64], R52 ;  /* 0x000000340c00a985 */ /* 0x0003e2000c101b2a */
[----:B------:R-:W-:Y:S02]  /*fb40*/  @!P3 LEA.HI.X R21, R68, R3, R69, 0x2, P5 ;  /* 0x000000034415b211 */ /* 0x000fe400028f1445 */
[----:B0-----:R-:W-:-:S03]  /*fb50*/  @!P4 LEA R4, P5, R70, R14, 0x2 ;  /* 0x0000000e4604c211 */ /* 0x001fc600078a10ff */
[----:B------:R1:W-:Y:S01]  /*fb60*/  @!P3 ST.E.64 desc[UR42][R20.64], R54 ;  /* 0x000000361400b985 */ /* 0x0003e2000c101b2a */
[----:B------:R-:W-:-:S05]  /*fb70*/  @!P4 LEA.HI.X R5, R70, R3, R71, 0x2, P5 ;  /* 0x000000034605c211 */ /* 0x000fca00028f1447 */
[----:B------:R1:W-:Y:S01]  /*fb80*/  @!P4 ST.E.64 desc[UR42][R4.64], R56 ;  /* 0x000000380400c985 */ /* 0x0003e2000c101b2a */
[----:B------:R-:W-:Y:S05]  /*fb90*/  @P0 BRA `(.L_x_608) ;  /* 0x0000000800b00947 */ /* 0x000fea0003800000 */
[----:B------:R-:W-:-:S04]  /*fba0*/  LEA R14, P0, R72, R14, 0x2 ;  /* 0x0000000e480e7211 */ /* 0x000fc800078010ff */
[----:B------:R-:W-:-:S05]  /*fbb0*/  LEA.HI.X R15, R72, R3, R73, 0x2, P0 ;  /* 0x00000003480f7211 */ /* 0x000fca00000f1449 */
[----:B------:R0:W-:Y:S01]  /*fbc0*/  ST.E.64 desc[UR42][R14.64], R118 ;  /* 0x000000760e007985 */ /* 0x0001e2000c101b2a */
[----:B------:R-:W-:Y:S05]  /*fbd0*/  BRA `(.L_x_608) ;  /* 0x0000000800a07947 */ /* 0x000fea0003800000 */
.L_x_604:
[----:B0-----:R-:W4:Y:S01]  /*fbe0*/  LDL.LU R6, [R1+0x3c] ;  /* 0x00003c0001067983 */ /* 0x001f220000300800 */
[----:B------:R-:W-:Y:S01]  /*fbf0*/  ULDC.64 UR6, c[0x0][0xc08] ;  /* 0x0003020000067ab9 */ /* 0x000fe20000000a00 */
[----:B------:R-:W-:Y:S02]  /*fc00*/  ULDC.64 UR4, c[0x0][0xc00] ;  /* 0x0003000000047ab9 */ /* 0x000fe40000000a00 */
[----:B------:R-:W2:Y:S04]  /*fc10*/  LDL.LU R0, [R1+0x40] ;  /* 0x0000400001007983 */ /* 0x000ea80000300800 */
[----:B------:R-:W3:Y:S01]  /*fc20*/  LDL R8, [R1+0x30] ;  /* 0x0000300001087983 */ /* 0x000ee20000100800 */
[----:B------:R-:W-:Y:S02]  /*fc30*/  ISETP.NE.U32.AND P1, PT, RZ, UR6, PT ;  /* 0x00000006ff007c0c */ /* 0x000fe4000bf25070 */
[----:B------:R-:W-:-:S02]  /*fc40*/  ISETP.NE.U32.AND P0, PT, RZ, UR4, PT ;  /* 0x00000004ff007c0c */ /* 0x000fc4000bf05070 */
[----:B------:R-:W-:Y:S02]  /*fc50*/  ISETP.NE.AND.EX P1, PT, RZ, UR7, PT, P1 ;  /* 0x00000007ff007c0c */ /* 0x000fe4000bf25310 */
[----:B------:R-:W-:Y:S02]  /*fc60*/  ISETP.NE.AND.EX P0, PT, RZ, UR5, PT, P0 ;  /* 0x00000005ff007c0c */ /* 0x000fe4000bf05300 */
[----:B------:R-:W-:Y:S01]  /*fc70*/  MOV R3, RZ ;  /* 0x000000ff00037202 */ /* 0x000fe20000000f00 */
[----:B------:R-:W0:Y:S01]  /*fc80*/  S2R R9, SR_TID.X ;  /* 0x0000000000097919 */ /* 0x000e220000002100 */
[----:B----4-:R-:W-:Y:S01]  /*fc90*/  IADD3 R4, P2, R6, UR4, RZ ;  /* 0x0000000406047c10 */ /* 0x010fe2000ff5e0ff */
[----:B------:R-:W-:-:S03]  /*fca0*/  ULDC UR4, c[0x0][0xa88] ;  /* 0x0002a20000047ab9 */ /* 0x000fc60000000800 */
[----:B--2---:R-:W-:-:S03]  /*fcb0*/  IADD3.X R5, R0, UR5, RZ, P2, !PT ;  /* 0x0000000500057c10 */ /* 0x004fc600097fe4ff */
[----:B------:R-:W-:Y:S01]  /*fcc0*/  @P1 IADD3 R6, P2, R6, UR6, RZ ;  /* 0x0000000606061c10 */ /* 0x000fe2000ff5e0ff */
[----:B-----5:R-:W-:Y:S01]  /*fcd0*/  IMAD.U32 R25, RZ, RZ, UR4 ;  /* 0x00000004ff197e24 */ /* 0x020fe2000f8e00ff */
[----:B------:R2:W5:Y:S02]  /*fce0*/  @P0 LDG.E R3, desc[UR42][R4.64] ;  /* 0x0000002a04030981 */ /* 0x000564000c1e1900 */
[----:B------:R-:W-:Y:S01]  /*fcf0*/  @P1 IADD3.X R7, R0, UR7, RZ, P2, !PT ;  /* 0x0000000700071c10 */ /* 0x000fe200097fe4ff */
[----:B0-----:R-:W-:-:S04]  /*fd00*/  VIADD R30, R9, 0xffffff80 ;  /* 0xffffff80091e7836 */ /* 0x001fc80000000000 */
[----:B------:R2:W5:Y:S01]  /*fd10*/  @P1 LDG.E R25, desc[UR42][R6.64] ;  /* 0x0000002a06191981 */ /* 0x000562000c1e1900 */
[----:B---3--:R-:W-:Y:S02]  /*fd20*/  ISETP.NE.AND P2, PT, R8, RZ, PT ;  /* 0x000000ff0800720c */ /* 0x008fe40003f45270 */
[----:B------:R-:W-:-:S11]  /*fd30*/  ISETP.GT.AND P3, PT, R30, 0xbf, PT ;  /* 0x000000bf1e00780c */ /* 0x000fd60003f64270 */
[----:B------:R-:W0:Y:S02]  /*fd40*/  @!P2 LDC R8, c[0x0][0xad4] ;  /* 0x0002b500ff08ab82 */ /* 0x000e240000000800 */
[----:B0-----:R2:W-:Y:S01]  /*fd50*/  @!P2 STL [R1+0x30], R8 ;  /* 0x000030080100a387 */ /* 0x0015e20000100800 */
[----:B------:R-:W-:Y:S01]  /*fd60*/  ISETP.GT.AND P2, PT, R8, 0x1, PT ;  /* 0x000000010800780c */ /* 0x000fe20003f44270 */
[----:B------:R-:W-:-:S12]  /*fd70*/  @P1 BRA `(.L_x_613) ;  /* 0x0000000000101947 */ /* 0x000fd80003800000 */
[----:B------:R-:W-:Y:S05]  /*fd80*/  @!P0 BRA `(.L_x_613) ;  /* 0x00000000000c8947 */ /* 0x000fea0003800000 */
[----:B------:R-:W3:Y:S04]  /*fd90*/  LDG.E R0, desc[UR42][R4.64] ;  /* 0x0000002a04007981 */ /* 0x000ee8000c1e1900 */
[----:B-----5:R-:W3:Y:S02]  /*fda0*/  LDG.E R25, desc[UR42][R4.64+0x4] ;  /* 0x0000042a04197981 */ /* 0x020ee4000c1e1900 */
[----:B---3--:R-:W-:-:S07]  /*fdb0*/  IMAD.IADD R25, R25, 0x1, -R0 ;  /* 0x0000000119197824 */ /* 0x008fce00078e0a00 */
.L_x_613:
[----:B------:R-:W3:Y:S04]  /*fdc0*/  LDL.LU R0, [R1+0x4c] ;  /* 0x00004c0001007983 */ /* 0x000ee80000300800 */
[----:B--2---:R-:W2:Y:S01]  /*fdd0*/  LDL.LU R4, [R1+0x34] ;  /* 0x0000340001047983 */ /* 0x004ea20000300800 */
[----:B------:R-:W-:Y:S01]  /*fde0*/  BSSY B1, `(.L_x_614) ;  /* 0x0000038000017945 */ /* 0x000fe20003800000 */
[----:B-----5:R-:W-:Y:S02]  /*fdf0*/  SHF.R.S32.HI R24, RZ, 0x1f, R3 ;  /* 0x0000001fff187819 */ /* 0x020fe40000011403 */
[----:B---3--:R-:W-:Y:S02]  /*fe00*/  SEL R26, R0, RZ, !P0 ;  /* 0x000000ff001a7207 */ /* 0x008fe40004000000 */
[----:B--2---:R-:W-:Y:S01]  /*fe10*/  SEL R31, R4, RZ, !P0 ;  /* 0x000000ff041f7207 */ /* 0x004fe20004000000 */
[----:B------:R-:W-:Y:S06]  /*fe20*/  @P3 BRA `(.L_x_615) ;  /* 0x0000000000cc3947 */ /* 0x000fec0003800000 */
[----:B------:R-:W2:Y:S01]  /*fe30*/  LDL R0, [R1+0x44] ;  /* 0x0000440001007983 */ /* 0x000ea20000100800 */
[----:B------:R-:W0:Y:S02]  /*fe40*/  LDC R28, c[0x0][0xbe8] ;  /* 0x0002fa00ff1c7b82 */ /* 0x000e240000000800 */
[----:B0-----:R-:W-:Y:S02]  /*fe50*/  IMAD R4, R25, R28, RZ ;  /* 0x0000001c19047224 */ /* 0x001fe400078e02ff */
[----:B--2---:R-:W-:-:S04]  /*fe60*/  IMAD R0, R0, 0xc0, R9 ;  /* 0x000000c000007824 */ /* 0x004fc800078e0209 */
[----:B------:R-:W-:-:S05]  /*fe70*/  VIADD R37, R0, 0xffffff80 ;  /* 0xffffff8000257836 */ /* 0x000fca0000000000 */
[----:B------:R-:W-:-:S13]  /*fe80*/  ISETP.GE.AND P0, PT, R37, R4, PT ;  /* 0x000000042500720c */ /* 0x000fda0003f06270 */
[----:B------:R-:W-:Y:S05]  /*fe90*/  @P0 BRA `(.L_x_615) ;  /* 0x0000000000b00947 */ /* 0x000fea0003800000 */
[----:B------:R-:W2:Y:S01]  /*fea0*/  LDL.LU R32, [R1+0x48] ;  /* 0x0000480001207983 */ /* 0x000ea20000300800 */
[----:B------:R-:W-:Y:S01]  /*feb0*/  IMAD.MOV.U32 R20, RZ, RZ, 0x9b8 ;  /* 0x000009b8ff147424 */ /* 0x000fe200078e00ff */
[----:B------:R-:W-:Y:S01]  /*fec0*/  ISETP.GT.AND P0, PT, R8, 0x1, PT ;  /* 0x000000010800780c */ /* 0x000fe20003f04270 */
[----:B------:R-:W0:Y:S01]  /*fed0*/  LDC.64 R4, c[0x0][0xba8] ;  /* 0x0002ea00ff047b82 */ /* 0x000e220000000a00 */
[----:B------:R-:W-:Y:S01]  /*fee0*/  ISETP.NE.AND P1, PT, R28, 0x1, PT ;  /* 0x000000011c00780c */ /* 0x000fe20003f25270 */
[----:B------:R-:W-:Y:S01]  /*fef0*/  IMAD.MOV.U32 R21, RZ, RZ, R37 ;  /* 0x000000ffff157224 */ /* 0x000fe200078e0025 */
[----:B------:R-:W-:-:S05]  /*ff00*/  SEL R20, R20, 0x978, P0 ;  /* 0x0000097814147807 */ /* 0x000fca0000000000 */
[----:B------:R-:W3:Y:S08]  /*ff10*/  LDC.64 R8, c[0x0][R20+0x220] ;  /* 0x0000880014087b82 */ /* 0x000ef00000000a00 */
[----:B------:R-:W4:Y:S08]  /*ff20*/  LDC.64 R6, c[0x0][R20+0x218] ;  /* 0x0000860014067b82 */ /* 0x000f300000000a00 */
[----:B------:R-:W5:Y:S08]  /*ff30*/  LDC.64 R10, c[0x0][R20+0x228] ;  /* 0x00008a00140a7b82 */ /* 0x000f700000000a00 */
[----:B------:R-:W1:Y:S08]  /*ff40*/  @P1 LDC R0, c[0x0][0xbec] ;  /* 0x0002fb00ff001b82 */ /* 0x000e700000000800 */
[----:B------:R-:W5:Y:S08]  /*ff50*/  LDC.64 R12, c[0x0][R20+0x210] ;  /* 0x00008400140c7b82 */ /* 0x000f700000000a00 */
[----:B------:R-:W5:Y:S01]  /*ff60*/  @P1 LDC R29, c[0x0][0xbf0] ;  /* 0x0002fc00ff1d1b82 */ /* 0x000f620000000800 */
[----:B-1----:R-:W-:-:S07]  /*ff70*/  @P1 IMAD.HI.U32 R0, R37, R0, RZ ;  /* 0x0000000025001227 */ /* 0x002fce00078e00ff */
[----:B0-----:R-:W0:Y:S01]  /*ff80*/  @!P0 LDC R4, c[0x0][0xb50] ;  /* 0x0002d400ff048b82 */ /* 0x001e220000000800 */
[-C--:B---3--:R-:W-:Y:S02]  /*ff90*/  IMAD R9, R9, R31.reuse, RZ ;  /* 0x0000001f09097224 */ /* 0x088fe400078e02ff */
[----:B------:R-:W-:-:S05]  /*ffa0*/  IMAD.WIDE.U32 R14, R8, R31, RZ ;  /* 0x0000001f080e7225 */ /* 0x000fca00078e00ff */
[----:B------:R-:W1:Y:S01]  /*ffb0*/  @!P0 LDC R5, c[0x0][0xb54] ;  /* 0x0002d500ff058b82 */ /* 0x000e620000000800 */
[-C--:B----4-:R-:W-:Y:S02]  /*ffc0*/  IMAD R27, R7, R152.reuse, RZ ;  /* 0x00000098071b7224 */ /* 0x090fe400078e02ff */
[----:B------:R-:W-:Y:S01]  /*ffd0*/  IMAD.WIDE.U32 R6, R6, R152, RZ ;  /* 0x0000009806067225 */ /* 0x000fe200078e00ff */
[----:B-----5:R-:W-:-:S03]  /*ffe0*/  @P1 SHF.R.U32.HI R21, RZ, R29, R0 ;  /* 0x0000001dff151219 */ /* 0x020fc60000011600 */
[----:B------:R-:W-:Y:S01]  /*fff0*/  IMAD R29, R8, R26, R9 ;  /* 0x0000001a081d7224 */ /* 0x000fe200078e0209 */
[----:B------:R-:W-:Y:S02]  /*10000*/  IADD3 R27, R7, R27, RZ ;  /* 0x0000001b071b7210 */ /* 0x000fe40007ffe0ff */
[----:B------:R-:W-:Y:S01]  /*10010*/  IADD3 R0, P1, P3, R14, R6, R3 ;  /* 0x000000060e007210 */ /* 0x000fe20007b3e003 */
[----:B------:R-:W-:Y:S02]  /*10020*/  IMAD.MOV R8, RZ, RZ, -R21 ;  /* 0x000000ffff087224 */ /* 0x000fe400078e0a15 */
[----:B------:R-:W-:Y:S01]  /*10030*/  IMAD.IADD R29, R15, 0x1, R29 ;  /* 0x000000010f1d7824 */ /* 0x000fe200078e021d */
[----:B--2---:R-:W-:-:S05]  /*10040*/  SEL R9, R32, RZ, P0 ;  /* 0x000000ff20097207 */ /* 0x004fca0000000000 */
[----:B------:R-:W-:-:S04]  /*10050*/  IMAD.WIDE.U32 R6, R10, R9, RZ ;  /* 0x000000090a067225 */ /* 0x000fc800078e00ff */
[----:B------:R-:W-:Y:S02]  /*10060*/  IMAD R11, R11, R9, RZ ;  /* 0x000000090b0b7224 */ /* 0x000fe400078e02ff */
[----:B------:R-:W-:Y:S01]  /*10070*/  IMAD R9, R28, R8, R37 ;  /* 0x000000081c097224 */ /* 0x000fe200078e0225 */
[----:B------:R-:W-:Y:S01]  /*10080*/  IADD3.X R8, R29, R27, R24, P1, P3 ;  /* 0x0000001b1d087210 */ /* 0x000fe20000fe6418 */
[----:B------:R-:W-:Y:S01]  /*10090*/  IMAD.IADD R11, R7, 0x1, R11 ;  /* 0x00000001070b7824 */ /* 0x000fe200078e020b */
[----:B------:R-:W-:Y:S01]  /*100a0*/  IADD3 R6, P0, P1, R21, R0, R6 ;  /* 0x0000000015067210 */ /* 0x000fe2000791e006 */
[----:B------:R-:W-:Y:S01]  /*100b0*/  IMAD R0, R13, R9, RZ ;  /* 0x000000090d007224 */ /* 0x000fe200078e02ff */
[----:B------:R-:W-:-:S04]  /*100c0*/  SHF.R.S32.HI R21, RZ, 0x1f, R21 ;  /* 0x0000001fff157819 */ /* 0x000fc80000011415 */
[----:B------:R-:W-:Y:S02]  /*100d0*/  IADD3.X R7, R21, R8, R11, P0, P1 ;  /* 0x0000000815077210 */ /* 0x000fe400007e240b */
[----:B------:R-:W-:Y:S01]  /*100e0*/  SHF.R.S32.HI R11, RZ, 0x1f, R9 ;  /* 0x0000001fff0b7819 */ /* 0x000fe20000011409 */
[----:B------:R-:W-:-:S04]  /*100f0*/  IMAD.WIDE.U32 R6, R12, R9, R6 ;  /* 0x000000090c067225 */ /* 0x000fc800078e0006 */
[----:B------:R-:W-:Y:S01]  /*10100*/  IMAD R11, R12, R11, R0 ;  /* 0x0000000b0c0b7224 */ /* 0x000fe200078e0200 */
[----:B0-----:R-:W-:-:S03]  /*10110*/  LEA R4, P0, R6, R4, 0x2 ;  /* 0x0000000406047211 */ /* 0x001fc600078010ff */
[----:B------:R-:W-:Y:S02]  /*10120*/  IMAD.IADD R0, R7, 0x1, R11 ;  /* 0x0000000107007824 */ /* 0x000fe400078e020b */
[----:B------:R-:W-:-:S03]  /*10130*/  IMAD.MOV.U32 R7, RZ, RZ, -0x800000 ;  /* 0xff800000ff077424 */ /* 0x000fc600078e00ff */
[----:B-1----:R-:W-:-:S05]  /*10140*/  LEA.HI.X R5, R6, R5, R0, 0x2, P0 ;  /* 0x0000000506057211 */ /* 0x002fca00000f1400 */
[----:B------:R0:W-:Y:S02]  /*10150*/  STG.E desc[UR42][R4.64], R7 ;  /* 0x0000000704007986 */ /* 0x0001e4000c10192a */
.L_x_615:
[----:B------:R-:W-:Y:S05]  /*10160*/  BSYNC B1 ;  /* 0x0000000000017941 */ /* 0x000fea0003800000 */
.L_x_614:
[----:B------:R-:W-:Y:S05]  /*10170*/  @P2 BRA `(.L_x_608) ;  /* 0x0000000400382947 */ /* 0x000fea0003800000 */
[----:B------:R-:W2:Y:S01]  /*10180*/  LDL R27, [R1+0x44] ;  /* 0x00004400011b7983 */ /* 0x000ea20000100800 */
[----:B------:R-:W3:Y:S01]  /*10190*/  LDC R8, c[0x0][0xbe8] ;  /* 0x0002fa00ff087b82 */ /* 0x000ee20000000800 */
[----:B------:R-:W-:Y:S01]  /*101a0*/  SHF.R.S32.HI R28, RZ, 0x1f, R30 ;  /* 0x0000001fff1c7819 */ /* 0x000fe2000001141e */
[----:B------:R-:W-:Y:S01]  /*101b0*/  ULDC.64 UR4, c[0x0][0xaa0] ;  /* 0x0002a80000047ab9 */ /* 0x000fe20000000a00 */
[----:B------:R-:W-:Y:S01]  /*101c0*/  ULDC.64 UR6, c[0x0][0xaf0] ;  /* 0x0002bc0000067ab9 */ /* 0x000fe20000000a00 */
[----:B------:R-:W-:Y:S01]  /*101d0*/  IMAD R0, R24, UR4, RZ ;  /* 0x0000000418007c24 */ /* 0x000fe2000f8e02ff */
[----:B------:R-:W-:Y:S01]  /*101e0*/  LEA.HI R28, R28, R30, RZ, 0x3 ;  /* 0x0000001e1c1c7211 */ /* 0x000fe200078f18ff */
[----:B0-----:R-:W-:-:S03]  /*101f0*/  IMAD.WIDE.U32 R4, R3, UR4, RZ ;  /* 0x0000000403047c25 */ /* 0x001fc6000f8e00ff */
[----:B------:R-:W-:Y:S01]  /*10200*/  SHF.R.S32.HI R28, RZ, 0x3, R28 ;  /* 0x00000003ff1c7819 */ /* 0x000fe2000001141c */
[----:B------:R-:W-:Y:S01]  /*10210*/  IMAD R7, R3, UR5, R0 ;  /* 0x0000000503077c24 */ /* 0x000fe2000f8e0200 */
[----:B------:R-:W-:-:S03]  /*10220*/  ULDC.64 UR4, c[0x0][0xae8] ;  /* 0x0002ba0000047ab9 */ /* 0x000fc60000000a00 */
[----:B------:R-:W-:Y:S02]  /*10230*/  IMAD R0, R74, 0x30, R28 ;  /* 0x000000304a007824 */ /* 0x000fe400078e021c */
[----:B------:R-:W-:Y:S02]  /*10240*/  IMAD.IADD R5, R5, 0x1, R7 ;  /* 0x0000000105057824 */ /* 0x000fe400078e0207 */
[----:B------:R-:W-:Y:S01]  /*10250*/  IMAD.WIDE.U32 R4, R152, UR4, R4 ;  /* 0x0000000498047c25 */ /* 0x000fe2000f8e0004 */
[----:B---3--:R-:W-:-:S03]  /*10260*/  ISETP.NE.AND P0, PT, R8, 0x1, PT ;  /* 0x000000010800780c */ /* 0x008fc60003f05270 */
[----:B------:R-:W-:Y:S01]  /*10270*/  IMAD R5, R152, UR5, R5 ;  /* 0x0000000598057c24 */ /* 0x000fe2000f8e0205 */
[----:B------:R-:W-:Y:S01]  /*10280*/  ULDC.64 UR4, c[0x0][0xae0] ;  /* 0x0002b80000047ab9 */ /* 0x000fe20000000a00 */
[----:B------:R-:W-:-:S08]  /*10290*/  IMAD.WIDE.U32 R4, R31, UR6, R4 ;  /* 0x000000061f047c25 */ /* 0x000fd0000f8e0004 */
[----:B------:R-:W0:Y:S08]  /*102a0*/  @P0 LDC R6, c[0x0][0xbec] ;  /* 0x0002fb00ff060b82 */ /* 0x000e300000000800 */
[----:B------:R-:W3:Y:S01]  /*102b0*/  @P0 LDC R11, c[0x0][0xbf0] ;  /* 0x0002fc00ff0b0b82 */ /* 0x000ee20000000800 */
[----:B--2---:R-:W-:-:S04]  /*102c0*/  IMAD R9, R27, 0xc0, R0 ;  /* 0x000000c01b097824 */ /* 0x004fc800078e0200 */
[----:B0-----:R-:W-:Y:S01]  /*102d0*/  @P0 IMAD.HI.U32 R0, R9, R6, RZ ;  /* 0x0000000609000227 */ /* 0x001fe200078e00ff */
[----:B------:R-:W-:-:S03]  /*102e0*/  MOV R3, R9 ;  /* 0x0000000900037202 */ /* 0x000fc60000000f00 */
[----:B------:R-:W-:Y:S01]  /*102f0*/  IMAD R6, R26, UR6, RZ ;  /* 0x000000061a067c24 */ /* 0x000fe2000f8e02ff */
[----:B---3--:R-:W-:-:S03]  /*10300*/  @P0 SHF.R.U32.HI R3, RZ, R11, R0 ;  /* 0x0000000bff030219 */ /* 0x008fc60000011600 */
[----:B------:R-:W-:Y:S01]  /*10310*/  IMAD R7, R31, UR7, R6 ;  /* 0x000000071f077c24 */ /* 0x000fe2000f8e0206 */
[--C-:B------:R-:W-:Y:S01]  /*10320*/  SHF.R.S32.HI R0, RZ, 0x1f, R3.reuse ;  /* 0x0000001fff007819 */ /* 0x100fe20000011403 */
[----:B------:R-:W-:Y:S01]  /*10330*/  IMAD.MOV R6, RZ, RZ, -R3 ;  /* 0x000000ffff067224 */ /* 0x000fe200078e0a03 */
[----:B------:R-:W-:Y:S01]  /*10340*/  ULDC.64 UR6, c[0x0][0xa80] ;  /* 0x0002a00000067ab9 */ /* 0x000fe20000000a00 */
[----:B------:R-:W-:Y:S02]  /*10350*/  IMAD.IADD R5, R5, 0x1, R7 ;  /* 0x0000000105057824 */ /* 0x000fe400078e0207 */
[----:B------:R-:W-:Y:S02]  /*10360*/  IMAD R0, R0, UR4, RZ ;  /* 0x0000000400007c24 */ /* 0x000fe4000f8e02ff */
[----:B------:R-:W-:Y:S02]  /*10370*/  IMAD R7, R8, R6, R9 ;  /* 0x0000000608077224 */ /* 0x000fe400078e0209 */
[----:B------:R-:W-:-:S02]  /*10380*/  IMAD R9, R3, UR5, R0 ;  /* 0x0000000503097c24 */ /* 0x000fc4000f8e0200 */
[----:B------:R-:W-:Y:S01]  /*10390*/  IMAD.WIDE.U32 R4, R3, UR4, R4 ;  /* 0x0000000403047c25 */ /* 0x000fe2000f8e0004 */
[----:B------:R-:W-:Y:S01]  /*103a0*/  SHF.R.S32.HI R0, RZ, 0x1f, R7 ;  /* 0x0000001fff007819 */ /* 0x000fe20000011407 */
[----:B------:R-:W-:Y:S02]  /*103b0*/  ULDC.64 UR4, c[0x0][0xad8] ;  /* 0x0002b60000047ab9 */ /* 0x000fe40000000a00 */
[----:B------:R-:W-:Y:S02]  /*103c0*/  IMAD.IADD R5, R5, 0x1, R9 ;  /* 0x0000000105057824 */ /* 0x000fe400078e0209 */
[----:B------:R-:W-:Y:S02]  /*103d0*/  IMAD R0, R0, UR4, RZ ;  /* 0x0000000400007c24 */ /* 0x000fe4000f8e02ff */
[----:B------:R-:W-:Y:S01]  /*103e0*/  IMAD.WIDE.U32 R20, R7, UR4, R4 ;  /* 0x0000000407147c25 */ /* 0x000fe2000f8e0004 */
[----:B------:R-:W-:Y:S02]  /*103f0*/  ULDC UR4, c[0x0][0xac8] ;  /* 0x0002b20000047ab9 */ /* 0x000fe40000000800 */
[----:B------:R-:W-:Y:S01]  /*10400*/  ISETP.GE.AND P0, PT, R59, UR4, PT ;  /* 0x000000043b007c0c */ /* 0x000fe2000bf06270 */
[----:B------:R-:W-:Y:S01]  /*10410*/  IMAD R3, R7, UR5, R0 ;  /* 0x0000000507037c24 */ /* 0x000fe2000f8e0200 */
[----:B------:R-:W-:Y:S01]  /*10420*/  LEA R7, P1, R20, UR6, 0x1 ;  /* 0x0000000614077c11 */ /* 0x000fe2000f8208ff */
[----:B------:R-:W-:-:S02]  /*10430*/  UMOV UR4, 0xffffffff ;  /* 0xffffffff00047882 */ /* 0x000fc40000000000 */
[----:B------:R-:W-:-:S05]  /*10440*/  IMAD.IADD R3, R21, 0x1, R3 ;  /* 0x0000000115037824 */ /* 0x000fca00078e0203 */
[----:B------:R-:W-:Y:S01]  /*10450*/  LEA.HI.X R20, R20, UR7, R3, 0x1, P1 ;  /* 0x0000000714147c11 */ /* 0x000fe200088f0c03 */
[----:B------:R-:W-:Y:S06]  /*10460*/  BRA.DIV UR4, `(.L_x_616) ;  /* 0x0000008604907947 */ /* 0x000fec000b800000 */
[----:B------:R-:W0:Y:S01]  /*10470*/  SHFL.IDX PT, R3, R7, RZ, 0x181f ;  /* 0x00181fff07037589 */ /* 0x000e2200000e0000 */
[----:B------:R-:W-:Y:S02]  /*10480*/  IMAD R21, R25, R8, RZ ;  /* 0x0000000819157224 */ /* 0x000fe400078e02ff */
[----:B------:R-:W-:Y:S01]  /*10490*/  IMAD R24, R27, 0xc0, R28 ;  /* 0x000000c01b187824 */ /* 0x000fe200078e021c */
[----:B------:R-:W2:Y:S03]  /*104a0*/  SHFL.IDX PT, R0, R20, RZ, 0x181f ;  /* 0x00181fff14007589 */ /* 0x000ea600000e0000 */
[C---:B------:R-:W-:Y:S01]  /*104b0*/  VIADD R8, R24.reuse, 0x30 ;  /* 0x0000003018087836 */ /* 0x040fe20000000000 */
[----:B------:R-:W3:Y:S01]  /*104c0*/  SHFL.IDX PT, R5, R7, 0x1, 0x181f ;  /* 0x00381f0007057f89 */ /* 0x000ee200000e0000 */
[C---:B------:R-:W-:Y:S01]  /*104d0*/  ISETP.GE.OR P2, PT, R24.reuse, R21, P0 ;  /* 0x000000151800720c */ /* 0x040fe20000746670 */
[----:B------:R-:W-:-:S02]  /*104e0*/  VIADD R10, R24, 0x60 ;  /* 0x00000060180a7836 */ /* 0x000fc40000000000 */
[----:B------:R-:W4:Y:S01]  /*104f0*/  SHFL.IDX PT, R14, R7, 0x2, 0x181f ;  /* 0x00581f00070e7f89 */ /* 0x000f2200000e0000 */
[-C--:B------:R-:W-:Y:S02]  /*10500*/  ISETP.GE.OR P3, PT, R8, R21.reuse, P0 ;  /* 0x000000150800720c */ /* 0x080fe40000766670 */
[----:B------:R-:W-:Y:S01]  /*10510*/  ISETP.GE.OR P4, PT, R10, R21, P0 ;  /* 0x000000150a00720c */ /* 0x000fe20000786670 */
[----:B------:R-:W5:Y:S04]  /*10520*/  SHFL.IDX PT, R4, R20, 0x1, 0x181f ;  /* 0x00381f0014047f89 */ /* 0x000f6800000e0000 */
[----:B------:R-:W1:Y:S02]  /*10530*/  SHFL.IDX PT, R6, R20, 0x2, 0x181f ;  /* 0x00581f0014067f89 */ /* 0x000e6400000e0000 */
[----:B0-----:R-:W-:-:S04]  /*10540*/  @!P2 LEA R10, P5, R59, R3, 0x1 ;  /* 0x000000033b0aa211 */ /* 0x001fc800078a08ff */
[C-C-:B--2---:R-:W-:Y:S02]  /*10550*/  @!P2 LEA.HI.X R3, R59.reuse, R0, R58.reuse, 0x1, P5 ;  /* 0x000000003b03a211 */ /* 0x144fe400028f0c3a */
[----:B------:R0:W2:Y:S01]  /*10560*/  SHFL.IDX PT, R0, R20, 0x3, 0x181f ;  /* 0x00781f0014007f89 */ /* 0x0000a200000e0000 */
[C---:B---3--:R-:W-:Y:S02]  /*10570*/  @!P3 LEA R8, P1, R59.reuse, R5, 0x1 ;  /* 0x000000053b08b211 */ /* 0x048fe400078208ff */
[----:B------:R-:W-:Y:S02]  /*10580*/  @!P2 MOV R11, R3 ;  /* 0x00000003000ba202 */ /* 0x000fe40000000f00 */
[C---:B----4-:R-:W-:Y:S02]  /*10590*/  @!P4 LEA R25, P5, R59.reuse, R14, 0x1 ;  /* 0x0000000e3b19c211 */ /* 0x050fe400078a08ff */
[----:B------:R0:W3:Y:S01]  /*105a0*/  SHFL.IDX PT, R14, R7, 0x3, 0x181f ;  /* 0x00781f00070e7f89 */ /* 0x0000e200000e0000 */
[----:B-----5:R-:W-:-:S02]  /*105b0*/  @!P3 LEA.HI.X R9, R59, R4, R58, 0x1, P1 ;  /* 0x000000043b09b211 */ /* 0x020fc400008f0c3a */
[----:B------:R-:W-:Y:S01]  /*105c0*/  @!P4 IMAD.MOV.U32 R4, RZ, RZ, R25 ;  /* 0x000000ffff04c224 */ /* 0x000fe200078e0019 */
[----:B------:R0:W-:Y:S01]  /*105d0*/  @!P2 ST.E.128 desc[UR42][R10.64], RZ ;  /* 0x000000ff0a00a985 */ /* 0x0001e2000c101d2a */
[----:B-1----:R-:W-:-:S03]  /*105e0*/  @!P4 LEA.HI.X R5, R59, R6, R58, 0x1, P5 ;  /* 0x000000063b05c211 */ /* 0x002fc600028f0c3a */
[----:B------:R0:W-:Y:S04]  /*105f0*/  @!P3 ST.E.128 desc[UR42][R8.64], RZ ;  /* 0x000000ff0800b985 */ /* 0x0001e8000c101d2a */
[----:B------:R0:W-:Y:S02]  /*10600*/  @!P4 ST.E.128 desc[UR42][R4.64], RZ ;  /* 0x000000ff0400c985 */ /* 0x0001e4000c101d2a */
.L_x_801:
[----:B------:R-:W-:-:S05]  /*10610*/  VIADD R24, R24, 0x90 ;  /* 0x0000009018187836 */ /* 0x000fca0000000000 */
[----:B------:R-:W-:-:S13]  /*10620*/  ISETP.GE.OR P0, PT, R24, R21, P0 ;  /* 0x000000151800720c */ /* 0x000fda0000706670 */
[----:B---3--:R-:W-:-:S04]  /*10630*/  @!P0 LEA R14, P1, R59, R14, 0x1 ;  /* 0x0000000e3b0e8211 */ /* 0x008fc800078208ff */
[----:B--2---:R-:W-:-:S05]  /*10640*/  @!P0 LEA.HI.X R15, R59, R0, R58, 0x1, P1 ;  /* 0x000000003b0f8211 */ /* 0x004fca00008f0c3a */
[----:B------:R2:W-:Y:S04]  /*10650*/  @!P0 ST.E.128 desc[UR42][R14.64], RZ ;  /* 0x000000ff0e008985 */ /* 0x0005e8000c101d2a */
.L_x_608:
[----:B------:R-:W-:Y:S05]  /*10660*/  BSYNC B0 ;  /* 0x0000000000007941 */ /* 0x000fea0003800000 */
.L_x_603:
[----:B------:R-:W-:Y:S02]  /*10670*/  ULDC UR4, c[0x0][0xc3c] ;  /* 0x00030f0000047ab9 */ /* 0x000fe40000000800 */
[----:B------:R-:W-:-:S13]  /*10680*/  ISETP.GE.AND P0, PT, R35, UR4, PT ;  /* 0x0000000423007c0c */ /* 0x000fda000bf06270 */
[----:B------:R-:W-:Y:S05]  /*10690*/  @!P0 BRA `(.L_x_617) ;  /* 0xffffff0800708947 */ /* 0x000fea000383ffff */
[----:B------:R-:W-:Y:S05]  /*106a0*/  BRA `(.L_x_478) ;  /* 0x0000006c00cc7947 */ /* 0x000fea0003800000 */
.L_x_476:
[----:B------:R-:W-:-:S08]  /*106b0*/  NOP ;  /* 0x0000000000007918 */ /* 0x000fd00000000000 */
[----:B------:R-:W0:-:S00]  /*106c0*/  USETMAXREG.DEALLOC.CTAPOOL 0x20 ;  /* 0x00000020000079c8 */ /* 0x000e0000080e0500 */
[----:B0-----:R-:W2:Y:S01]  /*106d0*/  LDL.LU R2, [R1] ;  /* 0x0000000001027983 */ /* 0x001ea20000300800 */
[----:B------:R-:W-:-:S06]  /*106e0*/  LOP3.LUT R0, R0, 0x3, RZ, 0xc0, !PT ;  /* 0x0000000300007812 */ /* 0x000fcc00078ec0ff */
[----:B------:R-:W0:Y:S02]  /*106f0*/  SHFL.IDX PT, R0, R0, RZ, 0x1f ;  /* 0x00001fff00007589 */ /* 0x000e2400000e0000 */
[----:B0-----:R-:W-:Y:S01]  /*10700*/  ISETP.NE.AND P0, PT, R0, RZ, PT ;  /* 0x000000ff0000720c */ /* 0x001fe20003f05270 */
[----:B------:R-:W-:Y:S01]  /*10710*/  IMAD.MOV.U32 R0, RZ, RZ, RZ ;  /* 0x000000ffff007224 */ /* 0x000fe200078e00ff */
[----:B--2---:R-:W-:-:S11]  /*10720*/  LOP3.LUT R2, R2, 0xfffffffb, RZ, 0xc0, !PT ;  /* 0xfffffffb02027812 */ /* 0x004fd600078ec0ff */
[----:B------:R-:W-:-:S05]  /*10730*/  @P0 LOP3.LUT R2, R2, 0x4, RZ, 0xfc, !PT ;  /* 0x0000000402020812 */ /* 0x000fca00078efcff */
[----:B------:R0:W-:Y:S01]  /*10740*/  STL [R1], R2 ;  /* 0x0000000201007387 */ /* 0x0001e20000100800 */
        /* <DEDUP_REMOVED lines=8> */
.L_x_618:
        /* <DEDUP_REMOVED lines=41> */
[----:B------:R-:W-:Y:S01]  /*10a60*/  IMAD.MOV.U32 R6, RZ, RZ, R3 ;  /* 0x000000ffff067224 */ /* 0x000fe200078e0003 */
[----:B------:R-:W-:Y:S01]  /*10a70*/  UMOV UR4, URZ ;  /* 0x0000003f00047c82 */ /* 0x000fe20008000000 */
[----:B------:R-:W-:-:S05]  /*10a80*/  ULDC UR5, c[0x0][0xc38] ;  /* 0x00030e0000057ab9 */ /* 0x000fca0000000800 */
.L_x_622:
[----:B------:R-:W0:Y:S01]  /*10a90*/  LDC R0, c[0x0][0xc3c] ;  /* 0x00030f00ff007b82 */ /* 0x000e220000000800 */
[----:B------:R-:W-:Y:S01]  /*10aa0*/  UIADD3 UR4, UR4, 0x1f, URZ ;  /* 0x0000001f04047890 */ /* 0x000fe2000fffe03f */
[----:B------:R-:W-:Y:S02]  /*10ab0*/  ULDC UR7, c[0x0][0xc3c] ;  /* 0x00030f0000077ab9 */ /* 0x000fe40000000800 */
[----:B------:R-:W-:-:S03]  /*10ac0*/  IMAD.U32 R27, RZ, RZ, UR7 ;  /* 0x00000007ff1b7e24 */ /* 0x000fc6000f8e00ff */
[----:B0-----:R-:W-:-:S13]  /*10ad0*/  ISETP.LE.AND P6, PT, R0, UR4, PT ;  /* 0x0000000400007c0c */ /* 0x001fda000bfc3270 */
[----:B------:R-:W-:Y:S05]  /*10ae0*/  @P6 BRA `(.L_x_621) ;  /* 0x0000000400a46947 */ /* 0x000fea0003800000 */
[----:B------:R-:W-:-:S05]  /*10af0*/  VIADD R9, R7, UR4 ;  /* 0x0000000407097c36 */ /* 0x000fca0008000000 */
[----:B------:R-:W-:Y:S02]  /*10b00*/  ISETP.GE.OR P6, PT, R9, R0, !P0 ;  /* 0x000000000900720c */ /* 0x000fe400047c6670 */
[----:B------:R-:W-:-:S11]  /*10b10*/  MOV R0, RZ ;  /* 0x000000ff00007202 */ /* 0x000fd60000000f00 */
        /* <DEDUP_REMOVED lines=25> */
[----:B------:R-:W-:-:S04]  /*10cb0*/  IADD3 R6, R3, R6, RZ ;  /* 0x0000000603067210 */ /* 0x000fc80007ffe0ff */
[----:B------:R-:W-:-:S13]  /*10cc0*/  ISETP.GT.AND P6, PT, R6, UR6, PT ;  /* 0x0000000606007c0c */ /* 0x000fda000bfc4270 */
[----:B------:R-:W-:Y:S05]  /*10cd0*/  @!P6 BRA `(.L_x_622) ;  /* 0xfffffffc006ce947 */ /* 0x000fea000383ffff */
.L_x_620:
        /* <DEDUP_REMOVED lines=15> */
[----:B0-----:R-:W-:Y:S01]  /*10dd0*/  IMAD.MOV R13, RZ, RZ, -R3 ;  /* 0x000000ffff0d7224 */ /* 0x001fe200078e0a03 */
[----:B------:R-:W-:Y:S06]  /*10de0*/  @!P0 BRA `(.L_x_623) ;  /* 0x0000000000088947 */ /* 0x000fec0003800000 */
[----:B------:R-:W-:-:S05]  /*10df0*/  VIADD R5, R27, 0xffffffff ;  /* 0xffffffff1b057836 */ /* 0x000fca0000000000 */
[----:B------:R0:W1:Y:S02]  /*10e00*/  SHFL.IDX PT, R24, R2, R5, 0x1f ;  /* 0x00001f0502187589 */ /* 0x00006400000e0000 */
.L_x_623:
[----:B-1----:R-:W-:Y:S01]  /*10e10*/  IMAD R24, R24, UR5, R11 ;  /* 0x0000000518187c24 */ /* 0x002fe2000f8e020b */
[----:B0-----:R-:W-:Y:S01]  /*10e20*/  MOV R2, RZ ;  /* 0x000000ff00027202 */ /* 0x001fe20000000f00 */
[----:B------:R-:W-:Y:S02]  /*10e30*/  IMAD R11, R13, R4, RZ ;  /* 0x000000040d0b7224 */ /* 0x000fe400078e02ff */
[----:B------:R-:W-:Y:S01]  /*10e40*/  IMAD.MOV.U32 R5, RZ, RZ, R8 ;  /* 0x000000ffff057224 */ /* 0x000fe200078e0008 */
[----:B------:R-:W-:Y:S01]  /*10e50*/  IADD3 R25, -R24, UR6, RZ ;  /* 0x0000000618197c10 */ /* 0x000fe2000fffe1ff */
[----:B------:R-:W-:Y:S01]  /*10e60*/  IMAD.HI.U32 R2, R3, R11, R2 ;  /* 0x0000000b03027227 */ /* 0x000fe200078e0002 */
[----:B------:R-:W-:Y:S01]  /*10e70*/  IABS R8, R0 ;  /* 0x0000000000087213 */ /* 0x000fe20000000000 */
[----:B------:R-:W0:Y:S01]  /*10e80*/  I2F.RP R6, R5 ;  /* 0x0000000500067306 */ /* 0x000e220000209400 */
[----:B------:R-:W-:Y:S01]  /*10e90*/  IABS R3, R25 ;  /* 0x0000001900037213 */ /* 0x000fe20000000000 */
[----:B------:R-:W-:-:S02]  /*10ea0*/  VIADD R27, R27, UR4 ;  /* 0x000000041b1b7c36 */ /* 0x000fc40008000000 */
[----:B------:R-:W-:Y:S02]  /*10eb0*/  IMAD.MOV R8, RZ, RZ, -R8 ;  /* 0x000000ffff087224 */ /* 0x000fe400078e0a08 */
[----:B------:R-:W-:-:S04]  /*10ec0*/  IMAD.HI.U32 R2, R2, R3, RZ ;  /* 0x0000000302027227 */ /* 0x000fc800078e00ff */
[----:B------:R-:W-:-:S05]  /*10ed0*/  IMAD R3, R2, R8, R3 ;  /* 0x0000000802037224 */ /* 0x000fca00078e0203 */
[----:B------:R-:W-:Y:S01]  /*10ee0*/  ISETP.GT.U32.AND P1, PT, R4, R3, PT ;  /* 0x000000030400720c */ /* 0x000fe20003f24070 */
[----:B0-----:R-:W0:-:S12]  /*10ef0*/  MUFU.RCP R6, R6 ;  /* 0x0000000600067308 */ /* 0x001e180000001000 */
[----:B------:R-:W-:Y:S02]  /*10f00*/  @!P1 IMAD.IADD R3, R3, 0x1, -R4 ;  /* 0x0000000103039824 */ /* 0x000fe400078e0a04 */
[----:B------:R-:W-:Y:S01]  /*10f10*/  @!P1 VIADD R2, R2, 0x1 ;  /* 0x0000000102029836 */ /* 0x000fe20000000000 */
[----:B------:R-:W-:Y:S01]  /*10f20*/  ISETP.NE.AND P1, PT, R0, RZ, PT ;  /* 0x000000ff0000720c */ /* 0x000fe20003f25270 */
[----:B0-----:R-:W-:Y:S01]  /*10f30*/  VIADD R8, R6, 0xffffffe ;  /* 0x0ffffffe06087836 */ /* 0x001fe20000000000 */
[----:B------:R-:W-:Y:S02]  /*10f40*/  ISETP.GE.U32.AND P0, PT, R3, R4, PT ;  /* 0x000000040300720c */ /* 0x000fe40003f06070 */
[----:B------:R-:W-:Y:S01]  /*10f50*/  LOP3.LUT R4, R25, R0, RZ, 0x3c, !PT ;  /* 0x0000000019047212 */ /* 0x000fe200078e3cff */
[----:B------:R0:W1:Y:S03]  /*10f60*/  F2I.FTZ.U32.TRUNC.NTZ R3, R8 ;  /* 0x0000000800037305 */ /* 0x000066000021f000 */
[----:B------:R-:W-:-:S02]  /*10f70*/  ISETP.GE.AND P2, PT, R4, RZ, PT ;  /* 0x000000ff0400720c */ /* 0x000fc40003f46270 */
[----:B0-----:R-:W-:-:S05]  /*10f80*/  IABS R8, R9 ;  /* 0x0000000900087213 */ /* 0x001fca0000000000 */
[----:B------:R-:W-:-:S04]  /*10f90*/  @P0 VIADD R2, R2, 0x1 ;  /* 0x0000000102020836 */ /* 0x000fc80000000000 */
[----:B------:R-:W-:Y:S01]  /*10fa0*/  IMAD.MOV.U32 R6, RZ, RZ, R2 ;  /* 0x000000ffff067224 */ /* 0x000fe200078e0002 */
[----:B-1----:R-:W-:Y:S01]  /*10fb0*/  IADD3 R2, RZ, -R3, RZ ;  /* 0x80000003ff027210 */ /* 0x002fe20007ffe0ff */
[----:B------:R-:W-:Y:S02]  /*10fc0*/  IMAD.MOV R8, RZ, RZ, -R8 ;  /* 0x000000ffff087224 */ /* 0x000fe400078e0a08 */
[----:B------:R-:W-:Y:S01]  /*10fd0*/  @!P2 IMAD.MOV R6, RZ, RZ, -R6 ;  /* 0x000000ffff06a224 */ /* 0x000fe200078e0a06 */
        /* <DEDUP_REMOVED lines=23> */
[----:B------:R-:W-:-:S05]  /*11150*/  IMAD R9, R9, 0x1000000, R2 ;  /* 0x0100000009097824 */ /* 0x000fca00078e0202 */
[----:B------:R-:W-:Y:S01]  /*11160*/  LEA R26, R26, R9, 0x10 ;  /* 0x000000091a1a7211 */ /* 0x000fe200078e80ff */
[----:B------:R-:W-:Y:S06]  /*11170*/  BRA `(.L_x_624) ;  /* 0x00000000000c7947 */ /* 0x000fec0003800000 */
.L_x_621:
[----:B------:R-:W-:Y:S02]  /*11180*/  IMAD.MOV.U32 R25, RZ, RZ, RZ ;  /* 0x000000ffff197224 */ /* 0x000fe400078e00ff */
[----:B------:R-:W-:Y:S02]  /*11190*/  IMAD.U32 R24, RZ, RZ, UR6 ;  /* 0x00000006ff187e24 */ /* 0x000fe4000f8e00ff */
[----:B------:R-:W-:-:S07]  /*111a0*/  IMAD.MOV.U32 R26, RZ, RZ, RZ ;  /* 0x000000ffff1a7224 */ /* 0x000fce00078e00ff */
.L_x_624:
[----:B------:R-:W-:-:S13]  /*111b0*/  ISETP.NE.AND P0, PT, R7, RZ, PT ;  /* 0x000000ff0700720c */ /* 0x000fda0003f05270 */
[----:B------:R-:W0:Y:S01]  /*111c0*/  @!P0 S2R R3, SR_CgaCtaId ;  /* 0x0000000000038919 */ /* 0x000e220000008800 */
[----:B------:R-:W-:-:S04]  /*111d0*/  @!P0 MOV R0, 0x400 ;  /* 0x0000040000008802 */ /* 0x000fc80000000f00 */
[----:B0-----:R-:W-:-:S05]  /*111e0*/  @!P0 LEA R0, R3, R0, 0x18 ;  /* 0x0000000003008211 */ /* 0x001fca00078ec0ff */
[----:B------:R0:W-:Y:S01]  /*111f0*/  @!P0 STS.128 [R0+0x168d0], R24 ;  /* 0x0168d01800008388 */ /* 0x0001e20000000c00 */
[----:B------:R-:W-:Y:S06]  /*11200*/  BAR.ARV 0x5, 0x200 ;  /* 0x0148000000007b1d */ /* 0x000fec0000002000 */
.L_x_619:
[----:B------:R2:W-:Y:S01]  /*11210*/  STL [R1+0x44], RZ ;  /* 0x000044ff01007387 */ /* 0x0005e20000100800 */
[----:B------:R-:W-:Y:S01]  /*11220*/  ULDC UR4, c[0x0][0xc3c] ;  /* 0x00030f0000047ab9 */ /* 0x000fe20000000800 */
[----:B------:R-:W-:Y:S01]  /*11230*/  IMAD.MOV.U32 R29, RZ, RZ, 0x1 ;  /* 0x00000001ff1d7424 */ /* 0x000fe200078e00ff */
[----:B-1----:R-:W-:Y:S01]  /*11240*/  ISETP.GE.AND P0, PT, R27, UR4, PT ;  /* 0x000000041b007c0c */ /* 0x002fe2000bf06270 */
[----:B------:R-:W-:-:S12]  /*11250*/  IMAD.MOV.U32 R22, RZ, RZ, RZ ;  /* 0x000000ffff167224 */ /* 0x000fd800078e00ff */
[----:B--2---:R-:W-:Y:S05]  /*11260*/  @P0 BRA `(.L_x_625) ;  /* 0x0000006000000947 */ /* 0x004fea0003800000 */
[----:B------:R-:W1:Y:S01]  /*11270*/  S2R R6, SR_TID.X ;  /* 0x0000000000067919 */ /* 0x000e620000002100 */
[----:B------:R-:W2:Y:S01]  /*11280*/  S2UR UR5, SR_CgaCtaId ;  /* 0x00000000000579c3 */ /* 0x000ea20000008800 */
[----:B------:R-:W-:Y:S01]  /*11290*/  UMOV UR4, 0x400 ;  /* 0x0000040000047882 */ /* 0x000fe20000000000 */
[----:B------:R-:W-:Y:S01]  /*112a0*/  BSSY B8, `(.L_x_625) ;  /* 0x00005fc000087945 */ /* 0x000fe20003800000 */
[----:B------:R-:W-:Y:S01]  /*112b0*/  STL [R1+0x44], RZ ;  /* 0x000044ff01007387 */ /* 0x000fe20000100800 */
[----:B------:R-:W-:Y:S01]  /*112c0*/  IMAD.MOV.U32 R28, RZ, RZ, RZ ;  /* 0x000000ffff1c7224 */ /* 0x000fe200078e00ff */
[----:B------:R-:W-:Y:S01]  /*112d0*/  ULDC.64 UR40, c[0x0][0x198] ;  /* 0x0000660000287ab9 */ /* 0x000fe20000000a00 */
[----:B------:R-:W-:Y:S01]  /*112e0*/  IMAD.MOV.U32 R22, RZ, RZ, RZ ;  /* 0x000000ffff167224 */ /* 0x000fe200078e00ff */
[----:B------:R-:W-:Y:S01]  /*112f0*/  ULOP3.LUT UR38, UR36, 0x2, URZ, 0xfc, !UPT ;  /* 0x0000000224267892 */ /* 0x000fe2000f8efc3f */
[----:B------:R-:W-:Y:S01]  /*11300*/  IMAD.MOV.U32 R29, RZ, RZ, 0x1 ;  /* 0x00000001ff1d7424 */ /* 0x000fe200078e00ff */
[----:B------:R-:W-:Y:S01]  /*11310*/  ULDC UR37, c[0x0][0xc] ;  /* 0x0000030000257ab9 */ /* 0x000fe20000000800 */
[----:B--2---:R-:W-:-:S06]  /*11320*/  ULEA UR4, UR5, UR4, 0x18 ;  /* 0x0000000405047291 */ /* 0x004fcc000f8ec03f */
[----:B------:R-:W-:Y:S01]  /*11330*/  IMAD.U32 R16, RZ, RZ, UR4 ;  /* 0x00000004ff107e24 */ /* 0x000fe2000f8e00ff */
[C---:B-1----:R-:W-:Y:S01]  /*11340*/  LOP3.LUT R5, R6.reuse, 0x7f, RZ, 0xc0, !PT ;  /* 0x0000007f06057812 */ /* 0x042fe200078ec0ff */
[----:B0-----:R-:W-:-:S03]  /*11350*/  IMAD.SHL.U32 R0, R6, 0x8, RZ ;  /* 0x0000000806007824 */ /* 0x001fc600078e00ff */
[----:B------:R-:W-:Y:S02]  /*11360*/  SHF.L.U32 R3, R5, 0x3, RZ ;  /* 0x0000000305037819 */ /* 0x000fe400000006ff */
[----:B------:R-:W-:Y:S01]  /*11370*/  LOP3.LUT R2, R0, 0x1f8, RZ, 0xc0, !PT ;  /* 0x000001f800027812 */ /* 0x000fe200078ec0ff */
[----:B------:R-:W-:-:S03]  /*11380*/  IMAD.MOV.U32 R0, RZ, RZ, 0x1 ;  /* 0x00000001ff007424 */ /* 0x000fc600078e00ff */
[----:B------:R-:W-:Y:S02]  /*11390*/  LOP3.LUT R2, R2, 0x38, R6, 0x78, !PT ;  /* 0x0000003802027812 */ /* 0x000fe400078e7806 */
[----:B------:R0:W-:Y:S02]  /*113a0*/  STL [R1+0x4], R0 ;  /* 0x0000040001007387 */ /* 0x0001e40000100800 */
[----:B------:R-:W-:Y:S01]  /*113b0*/  LOP3.LUT R4, R2, 0x200, R3, 0xf8, !PT ;  /* 0x0000020002047812 */ /* 0x000fe200078ef803 */
[----:B------:R-:W-:Y:S01]  /*113c0*/  IMAD.SHL.U32 R2, R6, 0x10, RZ ;  /* 0x0000001006027824 */ /* 0x000fe200078e00ff */
[----:B------:R-:W-:-:S04]  /*113d0*/  SHF.R.U32.HI R3, RZ, 0x3, R5 ;  /* 0x00000003ff037819 */ /* 0x000fc80000011605 */
[----:B------:R-:W-:Y:S02]  /*113e0*/  LOP3.LUT R2, R2, 0x70, RZ, 0xc0, !PT ;  /* 0x0000007002027812 */ /* 0x000fe400078ec0ff */
[----:B0-----:R-:W-:Y:S02]  /*113f0*/  LEA R0, R4, R16, 0x1 ;  /* 0x0000001004007211 */ /* 0x001fe400078e08ff */
[----:B------:R-:W-:-:S03]  /*11400*/  LOP3.LUT R2, R3, R2, RZ, 0xfc, !PT ;  /* 0x0000000203027212 */ /* 0x000fc600078efcff */
[----:B------:R0:W-:Y:S04]  /*11410*/  STL [R1+0x24], R0 ;  /* 0x0000240001007387 */ /* 0x0001e80000100800 */
.L_x_720:
[----:B-1----:R-:W1:Y:S02]  /*11420*/  LDC.64 R2, c[0x0][0xc88] ;  /* 0x00032200ff027b82 */ /* 0x002e640000000a00 */
[----:B-1----:R-:W-:-:S05]  /*11430*/  IMAD.WIDE R2, R27, 0x4, R2 ;  /* 0x000000041b027825 */ /* 0x002fca00078e0202 */
[----:B0-----:R-:W0:Y:S01]  /*11440*/  LDG.E R10, desc[UR42][R2.64] ;  /* 0x0000002a020a7981 */ /* 0x001e22000c1e1900 */
[----:B------:R-:W-:Y:S05]  /*11450*/  YIELD ;  /* 0x0000000000007946 */ /* 0x000fea0003800000 */
[----:B------:R-:W-:Y:S01]  /*11460*/  ULDC.64 UR4, c[0x0][0xa28] ;  /* 0x00028a0000047ab9 */ /* 0x000fe20000000a00 */
[----:B------:R-:W-:Y:S01]  /*11470*/  IMAD.MOV.U32 R9, RZ, RZ, RZ ;  /* 0x000000ffff097224 */ /* 0x000fe200078e00ff */
[----:B------:R-:W-:Y:S01]  /*11480*/  ISETP.NE.U32.AND P0, PT, RZ, UR4, PT ;  /* 0x00000004ff007c0c */ /* 0x000fe2000bf05070 */
[----:B------:R-:W-:Y:S01]  /*11490*/  IMAD.MOV.U32 R6, RZ, RZ, RZ ;  /* 0x000000ffff067224 */ /* 0x000fe200078e00ff */
[----:B------:R-:W-:Y:S01]  /*114a0*/  ULDC.64 UR8, c[0x0][0xa18] ;  /* 0x0002860000087ab9 */ /* 0x000fe20000000a00 */
[----:B------:R-:W-:Y:S01]  /*114b0*/  ULDC.64 UR6, c[0x0][0xa10] ;  /* 0x0002840000067ab9 */ /* 0x000fe20000000a00 */
[----:B------:R-:W-:-:S02]  /*114c0*/  ISETP.NE.AND.EX P0, PT, RZ, UR5, PT, P0 ;  /* 0x00000005ff007c0c */ /* 0x000fc4000bf05300 */
[----:B0-----:R-:W-:Y:S01]  /*114d0*/  SHF.R.S32.HI R0, RZ, 0x1f, R10 ;  /* 0x0000001fff007819 */ /* 0x001fe2000001140a */
[----:B------:R-:W-:-:S10]  /*114e0*/  IMAD.SHL.U32 R18, R10, 0x4, RZ ;  /* 0x000000040a127824 */ /* 0x000fd400078e00ff */
[C---:B------:R-:W-:Y:S01]  /*114f0*/  @P0 LEA R2, P1, R10.reuse, UR4, 0x2 ;  /* 0x000000040a020c11 */ /* 0x040fe2000f8210ff */
[----:B------:R-:W-:Y:S03]  /*11500*/  STL [R1+0x20], R10 ;  /* 0x0000200a01007387 */ /* 0x000fe60000100800 */
[C-C-:B------:R-:W-:Y:S01]  /*11510*/  @P0 LEA.HI.X R3, R10.reuse, UR5, R0.reuse, 0x2, P1 ;  /* 0x000000050a030c11 */ /* 0x140fe200088f1400 */
[----:B------:R-:W-:Y:S01]  /*11520*/  ULDC.64 UR4, c[0x0][0xa00] ;  /* 0x0002800000047ab9 */ /* 0x000fe20000000a00 */
[----:B------:R-:W-:Y:S01]  /*11530*/  SHF.L.U64.HI R19, R10, 0x2, R0 ;  /* 0x000000020a137819 */ /* 0x000fe20000010200 */
[----:B------:R0:W-:Y:S04]  /*11540*/  STL [R1+0x38], R0 ;  /* 0x0000380001007387 */ /* 0x0001e80000100800 */
[----:B--2---:R1:W2:Y:S01]  /*11550*/  @P0 LDG.E R9, desc[UR42][R2.64] ;  /* 0x0000002a02090981 */ /* 0x0042a2000c1e1900 */
[----:B------:R-:W-:-:S02]  /*11560*/  ISETP.NE.U32.AND P0, PT, RZ, UR4, PT ;  /* 0x00000004ff007c0c */ /* 0x000fc4000bf05070 */
[----:B------:R-:W-:Y:S02]  /*11570*/  ISETP.NE.U32.AND P1, PT, RZ, UR8, PT ;  /* 0x00000008ff007c0c */ /* 0x000fe4000bf25070 */
[----:B------:R-:W-:Y:S01]  /*11580*/  ISETP.NE.AND.EX P0, PT, RZ, UR5, PT, P0 ;  /* 0x00000005ff007c0c */ /* 0x000fe2000bf05300 */
[----:B0-----:R-:W-:Y:S01]  /*11590*/  IMAD.MOV.U32 R0, RZ, RZ, RZ ;  /* 0x000000ffff007224 */ /* 0x001fe200078e00ff */
[----:B------:R-:W-:Y:S02]  /*115a0*/  ISETP.NE.AND.EX P1, PT, RZ, UR9, PT, P1 ;  /* 0x00000009ff007c0c */ /* 0x000fe4000bf25310 */
[----:B------:R-:W-:Y:S02]  /*115b0*/  ISETP.NE.U32.AND P2, PT, RZ, UR6, PT ;  /* 0x00000006ff007c0c */ /* 0x000fe4000bf45070 */
[----:B-1----:R-:W-:Y:S02]  /*115c0*/  IADD3 R2, P3, R18, UR4, RZ ;  /* 0x0000000412027c10 */ /* 0x002fe4000ff7e0ff */
[----:B------:R-:W-:-:S02]  /*115d0*/  ISETP.NE.AND.EX P2, PT, RZ, UR7, PT, P2 ;  /* 0x00000007ff007c0c */ /* 0x000fc4000bf45320 */
[----:B------:R-:W-:Y:S02]  /*115e0*/  IADD3.X R3, R19, UR5, RZ, P3, !PT ;  /* 0x0000000513037c10 */ /* 0x000fe40009ffe4ff */
[----:B------:R-:W-:-:S03]  /*115f0*/  IADD3 R4, P4, R18, UR6, RZ ;  /* 0x0000000612047c10 */ /* 0x000fc6000ff9e0ff */
[----:B------:R-:W3:Y:S01]  /*11600*/  @P0 LDG.E R6, desc[UR42][R2.64] ;  /* 0x0000002a02060981 */ /* 0x000ee2000c1e1900 */
[----:B------:R-:W-:Y:S01]  /*11610*/  ULDC UR4, c[0x0][0x288] ;  /* 0x0000a20000047ab9 */ /* 0x000fe20000000800 */
[----:B------:R-:W-:Y:S01]  /*11620*/  IADD3.X R5, R19, UR7, RZ, P4, !PT ;  /* 0x0000000713057c10 */ /* 0x000fe2000a7fe4ff */
[----:B------:R-:W-:Y:S01]  /*11630*/  IMAD.U32 R8, RZ, RZ, UR4 ;  /* 0x00000004ff087e24 */ /* 0x000fe2000f8e00ff */
[----:B------:R-:W-:-:S03]  /*11640*/  ULDC.64 UR4, c[0x0][0x418] ;  /* 0x0001060000047ab9 */ /* 0x000fc60000000a00 */
[----:B------:R-:W5:Y:S04]  /*11650*/  @P2 LDG.E R0, desc[UR42][R4.64] ;  /* 0x0000002a04002981 */ /* 0x000f68000c1e1900 */
[----:B---3--:R0:W-:Y:S02]  /*11660*/  STL [R1+0x28], R6 ;  /* 0x0000280601007387 */ /* 0x0081e40000100800 */
[----:B0-----:R-:W-:-:S04]  /*11670*/  @P1 IADD3 R6, P3, R18, UR8, RZ ;  /* 0x0000000812061c10 */ /* 0x001fc8000ff7e0ff */
[----:B------:R-:W-:-:S05]  /*11680*/  @P1 IADD3.X R7, R19, UR9, RZ, P3, !PT ;  /* 0x0000000913071c10 */ /* 0x000fca0009ffe4ff */
[----:B------:R0:W3:Y:S01]  /*11690*/  @P1 LDG.E R8, desc[UR42][R6.64] ;  /* 0x0000002a06081981 */ /* 0x0000e2000c1e1900 */
[----:B------:R-:W-:-:S03]  /*116a0*/  UISETP.NE.U32.AND UP0, UPT, UR4, URZ, UPT ;  /* 0x0000003f0400728c */ /* 0x000fc6000bf05070 */
[----:B------:R-:W-:Y:S01]  /*116b0*/  ULDC UR4, c[0x0][0x424] ;  /* 0x0001090000047ab9 */ /* 0x000fe20000000800 */
[----:B------:R-:W-:-:S03]  /*116c0*/  UISETP.NE.AND.EX UP0, UPT, UR5, URZ, UPT, UP0 ;  /* 0x0000003f0500728c */ /* 0x000fc6000bf05300 */
[----:B------:R-:W-:Y:S01]  /*116d0*/  ULDC UR5, c[0x0][0x2f0] ;  /* 0x0000bc0000057ab9 */ /* 0x000fe20000000800 */
[----:B------:R-:W-:-:S04]  /*116e0*/  USEL UR4, UR4, 0x1, UP0 ;  /* 0x0000000104047887 */ /* 0x000fc80008000000 */
[----:B------:R-:W-:Y:S01]  /*116f0*/  UIMAD UR4, UR4, UR5, URZ ;  /* 0x00000005040472a4 */ /* 0x000fe2000f8e023f */
[----:B--2---:R-:W-:Y:S02]  /*11700*/  STL [R1+0x18], R9 ;  /* 0x0000180901007387 */ /* 0x004fe40000100800 */
[----:B------:R-:W-:Y:S02]  /*11710*/  ULDC UR5, c[0x0][0x348] ;  /* 0x0000d20000057ab9 */ /* 0x000fe40000000800 */
[----:B0-----:R-:W-:Y:S01]  /*11720*/  IMAD.U32 R6, RZ, RZ, UR5 ;  /* 0x00000005ff067e24 */ /* 0x001fe2000f8e00ff */
[----:B---3--:R0:W-:Y:S02]  /*11730*/  STL [R1+0x40], R8 ;  /* 0x0000400801007387 */ /* 0x0081e40000100800 */
[----:B0-----:R-:W-:Y:S01]  /*11740*/  MOV R8, UR4 ;  /* 0x0000000400087c02 */ /* 0x001fe20008000f00 */
[----:B----4-:R-:W-:Y:S06]  /*11750*/  @P1 BRA `(.L_x_626) ;  /* 0x0000000000141947 */ /* 0x010fec0003800000 */
[----:B------:R-:W-:Y:S05]  /*11760*/  @!P0 BRA `(.L_x_626) ;  /* 0x0000000000108947 */ /* 0x000fea0003800000 */
[----:B------:R-:W2:Y:S04]  /*11770*/  LDG.E R7, desc[UR42][R2.64] ;  /* 0x0000002a02077981 */ /* 0x000ea8000c1e1900 */
[----:B------:R-:W2:Y:S02]  /*11780*/  LDG.E R2, desc[UR42][R2.64+0x4] ;  /* 0x0000042a02027981 */ /* 0x000ea4000c1e1900 */
[----:B--2---:R-:W-:-:S05]  /*11790*/  IMAD.IADD R2, R2, 0x1, -R7 ;  /* 0x0000000102027824 */ /* 0x004fca00078e0a07 */
[----:B------:R0:W-:Y:S02]  /*117a0*/  STL [R1+0x40], R2 ;  /* 0x0000400201007387 */ /* 0x0001e40000100800 */
.L_x_626:
[----:B------:R-:W-:Y:S01]  /*117b0*/  IMAD.MOV.U32 R11, RZ, RZ, R10 ;  /* 0x000000ffff0b7224 */ /* 0x000fe200078e000a */
[----:B------:R-:W-:Y:S01]  /*117c0*/  ULDC.64 UR4, c[0x0][0xa20] ;  /* 0x0002880000047ab9 */ /* 0x000fe20000000a00 */
[C---:B------:R-:W-:Y:S02]  /*117d0*/  LOP3.LUT R7, R26.reuse, 0xff000000, RZ, 0xc0, !PT ;  /* 0xff0000001a077812 */ /* 0x040fe400078ec0ff */
[----:B------:R-:W-:Y:S01]  /*117e0*/  ISETP.NE.U32.AND P0, PT, RZ, UR4, PT ;  /* 0x00000004ff007c0c */ /* 0x000fe2000bf05070 */
[----:B------:R1:W-:Y:S01]  /*117f0*/  STL [R1+0xc], R11 ;  /* 0x00000c0b01007387 */ /* 0x0003e20000100800 */
[----:B------:R-:W-:Y:S02]  /*11800*/  SHF.R.U32.HI R7, RZ, 0x8, R7 ;  /* 0x00000008ff077819 */ /* 0x000fe40000011607 */
[----:B------:R-:W-:Y:S02]  /*11810*/  ISETP.NE.AND.EX P0, PT, RZ, UR5, PT, P0 ;  /* 0x00000005ff007c0c */ /* 0x000fe4000bf05300 */
[----:B0-----:R-:W-:-:S02]  /*11820*/  LOP3.LUT R2, R26, 0xff0000, RZ, 0xc0, !PT ;  /* 0x00ff00001a027812 */ /* 0x001fc400078ec0ff */
[----:B------:R-:W-:Y:S02]  /*11830*/  LOP3.LUT R17, R26, 0xffff, RZ, 0xc0, !PT ;  /* 0x0000ffff1a117812 */ /* 0x000fe400078ec0ff */
[----:B------:R-:W-:-:S07]  /*11840*/  LEA.HI R7, R2, R7, RZ, 0x10 ;  /* 0x0000000702077211 */ /* 0x000fce00078f80ff */
[----:B-1----:R-:W-:Y:S05]  /*11850*/  @!P0 BRA `(.L_x_627) ;  /* 0x0000000000108947 */ /* 0x002fea0003800000 */
[----:B------:R-:W-:-:S04]  /*11860*/  IADD3 R2, P0, R18, UR4, RZ ;  /* 0x0000000412027c10 */ /* 0x000fc8000ff1e0ff */
[----:B------:R-:W-:-:S05]  /*11870*/  IADD3.X R3, R19, UR5, RZ, P0, !PT ;  /* 0x0000000513037c10 */ /* 0x000fca00087fe4ff */
[----:B------:R0:W5:Y:S01]  /*11880*/  LDG.E R8, desc[UR42][R2.64] ;  /* 0x0000002a02087981 */ /* 0x000162000c1e1900 */
[----:B------:R-:W-:Y:S05]  /*11890*/  BRA `(.L_x_628) ;  /* 0x0000000000247947 */ /* 0x000fea0003800000 */
.L_x_627:
[----:B------:R-:W-:Y:S02]  /*118a0*/  ULDC.64 UR4, c[0x0][0xa08] ;  /* 0x0002820000047ab9 */ /* 0x000fe40000000a00 */
[----:B------:R-:W-:-:S04]  /*118b0*/  ISETP.NE.U32.AND P0, PT, RZ, UR4, PT ;  /* 0x00000004ff007c0c */ /* 0x000fc8000bf05070 */
[----:B------:R-:W-:-:S13]  /*118c0*/  ISETP.NE.AND.EX P0, PT, RZ, UR5, PT, P0 ;  /* 0x00000005ff007c0c */ /* 0x000fda000bf05300 */
[----:B------:R-:W-:Y:S05]  /*118d0*/  @!P0 BRA `(.L_x_628) ;  /* 0x0000000000148947 */ /* 0x000fea0003800000 */
[----:B------:R-:W0:Y:S02]  /*118e0*/  LDC.64 R2, c[0x0][0xa08] ;  /* 0x00028200ff027b82 */ /* 0x000e240000000a00 */
[----:B0-----:R-:W-:-:S05]  /*118f0*/  IMAD.WIDE R2, R11, 0x4, R2 ;  /* 0x000000040b027825 */ /* 0x001fca00078e0202 */
[----:B------:R-:W2:Y:S04]  /*11900*/  LDG.E R8, desc[UR42][R2.64] ;  /* 0x0000002a02087981 */ /* 0x000ea8000c1e1900 */
[----:B------:R-:W2:Y:S02]  /*11910*/  LDG.E R2, desc[UR42][R2.64+0x4] ;  /* 0x0000042a02027981 */ /* 0x000ea4000c1e1900 */
[----:B--2---:R-:W-:-:S07]  /*11920*/  IMAD.IADD R8, R2, 0x1, -R8 ;  /* 0x0000000102087824 */ /* 0x004fce00078e0a08 */
.L_x_628:
[----:B0-----:R-:W2:Y:S04]  /*11930*/  @P2 LDG.E R2, desc[UR42][R4.64] ;  /* 0x0000002a04022981 */ /* 0x001ea8000c1e1900 */
[----:B------:R0:W2:Y:S01]  /*11940*/  @P2 LDG.E R4, desc[UR42][R4.64+0x4] ;  /* 0x0000042a04042981 */ /* 0x0000a2000c1e1900 */
[----:B------:R-:W-:Y:S01]  /*11950*/  BSSY B0, `(.L_x_629) ;  /* 0x000002c000007945 */ /* 0x000fe20003800000 */
[----:B------:R-:W-:Y:S01]  /*11960*/  LOP3.LUT R21, R7, 0xff, RZ, 0xc0, !PT ;  /* 0x000000ff07157812 */ /* 0x000fe200078ec0ff */
[----:B------:R-:W-:Y:S02]  /*11970*/  IMAD.MOV.U32 R3, RZ, RZ, RZ ;  /* 0x000000ffff037224 */ /* 0x000fe400078e00ff */
[----:B0----5:R-:W-:Y:S02]  /*11980*/  IMAD.IADD R5, R8, 0x1, -R9 ;  /* 0x0000000108057824 */ /* 0x021fe400078e0a09 */
[----:B--2---:R-:W-:Y:S01]  /*11990*/  @P2 IMAD.IADD R6, R4, 0x1, -R2 ;  /* 0x0000000104062824 */ /* 0x004fe200078e0a02 */
[----:B------:R-:W-:-:S03]  /*119a0*/  SHF.R.U32.HI R4, RZ, 0x10, R7 ;  /* 0x00000010ff047819 */ /* 0x000fc60000011607 */
[----:B------:R-:W-:-:S05]  /*119b0*/  IMAD.IADD R2, R5, 0x1, R6 ;  /* 0x0000000105027824 */ /* 0x000fca00078e0206 */
[C---:B------:R-:W-:Y:S01]  /*119c0*/  ISETP.GE.AND P1, PT, R2.reuse, 0x1, PT ;  /* 0x000000010200780c */ /* 0x040fe20003f26270 */
[----:B------:R0:W-:Y:S01]  /*119d0*/  STL [R1+0x10], R2 ;  /* 0x0000100201007387 */ /* 0x0001e20000100800 */
[----:B------:R-:W-:-:S04]  /*119e0*/  IADD3 R20, R2, 0x7f, RZ ;  /* 0x0000007f02147810 */ /* 0x000fc80007ffe0ff */
[----:B0-----:R-:W-:-:S04]  /*119f0*/  SHF.R.S32.HI R2, RZ, 0x1f, R20 ;  /* 0x0000001fff027819 */ /* 0x001fc80000011414 */
[----:B------:R-:W-:-:S04]  /*11a00*/  LEA.HI R20, R2, R20, RZ, 0x7 ;  /* 0x0000001402147211 */ /* 0x000fc800078f38ff */
[----:B------:R-:W-:Y:S01]  /*11a10*/  SHF.R.S32.HI R20, RZ, 0x7, R20 ;  /* 0x00000007ff147819 */ /* 0x000fe20000011414 */
[----:B------:R-:W-:Y:S06]  /*11a20*/  @!P1 BRA `(.L_x_630) ;  /* 0x0000000000789947 */ /* 0x000fec0003800000 */
[----:B------:R-:W-:Y:S01]  /*11a30*/  ISETP.NE.AND P0, PT, R4, RZ, PT ;  /* 0x000000ff0400720c */ /* 0x000fe20003f05270 */
[----:B------:R-:W-:-:S03]  /*11a40*/  ULDC UR4, c[0x0][0x9f0] ;  /* 0x00027c0000047ab9 */ /* 0x000fc60000000800 */
[----:B------:R-:W-:-:S04]  /*11a50*/  SEL R7, R4, UR4, P0 ;  /* 0x0000000404077c07 */ /* 0x000fc80008000000 */
[----:B------:R-:W-:Y:S02]  /*11a60*/  IABS R8, R7 ;  /* 0x0000000700087213 */ /* 0x000fe40000000000 */
        /* <DEDUP_REMOVED lines=13> */
[----:B------:R-:W-:-:S04]  /*11b40*/  IMAD.MOV R2, RZ, RZ, -R2 ;  /* 0x000000ffff027224 */ /* 0x000fc800078e0a02 */
[----:B------:R-:W-:Y:S02]  /*11b50*/  IMAD.MOV.U32 R9, RZ, RZ, R2 ;  /* 0x000000ffff097224 */ /* 0x000fe400078e0002 */
        /* <DEDUP_REMOVED lines=8> */
[----:B------:R-:W-:Y:S01]  /*11be0*/  @!P4 IMAD.MOV R2, RZ, RZ, -R2 ;  /* 0x000000ffff02c224 */ /* 0x000fe200078e0a02 */
[----:B------:R-:W-:-:S05]  /*11bf0*/  @!P3 LOP3.LUT R2, RZ, R7, RZ, 0x33, !PT ;  /* 0x00000007ff02b212 */ /* 0x000fca00078e33ff */
[----:B------:R-:W-:-:S07]  /*11c00*/  IMAD.MOV.U32 R3, RZ, RZ, R2 ;  /* 0x000000ffff037224 */ /* 0x000fce00078e0002 */
.L_x_630:
[----:B------:R-:W-:Y:S05]  /*11c10*/  BSYNC B0 ;  /* 0x0000000000007941 */ /* 0x000fea0003800000 */
.L_x_629:
[-C--:B------:R-:W-:Y:S01]  /*11c20*/  IMAD R2, R21, R3.reuse, RZ ;  /* 0x0000000315027224 */ /* 0x080fe200078e02ff */
[----:B------:R-:W-:Y:S04]  /*11c30*/  BSSY B0, `(.L_x_631) ;  /* 0x00000dc000007945 */ /* 0x000fe80003800000 */
[C---:B------:R-:W-:Y:S01]  /*11c40*/  VIADDMNMX R3, R2.reuse, R3, R20, PT ;  /* 0x0000000302037246 */ /* 0x040fe20003800114 */
[----:B------:R-:W-:-:S04]  /*11c50*/  IMAD R2, R2, 0x80, -R5 ;  /* 0x0000008002027824 */ /* 0x000fc800078e0a05 */
[----:B------:R-:W-:Y:S01]  /*11c60*/  IMAD R3, R3, 0x80, -R5 ;  /* 0x0000008003037824 */ /* 0x000fe200078e0a05 */
[----:B------:R-:W-:-:S04]  /*11c70*/  VIMNMX R5, RZ, R2, !PT ;  /* 0x00000002ff057248 */ /* 0x000fc80007fe0100 */
[----:B------:R-:W-:-:S04]  /*11c80*/  VIMNMX R3, R3, R6, PT ;  /* 0x0000000603037248 */ /* 0x000fc80003fe0100 */
[----:B------:R-:W-:-:S13]  /*11c90*/  ISETP.GT.AND P0, PT, R3, R5, PT ;  /* 0x000000050300720c */ /* 0x000fda0003f04270 */
[----:B------:R-:W-:Y:S02]  /*11ca0*/  @P0 IADD3 R2, R3, 0x7f, RZ ;  /* 0x0000007f03020810 */ /* 0x000fe40007ffe0ff */
[----:B------:R-:W-:Y:S02]  /*11cb0*/  SHF.R.U32.HI R3, RZ, 0x7, R5 ;  /* 0x00000007ff037819 */ /* 0x000fe40000011605 */
[----:B------:R-:W-:-:S04]  /*11cc0*/  @P0 SHF.R.S32.HI R5, RZ, 0x1f, R2 ;  /* 0x0000001fff050819 */ /* 0x000fc80000011402 */
[----:B------:R-:W-:Y:S01]  /*11cd0*/  @P0 LEA.HI R2, R5, R2, RZ, 0x7 ;  /* 0x0000000205020211 */ /* 0x000fe200078f38ff */
[----:B------:R-:W-:-:S03]  /*11ce0*/  IMAD.MOV.U32 R5, RZ, RZ, R3 ;  /* 0x000000ffff057224 */ /* 0x000fc600078e0003 */
[----:B------:R-:W-:Y:S02]  /*11cf0*/  @P0 SHF.R.S32.HI R5, RZ, 0x7, R2 ;  /* 0x00000007ff050819 */ /* 0x000fe40000011402 */
[----:B------:R-:W-:Y:S02]  /*11d00*/  PLOP3.LUT P0, PT, PT, PT, PT, 0x80, 0x0 ;  /* 0x000000000000781c */ /* 0x000fe40003f0f070 */
[----:B------:R-:W-:-:S13]  /*11d10*/  ISETP.GT.AND P3, PT, R5, R3, PT ;  /* 0x000000030500720c */ /* 0x000fda0003f64270 */
[----:B------:R-:W-:Y:S05]  /*11d20*/  @!P3 BRA `(.L_x_632) ;  /* 0x0000000c0030b947 */ /* 0x000fea0003800000 */
[----:B------:R-:W-:Y:S01]  /*11d30*/  UMOV UR4, 0xffffffff ;  /* 0xffffffff00047882 */ /* 0x000fe20000000000 */
[----:B------:R-:W-:Y:S02]  /*11d40*/  SEL R2, R11, RZ, !P2 ;  /* 0x000000ff0b027207 */ /* 0x000fe40005000000 */
[----:B------:R-:W-:Y:S05]  /*11d50*/  BRA.DIV UR4, `(.L_x_633) ;  /* 0x0000007204547947 */ /* 0x000fea000b800000 */
[----:B------:R-:W0:Y:S02]  /*11d60*/  S2R R6, SR_TID.X ;  /* 0x0000000000067919 */ /* 0x000e240000002100 */
[----:B0-----:R-:W-:-:S04]  /*11d70*/  SHF.R.U32.HI R6, RZ, 0x5, R6 ;  /* 0x00000005ff067819 */ /* 0x001fc80000011606 */
[----:B------:R-:W-:-:S05]  /*11d80*/  LOP3.LUT R6, R6, 0x3, RZ, 0xc0, !PT ;  /* 0x0000000306067812 */ /* 0x000fca00078ec0ff */
[----:B------:R0:W1:Y:S02]  /*11d90*/  SHFL.IDX PT, R14, R6, RZ, 0x1f ;  /* 0x00001fff060e7589 */ /* 0x00006400000e0000 */
.L_x_804:
[----:B-1----:R-:W-:Y:S02]  /*11da0*/  ISETP.NE.AND P0, PT, R14, RZ, PT ;  /* 0x000000ff0e00720c */ /* 0x002fe40003f05270 */
[----:B------:R-:W-:-:S11]  /*11db0*/  PLOP3.LUT P6, PT, PT, PT, PT, 0x8, 0x0 ;  /* 0x000000000000781c */ /* 0x000fd60003fce170 */
[----:B------:R-:W-:Y:S05]  /*11dc0*/  @P0 BRA `(.L_x_634) ;  /* 0x00000000000c0947 */ /* 0x000fea0003800000 */
[----:B------:R-:W-:-:S03]  /*11dd0*/  UMOV UR4, 0xffffffff ;  /* 0xffffffff00047882 */ /* 0x000fc60000000000 */
[----:B------:R-:W-:Y:S05]  /*11de0*/  BRA.DIV UR4, `(.L_x_635) ;  /* 0x0000007204647947 */ /* 0x000fea000b800000 */
[----:B------:R-:W-:-:S13]  /*11df0*/  ELECT P6, URZ, PT ;  /* 0x00000000003f782f */ /* 0x000fda00038c0000 */
.L_x_634:
[----:B0-----:R-:W2:Y:S01]  /*11e00*/  LDL R6, [R1+0x44] ;  /* 0x0000440001067983 */ /* 0x001ea20000100800 */
[----:B------:R-:W-:Y:S01]  /*11e10*/  BSSY B1, `(.L_x_636) ;  /* 0x0000008000017945 */ /* 0x000fe20003800000 */
[----:B--2---:R-:W-:-:S05]  /*11e20*/  VIADD R6, R6, 0x1 ;  /* 0x0000000106067836 */ /* 0x004fca0000000000 */
[----:B------:R-:W-:-:S04]  /*11e30*/  LEA.HI R7, R6, R6, RZ, 0x1 ;  /* 0x0000000606077211 */ /* 0x000fc800078f08ff */
[----:B------:R-:W-:-:S05]  /*11e40*/  LOP3.LUT R7, R7, 0xfffffffe, RZ, 0xc0, !PT ;  /* 0xfffffffe07077812 */ /* 0x000fca00078ec0ff */
[----:B------:R-:W-:-:S05]  /*11e50*/  IMAD.IADD R6, R6, 0x1, -R7 ;  /* 0x0000000106067824 */ /* 0x000fca00078e0a07 */
[----:B------:R-:W-:-:S04]  /*11e60*/  SHF.L.U32 R6, R6, 0x1f, RZ ;  /* 0x0000001f06067819 */ /* 0x000fc800000006ff */
[----:B------:R-:W0:Y:S02]  /*11e70*/  SYNCS.PHASECHK.TRANS64.TRYWAIT P0, [R16+URZ+0x16820], R6 ;  /* 0x01682006100075a7 */ /* 0x000e24000800017f */
[----:B0-----:R-:W-:Y:S05]  /*11e80*/  @!P0 BRA `(.L_x_637) ;  /* 0x00000070005c8947 */ /* 0x001fea0003800000 */
.L_x_807:
[----:B------:R-:W-:Y:S05]  /*11e90*/  BSYNC B1 ;  /* 0x0000000000017941 */ /* 0x000fea0003800000 */
.L_x_636:
[----:B------:R-:W-:Y:S04]  /*11ea0*/  BSSY B1, `(.L_x_638) ;  /* 0x0000050000017945 */ /* 0x000fe80003800000 */
[----:B------:R-:W-:Y:S05]  /*11eb0*/  @!P6 BRA `(.L_x_639) ;  /* 0x000000040038e947 */ /* 0x000fea0003800000 */
[----:B------:R-:W2:Y:S01]  /*11ec0*/  LDL R8, [R1+0x4] ;  /* 0x0000040001087983 */ /* 0x000ea20000100800 */
[----:B0-----:R-:W-:Y:S01]  /*11ed0*/  IMAD R6, R28, 0x8, R16 ;  /* 0x000000081c067824 */ /* 0x001fe200078e0210 */
[----:B------:R-:W0:Y:S01]  /*11ee0*/  S2R R7, SR_TID.X ;  /* 0x0000000000077919 */ /* 0x000e220000002100 */
[----:B------:R-:W-:Y:S01]  /*11ef0*/  BSSY B2, `(.L_x_640) ;  /* 0x0000006000027945 */ /* 0x000fe20003800000 */
[----:B0-----:R-:W-:-:S04]  /*11f00*/  LOP3.LUT R7, R7, 0x7f, RZ, 0xc0, !PT ;  /* 0x0000007f07077812 */ /* 0x001fc800078ec0ff */
[----:B------:R-:W-:Y:S02]  /*11f10*/  ISETP.NE.AND P2, PT, R7, RZ, PT ;  /* 0x000000ff0700720c */ /* 0x000fe40003f45270 */
[----:B--2---:R-:W-:-:S04]  /*11f20*/  SHF.L.U32 R10, R8, 0x1f, RZ ;  /* 0x0000001f080a7819 */ /* 0x004fc800000006ff */
[----:B------:R-:W0:Y:S02]  /*11f30*/  SYNCS.PHASECHK.TRANS64.TRYWAIT P0, [R6+URZ+0x168a0], R10 ;  /* 0x0168a00a060075a7 */ /* 0x000e24000800017f */
[----:B0-----:R-:W-:Y:S05]  /*11f40*/  @!P0 BRA `(.L_x_641) ;  /* 0x0000007000408947 */ /* 0x001fea0003800000 */
.L_x_808:
[----:B------:R-:W-:Y:S05]  /*11f50*/  BSYNC B2 ;  /* 0x0000000000027941 */ /* 0x000fea0003800000 */
.L_x_640:
[----:B------:R-:W-:Y:S04]  /*11f60*/  BSSY B2, `(.L_x_642) ;  /* 0x0000009000027945 */ /* 0x000fe80003800000 */
[----:B------:R-:W-:Y:S05]  /*11f70*/  @P2 BRA `(.L_x_643) ;  /* 0x00000000001c2947 */ /* 0x000fea0003800000 */
[----:B------:R-:W1:Y:S02]  /*11f80*/  S2R R7, SR_TID.X ;  /* 0x0000000000077919 */ /* 0x000e640000002100 */
[----:B-1----:R-:W-:Y:S01]  /*11f90*/  LOP3.LUT R8, R7, 0x1f, RZ, 0xc0, !PT ;  /* 0x0000001f07087812 */ /* 0x002fe200078ec0ff */
[----:B------:R-:W-:-:S03]  /*11fa0*/  IMAD.MOV.U32 R7, RZ, RZ, 0x4000 ;  /* 0x00004000ff077424 */ /* 0x000fc600078e00ff */
[----:B------:R-:W-:Y:S01]  /*11fb0*/  ISETP.NE.AND P0, PT, R8, RZ, PT ;  /* 0x000000ff0800720c */ /* 0x000fe20003f05270 */
[----:B------:R1:W-:-:S12]  /*11fc0*/  SYNCS.ARRIVE.TRANS64 RZ, [R6+URZ+0x16890], R7 ;  /* 0x0168900706ff79a7 */ /* 0x0003d8000800003f */
[----:B-1----:R-:W-:Y:S05]  /*11fd0*/  @!P0 BRA `(.L_x_643) ;  /* 0x0000000000048947 */ /* 0x002fea0003800000 */
[----:B------:R-:W-:Y:S01]  /*11fe0*/  BPT.TRAP 0x1 ;  /* 0x000000040000795c */ /* 0x000fe20000300000 */
.L_x_643:
[----:B------:R-:W-:Y:S05]  /*11ff0*/  BSYNC B2 ;  /* 0x0000000000027941 */ /* 0x000fea0003800000 */
.L_x_642:
[----:B------:R-:W-:Y:S01]  /*12000*/  IMAD.MOV.U32 R12, RZ, RZ, RZ ;  /* 0x000000ffff0c7224 */ /* 0x000fe200078e00ff */
[----:B------:R-:W-:Y:S01]  /*12010*/  LEA R7, R5, R0, 0x7 ;  /* 0x0000000005077211 */ /* 0x000fe200078e38ff */
[C---:B------:R-:W-:Y:S01]  /*12020*/  IMAD R8, R28.reuse, 0x4000, R16 ;  /* 0x000040001c087824 */ /* 0x040fe200078e0210 */
[----:B------:R-:W-:Y:S01]  /*12030*/  UIADD3 UR4, UP0, UR40, 0x570, URZ ;  /* 0x0000057028047890 */ /* 0x000fe2000ff1e03f */
[----:B------:R-:W-:Y:S01]  /*12040*/  PLOP3.LUT P0, PT, PT, PT, PT, 0x80, 0x0 ;  /* 0x000000000000781c */ /* 0x000fe20003f0f070 */
[----:B------:R-:W-:Y:S01]  /*12050*/  IMAD.SHL.U32 R11, R28, 0x2000, RZ ;  /* 0x000020001c0b7824 */ /* 0x000fe200078e00ff */
[----:B------:R-:W-:Y:S01]  /*12060*/  R2UR UR10, R12 ;  /* 0x000000000c0a72ca */ /* 0x000fe200000e0000 */
[----:B------:R-:W-:Y:S01]  /*12070*/  VIADD R7, R7, 0xffffff80 ;  /* 0xffffff8007077836 */ /* 0x000fe20000000000 */
[----:B------:R-:W-:Y:S01]  /*12080*/  UIADD3.X UR5, URZ, UR41, URZ, UP0, !UPT ;  /* 0x000000293f057290 */ /* 0x000fe200087fe43f */
[----:B------:R-:W-:Y:S01]  /*12090*/  VIADD R8, R8, 0xe400 ;  /* 0x0000e40008087836 */ /* 0x000fe20000000000 */
[----:B------:R-:W-:Y:S01]  /*120a0*/  UMOV UR6, 0x0 ;  /* 0x0000000000067882 */ /* 0x000fe20000000000 */
[----:B------:R-:W-:Y:S01]  /*120b0*/  VIADD R9, R6, 0x16890 ;  /* 0x0001689006097836 */ /* 0x000fe20000000000 */
[----:B------:R-:W-:-:S09]  /*120c0*/  UMOV UR7, 0x12f00000 ;  /* 0x12f0000000077882 */ /* 0x000fd20000000000 */
.L_x_644:
[----:B------:R-:W-:-:S13]  /*120d0*/  @P0 ELECT P3, URZ, PT ;  /* 0x00000000003f082f */ /* 0x000fda0003860000 */
[----:B------:R-:W-:Y:S02]  /*120e0*/  @P3 R2UR UR13, R2 ;  /* 0x00000000020d32ca */ /* 0x000fe400000e0000 */
[----:B------:R-:W-:Y:S02]  /*120f0*/  @P3 R2UR UR12, R17 ;  /* 0x00000000110c32ca */ /* 0x000fe400000e0000 */
[----:B------:R-:W-:Y:S02]  /*12100*/  @P3 R2UR UR11, R7 ;  /* 0x00000000070b32ca */ /* 0x000fe400000e0000 */
[----:B------:R-:W-:Y:S02]  /*12110*/  @P3 R2UR UR9, R9 ;  /* 0x00000000090932ca */ /* 0x000fe400000e0000 */
[----:B------:R-:W-:Y:S02]  /*12120*/  @P3 R2UR UR8, R8 ;  /* 0x00000000080832ca */ /* 0x000fe400000e0000 */
[----:B------:R-:W-:-:S02]  /*12130*/  @P3 PLOP3.LUT P0, PT, P3, PT, PT, 0x8, 0x0 ;  /* 0x000000000000381c */ /* 0x000fc40001f0e170 */
[----:B------:R-:W-:-:S09]  /*12140*/  PLOP3.LUT P3, PT, PT, PT, PT, 0x8, 0x0 ;  /* 0x000000000000781c */ /* 0x000fd20003f6e170 */
[----:B------:R1:W-:Y:S02]  /*12150*/  UTMALDG.4D [UR8], [UR4], desc[UR6] ;  /* 0x00000608040075b4 */ /* 0x0003e40008019000 */
[----:B-1----:R-:W-:Y:S05]  /*12160*/  @P0 BRA.U.ANY `(.L_x_644) ;  /* 0xfffffffd00d80947 */ /* 0x002fea000393ffff */
[----:B------:R-:W1:Y:S01]  /*12170*/  SYNCS.PHASECHK.TRANS64.TRYWAIT P0, [R6+URZ+0x168c0], R10 ;  /* 0x0168c00a060075a7 */ /* 0x000e62000800017f */
[----:B------:R-:W-:Y:S04]  /*12180*/  BSSY B2, `(.L_x_645) ;  /* 0x0000002000027945 */ /* 0x000fe80003800000 */
[----:B-1----:R-:W-:Y:S05]  /*12190*/  @!P0 BRA `(.L_x_646) ;  /* 0x0000006c00c08947 */ /* 0x002fea0003800000 */
.L_x_809:
[----:B------:R-:W-:Y:S05]  /*121a0*/  BSYNC B2 ;  /* 0x0000000000027941 */ /* 0x000fea0003800000 */
.L_x_645:
[----:B------:R-:W-:Y:S01]  /*121b0*/  BSSY B2, `(.L_x_647) ;  /* 0x000000b000027945 */ /* 0x000fe20003800000 */
[----:B------:R-:W-:Y:S01]  /*121c0*/  IMAD.MOV.U32 R8, RZ, RZ, 0x0 ;  /* 0x00000000ff087424 */ /* 0x000fe200078e00ff */
[----:B------:R-:W-:Y:S02]  /*121d0*/  MOV R9, 0x12f00000 ;  /* 0x12f0000000097802 */ /* 0x000fe40000000f00 */
[----:B------:R-:W-:Y:S05]  /*121e0*/  @P2 BRA `(.L_x_648) ;  /* 0x00000000001c2947 */ /* 0x000fea0003800000 */
[----:B------:R-:W2:Y:S01]  /*121f0*/  S2R R13, SR_TID.X ;  /* 0x00000000000d7919 */ /* 0x000ea20000002100 */
[----:B01----:R-:W-:-:S04]  /*12200*/  IMAD.MOV.U32 R10, RZ, RZ, 0x4000 ;  /* 0x00004000ff0a7424 */ /* 0x003fc800078e00ff */
[----:B------:R3:W-:Y:S01]  /*12210*/  SYNCS.ARRIVE.TRANS64 RZ, [R6+URZ+0x168b0], R10 ;  /* 0x0168b00a06ff79a7 */ /* 0x0007e2000800003f */
[----:B--2---:R-:W-:-:S04]  /*12220*/  LOP3.LUT R13, R13, 0x1f, RZ, 0xc0, !PT ;  /* 0x0000001f0d0d7812 */ /* 0x004fc800078ec0ff */
[----:B------:R-:W-:-:S13]  /*12230*/  ISETP.NE.AND P0, PT, R13, RZ, PT ;  /* 0x000000ff0d00720c */ /* 0x000fda0003f05270 */
[----:B---3--:R-:W-:Y:S05]  /*12240*/  @!P0 BRA `(.L_x_648) ;  /* 0x0000000000048947 */ /* 0x008fea0003800000 */
[----:B------:R-:W-:Y:S01]  /*12250*/  BPT.TRAP 0x1 ;  /* 0x000000040000795c */ /* 0x000fe20000300000 */
.L_x_648:
[----:B------:R-:W-:Y:S05]  /*12260*/  BSYNC B2 ;  /* 0x0000000000027941 */ /* 0x000fea0003800000 */
.L_x_647:
[----:B------:R-:W-:Y:S01]  /*12270*/  R2UR UR10, R12 ;  /* 0x000000000c0a72ca */ /* 0x000fe200000e0000 */
[----:B------:R-:W-:Y:S01]  /*12280*/  UIADD3 UR4, UP0, UR40, 0x670, URZ ;  /* 0x0000067028047890 */ /* 0x000fe2000ff1e03f */
[----:B------:R-:W-:Y:S01]  /*12290*/  R2UR UR7, R9 ;  /* 0x00000000090772ca */ /* 0x000fe200000e0000 */
[----:B01----:R-:W-:Y:S01]  /*122a0*/  VIADD R6, R6, 0x168b0 ;  /* 0x000168b006067836 */ /* 0x003fe20000000000 */
[----:B------:R-:W-:Y:S01]  /*122b0*/  R2UR UR6, R8 ;  /* 0x00000000080672ca */ /* 0x000fe200000e0000 */
[----:B------:R-:W-:Y:S01]  /*122c0*/  IMAD R8, R11, 0x2, R16 ;  /* 0x000000020b087824 */ /* 0x000fe200078e0210 */
[----:B------:R-:W-:Y:S01]  /*122d0*/  PLOP3.LUT P0, PT, PT, PT, PT, 0x80, 0x0 ;  /* 0x000000000000781c */ /* 0x000fe20003f0f070 */
[----:B------:R-:W-:Y:S02]  /*122e0*/  UIADD3.X UR5, URZ, UR41, URZ, UP0, !UPT ;  /* 0x000000293f057290 */ /* 0x000fe400087fe43f */
[----:B------:R-:W-:-:S10]  /*122f0*/  VIADD R8, R8, 0x400 ;  /* 0x0000040008087836 */ /* 0x000fd40000000000 */
.L_x_649:
        /* <DEDUP_REMOVED lines=10> */
.L_x_639:
[----:B------:R-:W-:Y:S05]  /*123a0*/  BSYNC B1 ;  /* 0x0000000000017941 */ /* 0x000fea0003800000 */
.L_x_638:
[----:B------:R-:W2:Y:S01]  /*123b0*/  LDL.LU R9, [R1+0x4] ;  /* 0x0000040001097983 */ /* 0x000ea20000300800 */
[----:B------:R-:W-:Y:S01]  /*123c0*/  VIADD R28, R28, 0x1 ;  /* 0x000000011c1c7836 */ /* 0x000fe20000000000 */
[----:B------:R-:W-:Y:S01]  /*123d0*/  PLOP3.LUT P0, PT, PT, PT, PT, 0x8, 0x0 ;  /* 0x000000000000781c */ /* 0x000fe20003f0e170 */
[----:B------:R-:W-:-:S03]  /*123e0*/  VIADD R5, R5, 0xfffffffe ;  /* 0xfffffffe05057836 */ /* 0x000fc60000000000 */
[C---:B------:R-:W-:Y:S02]  /*123f0*/  ISETP.NE.AND P2, PT, R28.reuse, 0x2, PT ;  /* 0x000000021c00780c */ /* 0x040fe40003f45270 */
[----:B------:R-:W-:Y:S02]  /*12400*/  ISETP.GE.AND P3, PT, R5, R3, PT ;  /* 0x000000030500720c */ /* 0x000fe40003f66270 */
[----:B0-----:R-:W-:Y:S02]  /*12410*/  SEL R6, RZ, 0x1, P2 ;  /* 0x00000001ff067807 */ /* 0x001fe40001000000 */
[----:B------:R-:W-:Y:S02]  /*12420*/  SEL R28, R28, RZ, P2 ;  /* 0x000000ff1c1c7207 */ /* 0x000fe40001000000 */
[----:B--2---:R-:W-:-:S05]  /*12430*/  LOP3.LUT R9, R9, R6, RZ, 0x3c, !PT ;  /* 0x0000000609097212 */ /* 0x004fca00078e3cff */
[----:B------:R0:W-:Y:S02]  /*12440*/  STL [R1+0x4], R9 ;  /* 0x0000040901007387 */ /* 0x0001e40000100800 */
[----:B------:R-:W-:Y:S05]  /*12450*/  @!P3 BRA `(.L_x_632) ;  /* 0x000000040064b947 */ /* 0x000fea0003800000 */
.L_x_662:
[----:B------:R-:W-:Y:S05]  /*12460*/  YIELD ;  /* 0x0000000000007946 */ /* 0x000fea0003800000 */
[----:B------:R-:W-:Y:S04]  /*12470*/  BSSY B1, `(.L_x_650) ;  /* 0x000004d000017945 */ /* 0x000fe80003800000 */
[----:B-1----:R-:W-:Y:S05]  /*12480*/  @!P6 BRA `(.L_x_651) ;  /* 0x00000004002ce947 */ /* 0x002fea0003800000 */
[----:B------:R-:W2:Y:S01]  /*12490*/  LDL R7, [R1+0x4] ;  /* 0x0000040001077983 */ /* 0x000ea20000100800 */
[----:B------:R-:W1:Y:S02]  /*124a0*/  S2R R6, SR_TID.X ;  /* 0x0000000000067919 */ /* 0x000e640000002100 */
[----:B-1----:R-:W-:Y:S02]  /*124b0*/  LOP3.LUT R8, R6, 0x7f, RZ, 0xc0, !PT ;  /* 0x0000007f06087812 */ /* 0x002fe400078ec0ff */
[----:B------:R-:W-:Y:S01]  /*124c0*/  LEA R6, R28, R16, 0x3 ;  /* 0x000000101c067211 */ /* 0x000fe200078e18ff */
[----:B------:R-:W-:Y:S01]  /*124d0*/  BSSY B2, `(.L_x_652) ;  /* 0x0000005000027945 */ /* 0x000fe20003800000 */
[----:B------:R-:W-:Y:S02]  /*124e0*/  ISETP.NE.AND P3, PT, R8, RZ, PT ;  /* 0x000000ff0800720c */ /* 0x000fe40003f65270 */
[----:B--2---:R-:W-:-:S04]  /*124f0*/  SHF.L.U32 R7, R7, 0x1f, RZ ;  /* 0x0000001f07077819 */ /* 0x004fc800000006ff */
[----:B------:R-:W1:Y:S02]  /*12500*/  SYNCS.PHASECHK.TRANS64.TRYWAIT P2, [R6+URZ+0x168a0], R7 ;  /* 0x0168a007060075a7 */ /* 0x000e64000804017f */
[----:B-1----:R-:W-:Y:S05]  /*12510*/  @!P2 BRA `(.L_x_653) ;  /* 0x0000006800f4a947 */ /* 0x002fea0003800000 */
.L_x_810:
[----:B------:R-:W-:Y:S05]  /*12520*/  BSYNC B2 ;  /* 0x0000000000027941 */ /* 0x000fea0003800000 */
.L_x_652:
[----:B------:R-:W-:Y:S04]  /*12530*/  BSSY B2, `(.L_x_654) ;  /* 0x0000009000027945 */ /* 0x000fe80003800000 */
[----:B------:R-:W-:Y:S05]  /*12540*/  @P3 BRA `(.L_x_655) ;  /* 0x00000000001c3947 */ /* 0x000fea0003800000 */
[----:B------:R-:W0:Y:S02]  /*12550*/  S2R R8, SR_TID.X ;  /* 0x0000000000087919 */ /* 0x000e240000002100 */
[----:B0-----:R-:W-:Y:S01]  /*12560*/  LOP3.LUT R9, R8, 0x1f, RZ, 0xc0, !PT ;  /* 0x0000001f08097812 */ /* 0x001fe200078ec0ff */
[----:B------:R-:W-:-:S03]  /*12570*/  IMAD.MOV.U32 R8, RZ, RZ, 0x4000 ;  /* 0x00004000ff087424 */ /* 0x000fc600078e00ff */
[----:B------:R-:W-:Y:S01]  /*12580*/  ISETP.NE.AND P2, PT, R9, RZ, PT ;  /* 0x000000ff0900720c */ /* 0x000fe20003f45270 */
[----:B------:R2:W-:-:S12]  /*12590*/  SYNCS.ARRIVE.TRANS64 RZ, [R6+URZ+0x16890], R8 ;  /* 0x0168900806ff79a7 */ /* 0x0005d8000800003f */
[----:B--2---:R-:W-:Y:S05]  /*125a0*/  @!P2 BRA `(.L_x_655) ;  /* 0x000000000004a947 */ /* 0x004fea0003800000 */
[----:B------:R-:W-:Y:S01]  /*125b0*/  BPT.TRAP 0x1 ;  /* 0x000000040000795c */ /* 0x000fe20000300000 */
.L_x_655:
[----:B------:R-:W-:Y:S05]  /*125c0*/  BSYNC B2 ;  /* 0x0000000000027941 */ /* 0x000fea0003800000 */
.L_x_654:
[----:B------:R-:W-:Y:S01]  /*125d0*/  IMAD.MOV.U32 R12, RZ, RZ, RZ ;  /* 0x000000ffff0c7224 */ /* 0x000fe200078e00ff */
[----:B------:R-:W-:Y:S01]  /*125e0*/  UIADD3 UR4, UP0, UR40, 0x570, URZ ;  /* 0x0000057028047890 */ /* 0x000fe2000ff1e03f */
[----:B------:R-:W-:Y:S01]  /*125f0*/  IMAD R8, R28, 0x4000, R16 ;  /* 0x000040001c087824 */ /* 0x000fe200078e0210 */
[----:B------:R-:W-:Y:S01]  /*12600*/  PLOP3.LUT P2, PT, PT, PT, PT, 0x80, 0x0 ;  /* 0x000000000000781c */ /* 0x000fe20003f4f070 */
[----:B0-----:R-:W-:Y:S01]  /*12610*/  IMAD R9, R5, 0x80, R0 ;  /* 0x0000008005097824 */ /* 0x001fe200078e0200 */
[----:B------:R-:W-:Y:S01]  /*12620*/  R2UR UR10, R12 ;  /* 0x000000000c0a72ca */ /* 0x000fe200000e0000 */
[----:B------:R-:W-:Y:S01]  /*12630*/  VIADD R10, R6, 0x16890 ;  /* 0x00016890060a7836 */ /* 0x000fe20000000000 */
[----:B------:R-:W-:Y:S01]  /*12640*/  UIADD3.X UR5, URZ, UR41, URZ, UP0, !UPT ;  /* 0x000000293f057290 */ /* 0x000fe200087fe43f */
[----:B------:R-:W-:Y:S01]  /*12650*/  VIADD R11, R8, 0xe400 ;  /* 0x0000e400080b7836 */ /* 0x000fe20000000000 */
[----:B------:R-:W-:Y:S01]  /*12660*/  UMOV UR6, 0x0 ;  /* 0x0000000000067882 */ /* 0x000fe20000000000 */
[----:B------:R-:W-:-:S10]  /*12670*/  UMOV UR7, 0x12f00000 ;  /* 0x12f0000000077882 */ /* 0x000fd40000000000 */
.L_x_656:
        /* <DEDUP_REMOVED lines=9> */
[----:B0-----:R-:W-:Y:S05]  /*12710*/  @P2 BRA.U.ANY `(.L_x_656) ;  /* 0xfffffffd00d82947 */ /* 0x001fea000393ffff */
[----:B------:R-:W0:Y:S01]  /*12720*/  SYNCS.PHASECHK.TRANS64.TRYWAIT P2, [R6+URZ+0x168c0], R7 ;  /* 0x0168c007060075a7 */ /* 0x000e22000804017f */
[----:B------:R-:W-:Y:S04]  /*12730*/  BSSY B2, `(.L_x_657) ;  /* 0x0000002000027945 */ /* 0x000fe80003800000 */
[----:B0-----:R-:W-:Y:S05]  /*12740*/  @!P2 BRA `(.L_x_658) ;  /* 0x00000068007ca947 */ /* 0x001fea0003800000 */
.L_x_811:
[----:B------:R-:W-:Y:S05]  /*12750*/  BSYNC B2 ;  /* 0x0000000000027941 */ /* 0x000fea0003800000 */
.L_x_657:
[----:B------:R-:W-:Y:S01]  /*12760*/  BSSY B2, `(.L_x_659) ;  /* 0x000000b000027945 */ /* 0x000fe20003800000 */
[----:B------:R-:W-:Y:S01]  /*12770*/  MOV R10, 0x0 ;  /* 0x00000000000a7802 */ /* 0x000fe20000000f00 */
[----:B------:R-:W-:Y:S02]  /*12780*/  IMAD.MOV.U32 R11, RZ, RZ, 0x12f00000 ;  /* 0x12f00000ff0b7424 */ /* 0x000fe400078e00ff */
        /* <DEDUP_REMOVED lines=8> */
.L_x_660:
[----:B------:R-:W-:Y:S05]  /*12810*/  BSYNC B2 ;  /* 0x0000000000027941 */ /* 0x000fea0003800000 */
.L_x_659:
[----:B------:R-:W-:Y:S01]  /*12820*/  R2UR UR10, R12 ;  /* 0x000000000c0a72ca */ /* 0x000fe200000e0000 */
[----:B------:R-:W-:Y:S01]  /*12830*/  UIADD3 UR4, UP0, UR40, 0x670, URZ ;  /* 0x0000067028047890 */ /* 0x000fe2000ff1e03f */
[----:B------:R-:W-:Y:S01]  /*12840*/  R2UR UR6, R10 ;  /* 0x000000000a0672ca */ /* 0x000fe200000e0000 */
[----:B------:R-:W-:Y:S01]  /*12850*/  VIADD R8, R8, 0x400 ;  /* 0x0000040008087836 */ /* 0x000fe20000000000 */
[----:B------:R-:W-:Y:S01]  /*12860*/  R2UR UR7, R11 ;  /* 0x000000000b0772ca */ /* 0x000fe200000e0000 */
[----:B01----:R-:W-:Y:S01]  /*12870*/  VIADD R6, R6, 0x168b0 ;  /* 0x000168b006067836 */ /* 0x003fe20000000000 */
[----:B------:R-:W-:Y:S01]  /*12880*/  PLOP3.LUT P2, PT, PT, PT, PT, 0x80, 0x0 ;  /* 0x000000000000781c */ /* 0x000fe20003f4f070 */
[----:B------:R-:W-:-:S12]  /*12890*/  UIADD3.X UR5, URZ, UR41, URZ, UP0, !UPT ;  /* 0x000000293f057290 */ /* 0x000fd800087fe43f */
.L_x_661:
        /* <DEDUP_REMOVED lines=10> */
.L_x_651:
[----:B------:R-:W-:Y:S05]  /*12940*/  BSYNC B1 ;  /* 0x0000000000017941 */ /* 0x000fea0003800000 */
.L_x_650:
[----:B------:R-:W2:Y:S01]  /*12950*/  LDL.LU R7, [R1+0x4] ;  /* 0x0000040001077983 */ /* 0x000ea20000300800 */
[----:B------:R-:W-:Y:S01]  /*12960*/  VIADD R28, R28, 0x1 ;  /* 0x000000011c1c7836 */ /* 0x000fe20000000000 */
[C---:B------:R-:W-:Y:S01]  /*12970*/  ISETP.GT.AND P3, PT, R5.reuse, R3, PT ;  /* 0x000000030500720c */ /* 0x040fe20003f64270 */
[----:B------:R-:W-:-:S03]  /*12980*/  VIADD R5, R5, 0xffffffff ;  /* 0xffffffff05057836 */ /* 0x000fc60000000000 */
[----:B------:R-:W-:-:S04]  /*12990*/  ISETP.NE.AND P2, PT, R28, 0x2, PT ;  /* 0x000000021c00780c */ /* 0x000fc80003f45270 */
[----:B------:R-:W-:Y:S02]  /*129a0*/  SEL R6, RZ, 0x1, P2 ;  /* 0x00000001ff067807 */ /* 0x000fe40001000000 */
[----:B------:R-:W-:Y:S02]  /*129b0*/  SEL R28, R28, RZ, P2 ;  /* 0x000000ff1c1c7207 */ /* 0x000fe40001000000 */
[----:B--2---:R-:W-:-:S05]  /*129c0*/  LOP3.LUT R7, R7, R6, RZ, 0x3c, !PT ;  /* 0x0000000607077212 */ /* 0x004fca00078e3cff */
[----:B------:R1:W-:Y:S01]  /*129d0*/  STL [R1+0x4], R7 ;  /* 0x0000040701007387 */ /* 0x0003e20000100800 */
[----:B------:R-:W-:Y:S05]  /*129e0*/  @P3 BRA `(.L_x_662) ;  /* 0xfffffff8009c3947 */ /* 0x000fea000383ffff */
.L_x_632:
[----:B------:R-:W-:Y:S05]  /*129f0*/  BSYNC B0 ;  /* 0x0000000000007941 */ /* 0x000fea0003800000 */
.L_x_631:
[----:B------:R-:W-:Y:S05]  /*12a00*/  @!P0 WARPSYNC.ALL ;  /* 0x0000000000008948 */ /* 0x000fea0003800000 */
[----:B------:R-:W-:Y:S01]  /*12a10*/  @!P0 BAR.SYNC.DEFER_BLOCKING 0xc, 0x200 ;  /* 0x0308000000008b1d */ /* 0x000fe20000010000 */
[----:B------:R-:W-:-:S05]  /*12a20*/  MOV R0, RZ ;  /* 0x000000ff00007202 */ /* 0x000fca0000000f00 */
[----:B------:R-:W-:Y:S04]  /*12a30*/  BSSY B0, `(.L_x_663) ;  /* 0x000001e000007945 */ /* 0x000fe80003800000 */
[----:B------:R-:W-:Y:S05]  /*12a40*/  @!P1 BRA `(.L_x_664) ;  /* 0x0000000000709947 */ /* 0x000fea0003800000 */
[----:B------:R-:W-:-:S13]  /*12a50*/  ISETP.NE.AND P0, PT, R4, RZ, PT ;  /* 0x000000ff0400720c */ /* 0x000fda0003f05270 */
[----:B------:R-:W2:Y:S02]  /*12a60*/  @!P0 LDC R4, c[0x0][0x9f0] ;  /* 0x00027c00ff048b82 */ /* 0x000ea40000000800 */
[-C--:B--2---:R-:W-:Y:S02]  /*12a70*/  IABS R0, R4.reuse ;  /* 0x0000000400007213 */ /* 0x084fe40000000000 */
[----:B------:R-:W-:Y:S02]  /*12a80*/  IABS R6, R4 ;  /* 0x0000000400067213 */ /* 0x000fe40000000000 */
[----:B------:R-:W2:Y:S03]  /*12a90*/  I2F.RP R2, R0 ;  /* 0x0000000000027306 */ /* 0x000ea60000209400 */
[----:B------:R-:W-:-:S05]  /*12aa0*/  IMAD.MOV R6, RZ, RZ, -R6 ;  /* 0x000000ffff067224 */ /* 0x000fca00078e0a06 */
[----:B--2---:R-:W2:Y:S02]  /*12ab0*/  MUFU.RCP R2, R2 ;  /* 0x0000000200027308 */ /* 0x004ea40000001000 */
[----:B--2---:R-:W-:-:S06]  /*12ac0*/  VIADD R2, R2, 0xffffffe ;  /* 0x0ffffffe02027836 */ /* 0x004fcc0000000000 */
[----:B------:R-:W2:Y:S02]  /*12ad0*/  F2I.FTZ.U32.TRUNC.NTZ R3, R2 ;  /* 0x0000000200037305 */ /* 0x000ea4000021f000 */
[----:B--2---:R-:W-:-:S04]  /*12ae0*/  IMAD.MOV R2, RZ, RZ, -R3 ;  /* 0x000000ffff027224 */ /* 0x004fc800078e0a03 */
[----:B------:R-:W-:Y:S02]  /*12af0*/  IMAD R5, R2, R0, RZ ;  /* 0x0000000002057224 */ /* 0x000fe400078e02ff */
[----:B------:R-:W-:-:S04]  /*12b00*/  IMAD.MOV.U32 R2, RZ, RZ, RZ ;  /* 0x000000ffff027224 */ /* 0x000fc800078e00ff */
[----:B------:R-:W-:Y:S01]  /*12b10*/  IMAD.HI.U32 R5, R3, R5, R2 ;  /* 0x0000000503057227 */ /* 0x000fe200078e0002 */
[----:B------:R-:W-:-:S04]  /*12b20*/  IADD3 R3, R20, -0x1, R4 ;  /* 0xffffffff14037810 */ /* 0x000fc80007ffe004 */
[----:B------:R-:W-:Y:S02]  /*12b30*/  IABS R2, R3 ;  /* 0x0000000300027213 */ /* 0x000fe40000000000 */
[----:B------:R-:W-:-:S03]  /*12b40*/  LOP3.LUT R3, R3, R4, RZ, 0x3c, !PT ;  /* 0x0000000403037212 */ /* 0x000fc600078e3cff */
[----:B------:R-:W-:Y:S01]  /*12b50*/  IMAD.HI.U32 R5, R5, R2, RZ ;  /* 0x0000000205057227 */ /* 0x000fe200078e00ff */
[----:B------:R-:W-:-:S03]  /*12b60*/  ISETP.GE.AND P2, PT, R3, RZ, PT ;  /* 0x000000ff0300720c */ /* 0x000fc60003f46270 */
[----:B------:R-:W-:-:S05]  /*12b70*/  IMAD R2, R5, R6, R2 ;  /* 0x0000000605027224 */ /* 0x000fca00078e0202 */
[----:B------:R-:W-:-:S13]  /*12b80*/  ISETP.GT.U32.AND P1, PT, R0, R2, PT ;  /* 0x000000020000720c */ /* 0x000fda0003f24070 */
[----:B------:R-:W-:Y:S02]  /*12b90*/  @!P1 IMAD.IADD R2, R2, 0x1, -R0 ;  /* 0x0000000102029824 */ /* 0x000fe400078e0a00 */
[----:B------:R-:W-:Y:S01]  /*12ba0*/  @!P1 VIADD R5, R5, 0x1 ;  /* 0x0000000105059836 */ /* 0x000fe20000000000 */
[----:B------:R-:W-:Y:S02]  /*12bb0*/  ISETP.NE.AND P1, PT, R4, RZ, PT ;  /* 0x000000ff0400720c */ /* 0x000fe40003f25270 */
[----:B------:R-:W-:-:S13]  /*12bc0*/  ISETP.GE.U32.AND P0, PT, R2, R0, PT ;  /* 0x000000000200720c */ /* 0x000fda0003f06070 */
[----:B------:R-:W-:-:S05]  /*12bd0*/  @P0 IADD3 R5, R5, 0x1, RZ ;  /* 0x0000000105050810 */ /* 0x000fca0007ffe0ff */
[----:B------:R-:W-:-:S04]  /*12be0*/  IMAD.MOV.U32 R0, RZ, RZ, R5 ;  /* 0x000000ffff007224 */ /* 0x000fc800078e0005 */
[----:B------:R-:W-:Y:S01]  /*12bf0*/  @!P2 IMAD.MOV R0, RZ, RZ, -R0 ;  /* 0x000000ffff00a224 */ /* 0x000fe200078e0a00 */
[----:B------:R-:W-:-:S07]  /*12c00*/  @!P1 LOP3.LUT R0, RZ, R4, RZ, 0x33, !PT ;  /* 0x00000004ff009212 */ /* 0x000fce00078e33ff */
.L_x_664:
[----:B------:R-:W-:Y:S05]  /*12c10*/  BSYNC B0 ;  /* 0x0000000000007941 */ /* 0x000fea0003800000 */
.L_x_663:
[-C--:B------:R-:W-:Y:S01]  /*12c20*/  IMAD R2, R21, R0.reuse, RZ ;  /* 0x0000000015027224 */ /* 0x080fe200078e02ff */
[----:B------:R-:W-:Y:S04]  /*12c30*/  BSSY B7, `(.L_x_665) ;  /* 0x000039f000077945 */ /* 0x000fe80003800000 */
[----:B------:R-:W-:Y:S01]  /*12c40*/  VIADDMNMX R26, R2, R0, R20, PT ;  /* 0x00000000021a7246 */ /* 0x000fe20003800114 */
[----:B------:R2:W-:Y:S03]  /*12c50*/  STL [R1+0x14], R2 ;  /* 0x0000140201007387 */ /* 0x0005e60000100800 */
[----:B------:R-:W-:Y:S01]  /*12c60*/  ISETP.GT.AND P0, PT, R26, R2, PT ;  /* 0x000000021a00720c */ /* 0x000fe20003f04270 */
[----:B------:R2:W-:-:S12]  /*12c70*/  STL [R1+0x3c], R26 ;  /* 0x00003c1a01007387 */ /* 0x0005d80000100800 */
[----:B--2---:R-:W-:Y:S05]  /*12c80*/  @P0 BRA `(.L_x_666) ;  /* 0x0000000000440947 */ /* 0x004fea0003800000 */
[----:B------:R-:W2:Y:S02]  /*12c90*/  S2R R2, SR_TID.X ;  /* 0x0000000000027919 */ /* 0x000ea40000002100 */
[----:B--2---:R-:W-:-:S04]  /*12ca0*/  LOP3.LUT R2, R2, 0x7f, RZ, 0xc0, !PT ;  /* 0x0000007f02027812 */ /* 0x004fc800078ec0ff */
[----:B------:R-:W-:-:S13]  /*12cb0*/  ISETP.NE.AND P0, PT, R2, RZ, PT ;  /* 0x000000ff0200720c */ /* 0x000fda0003f05270 */
[----:B------:R-:W-:Y:S05]  /*12cc0*/  @P0 BRA `(.L_x_667) ;  /* 0x0000003800540947 */ /* 0x000fea0003800000 */
[----:B------:R-:W2:Y:S01]  /*12cd0*/  S2R R5, SR_LANEID ;  /* 0x0000000000057919 */ /* 0x000ea20000000000 */
[----:B------:R-:W-:Y:S01]  /*12ce0*/  VOTEU.ANY UR4, UPT, PT ;  /* 0x0000000000047886 */ /* 0x000fe200038e0100 */
[----:B------:R-:W3:Y:S01]  /*12cf0*/  LDC.64 R2, c[0x0][0xc60] ;  /* 0x00031800ff027b82 */ /* 0x000ee20000000a00 */
[----:B------:R-:W2:Y:S02]  /*12d00*/  FLO.U32 R0, UR4 ;  /* 0x0000000400007d00 */ /* 0x000ea400080e0000 */
[----:B--2---:R-:W-:-:S06]  /*12d10*/  ISETP.EQ.U32.AND P0, PT, R0, R5, PT ;  /* 0x000000050000720c */ /* 0x004fcc0003f02070 */
[----:B------:R-:W3:Y:S07]  /*12d20*/  POPC R5, UR4 ;  /* 0x0000000400057d09 */ /* 0x000eee0008000000 */
[----:B---3--:R-:W2:Y:S01]  /*12d30*/  @P0 ATOMG.E.ADD.STRONG.GPU PT, R3, desc[UR42][R2.64], R5 ;  /* 0x00000005020309a8 */ /* 0x008ea200081ee1ea */
[----:B------:R-:W3:Y:S02]  /*12d40*/  S2R R4, SR_LTMASK ;  /* 0x0000000000047919 */ /* 0x000ee40000003900 */
[----:B---3--:R-:W-:-:S04]  /*12d50*/  LOP3.LUT R4, R4, UR4, RZ, 0xc0, !PT ;  /* 0x0000000404047c12 */ /* 0x008fc8000f8ec0ff */
[----:B-1----:R-:W1:Y:S01]  /*12d60*/  POPC R7, R4 ;  /* 0x0000000400077309 */ /* 0x002e620000000000 */
[----:B--2---:R-:W1:Y:S02]  /*12d70*/  SHFL.IDX PT, R0, R3, R0, 0x1f ;  /* 0x00001f0003007589 */ /* 0x004e6400000e0000 */
[----:B-1----:R-:W-:Y:S01]  /*12d80*/  IADD3 R24, R0, UR37, R7 ;  /* 0x0000002500187c10 */ /* 0x002fe2000fffe007 */
[----:B------:R-:W-:Y:S06]  /*12d90*/  BRA `(.L_x_667) ;  /* 0x0000003800207947 */ /* 0x000fec0003800000 */
.L_x_666:
        /* <DEDUP_REMOVED lines=9> */
[----:B-1----:R-:W-:Y:S01]  /*12e30*/  MOV R7, UR9 ;  /* 0x0000000900077c02 */ /* 0x002fe20008000f00 */
        /* <DEDUP_REMOVED lines=10> */
.L_x_669:
[----:B------:R-:W-:Y:S05]  /*12ee0*/  BSYNC B6 ;  /* 0x0000000000067941 */ /* 0x000fea0003800000 */
.L_x_668:
        /* <DEDUP_REMOVED lines=8> */
[----:B------:R2:W3:Y:S01]  /*12f70*/  LDC.64 R2, c[0x4][R23] ;  /* 0x0100000017027b82 */ /* 0x0004e20000000a00 */
[----:B------:R-:W-:Y:S01]  /*12f80*/  MOV R4, UR6 ;  /* 0x0000000600047c02 */ /* 0x000fe20008000f00 */
[----:B------:R-:W-:Y:S01]  /*12f90*/  IMAD.U32 R5, RZ, RZ, UR7 ;  /* 0x00000007ff057e24 */ /* 0x000fe2000f8e00ff */
[----:B------:R-:W-:Y:S01]  /*12fa0*/  MOV R12, 0x1 ;  /* 0x00000001000c7802 */ /* 0x000fe20000000f00 */
[----:B------:R-:W-:Y:S02]  /*12fb0*/  IMAD.U32 R6, RZ, RZ, UR8 ;  /* 0x00000008ff067e24 */ /* 0x000fe4000f8e00ff */
[----:B-1----:R-:W-:-:S02]  /*12fc0*/  IMAD.U32 R7, RZ, RZ, UR9 ;  /* 0x00000009ff077e24 */ /* 0x002fc4000f8e00ff */
[----:B------:R-:W-:Y:S02]  /*12fd0*/  IMAD.U32 R10, RZ, RZ, UR4 ;  /* 0x00000004ff0a7e24 */ /* 0x000fe4000f8e00ff */
[----:B------:R-:W-:Y:S02]  /*12fe0*/  IMAD.U32 R11, RZ, RZ, UR5 ;  /* 0x00000005ff0b7e24 */ /* 0x000fe4000f8e00ff */
[----:B------:R-:W-:Y:S02]  /*12ff0*/  IMAD.MOV.U32 R8, RZ, RZ, 0x70 ;  /* 0x00000070ff087424 */ /* 0x000fe400078e00ff */
[----:B--2---:R-:W-:-:S07]  /*13000*/  IMAD.MOV.U32 R13, RZ, RZ, RZ ;  /* 0x000000ffff0d7224 */ /* 0x004fce00078e00ff */
[----:B------:R-:W-:-:S07]  /*13010*/  LEPC R20, `(.L_x_672) ;  /* 0x000000001014794e */ /* 0x000fce0000000000 */
[----:B0--3--:R-:W-:Y:S05]  /*13020*/  CALL.ABS.NOINC R2 ;  /* 0x0000000002007343 */ /* 0x009fea0003c00000 */
.L_x_672:
[----:B------:R0:W1:Y:S01]  /*13030*/  LDC.64 R2, c[0x4][R23] ;  /* 0x0100000017027b82 */ /* 0x0000620000000a00 */
[----:B------:R-:W-:Y:S01]  /*13040*/  ULDC.64 UR4, c[0x4][0x88] ;  /* 0x0100220000047ab9 */ /* 0x000fe20000000a00 */
[----:B------:R-:W-:Y:S01]  /*13050*/  ULDC.64 UR6, c[0x4][0x90] ;  /* 0x0100240000067ab9 */ /* 0x000fe20000000a00 */
[----:B------:R-:W-:Y:S01]  /*13060*/  ULDC.64 UR8, c[0x4][0x18] ;  /* 0x0100060000087ab9 */ /* 0x000fe20000000a00 */
        /* <DEDUP_REMOVED lines=11> */
.L_x_671:
[----:B------:R-:W-:Y:S05]  /*13120*/  BSYNC B6 ;  /* 0x0000000000067941 */ /* 0x000fea0003800000 */
.L_x_670:
[----:B------:R2:W3:Y:S01]  /*13130*/  LDL R20, [R1+0xc] ;  /* 0x00000c0001147983 */ /* 0x0004e20000100800 */
[----:B------:R-:W-:Y:S01]  /*13140*/  ULDC.64 UR4, c[0x0][0x9f8] ;  /* 0x00027e0000047ab9 */ /* 0x000fe20000000a00 */
[----:B------:R-:W-:Y:S01]  /*13150*/  IMAD.MOV.U32 R2, RZ, RZ, R26 ;  /* 0x000000ffff027224 */ /* 0x000fe200078e001a */
[----:B------:R-:W-:Y:S01]  /*13160*/  ISETP.NE.U32.AND P0, PT, RZ, UR4, PT ;  /* 0x00000004ff007c0c */ /* 0x000fe2000bf05070 */
[----:B------:R-:W4:Y:S01]  /*13170*/  LDL R26, [R1+0x10] ;  /* 0x00001000011a7983 */ /* 0x000f220000100800 */
[----:B------:R-:W1:Y:S02]  /*13180*/  LDC R6, c[0x0][0x430] ;  /* 0x00010c00ff067b82 */ /* 0x000e640000000800 */
[----:B------:R-:W-:Y:S01]  /*13190*/  ISETP.NE.AND.EX P0, PT, RZ, UR5, PT, P0 ;  /* 0x00000005ff007c0c */ /* 0x000fe2000bf05300 */
[----:B------:R-:W2:Y:S01]  /*131a0*/  LDL R21, [R1+0x18] ;  /* 0x0000180001157983 */ /* 0x000ea20000100800 */
[----:B------:R-:W3:Y:S03]  /*131b0*/  S2R R23, SR_TID.X ;  /* 0x0000000000177919 */ /* 0x000ee60000002100 */
[----:B0-----:R-:W2:Y:S08]  /*131c0*/  LDL.LU R9, [R1] ;  /* 0x0000000001097983 */ /* 0x001eb00000300800 */
[----:B------:R-:W-:-:S04]  /*131d0*/  @P0 IADD3 R18, P1, R18, UR4, RZ ;  /* 0x0000000412120c10 */ /* 0x000fc8000ff3e0ff */
[----:B------:R-:W-:Y:S02]  /*131e0*/  @P0 IADD3.X R19, R19, UR5, RZ, P1, !PT ;  /* 0x0000000513130c10 */ /* 0x000fe40008ffe4ff */
[----:B-1----:R-:W-:-:S13]  /*131f0*/  ISETP.NE.AND P1, PT, R6, 0x1, PT ;  /* 0x000000010600780c */ /* 0x002fda0003f25270 */
[----:B------:R-:W0:Y:S01]  /*13200*/  @P1 LDC R3, c[0x0][0x434] ;  /* 0x00010d00ff031b82 */ /* 0x000e220000000800 */
[----:B---3--:R-:W3:Y:S01]  /*13210*/  @P0 LDG.E R20, desc[UR42][R18.64] ;  /* 0x0000002a12140981 */ /* 0x008ee2000c1e1900 */
[C---:B------:R-:W-:Y:S01]  /*13220*/  LOP3.LUT R0, R23.reuse, 0x7f, RZ, 0xc0, !PT ;  /* 0x0000007f17007812 */ /* 0x040fe200078ec0ff */
[----:B------:R-:W-:Y:S02]  /*13230*/  IMAD.SHL.U32 R4, R23, 0x10, RZ ;  /* 0x0000001017047824 */ /* 0x000fe400078e00ff */
[----:B------:R-:W-:-:S03]  /*13240*/  VIADD R23, R2, 0xffffffff ;  /* 0xffffffff02177836 */ /* 0x000fc60000000000 */
[----:B------:R-:W1:Y:S01]  /*13250*/  @P1 LDC R2, c[0x0][0x438] ;  /* 0x00010e00ff021b82 */ /* 0x000e620000000800 */
[----:B------:R-:W-:Y:S02]  /*13260*/  SHF.R.U32.HI R0, RZ, 0x3, R0 ;  /* 0x00000003ff007819 */ /* 0x000fe40000011600 */
[----:B------:R-:W-:Y:S02]  /*13270*/  LOP3.LUT R4, R4, 0x70, RZ, 0xc0, !PT ;  /* 0x0000007004047812 */ /* 0x000fe400078ec0ff */
[----:B------:R-:W-:-:S04]  /*13280*/  SHF.L.U32 R8, R23, 0x7, RZ ;  /* 0x0000000717087819 */ /* 0x000fc800000006ff */
[----:B------:R-:W-:Y:S01]  /*13290*/  LOP3.LUT R0, R8, R0, R4, 0xfe, !PT ;  /* 0x0000000008007212 */ /* 0x000fe200078efe04 */
[----:B---3--:R-:W-:Y:S03]  /*132a0*/  @P0 STL [R1+0xc], R20 ;  /* 0x00000c1401000387 */ /* 0x008fe60000100800 */
[C---:B----4-:R-:W-:Y:S01]  /*132b0*/  ISETP.GE.AND P0, PT, R0.reuse, R26, PT ;  /* 0x0000001a0000720c */ /* 0x050fe20003f06270 */
[----:B--2---:R-:W-:-:S04]  /*132c0*/  IMAD.IADD R0, R0, 0x1, R21 ;  /* 0x0000000100007824 */ /* 0x004fc800078e0215 */
[----:B0-----:R-:W-:-:S04]  /*132d0*/  @P1 IMAD.HI.U32 R3, R0, R3, RZ ;  /* 0x0000000300031227 */ /* 0x001fc800078e00ff */
[----:B------:R-:W-:Y:S01]  /*132e0*/  IMAD.MOV.U32 R4, RZ, RZ, R0 ;  /* 0x000000ffff047224 */ /* 0x000fe200078e0000 */
[----:B-1----:R-:W-:-:S03]  /*132f0*/  @P1 SHF.R.U32.HI R4, RZ, R2, R3 ;  /* 0x00000002ff041219 */ /* 0x002fc60000011603 */
[----:B------:R-:W0:Y:S01]  /*13300*/  @!P0 LDC.64 R2, c[0x0][0x428] ;  /* 0x00010a00ff028b82 */ /* 0x000e220000000a00 */
[----:B------:R-:W-:Y:S01]  /*13310*/  SHF.R.S32.HI R7, RZ, 0x1f, R20 ;  /* 0x0000001fff077819 */ /* 0x000fe20000011414 */
[----:B------:R-:W-:-:S04]  /*13320*/  IMAD.MOV R5, RZ, RZ, -R4 ;  /* 0x000000ffff057224 */ /* 0x000fc800078e0a04 */
[----:B------:R-:W-:Y:S01]  /*13330*/  IMAD R0, R6, R5, R0 ;  /* 0x0000000506007224 */ /* 0x000fe200078e0200 */
[--C-:B------:R-:W-:Y:S01]  /*13340*/  @!P0 SHF.R.S32.HI R5, RZ, 0x1f, R4.reuse ;  /* 0x0000001fff058819 */ /* 0x100fe20000011404 */
[----:B------:R0:W-:Y:S02]  /*13350*/  STL [R1+0x1c], R7 ;  /* 0x00001c0701007387 */ /* 0x0001e40000100800 */
[-C--:B0-----:R-:W-:Y:S02]  /*13360*/  @!P0 IMAD R7, R7, R2.reuse, RZ ;  /* 0x0000000207078224 */ /* 0x081fe400078e02ff */
[----:B------:R-:W-:-:S04]  /*13370*/  @!P0 IMAD.WIDE.U32 R4, R20, R2, R4 ;  /* 0x0000000214048225 */ /* 0x000fc800078e0004 */
[----:B------:R-:W-:Y:S02]  /*13380*/  @!P0 IMAD R7, R20, R3, R7 ;  /* 0x0000000314078224 */ /* 0x000fe400078e0207 */
[----:B------:R-:W0:Y:S02]  /*13390*/  @!P0 LDC.64 R2, c[0x0][0x418] ;  /* 0x00010600ff028b82 */ /* 0x000e240000000a00 */
[----:B------:R-:W-:Y:S01]  /*133a0*/  @!P0 IMAD.IADD R7, R5, 0x1, R7 ;  /* 0x0000000105078824 */ /* 0x000fe200078e0207 */
[----:B0-----:R-:W-:Y:S01]  /*133b0*/  @!P0 LEA R6, P1, R4, R2, 0x2 ;  /* 0x0000000204068211 */ /* 0x001fe200078210ff */
[----:B------:R-:W-:-:S03]  /*133c0*/  IMAD.MOV.U32 R2, RZ, RZ, RZ ;  /* 0x000000ffff027224 */ /* 0x000fc600078e00ff */
[----:B------:R-:W-:-:S05]  /*133d0*/  @!P0 LEA.HI.X R7, R4, R3, R7, 0x2, P1 ;  /* 0x0000000304078211 */ /* 0x000fca00008f1407 */
[----:B------:R0:W5:Y:S01]  /*133e0*/  @!P0 LDG.E R2, desc[UR42][R6.64] ;  /* 0x0000002a06028981 */ /* 0x000162000c1e1900 */
[----:B------:R-:W-:-:S05]  /*133f0*/  IMAD.U32 R10, RZ, RZ, UR38 ;  /* 0x00000026ff0a7e24 */ /* 0x000fca000f8e00ff */
[----:B------:R-:W-:Y:S02]  /*13400*/  ISETP.NE.AND P2, PT, R10, 0x3, PT ;  /* 0x000000030a00780c */ /* 0x000fe40003f45270 */
[----:B------:R-:W-:-:S11]  /*13410*/  LOP3.LUT R9, R9, 0xfffffffd, RZ, 0xc0, !PT ;  /* 0xfffffffd09097812 */ /* 0x000fd600078ec0ff */
[----:B------:R-:W-:-:S05]  /*13420*/  @P2 LOP3.LUT R9, R9, 0x2, RZ, 0xfc, !PT ;  /* 0x0000000209092812 */ /* 0x000fca00078efcff */
[----:B------:R0:W-:Y:S01]  /*13430*/  STL [R1], R9 ;  /* 0x0000000901007387 */ /* 0x0001e20000100800 */
[----:B------:R-:W-:-:S03]  /*13440*/  UMOV UR4, 0xffffffff ;  /* 0xffffffff00047882 */ /* 0x000fc60000000000 */
[----:B------:R-:W-:Y:S05]  /*13450*/  BRA.DIV UR4, `(.L_x_673) ;  /* 0x0000005e044c7947 */ /* 0x000fea000b800000 */
.L_x_814:
[----:B------:R-:W-:Y:S05]  /*13460*/  @!P2 BRA `(.L_x_674) ;  /* 0x000000000004a947 */ /* 0x000fea0003800000 */
[----:B------:R-:W-:Y:S01]  /*13470*/  BPT.TRAP 0x1 ;  /* 0x000000040000795c */ /* 0x000fe20000300000 */
.L_x_674:
        /* <DEDUP_REMOVED lines=8> */
[----:B------:R-:W-:-:S04]  /*13500*/  ULDC.64 UR4, c[0x0][0x338] ;  /* 0x0000ce0000047ab9 */ /* 0x000fc80000000a00 */
[----:B------:R-:W-:Y:S01]  /*13510*/  IADD3 R5, R5, R3, RZ ;  /* 0x0000000305057210 */ /* 0x000fe20007ffe0ff */
[----:B------:R-:W-:-:S04]  /*13520*/  IMAD R3, R7, UR4, RZ ;  /* 0x0000000407037c24 */ /* 0x000fc8000f8e02ff */
[C---:B------:R-:W-:Y:S02]  /*13530*/  IMAD R3, R2.reuse, UR5, R3 ;  /* 0x0000000502037c24 */ /* 0x040fe4000f8e0203 */
[----:B------:R-:W-:Y:S01]  /*13540*/  IMAD.WIDE.U32 R4, R2, UR4, R4 ;  /* 0x0000000402047c25 */ /* 0x000fe2000f8e0004 */
[----:B------:R-:W-:-:S03]  /*13550*/  ULDC.64 UR4, c[0x0][0x330] ;  /* 0x0000cc0000047ab9 */ /* 0x000fc60000000a00 */
[----:B------:R-:W-:Y:S02]  /*13560*/  IMAD.IADD R5, R5, 0x1, R3 ;  /* 0x0000000105057824 */ /* 0x000fe400078e0203 */
        /* <DEDUP_REMOVED lines=8> */
.L_x_815:
[----:B------:R-:W-:Y:S05]  /*135f0*/  BSYNC B0 ;  /* 0x0000000000007941 */ /* 0x000fea0003800000 */
.L_x_675:
[----:B------:R-:W2:Y:S01]  /*13600*/  LDL R14, [R1+0x10] ;  /* 0x00001000010e7983 */ /* 0x000ea20000100800 */
[----:B------:R-:W-:Y:S01]  /*13610*/  ULDC.64 UR4, c[0x0][0x300] ;  /* 0x0000c00000047ab9 */ /* 0x000fe20000000a00 */
[----:B------:R-:W-:Y:S02]  /*13620*/  ULDC.64 UR6, c[0x0][0x2e8] ;  /* 0x0000ba0000067ab9 */ /* 0x000fe40000000a00 */
[----:B------:R-:W3:Y:S01]  /*13630*/  LDL.LU R10, [R1] ;  /* 0x00000000010a7983 */ /* 0x000ee20000300800 */
[----:B------:R-:W-:Y:S02]  /*13640*/  IMAD R6, R6, UR4, RZ ;  /* 0x0000000406067c24 */ /* 0x000fe4000f8e02ff */
[C---:B0-----:R-:W-:Y:S01]  /*13650*/  IMAD.WIDE.U32 R4, R0.reuse, UR4, RZ ;  /* 0x0000000400047c25 */ /* 0x041fe2000f8e00ff */
[----:B------:R-:W0:Y:S03]  /*13660*/  S2R R9, SR_TID.X ;  /* 0x0000000000097919 */ /* 0x000e260000002100 */
[----:B------:R-:W-:Y:S01]  /*13670*/  IMAD R6, R0, UR5, R6 ;  /* 0x0000000500067c24 */ /* 0x000fe2000f8e0206 */
[----:B------:R-:W1:Y:S01]  /*13680*/  S2R R13, SR_TID.X ;  /* 0x00000000000d7919 */ /* 0x000e620000002100 */
[----:B------:R-:W-:-:S02]  /*13690*/  ULDC.64 UR4, c[0x0][0x310] ;  /* 0x0000c40000047ab9 */ /* 0x000fc40000000a00 */
[----:B------:R-:W-:Y:S02]  /*136a0*/  IMAD.IADD R5, R5, 0x1, R6 ;  /* 0x0000000105057824 */ /* 0x000fe400078e0206 */
[----:B------:R-:W-:Y:S02]  /*136b0*/  IMAD R7, R7, UR4, RZ ;  /* 0x0000000407077c24 */ /* 0x000fe4000f8e02ff */
[----:B------:R-:W-:-:S04]  /*136c0*/  IMAD.WIDE.U32 R4, R2, UR4, R4 ;  /* 0x0000000402047c25 */ /* 0x000fc8000f8e0004 */
[----:B------:R-:W-:Y:S01]  /*136d0*/  IMAD R7, R2, UR5, R7 ;  /* 0x0000000502077c24 */ /* 0x000fe2000f8e0207 */
[----:B------:R-:W-:-:S03]  /*136e0*/  ULDC.64 UR4, c[0x0][0x308] ;  /* 0x0000c20000047ab9 */ /* 0x000fc60000000a00 */
[----:B------:R-:W-:Y:S02]  /*136f0*/  IMAD.IADD R5, R5, 0x1, R7 ;  /* 0x0000000105057824 */ /* 0x000fe400078e0207 */
[----:B------:R-:W-:Y:S01]  /*13700*/  IMAD.WIDE.U32 R4, R17, UR4, R4 ;  /* 0x0000000411047c25 */ /* 0x000fe2000f8e0004 */
[----:B------:R-:W-:-:S03]  /*13710*/  ULDC UR4, c[0x0][0x2f4] ;  /* 0x0000bd0000047ab9 */ /* 0x000fc60000000800 */
[----:B------:R-:W-:Y:S01]  /*13720*/  IMAD R2, R17, UR5, R5 ;  /* 0x0000000511027c24 */ /* 0x000fe2000f8e0205 */
[C---:B------:R-:W-:Y:S02]  /*13730*/  LEA R0, P0, R4.reuse, UR6, 0x1 ;  /* 0x0000000604007c11 */ /* 0x040fe4000f8008ff */
[----:B0-----:R-:W-:Y:S02]  /*13740*/  LOP3.LUT R11, R9, 0x7f, RZ, 0xc0, !PT ;  /* 0x0000007f090b7812 */ /* 0x001fe400078ec0ff */
[----:B------:R-:W-:Y:S01]  /*13750*/  LEA.HI.X R2, R4, UR7, R2, 0x1, P0 ;  /* 0x0000000704027c11 */ /* 0x000fe200080f0c02 */
[----:B-1----:R-:W-:Y:S01]  /*13760*/  IMAD.SHL.U32 R9, R13, 0x8, RZ ;  /* 0x000000080d097824 */ /* 0x002fe200078e00ff */
[----:B------:R-:W-:-:S04]  /*13770*/  SHF.R.U32.HI R12, RZ, 0x3, R11 ;  /* 0x00000003ff0c7819 */ /* 0x000fc8000001160b */
[----:B------:R-:W-:-:S04]  /*13780*/  LOP3.LUT R9, R9, 0x38, RZ, 0xc0, !PT ;  /* 0x0000003809097812 */ /* 0x000fc800078ec0ff */
[----:B------:R-:W-:Y:S01]  /*13790*/  ISETP.GE.AND P2, PT, R9, UR4, PT ;  /* 0x0000000409007c0c */ /* 0x000fe2000bf46270 */
[----:B------:R-:W-:Y:S01]  /*137a0*/  UMOV UR4, 0xffffffff ;  /* 0xffffffff00047882 */ /* 0x000fe20000000000 */
[----:B--2---:R-:W-:Y:S01]  /*137b0*/  IADD3 R4, -R12, R14, -R8 ;  /* 0x0000000e0c047210 */ /* 0x004fe20007ffe908 */
[----:B------:R-:W-:Y:S01]  /*137c0*/  IMAD.SHL.U32 R12, R11, 0x8, RZ ;  /* 0x000000080b0c7824 */ /* 0x000fe200078e00ff */
[----:B------:R-:W-:Y:S02]  /*137d0*/  SHF.L.U32 R11, R13, 0x3, RZ ;  /* 0x000000030d0b7819 */ /* 0x000fe400000006ff */
[----:B---3--:R-:W-:Y:S02]  /*137e0*/  LOP3.LUT R10, R10, 0xfffffffe, RZ, 0xc0, !PT ;  /* 0xfffffffe0a0a7812 */ /* 0x008fe400078ec0ff */
[----:B------:R-:W-:-:S05]  /*137f0*/  LOP3.LUT R11, R11, 0x1f8, RZ, 0xc0, !PT ;  /* 0x000001f80b0b7812 */ /* 0x000fca00078ec0ff */
[----:B------:R-:W-:Y:S02]  /*13800*/  @P2 LOP3.LUT R10, R10, 0x1, RZ, 0xfc, !PT ;  /* 0x000000010a0a2812 */ /* 0x000fe400078efcff */
[----:B------:R-:W-:Y:S02]  /*13810*/  LOP3.LUT R11, R11, 0x38, R13, 0x78, !PT ;  /* 0x000000380b0b7812 */ /* 0x000fe400078e780d */
[----:B------:R-:W-:Y:S01]  /*13820*/  ISETP.GE.AND P0, PT, R4, 0x1, PT ;  /* 0x000000010400780c */ /* 0x000fe20003f06270 */
[----:B------:R0:W-:Y:S01]  /*13830*/  STL [R1], R10 ;  /* 0x0000000a01007387 */ /* 0x0001e20000100800 */
[----:B------:R-:W-:-:S05]  /*13840*/  LOP3.LUT R11, R11, 0x200, R12, 0xf8, !PT ;  /* 0x000002000b0b7812 */ /* 0x000fca00078ef80c */
[----:B------:R-:W-:Y:S01]  /*13850*/  IMAD R5, R22, 0x2000, R11 ;  /* 0x0000200016057824 */ /* 0x000fe200078e020b */
[----:B------:R-:W-:Y:S06]  /*13860*/  BRA.DIV UR4, `(.L_x_677) ;  /* 0x0000005a04907947 */ /* 0x000fec000b800000 */
[----:B------:R-:W1:Y:S01]  /*13870*/  SHFL.IDX PT, R7, R0, RZ, 0x181f ;  /* 0x00181fff00077589 */ /* 0x000e6200000e0000 */
[----:B------:R-:W-:-:S03]  /*13880*/  @P0 IMAD R8, R5, 0x2, R16 ;  /* 0x0000000205080824 */ /* 0x000fc600078e0210 */
[----:B------:R-:W2:Y:S01]  /*13890*/  SHFL.IDX PT, R6, R2, RZ, 0x181f ;  /* 0x00181fff02067589 */ /* 0x000ea200000e0000 */
[----:B-1----:R-:W-:-:S05]  /*138a0*/  @P0 LEA R7, P1, R9, R7, 0x1 ;  /* 0x0000000709070211 */ /* 0x002fca00078208ff */
[----:B--2---:R-:W-:-:S05]  /*138b0*/  @P0 IMAD.X R6, RZ, RZ, R6, P1 ;  /* 0x000000ffff060224 */ /* 0x004fca00008e0606 */
[----:B------:R-:W-:-:S04]  /*138c0*/  @P0 LOP3.LUT R7, R7, R6, RZ, 0x3c, !PT ;  /* 0x0000000607070212 */ /* 0x000fc800078e3cff */
[----:B------:R-:W-:-:S04]  /*138d0*/  @P0 LOP3.LUT R6, R7, R6, RZ, 0x3c, !PT ;  /* 0x0000000607060212 */ /* 0x000fc800078e3cff */
[----:B------:R-:W-:-:S05]  /*138e0*/  @P0 LOP3.LUT R7, R7, R6, RZ, 0x3c, !PT ;  /* 0x0000000607070212 */ /* 0x000fca00078e3cff */
[----:B------:R-:W-:Y:S01]  /*138f0*/  @!PT LDS RZ, [RZ] ;  /* 0x00000000fffff984 */ /* 0x000fe20000000800 */
        /* <DEDUP_REMOVED lines=57> */
[----:B-1----:R-:W-:-:S04]  /*13c90*/  @P0 LEA R7, P1, R9, R7, 0x1 ;  /* 0x0000000709070211 */ /* 0x002fc800078208ff */
[----:B--2---:R-:W-:-:S04]  /*13ca0*/  @P0 IADD3.X R6, RZ, R6, RZ, P1, !PT ;  /* 0x00000006ff060210 */ /* 0x004fc80000ffe4ff */
[----:B------:R-:W-:-:S04]  /*13cb0*/  @P0 LOP3.LUT R7, R7, R6, RZ, 0x3c, !PT ;  /* 0x0000000607070212 */ /* 0x000fc800078e3cff */
[----:B------:R-:W-:-:S04]  /*13cc0*/  @P0 LOP3.LUT R6, R7, R6, RZ, 0x3c, !PT ;  /* 0x0000000607060212 */ /* 0x000fc800078e3cff */
[----:B------:R-:W-:-:S05]  /*13cd0*/  @P0 LOP3.LUT R7, R7, R6, RZ, 0x3c, !PT ;  /* 0x0000000607070212 */ /* 0x000fca00078e3cff */
[----:B---34-:R1:W-:Y:S02]  /*13ce0*/  @P0 LDGSTS.E.BYPASS.LTC128B.128 [R8+0x11400], desc[UR42][R6.64], !P2 ;  /* 0x1140000006080fae */ /* 0x0183e4000d101d6a */
.L_x_833:
[----:B------:R-:W-:-:S13]  /*13cf0*/  ISETP.GE.AND P0, PT, R4, 0x71, PT ;  /* 0x000000710400780c */ /* 0x000fda0003f06270 */
[----:B01----:R-:W-:Y:S01]  /*13d00*/  @P0 LEA R6, P1, R9, R0, 0x1 ;  /* 0x0000000009060211 */ /* 0x003fe200078208ff */
        /* <DEDUP_REMOVED lines=8> */
.L_x_678:
[----:B------:R-:W-:Y:S02]  /*13d90*/  PLOP3.LUT P1, PT, P1, P0, PT, 0xa2, 0x0 ;  /* 0x000000000000781c */ /* 0x000fe40000f21472 */
[----:B------:R-:W-:-:S08]  /*13da0*/  @P0 R2UR P1, UR4, R3 ;  /* 0x00000000030402ca */ /* 0x000fd00000020000 */
[----:B------:R-:W-:-:S05]  /*13db0*/  @P0 PLOP3.LUT P0, PT, P1, PT, PT, 0x80, 0x0 ;  /* 0x000000000000081c */ /* 0x000fca0000f0f070 */
[----:B------:R-:W-:Y:S01]  /*13dc0*/  @!P1 SYNCS.ARRIVE.TRANS64.RED.A0T1 RZ, [UR4+0x16830], RZ ;  /* 0x016830ffffff99a7 */ /* 0x000fe20008200404 */
[----:B------:R-:W-:Y:S07]  /*13dd0*/  @!P1 ARRIVES.LDGSTSBAR.64.TRANSCNT [UR4+0x16830] ;  /* 0x01683000ff0099b0 */ /* 0x000fee0008000a84 */
[----:B------:R-:W-:Y:S05]  /*13de0*/  @P0 BRA.U.ANY `(.L_x_678) ;  /* 0xfffffffd00e80947 */ /* 0x000fea000393ffff */
[----:B------:R-:W-:Y:S01]  /*13df0*/  NOP ;  /* 0x0000000000007918 */ /* 0x000fe20000000000 */
[----:B------:R-:W-:-:S05]  /*13e00*/  IMAD.U32 R0, RZ, RZ, UR38 ;  /* 0x00000026ff007e24 */ /* 0x000fca000f8e00ff */
[----:B------:R-:W-:-:S13]  /*13e10*/  ISETP.NE.AND P2, PT, R0, 0x3, PT ;  /* 0x000000030000780c */ /* 0x000fda0003f45270 */
[----:B------:R-:W-:Y:S05]  /*13e20*/  @!P2 BRA `(.L_x_679) ;  /* 0x000000000004a947 */ /* 0x000fea0003800000 */
[----:B------:R-:W-:Y:S01]  /*13e30*/  BPT.TRAP 0x1 ;  /* 0x000000040000795c */ /* 0x000fe20000300000 */
.L_x_679:
[----:B------:R1:W5:Y:S01]  /*13e40*/  LDL.LU R4, [R1+0x28] ;  /* 0x0000280001047983 */ /* 0x0003620000300800 */
[----:B------:R1:W-:Y:S03]  /*13e50*/  SYNCS.ARRIVE.TRANS64.A1T0 RZ, [R3+URZ+0x16830], RZ ;  /* 0x016830ff03ff79a7 */ /* 0x0003e6000810003f */
[----:B0-----:R1:W5:Y:S04]  /*13e60*/  LDL.LU R7, [R1+0x20] ;  /* 0x0000200001077983 */ /* 0x0013680000300800 */
[----:B------:R1:W5:Y:S02]  /*13e70*/  LDL.LU R6, [R1+0x38] ;  /* 0x0000380001067983 */ /* 0x0003640000300800 */
[----:B------:R-:W-:Y:S05]  /*13e80*/  WARPSYNC.ALL ;  /* 0x0000000000007948 */ /* 0x000fea0003800000 */
[----:B------:R-:W-:Y:S01]  /*13e90*/  ULDC.64 UR4, c[0x0][0x298] ;  /* 0x0000a60000047ab9 */ /* 0x000fe20000000a00 */
[----:B------:R-:W-:Y:S01]  /*13ea0*/  ULDC.64 UR6, c[0x0][0xa00] ;  /* 0x0002800000067ab9 */ /* 0x000fe20000000a00 */
[----:B------:R-:W-:Y:S01]  /*13eb0*/  VIADD R0, R16, 0x8400 ;  /* 0x0000840010007836 */ /* 0x000fe20000000000 */
[----:B------:R-:W-:Y:S01]  /*13ec0*/  BAR.SYNC.DEFER_BLOCKING 0x8, 0x200 ;  /* 0x0208000000007b1d */ /* 0x000fe20000010000 */
[----:B------:R-:W-:-:S03]  /*13ed0*/  ISETP.NE.U32.AND P0, PT, RZ, UR6, PT ;  /* 0x00000006ff007c0c */ /* 0x000fc6000bf05070 */
[----:B------:R-:W-:Y:S02]  /*13ee0*/  LOP3.LUT P1, RZ, R0, 0x3ff, RZ, 0xc0, !PT ;  /* 0x000003ff00ff7812 */ /* 0x000fe4000782c0ff */
[----:B------:R-:W-:Y:S01]  /*13ef0*/  ISETP.NE.AND.EX P0, PT, RZ, UR7, PT, P0 ;  /* 0x00000007ff007c0c */ /* 0x000fe2000bf05300 */
[----:B------:R-:W-:Y:S01]  /*13f00*/  BSSY B6, `(.L_x_680) ;  /* 0x000001c000067945 */ /* 0x000fe20003800000 */
[----:B-----5:R-:W-:Y:S02]  /*13f10*/  SHF.R.S32.HI R2, RZ, 0x1f, R4 ;  /* 0x0000001fff027819 */ /* 0x020fe40000011404 */
[----:B------:R-:W-:-:S03]  /*13f20*/  SEL R26, R7, RZ, !P0 ;  /* 0x000000ff071a7207 */ /* 0x000fc60004000000 */
[----:B------:R-:W-:-:S04]  /*13f30*/  IMAD R2, R2, UR4, RZ ;  /* 0x0000000402027c24 */ /* 0x000fc8000f8e02ff */
[----:B------:R-:W-:Y:S01]  /*13f40*/  IMAD R0, R4, UR5, R2 ;  /* 0x0000000504007c24 */ /* 0x000fe2000f8e0202 */
[----:B------:R-:W-:Y:S01]  /*13f50*/  SEL R2, R6, RZ, !P0 ;  /* 0x000000ff06027207 */ /* 0x000fe20004000000 */
[----:B------:R-:W-:-:S04]  /*13f60*/  IMAD.WIDE.U32 R4, R4, UR4, RZ ;  /* 0x0000000404047c25 */ /* 0x000fc8000f8e00ff */
[----:B------:R-:W-:Y:S01]  /*13f70*/  IMAD.IADD R0, R5, 0x1, R0 ;  /* 0x0000000105007824 */ /* 0x000fe200078e0200 */
[----:B------:R0:W-:Y:S04]  /*13f80*/  STL.64 [R1+0x30], R4 ;  /* 0x0000300401007387 */ /* 0x0001e80000100a00 */
[----:B------:R0:W-:Y:S04]  /*13f90*/  STL [R1+0x28], R2 ;  /* 0x0000280201007387 */ /* 0x0001e80000100800 */
[----:B------:R0:W-:Y:S01]  /*13fa0*/  STL [R1+0x20], R0 ;  /* 0x0000200001007387 */ /* 0x0001e20000100800 */
[----:B------:R-:W-:Y:S05]  /*13fb0*/  @!P1 BRA `(.L_x_681) ;  /* 0x0000000000409947 */ /* 0x000fea0003800000 */
[----:B0-----:R-:W-:Y:S01]  /*13fc0*/  MOV R2, 0x0 ;  /* 0x0000000000027802 */ /* 0x001fe20000000f00 */
[----:B------:R-:W-:Y:S01]  /*13fd0*/  ULDC.64 UR4, c[0x4][0x88] ;  /* 0x0100220000047ab9 */ /* 0x000fe20000000a00 */
[----:B------:R-:W-:Y:S01]  /*13fe0*/  ULDC.64 UR6, c[0x4][0x90] ;  /* 0x0100240000067ab9 */ /* 0x000fe20000000a00 */
[----:B------:R-:W-:Y:S01]  /*13ff0*/  ULDC.64 UR8, c[0x4][0x20] ;  /* 0x0100080000087ab9 */ /* 0x000fe20000000a00 */
[----:B------:R-:W-:Y:S01]  /*14000*/  MOV R4, UR4 ;  /* 0x0000000400047c02 */ /* 0x000fe20008000f00 */
[----:B------:R-:W-:Y:S01]  /*14010*/  IMAD.U32 R5, RZ, RZ, UR5 ;  /* 0x00000005ff057e24 */ /* 0x000fe2000f8e00ff */
[----:B-1----:R-:W0:Y:S01]  /*14020*/  LDC.64 R2, c[0x4][R2] ;  /* 0x0100000002027b82 */ /* 0x002e220000000a00 */
        /* <DEDUP_REMOVED lines=9> */
.L_x_681:
[----:B------:R-:W-:Y:S05]  /*140c0*/  BSYNC B6 ;  /* 0x0000000000067941 */ /* 0x000fea0003800000 */
.L_x_680:
[----:B0-----:R-:W1:Y:S01]  /*140d0*/  LDL.LU R2, [R1+0x20] ;  /* 0x0000200001027983 */ /* 0x001e620000300800 */
[----:B------:R-:W-:Y:S01]  /*140e0*/  ULDC.64 UR4, c[0x0][0x2d8] ;  /* 0x0000b60000047ab9 */ /* 0x000fe20000000a00 */
[----:B------:R-:W-:Y:S01]  /*140f0*/  ULDC.64 UR6, c[0x0][0x2e0] ;  /* 0x0000b80000067ab9 */ /* 0x000fe20000000a00 */
[----:B------:R-:W0:Y:S01]  /*14100*/  LDC R10, c[0x0][0x448] ;  /* 0x00011200ff0a7b82 */ /* 0x000e220000000800 */
[----:B------:R-:W2:Y:S01]  /*14110*/  LDL.LU.64 R20, [R1+0x30] ;  /* 0x0000300001147983 */ /* 0x000ea20000300a00 */
[----:B------:R-:W-:-:S03]  /*14120*/  ULDC.64 UR8, c[0x0][0x280] ;  /* 0x0000a00000087ab9 */ /* 0x000fc60000000a00 */
[----:B------:R-:W3:Y:S01]  /*14130*/  LDL.LU R0, [R1+0x28] ;  /* 0x0000280001007983 */ /* 0x000ee20000300800 */
[----:B0-----:R-:W-:-:S13]  /*14140*/  ISETP.NE.AND P0, PT, R10, 0x1, PT ;  /* 0x000000010a00780c */ /* 0x001fda0003f05270 */
[----:B------:R-:W0:Y:S08]  /*14150*/  @P0 LDC R7, c[0x0][0x44c] ;  /* 0x00011300ff070b82 */ /* 0x000e300000000800 */
[----:B------:R-:W4:Y:S01]  /*14160*/  @P0 LDC R8, c[0x0][0x450] ;  /* 0x00011400ff080b82 */ /* 0x000f220000000800 */
[----:B-1----:R-:W-:Y:S02]  /*14170*/  IMAD.MOV.U32 R3, RZ, RZ, R2 ;  /* 0x000000ffff037224 */ /* 0x002fe400078e0002 */
[----:B--2---:R-:W-:Y:S01]  /*14180*/  IMAD.MOV.U32 R2, RZ, RZ, R20 ;  /* 0x000000ffff027224 */ /* 0x004fe200078e0014 */
[----:B------:R-:W1:Y:S03]  /*14190*/  S2R R21, SR_TID.X ;  /* 0x0000000000157919 */ /* 0x000e660000002100 */
[C---:B------:R-:W-:Y:S01]  /*141a0*/  IMAD.WIDE.U32 R2, R17.reuse, UR4, R2 ;  /* 0x0000000411027c25 */ /* 0x040fe2000f8e0002 */
[----:B------:R-:W2:Y:S03]  /*141b0*/  S2R R20, SR_TID.X ;  /* 0x0000000000147919 */ /* 0x000ea60000002100 */
[----:B------:R-:W-:Y:S01]  /*141c0*/  IMAD R3, R17, UR5, R3 ;  /* 0x0000000511037c24 */ /* 0x000fe2000f8e0203 */
[----:B------:R-:W-:Y:S01]  /*141d0*/  ULDC.64 UR4, c[0x0][0x2d0] ;  /* 0x0000b40000047ab9 */ /* 0x000fe20000000a00 */
[----:B---3--:R-:W-:-:S02]  /*141e0*/  IMAD R0, R0, UR6, RZ ;  /* 0x0000000600007c24 */ /* 0x008fc4000f8e02ff */
[----:B------:R-:W-:-:S04]  /*141f0*/  IMAD.WIDE.U32 R2, R26, UR6, R2 ;  /* 0x000000061a027c25 */ /* 0x000fc8000f8e0002 */
[----:B------:R-:W-:Y:S01]  /*14200*/  IMAD R0, R26, UR7, R0 ;  /* 0x000000071a007c24 */ /* 0x000fe2000f8e0200 */
[----:B------:R-:W-:Y:S01]  /*14210*/  ULDC.64 UR6, c[0x0][0x2c8] ;  /* 0x0000b20000067ab9 */ /* 0x000fe20000000a00 */
[----:B------:R3:W5:Y:S01]  /*14220*/  LDL R26, [R1+0x40] ;  /* 0x00004000011a7983 */ /* 0x0007620000100800 */
[----:B------:R-:W-:Y:S02]  /*14230*/  IMAD.MOV.U32 R4, RZ, RZ, R2 ;  /* 0x000000ffff047224 */ /* 0x000fe400078e0002 */
[----:B------:R-:W-:Y:S02]  /*14240*/  IMAD.IADD R5, R3, 0x1, R0 ;  /* 0x0000000103057824 */ /* 0x000fe400078e0200 */
[----:B-1----:R-:W-:Y:S01]  /*14250*/  IMAD.SHL.U32 R21, R21, 0x10, RZ ;  /* 0x0000001015157824 */ /* 0x002fe200078e00ff */
[----:B--2---:R-:W-:-:S04]  /*14260*/  LOP3.LUT R20, R20, 0x7f, RZ, 0xc0, !PT ;  /* 0x0000007f14147812 */ /* 0x004fc800078ec0ff */
[----:B------:R-:W-:Y:S02]  /*14270*/  LOP3.LUT R21, R21, 0x70, RZ, 0xc0, !PT ;  /* 0x0000007015157812 */ /* 0x000fe400078ec0ff */
[----:B------:R-:W-:-:S04]  /*14280*/  SHF.R.U32.HI R20, RZ, 0x3, R20 ;  /* 0x00000003ff147819 */ /* 0x000fc80000011614 */
[----:B------:R-:W-:-:S05]  /*14290*/  LOP3.LUT R20, R20, R21, RZ, 0xfc, !PT ;  /* 0x0000001514147212 */ /* 0x000fca00078efcff */
[----:B------:R-:W-:Y:S02]  /*142a0*/  IMAD R6, R25, 0xc0, R20 ;  /* 0x000000c019067824 */ /* 0x000fe400078e0214 */
[----:B------:R3:W5:Y:S02]  /*142b0*/  LDL R20, [R1+0x24] ;  /* 0x0000240001147983 */ /* 0x0007640000100800 */
[----:B0-----:R-:W-:Y:S01]  /*142c0*/  @P0 IMAD.HI.U32 R7, R6, R7, RZ ;  /* 0x0000000706070227 */ /* 0x001fe200078e00ff */
[----:B------:R-:W-:-:S04]  /*142d0*/  MOV R2, R6 ;  /* 0x0000000600027202 */ /* 0x000fc80000000f00 */
[----:B----4-:R-:W-:-:S04]  /*142e0*/  @P0 SHF.R.U32.HI R2, RZ, R8, R7 ;  /* 0x00000008ff020219 */ /* 0x010fc80000011607 */
[----:B------:R-:W-:-:S05]  /*142f0*/  SHF.R.S32.HI R0, RZ, 0x1f, R2 ;  /* 0x0000001fff007819 */ /* 0x000fca0000011402 */
[----:B------:R-:W-:-:S04]  /*14300*/  IMAD R0, R0, UR4, RZ ;  /* 0x0000000400007c24 */ /* 0x000fc8000f8e02ff */
[C---:B------:R-:W-:Y:S02]  /*14310*/  IMAD R7, R2.reuse, UR5, R0 ;  /* 0x0000000502077c24 */ /* 0x040fe4000f8e0200 */
[----:B------:R-:W-:Y:S02]  /*14320*/  IMAD.MOV R0, RZ, RZ, -R2 ;  /* 0x000000ffff007224 */ /* 0x000fe400078e0a02 */
[----:B------:R-:W-:-:S04]  /*14330*/  IMAD.WIDE.U32 R2, R2, UR4, R4 ;  /* 0x0000000402027c25 */ /* 0x000fc8000f8e0004 */
[----:B------:R-:W-:Y:S02]  /*14340*/  IMAD R0, R10, R0, R6 ;  /* 0x000000000a007224 */ /* 0x000fe400078e0206 */
[----:B------:R-:W-:-:S03]  /*14350*/  IMAD.IADD R3, R3, 0x1, R7 ;  /* 0x0000000103037824 */ /* 0x000fc600078e0207 */
[----:B------:R-:W-:Y:S01]  /*14360*/  SHF.R.S32.HI R7, RZ, 0x1f, R0 ;  /* 0x0000001fff077819 */ /* 0x000fe20000011400 */
[----:B------:R-:W-:-:S04]  /*14370*/  IMAD.WIDE.U32 R8, R0, UR6, R2 ;  /* 0x0000000600087c25 */ /* 0x000fc8000f8e0002 */
[----:B------:R-:W-:-:S04]  /*14380*/  IMAD R7, R7, UR6, RZ ;  /* 0x0000000607077c24 */ /* 0x000fc8000f8e02ff */
[----:B------:R-:W-:Y:S01]  /*14390*/  IMAD R0, R0, UR7, R7 ;  /* 0x0000000700007c24 */ /* 0x000fe2000f8e0207 */
[----:B------:R-:W-:Y:S01]  /*143a0*/  LEA R2, P1, R8, UR8, 0x1 ;  /* 0x0000000808027c11 */ /* 0x000fe2000f8208ff */
[----:B------:R-:W0:Y:S02]  /*143b0*/  @P0 LDC R7, c[0x0][0x44c] ;  /* 0x00011300ff070b82 */ /* 0x000e240000000800 */
[----:B------:R-:W-:-:S05]  /*143c0*/  IMAD.IADD R0, R9, 0x1, R0 ;  /* 0x0000000109007824 */ /* 0x000fca00078e0200 */
[----:B------:R-:W-:Y:S02]  /*143d0*/  LEA.HI.X R0, R8, UR9, R0, 0x1, P1 ;  /* 0x0000000908007c11 */ /* 0x000fe400088f0c00 */
[----:B------:R-:W1:Y:S01]  /*143e0*/  @P0 LDC R8, c[0x0][0x450] ;  /* 0x00011400ff080b82 */ /* 0x000e620000000800 */
[----:B------:R-:W-:Y:S01]  /*143f0*/  VIADD R3, R6, 0x80 ;  /* 0x0000008006037836 */ /* 0x000fe20000000000 */
[----:B------:R-:W2:Y:S03]  /*14400*/  S2R R11, SR_TID.X ;  /* 0x00000000000b7919 */ /* 0x000ea60000002100 */
[----:B------:R-:W-:Y:S02]  /*14410*/  IMAD.MOV.U32 R6, RZ, RZ, R3 ;  /* 0x000000ffff067224 */ /* 0x000fe400078e0003 */
[----:B0-----:R-:W-:-:S05]  /*14420*/  @P0 IMAD.HI.U32 R7, R3, R7, RZ ;  /* 0x0000000703070227 */ /* 0x001fca00078e00ff */
[----:B-1----:R-:W-:-:S05]  /*14430*/  @P0 SHF.R.U32.HI R6, RZ, R8, R7 ;  /* 0x00000008ff060219 */ /* 0x002fca0000011607 */
[----:B------:R-:W-:-:S04]  /*14440*/  IMAD.MOV R7, RZ, RZ, -R6 ;  /* 0x000000ffff077224 */ /* 0x000fc800078e0a06 */
[----:B------:R-:W-:Y:S01]  /*14450*/  IMAD R3, R10, R7, R3 ;  /* 0x000000070a037224 */ /* 0x000fe200078e0203 */
[----:B------:R-:W-:Y:S01]  /*14460*/  SHF.R.S32.HI R7, RZ, 0x1f, R6 ;  /* 0x0000001fff077819 */ /* 0x000fe20000011406 */
[----:B------:R-:W-:-:S04]  /*14470*/  IMAD.WIDE.U32 R4, R6, UR4, R4 ;  /* 0x0000000406047c25 */ /* 0x000fc8000f8e0004 */
[----:B------:R-:W-:Y:S01]  /*14480*/  IMAD R7, R7, UR4, RZ ;  /* 0x0000000407077c24 */ /* 0x000fe2000f8e02ff */
[----:B------:R-:W-:Y:S01]  /*14490*/  SHF.R.S32.HI R8, RZ, 0x1f, R3 ;  /* 0x0000001fff087819 */ /* 0x000fe20000011403 */
[----:B--2---:R-:W-:Y:S01]  /*144a0*/  IMAD.SHL.U32 R21, R11, 0x8, RZ ;  /* 0x000000080b157824 */ /* 0x004fe200078e00ff */
[----:B------:R-:W-:Y:S01]  /*144b0*/  ULDC UR4, c[0x0][0x2b8] ;  /* 0x0000ae0000047ab9 */ /* 0x000fe20000000800 */
[----:B------:R-:W-:Y:S02]  /*144c0*/  IMAD R7, R6, UR5, R7 ;  /* 0x0000000506077c24 */ /* 0x000fe4000f8e0207 */
[----:B------:R-:W-:-:S03]  /*144d0*/  IMAD R8, R8, UR6, RZ ;  /* 0x0000000608087c24 */ /* 0x000fc6000f8e02ff */
[----:B------:R-:W-:Y:S01]  /*144e0*/  IADD3 R5, R5, R7, RZ ;  /* 0x0000000705057210 */ /* 0x000fe20007ffe0ff */
[----:B------:R-:W-:Y:S01]  /*144f0*/  IMAD R8, R3, UR7, R8 ;  /* 0x0000000703087c24 */ /* 0x000fe2000f8e0208 */
[----:B------:R-:W-:Y:S01]  /*14500*/  LOP3.LUT R21, R21, 0x38, RZ, 0xc0, !PT ;  /* 0x0000003815157812 */ /* 0x000fe200078ec0ff */
[----:B------:R-:W-:-:S03]  /*14510*/  IMAD.WIDE.U32 R6, R3, UR6, R4 ;  /* 0x0000000603067c25 */ /* 0x000fc6000f8e0004 */
[----:B------:R-:W-:Y:S01]  /*14520*/  ISETP.GE.AND P0, PT, R21, UR4, PT ;  /* 0x0000000415007c0c */ /* 0x000fe2000bf06270 */
[----:B------:R-:W-:Y:S01]  /*14530*/  IMAD.IADD R4, R7, 0x1, R8 ;  /* 0x0000000107047824 */ /* 0x000fe200078e0208 */
[C---:B------:R-:W-:Y:S01]  /*14540*/  LEA R5, P1, R6.reuse, UR8, 0x1 ;  /* 0x0000000806057c11 */ /* 0x040fe2000f8208ff */
[----:B------:R-:W-:Y:S01]  /*14550*/  UMOV UR4, 0xffffffff ;  /* 0xffffffff00047882 */ /* 0x000fe20000000000 */
[----:B------:R-:W-:Y:S02]  /*14560*/  LOP3.LUT R11, R11, 0x7f, RZ, 0xc0, !PT ;  /* 0x0000007f0b0b7812 */ /* 0x000fe400078ec0ff */
[----:B------:R-:W-:Y:S02]  /*14570*/  LEA.HI.X R4, R6, UR9, R4, 0x1, P1 ;  /* 0x0000000906047c11 */ /* 0x000fe400088f0c04 */
[----:B------:R-:W-:Y:S01]  /*14580*/  SHF.R.U32.HI R9, RZ, 0x3, R11 ;  /* 0x00000003ff097819 */ /* 0x000fe2000001160b */
[----:B---3--:R-:W-:Y:S06]  /*14590*/  BRA.DIV UR4, `(.L_x_682) ;  /* 0x0000005604f47947 */ /* 0x008fec000b800000 */
[----:B------:R-:W0:Y:S01]  /*145a0*/  SHFL.IDX PT, R7, R2, RZ, 0x181f ;  /* 0x00181fff02077589 */ /* 0x000e2200000e0000 */
[----:B-----5:R-:W-:Y:S02]  /*145b0*/  IMAD R3, R26, R10, RZ ;  /* 0x0000000a1a037224 */ /* 0x020fe400078e02ff */
[----:B------:R-:W-:Y:S01]  /*145c0*/  IMAD R25, R25, 0xc0, R9 ;  /* 0x000000c019197824 */ /* 0x000fe200078e0209 */
[----:B------:R-:W1:Y:S04]  /*145d0*/  SHFL.IDX PT, R6, R0, RZ, 0x181f ;  /* 0x00181fff00067589 */ /* 0x000e6800000e0000 */
[----:B------:R-:W-:Y:S01]  /*145e0*/  ISETP.GE.AND P1, PT, R25, R3, PT ;  /* 0x000000031900720c */ /* 0x000fe20003f26270 */
[----:B------:R-:W-:-:S12]  /*145f0*/  SHFL.IDX PT, R8, R5, RZ, 0x181f ;  /* 0x00181fff05087589 */ /* 0x000fd800000e0000 */
        /* <DEDUP_REMOVED lines=20> */
[----:B0-----:R-:W-:-:S04]  /*14740*/  @!P1 LEA R7, P2, R21, R7, 0x1 ;  /* 0x0000000715079211 */ /* 0x001fc800078408ff */
[----:B-1----:R-:W-:-:S04]  /*14750*/  @!P1 IADD3.X R6, RZ, R6, RZ, P2, !PT ;  /* 0x00000006ff069210 */ /* 0x002fc800017fe4ff */
        /* <DEDUP_REMOVED lines=46> */
[----:B0-----:R-:W-:-:S05]  /*14a40*/  VIADD R2, R25, 0x80 ;  /* 0x0000008019027836 */ /* 0x001fca0000000000 */
[----:B------:R-:W-:Y:S01]  /*14a50*/  ISETP.GE.AND P1, PT, R2, R3, PT ;  /* 0x000000030200720c */ /* 0x000fe20003f26270 */
[----:B------:R-:W-:-:S05]  /*14a60*/  VIADD R2, R25, 0x70 ;  /* 0x0000007019027836 */ /* 0x000fca0000000000 */
[----:B------:R-:W-:Y:S02]  /*14a70*/  ISETP.GE.AND P3, PT, R2, R3, PT ;  /* 0x000000030200720c */ /* 0x000fe40003f66270 */
[----:B------:R-:W0:Y:S11]  /*14a80*/  SHFL.IDX PT, R2, R4, RZ, 0x181f ;  /* 0x00181fff04027589 */ /* 0x000e3600000e0000 */
[----:B-1----:R-:W-:-:S05]  /*14a90*/  @!P3 LEA R6, P2, R21, R6, 0x1 ;  /* 0x000000061506b211 */ /* 0x002fca00078408ff */
[----:B------:R-:W-:-:S04]  /*14aa0*/  @!P3 IMAD.X R0, RZ, RZ, R0, P2 ;  /* 0x000000ffff00b224 */ /* 0x000fc800010e0600 */
[----:B------:R-:W-:Y:S02]  /*14ab0*/  @!P3 IMAD.MOV.U32 R7, RZ, RZ, R0 ;  /* 0x000000ffff07b224 */ /* 0x000fe400078e0000 */
[----:B------:R-:W-:-:S03]  /*14ac0*/  VIADD R0, R25, 0x90 ;  /* 0x0000009019007836 */ /* 0x000fc60000000000 */
[----:B------:R1:W-:Y:S02]  /*14ad0*/  @!P3 LDGSTS.E.BYPASS.LTC128B.128 [R20+0xbc00], desc[UR42][R6.64], !P0 ;  /* 0x0bc000000614bfae */ /* 0x0003e4000c101d6a */
[----:B-1----:R-:W-:-:S05]  /*14ae0*/  @!P1 LEA R6, P2, R21, R8, 0x1 ;  /* 0x0000000815069211 */ /* 0x002fca00078408ff */
[----:B0-----:R-:W-:-:S05]  /*14af0*/  @!P1 IMAD.X R2, RZ, RZ, R2, P2 ;  /* 0x000000ffff029224 */ /* 0x001fca00010e0602 */
[----:B------:R-:W-:Y:S02]  /*14b00*/  @!P1 MOV R7, R2 ;  /* 0x0000000200079202 */ /* 0x000fe40000000f00 */
[----:B------:R-:W-:Y:S04]  /*14b10*/  SHFL.IDX PT, R2, R5, 0x3, 0x181f ;  /* 0x00781f0005027f89 */ /* 0x000fe800000e0000 */
        /* <DEDUP_REMOVED lines=11> */
[----:B------:R-:W-:Y:S04]  /*14bd0*/  SHFL.IDX PT, R4, R4, 0x3, 0x181f ;  /* 0x00781f0004047f89 */ /* 0x000fe800000e0000 */
[----:B0-----:R-:W0:Y:S03]  /*14be0*/  SHFL.IDX PT, R6, R5, 0x2, 0x181f ;  /* 0x00581f0005067f89 */ /* 0x001e2600000e0000 */
[----:B0-----:R-:W-:-:S05]  /*14bf0*/  @!P1 LEA R6, P2, R21, R6, 0x1 ;  /* 0x0000000615069211 */ /* 0x001fca00078408ff */
[----:B------:R-:W-:-:S04]  /*14c00*/  @!P1 IMAD.X R0, RZ, RZ, R0, P2 ;  /* 0x000000ffff009224 */ /* 0x000fc800010e0600 */
[----:B------:R-:W-:-:S05]  /*14c10*/  @!P1 IMAD.MOV.U32 R7, RZ, RZ, R0 ;  /* 0x000000ffff079224 */ /* 0x000fca00078e0000 */
[----:B------:R0:W-:Y:S02]  /*14c20*/  @!P1 LDGSTS.E.BYPASS.LTC128B.128 [R20+0xd400], desc[UR42][R6.64], !P0 ;  /* 0x0d40000006149fae */ /* 0x0001e4000c101d6a */
.L_x_858:
[----:B------:R-:W-:-:S04]  /*14c30*/  IADD3 R25, R25, 0xb0, RZ ;  /* 0x000000b019197810 */ /* 0x000fc80007ffe0ff */
[----:B------:R-:W-:-:S13]  /*14c40*/  ISETP.GE.AND P1, PT, R25, R3, PT ;  /* 0x000000031900720c */ /* 0x000fda0003f26270 */
[----:B------:R-:W-:-:S05]  /*14c50*/  @!P1 LEA R2, P2, R21, R2, 0x1 ;  /* 0x0000000215029211 */ /* 0x000fca00078408ff */
[----:B------:R-:W-:-:S05]  /*14c60*/  @!P1 IMAD.X R3, RZ, RZ, R4, P2 ;  /* 0x000000ffff039224 */ /* 0x000fca00010e0604 */
[----:B------:R-:W-:Y:S01]  /*14c70*/  @!PT LDS RZ, [RZ] ;  /* 0x00000000fffff984 */ /* 0x000fe20000000800 */
[----:B------:R-:W-:Y:S01]  /*14c80*/  @!PT LDS RZ, [RZ] ;  /* 0x00000000fffff984 */ /* 0x000fe20000000800 */
[----:B------:R-:W-:Y:S01]  /*14c90*/  @!PT LDS RZ, [RZ] ;  /* 0x00000000fffff984 */ /* 0x000fe20000000800 */
[----:B------:R1:W-:Y:S01]  /*14ca0*/  @!P1 LDGSTS.E.BYPASS.LTC128B.128 [R20+0xdc00], desc[UR42][R2.64], !P0 ;  /* 0x0dc0000002149fae */ /* 0x0003e2000c101d6a */
[----:B------:R-:W-:Y:S01]  /*14cb0*/  PLOP3.LUT P0, PT, PT, PT, PT, 0x80, 0x0 ;  /* 0x000000000000781c */ /* 0x000fe20003f0f070 */
[----:B------:R-:W-:-:S12]  /*14cc0*/  NOP ;  /* 0x0000000000007918 */ /* 0x000fd80000000000 */
.L_x_683:
[----:B------:R-:W-:Y:S02]  /*14cd0*/  PLOP3.LUT P1, PT, P1, P0, PT, 0xa2, 0x0 ;  /* 0x000000000000781c */ /* 0x000fe40000f21472 */
[----:B------:R-:W-:-:S08]  /*14ce0*/  @P0 R2UR P1, UR4, R16 ;  /* 0x00000000100402ca */ /* 0x000fd00000020000 */
[----:B------:R-:W-:-:S05]  /*14cf0*/  @P0 PLOP3.LUT P0, PT, P1, PT, PT, 0x80, 0x0 ;  /* 0x000000000000081c */ /* 0x000fca0000f0f070 */
[----:B------:R-:W-:Y:S01]  /*14d00*/  @!P1 SYNCS.ARRIVE.TRANS64.RED.A0T1 RZ, [UR4+0x16800], RZ ;  /* 0x016800ffffff99a7 */ /* 0x000fe20008200404 */
[----:B------:R-:W-:Y:S07]  /*14d10*/  @!P1 ARRIVES.LDGSTSBAR.64.TRANSCNT [UR4+0x16800] ;  /* 0x01680000ff0099b0 */ /* 0x000fee0008000a84 */
[----:B------:R-:W-:Y:S05]  /*14d20*/  @P0 BRA.U.ANY `(.L_x_683) ;  /* 0xfffffffd00e80947 */ /* 0x000fea000393ffff */
[----:B-1----:R-:W2:Y:S02]  /*14d30*/  LDL.LU R2, [R1+0x44] ;  /* 0x0000440001027983 */ /* 0x002ea40000300800 */
        /* <DEDUP_REMOVED lines=9> */
[----:B------:R-:W2:Y:S03]  /*14dd0*/  SYNCS.PHASECHK.TRANS64.TRYWAIT P0, [R16+URZ+0x16820], R0 ;  /* 0x01682000100075a7 */ /* 0x000ea6000800017f */
[----:B-12---:R-:W-:Y:S05]  /*14de0*/  @!P0 BRA `(.L_x_685) ;  /* 0x0000005c00c48947 */ /* 0x006fea0003800000 */
.L_x_859:
[----:B------:R-:W-:Y:S05]  /*14df0*/  BSYNC B0 ;  /* 0x0000000000007941 */ /* 0x000fea0003800000 */
.L_x_684:
[----:B------:R-:W0:Y:S04]  /*14e00*/  LDL.LU R3, [R1+0x3c] ;  /* 0x00003c0001037983 */ /* 0x000e280000300800 */
[----:B------:R-:W2:Y:S01]  /*14e10*/  LDL R2, [R1+0x14] ;  /* 0x0000140001027983 */ /* 0x000ea20000100800 */
[----:B------:R-:W-:Y:S01]  /*14e20*/  BSSY B0, `(.L_x_686) ;  /* 0x0000109000007945 */ /* 0x000fe20003800000 */
[----:B0-----:R-:W-:-:S05]  /*14e30*/  VIADD R7, R3, 0xfffffffe ;  /* 0xfffffffe03077836 */ /* 0x001fca0000000000 */
[----:B--2---:R-:W-:-:S13]  /*14e40*/  ISETP.GE.AND P0, PT, R7, R2, PT ;  /* 0x000000020700720c */ /* 0x004fda0003f06270 */
[----:B------:R-:W-:Y:S05]  /*14e50*/  @!P0 BRA `(.L_x_687) ;  /* 0x0000001000148947 */ /* 0x000fea0003800000 */
[----:B------:R-:W0:Y:S01]  /*14e60*/  S2R R2, SR_TID.X ;  /* 0x0000000000027919 */ /* 0x000e220000002100 */
[----:B------:R-:W-:Y:S01]  /*14e70*/  ULDC UR4, c[0x0][0x2f4] ;  /* 0x0000bd0000047ab9 */ /* 0x000fe20000000800 */
[----:B------:R-:W-:Y:S01]  /*14e80*/  IMAD.MOV.U32 R6, RZ, RZ, R22 ;  /* 0x000000ffff067224 */ /* 0x000fe200078e0016 */
[----:B------:R-:W-:Y:S01]  /*14e90*/  MOV R20, R29 ;  /* 0x0000001d00147202 */ /* 0x000fe20000000f00 */
[----:B------:R-:W-:Y:S02]  /*14ea0*/  IMAD.MOV.U32 R26, RZ, RZ, R23 ;  /* 0x000000ffff1a7224 */ /* 0x000fe400078e0017 */
[----:B0-----:R-:W-:-:S05]  /*14eb0*/  IMAD.SHL.U32 R2, R2, 0x8, RZ ;  /* 0x0000000802027824 */ /* 0x001fca00078e00ff */
[----:B------:R-:W-:-:S04]  /*14ec0*/  LOP3.LUT R2, R2, 0x38, RZ, 0xc0, !PT ;  /* 0x0000003802027812 */ /* 0x000fc800078ec0ff */
[----:B------:R-:W-:-:S13]  /*14ed0*/  ISETP.GE.AND P1, PT, R2, UR4, PT ;  /* 0x0000000402007c0c */ /* 0x000fda000bf26270 */
.L_x_700:
[----:B------:R-:W2:Y:S01]  /*14ee0*/  LDL R10, [R1+0x18] ;  /* 0x00001800010a7983 */ /* 0x000ea20000100800 */
[----:B-1----:R-:W0:Y:S03]  /*14ef0*/  LDC R0, c[0x0][0x430] ;  /* 0x00010c00ff007b82 */ /* 0x002e260000000800 */
[----:B------:R-:W3:Y:S04]  /*14f00*/  LDL R9, [R1+0x1c] ;  /* 0x00001c0001097983 */ /* 0x000ee80000100800 */
[----:B------:R-:W4:Y:S01]  /*14f10*/  LDL R8, [R1+0xc] ;  /* 0x00000c0001087983 */ /* 0x000f220000100800 */
[----:B------:R-:W1:Y:S01]  /*14f20*/  S2R R2, SR_TID.X ;  /* 0x0000000000027919 */ /* 0x000e620000002100 */
[----:B0-----:R-:W-:-:S13]  /*14f30*/  ISETP.NE.AND P0, PT, R0, 0x1, PT ;  /* 0x000000010000780c */ /* 0x001fda0003f05270 */
[----:B------:R-:W0:Y:S01]  /*14f40*/  @P0 LDC R5, c[0x0][0x434] ;  /* 0x00010d00ff050b82 */ /* 0x000e220000000800 */
[----:B-1----:R-:W-:-:S04]  /*14f50*/  LOP3.LUT R3, R2, 0x7f, RZ, 0xc0, !PT ;  /* 0x0000007f02037812 */ /* 0x002fc800078ec0ff */
[----:B------:R-:W-:-:S03]  /*14f60*/  SHF.R.U32.HI R4, RZ, 0x3, R3 ;  /* 0x00000003ff047819 */ /* 0x000fc60000011603 */
[----:B------:R-:W1:Y:S01]  /*14f70*/  @P0 LDC R3, c[0x0][0x438] ;  /* 0x00010e00ff030b82 */ /* 0x000e620000000800 */
[----:B------:R-:W-:Y:S02]  /*14f80*/  IMAD.SHL.U32 R2, R2, 0x10, RZ ;  /* 0x0000001002027824 */ /* 0x000fe400078e00ff */
[----:B------:R-:W-:-:S03]  /*14f90*/  IMAD R4, R7, 0x80, R4 ;  /* 0x0000008007047824 */ /* 0x000fc600078e0204 */
[----:B------:R-:W-:Y:S01]  /*14fa0*/  LOP3.LUT R2, R2, 0x70, RZ, 0xc0, !PT ;  /* 0x0000007002027812 */ /* 0x000fe200078ec0ff */
[----:B------:R-:W-:Y:S05]  /*14fb0*/  YIELD ;  /* 0x0000000000007946 */ /* 0x000fea0003800000 */
[----:B------:R-:W-:Y:S01]  /*14fc0*/  ULDC.64 UR4, c[0x0][0x428] ;  /* 0x00010a0000047ab9 */ /* 0x000fe20000000a00 */
[----:B--2---:R-:W-:-:S05]  /*14fd0*/  IADD3 R4, R2, R4, R10 ;  /* 0x0000000402047210 */ /* 0x004fca0007ffe00a */
[----:B0-----:R-:W-:-:S04]  /*14fe0*/  @P0 IMAD.HI.U32 R5, R4, R5, RZ ;  /* 0x0000000504050227 */ /* 0x001fc800078e00ff */
[----:B------:R-:W-:Y:S01]  /*14ff0*/  IMAD.MOV.U32 R2, RZ, RZ, R4 ;  /* 0x000000ffff027224 */ /* 0x000fe200078e0004 */
[----:B-1----:R-:W-:-:S05]  /*15000*/  @P0 SHF.R.U32.HI R2, RZ, R3, R5 ;  /* 0x00000003ff020219 */ /* 0x002fca0000011605 */
[----:B------:R-:W-:-:S04]  /*15010*/  IMAD.MOV R3, RZ, RZ, -R2 ;  /* 0x000000ffff037224 */ /* 0x000fc800078e0a02 */
[----:B------:R-:W-:Y:S01]  /*15020*/  IMAD R0, R0, R3, R4 ;  /* 0x0000000300007224 */ /* 0x000fe200078e0204 */
[----:B------:R-:W-:Y:S01]  /*15030*/  SHF.R.S32.HI R3, RZ, 0x1f, R2 ;  /* 0x0000001fff037819 */ /* 0x000fe20000011402 */
[----:B---3--:R-:W-:-:S04]  /*15040*/  IMAD R4, R9, UR4, RZ ;  /* 0x0000000409047c24 */ /* 0x008fc8000f8e02ff */
[C---:B----4-:R-:W-:Y:S02]  /*15050*/  IMAD R4, R8.reuse, UR5, R4 ;  /* 0x0000000508047c24 */ /* 0x050fe4000f8e0204 */
[----:B------:R-:W-:Y:S01]  /*15060*/  IMAD.WIDE.U32 R2, R8, UR4, R2 ;  /* 0x0000000408027c25 */ /* 0x000fe2000f8e0002 */
[----:B------:R-:W-:-:S03]  /*15070*/  ULDC.64 UR4, c[0x0][0x418] ;  /* 0x0001060000047ab9 */ /* 0x000fc60000000a00 */
[----:B------:R-:W-:Y:S01]  /*15080*/  IMAD.IADD R3, R4, 0x1, R3 ;  /* 0x0000000104037824 */ /* 0x000fe200078e0203 */
[----:B------:R-:W-:-:S04]  /*15090*/  LEA R4, P0, R2, UR4, 0x2 ;  /* 0x0000000402047c11 */ /* 0x000fc8000f8010ff */
[----:B------:R-:W-:-:S05]  /*150a0*/  LEA.HI.X R5, R2, UR5, R3, 0x2, P0 ;  /* 0x0000000502057c11 */ /* 0x000fca00080f1403 */
[----:B------:R-:W2:Y:S01]  /*150b0*/  LDG.E R4, desc[UR42][R4.64] ;  /* 0x0000002a04047981 */ /* 0x000ea2000c1e1900 */
[----:B------:R-:W-:Y:S01]  /*150c0*/  IMAD.U32 R8, RZ, RZ, UR38 ;  /* 0x00000026ff087e24 */ /* 0x000fe2000f8e00ff */
[----:B------:R-:W-:-:S04]  /*150d0*/  IADD3 R22, R6, 0x1, RZ ;  /* 0x0000000106167810 */ /* 0x000fc80007ffe0ff */
[----:B------:R-:W-:Y:S02]  /*150e0*/  ISETP.NE.AND P2, PT, R8, 0x3, PT ;  /* 0x000000030800780c */ /* 0x000fe40003f45270 */
        /* <DEDUP_REMOVED lines=8> */
.L_x_688:
[----:B------:R-:W-:Y:S01]  /*15170*/  IMAD R5, R22, 0x8, R16 ;  /* 0x0000000816057824 */ /* 0x000fe200078e0210 */
[----:B------:R-:W-:Y:S01]  /*15180*/  SHF.L.U32 R2, R29, 0x1f, RZ ;  /* 0x0000001f1d027819 */ /* 0x000fe200000006ff */
[----:B------:R-:W-:Y:S03]  /*15190*/  BSSY B1, `(.L_x_689) ;  /* 0x0000003000017945 */ /* 0x000fe60003800000 */
[----:B------:R-:W0:Y:S02]  /*151a0*/  SYNCS.PHASECHK.TRANS64.TRYWAIT P0, [R5+URZ+0x16840], R2 ;  /* 0x01684002050075a7 */ /* 0x000e24000800017f */
[----:B0-----:R-:W-:Y:S05]  /*151b0*/  @!P0 BRA `(.L_x_690) ;  /* 0x0000005800e48947 */ /* 0x001fea0003800000 */
.L_x_860:
[----:B------:R-:W-:Y:S05]  /*151c0*/  BSYNC B1 ;  /* 0x0000000000017941 */ /* 0x000fea0003800000 */
.L_x_689:
[----:B------:R-:W2:Y:S01]  /*151d0*/  LDL R3, [R1] ;  /* 0x0000000001037983 */ /* 0x000ea20000100800 */
[----:B------:R-:W-:Y:S01]  /*151e0*/  SHF.R.S32.HI R21, RZ, 0x1f, R0 ;  /* 0x0000001fff157819 */ /* 0x000fe20000011400 */
[----:B------:R-:W-:Y:S01]  /*151f0*/  ULDC.64 UR4, c[0x0][0x300] ;  /* 0x0000c00000047ab9 */ /* 0x000fe20000000a00 */
[----:B------:R-:W-:Y:S01]  /*15200*/  ULDC.64 UR6, c[0x0][0x2e8] ;  /* 0x0000ba0000067ab9 */ /* 0x000fe20000000a00 */
[----:B------:R-:W1:Y:S02]  /*15210*/  S2R R8, SR_TID.X ;  /* 0x0000000000087919 */ /* 0x000e640000002100 */
[----:B------:R-:W-:Y:S01]  /*15220*/  IMAD R7, R21, UR4, RZ ;  /* 0x0000000415077c24 */ /* 0x000fe2000f8e02ff */
[----:B------:R-:W3:Y:S03]  /*15230*/  S2R R9, SR_TID.X ;  /* 0x0000000000097919 */ /* 0x000ee60000002100 */
[----:B------:R-:W-:Y:S01]  /*15240*/  IMAD R7, R0, UR5, R7 ;  /* 0x0000000500077c24 */ /* 0x000fe2000f8e0207 */
[----:B-1----:R-:W-:-:S05]  /*15250*/  LOP3.LUT R8, R8, 0x7f, RZ, 0xc0, !PT ;  /* 0x0000007f08087812 */ /* 0x002fca00078ec0ff */
[----:B------:R-:W-:Y:S01]  /*15260*/  IMAD.SHL.U32 R11, R8, 0x8, RZ ;  /* 0x00000008080b7824 */ /* 0x000fe200078e00ff */
[----:B---3--:R-:W-:-:S04]  /*15270*/  SHF.L.U32 R8, R9, 0x3, RZ ;  /* 0x0000000309087819 */ /* 0x008fc800000006ff */
        /* <DEDUP_REMOVED lines=19> */
[----:B------:R-:W0:Y:S01]  /*153b0*/  S2R R3, SR_TID.X ;  /* 0x0000000000037919 */ /* 0x000e220000002100 */
[----:B------:R-:W-:Y:S01]  /*153c0*/  IMAD R8, R8, 0x2, R16 ;  /* 0x0000000208087824 */ /* 0x000fe200078e0210 */
[----:B------:R-:W1:Y:S01]  /*153d0*/  SHFL.IDX PT, R2, R9, RZ, 0x181f ;  /* 0x00181fff09027589 */ /* 0x000e6200000e0000 */
[----:B0-----:R-:W-:-:S03]  /*153e0*/  IMAD.SHL.U32 R11, R3, 0x8, RZ ;  /* 0x00000008030b7824 */ /* 0x001fc600078e00ff */
[----:B------:R-:W0:Y:S02]  /*153f0*/  SHFL.IDX PT, R3, R10, RZ, 0x181f ;  /* 0x00181fff0a037589 */ /* 0x000e2400000e0000 */
[----:B------:R-:W-:-:S05]  /*15400*/  LOP3.LUT R11, R11, 0x38, RZ, 0xc0, !PT ;  /* 0x000000380b0b7812 */ /* 0x000fca00078ec0ff */
[----:B------:R-:W-:-:S05]  /*15410*/  IMAD.SHL.U32 R7, R11, 0x2, RZ ;  /* 0x000000020b077824 */ /* 0x000fca00078e00ff */
[----:B-1----:R-:W-:-:S05]  /*15420*/  IADD3 R2, P0, R2, R7, RZ ;  /* 0x0000000702027210 */ /* 0x002fca0007f1e0ff */
[----:B0-----:R-:W-:-:S05]  /*15430*/  IMAD.X R3, RZ, RZ, R3, P0 ;  /* 0x000000ffff037224 */ /* 0x001fca00000e0603 */
[----:B------:R-:W-:Y:S01]  /*15440*/  @!PT LDS RZ, [RZ] ;  /* 0x00000000fffff984 */ /* 0x000fe20000000800 */
        /* <DEDUP_REMOVED lines=33> */
.L_x_878:
[----:B-1----:R-:W-:-:S05]  /*15660*/  IADD3 R2, P0, R2, R7, RZ ;  /* 0x0000000702027210 */ /* 0x002fca0007f1e0ff */
[----:B------:R-:W-:Y:S01]  /*15670*/  IMAD.X R3, RZ, RZ, R10, P0 ;  /* 0x000000ffff037224 */ /* 0x000fe200000e060a */
[----:B------:R-:W-:-:S04]  /*15680*/  PLOP3.LUT P0, PT, PT, PT, PT, 0x80, 0x0 ;  /* 0x000000000000781c */ /* 0x000fc80003f0f070 */
[----:B------:R-:W-:Y:S01]  /*15690*/  @!PT LDS RZ, [RZ] ;  /* 0x00000000fffff984 */ /* 0x000fe20000000800 */
[----:B------:R-:W-:Y:S01]  /*156a0*/  @!PT LDS RZ, [RZ] ;  /* 0x00000000fffff984 */ /* 0x000fe20000000800 */
[----:B------:R-:W-:Y:S01]  /*156b0*/  @!PT LDS RZ, [RZ] ;  /* 0x00000000fffff984 */ /* 0x000fe20000000800 */
[----:B------:R1:W-:Y:S01]  /*156c0*/  LDGSTS.E.BYPASS.LTC128B.128 [R8+0x11c00], desc[UR42][R2.64], !P2 ;  /* 0x11c0000002087fae */ /* 0x0003e2000d101d6a */
[----:B------:R-:W-:-:S08]  /*156d0*/  NOP ;  /* 0x0000000000007918 */ /* 0x000fd00000000000 */
.L_x_692:
[----:B------:R-:W-:Y:S02]  /*156e0*/  PLOP3.LUT P2, PT, P2, P0, PT, 0xa2, 0x0 ;  /* 0x000000000000781c */ /* 0x000fe40001741472 */
[----:B------:R-:W-:-:S08]  /*156f0*/  @P0 R2UR P2, UR4, R5 ;  /* 0x00000000050402ca */ /* 0x000fd00000040000 */
[----:B------:R-:W-:-:S05]  /*15700*/  @P0 PLOP3.LUT P0, PT, P2, PT, PT, 0x80, 0x0 ;  /* 0x000000000000081c */ /* 0x000fca000170f070 */
[----:B------:R-:W-:Y:S01]  /*15710*/  @!P2 SYNCS.ARRIVE.TRANS64.RED.A0T1 RZ, [UR4+0x16830], RZ ;  /* 0x016830ffffffa9a7 */ /* 0x000fe20008200404 */
[----:B------:R-:W-:Y:S07]  /*15720*/  @!P2 ARRIVES.LDGSTSBAR.64.TRANSCNT [UR4+0x16830] ;  /* 0x01683000ff00a9b0 */ /* 0x000fee0008000a84 */
[----:B------:R-:W-:Y:S05]  /*15730*/  @P0 BRA.U.ANY `(.L_x_692) ;  /* 0xfffffffd00e80947 */ /* 0x000fea000393ffff */
[----:B------:R-:W-:Y:S01]  /*15740*/  NOP ;  /* 0x0000000000007918 */ /* 0x000fe20000000000 */
[----:B-1----:R-:W-:-:S05]  /*15750*/  IMAD.U32 R2, RZ, RZ, UR38 ;  /* 0x00000026ff027e24 */ /* 0x002fca000f8e00ff */
[----:B------:R-:W-:-:S13]  /*15760*/  ISETP.NE.AND P3, PT, R2, 0x3, PT ;  /* 0x000000030200780c */ /* 0x000fda0003f65270 */
[----:B------:R-:W-:Y:S05]  /*15770*/  @!P3 BRA `(.L_x_693) ;  /* 0x000000000004b947 */ /* 0x000fea0003800000 */
[----:B------:R-:W-:Y:S01]  /*15780*/  BPT.TRAP 0x1 ;  /* 0x000000040000795c */ /* 0x000fe20000300000 */
.L_x_693:
[----:B------:R1:W-:Y:S01]  /*15790*/  SYNCS.ARRIVE.TRANS64.A1T0 RZ, [R5+URZ+0x16830], RZ ;  /* 0x016830ff05ff79a7 */ /* 0x0003e2000810003f */
[----:B------:R-:W-:Y:S05]  /*157a0*/  @!P3 BRA `(.L_x_694) ;  /* 0x000000000004b947 */ /* 0x000fea0003800000 */
[----:B------:R-:W-:Y:S01]  /*157b0*/  BPT.TRAP 0x1 ;  /* 0x000000040000795c */ /* 0x000fe20000300000 */
.L_x_694:
[----:B------:R-:W-:Y:S01]  /*157c0*/  SHF.L.U32 R2, R20, 0x1f, RZ ;  /* 0x0000001f14027819 */ /* 0x000fe200000006ff */
[----:B------:R-:W-:Y:S01]  /*157d0*/  BSSY B1, `(.L_x_695) ;  /* 0x0000004000017945 */ /* 0x000fe20003800000 */
[----:B-1----:R-:W-:-:S04]  /*157e0*/  LEA R5, R6, R16, 0x3 ;  /* 0x0000001006057211 */ /* 0x002fc800078e18ff */
[----:B------:R-:W1:Y:S02]  /*157f0*/  SYNCS.PHASECHK.TRANS64.TRYWAIT P0, [R5+URZ+0x16860], R2 ;  /* 0x01686002050075a7 */ /* 0x000e64000800017f */
[----:B-1----:R-:W-:Y:S05]  /*15800*/  @!P0 BRA `(.L_x_696) ;  /* 0x0000005c00a08947 */ /* 0x002fea0003800000 */
.L_x_879:
[----:B------:R-:W-:Y:S05]  /*15810*/  BSYNC B1 ;  /* 0x0000000000017941 */ /* 0x000fea0003800000 */
.L_x_695:
[----:B------:R-:W2:Y:S01]  /*15820*/  LDL R8, [R1+0x10] ;  /* 0x0000100001087983 */ /* 0x000ea20000100800 */
[----:B------:R-:W0:Y:S01]  /*15830*/  S2R R11, SR_TID.X ;  /* 0x00000000000b7919 */ /* 0x000e220000002100 */
[----:B------:R-:W-:Y:S01]  /*15840*/  UMOV UR4, 0xffffffff ;  /* 0xffffffff00047882 */ /* 0x000fe20000000000 */
[C---:B0-----:R-:W-:Y:S01]  /*15850*/  IMAD.SHL.U32 R9, R11.reuse, 0x8, RZ ;  /* 0x000000080b097824 */ /* 0x041fe200078e00ff */
[----:B------:R-:W-:-:S04]  /*15860*/  LOP3.LUT R3, R11, 0x7f, RZ, 0xc0, !PT ;  /* 0x0000007f0b037812 */ /* 0x000fc800078ec0ff */
[----:B------:R-:W-:Y:S01]  /*15870*/  LOP3.LUT R9, R9, 0x1f8, RZ, 0xc0, !PT ;  /* 0x000001f809097812 */ /* 0x000fe200078ec0ff */
[----:B------:R-:W-:-:S03]  /*15880*/  IMAD.SHL.U32 R10, R3, 0x8, RZ ;  /* 0x00000008030a7824 */ /* 0x000fc600078e00ff */
        /* <DEDUP_REMOVED lines=11> */
[----:B0-----:R-:W-:-:S05]  /*15940*/  IADD3 R2, P2, R2, R7, RZ ;  /* 0x0000000702027210 */ /* 0x001fca0007f5e0ff */
[----:B-1----:R-:W-:-:S05]  /*15950*/  IMAD.X R3, RZ, RZ, R3, P2 ;  /* 0x000000ffff037224 */ /* 0x002fca00010e0603 */
[----:B------:R-:W-:Y:S01]  /*15960*/  @!PT LDS RZ, [RZ] ;  /* 0x00000000fffff984 */ /* 0x000fe20000000800 */
        /* <DEDUP_REMOVED lines=39> */
.L_x_897:
        /* <DEDUP_REMOVED lines=14> */
[----:B------:R-:W-:-:S03]  /*15cc0*/  NOP ;  /* 0x0000000000007918 */ /* 0x000fc60000000000 */
[----:B------:R-:W-:-:S03]  /*15cd0*/  IADD3 R3, R3, R6, RZ ;  /* 0x0000000603037210 */ /* 0x000fc60007ffe0ff */
        /* <DEDUP_REMOVED lines=9> */
.L_x_698:
[----:B------:R-:W-:Y:S02]  /*15d70*/  PLOP3.LUT P2, PT, P2, P0, PT, 0xa2, 0x0 ;  /* 0x000000000000781c */ /* 0x000fe40001741472 */
[----:B------:R-:W-:-:S08]  /*15d80*/  @P0 R2UR P2, UR4, R5 ;  /* 0x00000000050402ca */ /* 0x000fd00000040000 */
[----:B------:R-:W-:-:S05]  /*15d90*/  @P0 PLOP3.LUT P0, PT, P2, PT, PT, 0x80, 0x0 ;  /* 0x000000000000081c */ /* 0x000fca000170f070 */
[----:B------:R-:W-:Y:S01]  /*15da0*/  @!P2 SYNCS.ARRIVE.TRANS64.RED.A0T1 RZ, [UR4+0x16850], RZ ;  /* 0x016850ffffffa9a7 */ /* 0x000fe20008200404 */
[----:B------:R-:W-:Y:S07]  /*15db0*/  @!P2 ARRIVES.LDGSTSBAR.64.TRANSCNT [UR4+0x16850] ;  /* 0x01685000ff00a9b0 */ /* 0x000fee0008000a84 */
[----:B------:R-:W-:Y:S05]  /*15dc0*/  @P0 BRA.U.ANY `(.L_x_698) ;  /* 0xfffffffd00e80947 */ /* 0x000fea000393ffff */
[----:B------:R-:W-:Y:S01]  /*15dd0*/  NOP ;  /* 0x0000000000007918 */ /* 0x000fe20000000000 */
[----:B------:R-:W-:Y:S02]  /*15de0*/  IMAD.U32 R2, RZ, RZ, UR38 ;  /* 0x00000026ff027e24 */ /* 0x000fe4000f8e00ff */
[----:B------:R-:W-:-:S03]  /*15df0*/  IMAD.MOV.U32 R19, RZ, RZ, R0 ;  /* 0x000000ffff137224 */ /* 0x000fc600078e0000 */
[----:B------:R-:W-:-:S13]  /*15e00*/  ISETP.NE.AND P3, PT, R2, 0x3, PT ;  /* 0x000000030200780c */ /* 0x000fda0003f65270 */
[----:B------:R-:W-:Y:S05]  /*15e10*/  @!P3 BRA `(.L_x_699) ;  /* 0x000000000004b947 */ /* 0x000fea0003800000 */
[----:B------:R-:W-:Y:S01]  /*15e20*/  BPT.TRAP 0x1 ;  /* 0x000000040000795c */ /* 0x000fe20000300000 */
.L_x_699:
[----:B------:R-:W2:Y:S01]  /*15e30*/  LDL R0, [R1+0x14] ;  /* 0x0000140001007983 */ /* 0x000ea20000100800 */
[----:B------:R0:W-:Y:S01]  /*15e40*/  SYNCS.ARRIVE.TRANS64.A1T0 RZ, [R5+URZ+0x16850], RZ ;  /* 0x016850ff05ff79a7 */ /* 0x0001e2000810003f */
[C---:B------:R-:W-:Y:S01]  /*15e50*/  VIADD R7, R23.reuse, 0xffffffff ;  /* 0xffffffff17077836 */ /* 0x040fe20000000000 */
[----:B------:R-:W-:Y:S01]  /*15e60*/  MOV R26, R23 ;  /* 0x00000017001a7202 */ /* 0x000fe20000000f00 */
[----:B------:R-:W-:Y:S02]  /*15e70*/  IMAD.MOV.U32 R6, RZ, RZ, R22 ;  /* 0x000000ffff067224 */ /* 0x000fe400078e0016 */
[----:B------:R-:W-:Y:S01]  /*15e80*/  IMAD.MOV.U32 R20, RZ, RZ, R29 ;  /* 0x000000ffff147224 */ /* 0x000fe200078e001d */
[----:B--2---:R-:W-:-:S13]  /*15e90*/  ISETP.GT.AND P0, PT, R23, R0, PT ;  /* 0x000000001700720c */ /* 0x004fda0003f04270 */
[----:B0-----:R-:W-:Y:S05]  /*15ea0*/  @P0 BRA `(.L_x_700) ;  /* 0xfffffff0000c0947 */ /* 0x001fea000383ffff */
.L_x_687:
[----:B------:R-:W-:Y:S05]  /*15eb0*/  BSYNC B0 ;  /* 0x0000000000007941 */ /* 0x000fea0003800000 */
.L_x_686:
[----:B-1----:R-:W0:Y:S01]  /*15ec0*/  S2R R0, SR_TID.X ;  /* 0x0000000000007919 */ /* 0x002e220000002100 */
        /* <DEDUP_REMOVED lines=16> */
.L_x_702:
[----:B------:R-:W-:Y:S05]  /*15fd0*/  BSYNC B0 ;  /* 0x0000000000007941 */ /* 0x000fea0003800000 */
.L_x_701:
[----:B------:R-:W-:-:S05]  /*15fe0*/  IMAD.U32 R0, RZ, RZ, UR38 ;  /* 0x00000026ff007e24 */ /* 0x000fca000f8e00ff */
[----:B------:R-:W-:-:S13]  /*15ff0*/  ISETP.NE.AND P0, PT, R0, 0x3, PT ;  /* 0x000000030000780c */ /* 0x000fda0003f05270 */
[----:B------:R-:W-:Y:S05]  /*16000*/  @!P0 BRA `(.L_x_703) ;  /* 0x0000000000048947 */ /* 0x000fea0003800000 */
[----:B------:R-:W-:Y:S01]  /*16010*/  BPT.TRAP 0x1 ;  /* 0x000000040000795c */ /* 0x000fe20000300000 */
.L_x_703:
[----:B------:R-:W2:Y:S01]  /*16020*/  LDL.LU R2, [R1+0x10] ;  /* 0x0000100001027983 */ /* 0x000ea20000300800 */
[----:B------:R-:W-:Y:S01]  /*16030*/  IMAD R0, R22, 0x8, R16 ;  /* 0x0000000816007824 */ /* 0x000fe200078e0210 */
[----:B------:R-:W-:Y:S01]  /*16040*/  SHF.L.U32 R3, R29, 0x1f, RZ ;  /* 0x0000001f1d037819 */ /* 0x000fe200000006ff */
[----:B------:R-:W-:Y:S03]  /*16050*/  BSSY B0, `(.L_x_704) ;  /* 0x0000004000007945 */ /* 0x000fe60003800000 */
[----:B------:R-:W0:Y:S01]  /*16060*/  SYNCS.PHASECHK.TRANS64.TRYWAIT P0, [R0+URZ+0x16860], R3 ;  /* 0x01686003000075a7 */ /* 0x000e22000800017f */
[----:B--2---:R-:W-:Y:S01]  /*16070*/  IMAD R6, R23, -0x80, R2 ;  /* 0xffffff8017067824 */ /* 0x004fe200078e0202 */
[----:B0-----:R-:W-:Y:S06]  /*16080*/  @!P0 BRA `(.L_x_705) ;  /* 0x0000005c00dc8947 */ /* 0x001fec0003800000 */
.L_x_898:
[----:B------:R-:W-:Y:S05]  /*16090*/  BSYNC B0 ;  /* 0x0000000000007941 */ /* 0x000fea0003800000 */
.L_x_704:
[----:B------:R-:W1:Y:S01]  /*160a0*/  S2R R8, SR_TID.X ;  /* 0x0000000000087919 */ /* 0x000e620000002100 */
[----:B------:R-:W-:Y:S01]  /*160b0*/  ULDC UR4, c[0x0][0x2f4] ;  /* 0x0000bd0000047ab9 */ /* 0x000fe20000000800 */
[C---:B-1----:R-:W-:Y:S01]  /*160c0*/  IMAD.SHL.U32 R2, R8.reuse, 0x8, RZ ;  /* 0x0000000808027824 */ /* 0x042fe200078e00ff */
[C---:B------:R-:W-:Y:S01]  /*160d0*/  LOP3.LUT R5, R8.reuse, 0x7f, RZ, 0xc0, !PT ;  /* 0x0000007f08057812 */ /* 0x040fe200078ec0ff */
[----:B------:R-:W-:-:S03]  /*160e0*/  IMAD.SHL.U32 R7, R8, 0x8, RZ ;  /* 0x0000000808077824 */ /* 0x000fc600078e00ff */
[----:B------:R-:W-:Y:S01]  /*160f0*/  LOP3.LUT R2, R2, 0x1f8, RZ, 0xc0, !PT ;  /* 0x000001f802027812 */ /* 0x000fe200078ec0ff */
[----:B------:R-:W-:Y:S01]  /*16100*/  IMAD.SHL.U32 R4, R5, 0x8, RZ ;  /* 0x0000000805047824 */ /* 0x000fe200078e00ff */
[----:B------:R-:W-:Y:S02]  /*16110*/  LOP3.LUT R7, R7, 0x38, RZ, 0xc0, !PT ;  /* 0x0000003807077812 */ /* 0x000fe400078ec0ff */
[----:B------:R-:W-:Y:S02]  /*16120*/  LOP3.LUT R2, R2, 0x38, R8, 0x78, !PT ;  /* 0x0000003802027812 */ /* 0x000fe400078e7808 */
[----:B------:R-:W-:Y:S01]  /*16130*/  ISETP.GE.AND P0, PT, R7, UR4, PT ;  /* 0x0000000407007c0c */ /* 0x000fe2000bf06270 */
[----:B------:R-:W-:Y:S01]  /*16140*/  UMOV UR4, 0xffffffff ;  /* 0xffffffff00047882 */ /* 0x000fe20000000000 */
[----:B------:R-:W-:Y:S02]  /*16150*/  SHF.R.U32.HI R5, RZ, 0x3, R5 ;  /* 0x00000003ff057819 */ /* 0x000fe40000011605 */
[----:B------:R-:W-:-:S03]  /*16160*/  LOP3.LUT R2, R2, 0x200, R4, 0xf8, !PT ;  /* 0x0000020002027812 */ /* 0x000fc600078ef804 */
[----:B------:R-:W-:Y:S01]  /*16170*/  IMAD.IADD R6, R6, 0x1, -R5 ;  /* 0x0000000106067824 */ /* 0x000fe200078e0a05 */
[----:B------:R-:W-:Y:S01]  /*16180*/  LEA R4, R22, R2, 0xd ;  /* 0x0000000216047211 */ /* 0x000fe200078e68ff */
        /* <DEDUP_REMOVED lines=47> */
.L_x_916:
[----:B------:R-:W-:Y:S02]  /*16480*/  ISETP.LT.OR P0, PT, R6, 0x71, P0 ;  /* 0x000000710600780c */ /* 0x000fe40000701670 */
[----:B--23--:R-:W-:-:S05]  /*16490*/  IADD3 R2, P1, R14, R5, RZ ;  /* 0x000000050e027210 */ /* 0x00cfca0007f3e0ff */
[----:B------:R-:W-:-:S06]  /*164a0*/  IMAD.X R3, RZ, RZ, R19, P1 ;  /* 0x000000ffff037224 */ /* 0x000fcc00008e0613 */
[----:B------:R-:W-:Y:S01]  /*164b0*/  @!PT LDS RZ, [RZ] ;  /* 0x00000000fffff984 */ /* 0x000fe20000000800 */
[----:B------:R-:W-:Y:S01]  /*164c0*/  @!PT LDS RZ, [RZ] ;  /* 0x00000000fffff984 */ /* 0x000fe20000000800 */
[----:B------:R-:W-:Y:S01]  /*164d0*/  @!PT LDS RZ, [RZ] ;  /* 0x00000000fffff984 */ /* 0x000fe20000000800 */
[----:B------:R0:W-:Y:S01]  /*164e0*/  LDGSTS.E.BYPASS.LTC128B.128 [R4+0x3c00], desc[UR42][R2.64], !P0 ;  /* 0x03c0000002047fae */ /* 0x0001e2000c101d6a */
[----:B------:R-:W-:Y:S01]  /*164f0*/  PLOP3.LUT P0, PT, PT, PT, PT, 0x80, 0x0 ;  /* 0x000000000000781c */ /* 0x000fe20003f0f070 */
[----:B------:R-:W-:-:S12]  /*16500*/  NOP ;  /* 0x0000000000007918 */ /* 0x000fd80000000000 */
.L_x_707:
[----:B------:R-:W-:Y:S02]  /*16510*/  PLOP3.LUT P1, PT, P1, P0, PT, 0xa2, 0x0 ;  /* 0x000000000000781c */ /* 0x000fe40000f21472 */
[----:B------:R-:W-:-:S08]  /*16520*/  @P0 R2UR P1, UR4, R0 ;  /* 0x00000000000402ca */ /* 0x000fd00000020000 */
[----:B------:R-:W-:-:S05]  /*16530*/  @P0 PLOP3.LUT P0, PT, P1, PT, PT, 0x80, 0x0 ;  /* 0x000000000000081c */ /* 0x000fca0000f0f070 */
[----:B------:R-:W-:Y:S01]  /*16540*/  @!P1 SYNCS.ARRIVE.TRANS64.RED.A0T1 RZ, [UR4+0x16850], RZ ;  /* 0x016850ffffff99a7 */ /* 0x000fe20008200404 */
[----:B------:R-:W-:Y:S07]  /*16550*/  @!P1 ARRIVES.LDGSTSBAR.64.TRANSCNT [UR4+0x16850] ;  /* 0x01685000ff0099b0 */ /* 0x000fee0008000a84 */
[----:B------:R-:W-:Y:S05]  /*16560*/  @P0 BRA.U.ANY `(.L_x_707) ;  /* 0xfffffffd00e80947 */ /* 0x000fea000393ffff */
[----:B------:R-:W-:Y:S01]  /*16570*/  NOP ;  /* 0x0000000000007918 */ /* 0x000fe20000000000 */
[----:B0-----:R-:W-:-:S05]  /*16580*/  IMAD.U32 R2, RZ, RZ, UR38 ;  /* 0x00000026ff027e24 */ /* 0x001fca000f8e00ff */
[----:B------:R-:W-:-:S13]  /*16590*/  ISETP.NE.AND P2, PT, R2, 0x3, PT ;  /* 0x000000030200780c */ /* 0x000fda0003f45270 */
[----:B------:R-:W-:Y:S05]  /*165a0*/  @!P2 BRA `(.L_x_708) ;  /* 0x000000000004a947 */ /* 0x000fea0003800000 */
[----:B------:R-:W-:Y:S01]  /*165b0*/  BPT.TRAP 0x1 ;  /* 0x000000040000795c */ /* 0x000fe20000300000 */
.L_x_708:
[----:B------:R-:W-:Y:S01]  /*165c0*/  VIADD R22, R22, 0x1 ;  /* 0x0000000116167836 */ /* 0x000fe20000000000 */
[----:B------:R0:W-:Y:S04]  /*165d0*/  SYNCS.ARRIVE.TRANS64.A1T0 RZ, [R0+URZ+0x16850], RZ ;  /* 0x016850ff00ff79a7 */ /* 0x0001e8000810003f */
[----:B------:R-:W-:-:S04]  /*165e0*/  ISETP.NE.AND P0, PT, R22, 0x2, PT ;  /* 0x000000021600780c */ /* 0x000fc80003f05270 */
[----:B0-----:R-:W-:Y:S02]  /*165f0*/  SEL R0, RZ, 0x1, P0 ;  /* 0x00000001ff007807 */ /* 0x001fe40000000000 */
[----:B------:R-:W-:Y:S02]  /*16600*/  SEL R22, R22, RZ, P0 ;  /* 0x000000ff16167207 */ /* 0x000fe40000000000 */
[----:B------:R-:W-:-:S07]  /*16610*/  LOP3.LUT R29, R29, R0, RZ, 0x3c, !PT ;  /* 0x000000001d1d7212 */ /* 0x000fce00078e3cff */
.L_x_667:
[----:B------:R-:W-:Y:S05]  /*16620*/  BSYNC B7 ;  /* 0x0000000000077941 */ /* 0x000fea0003800000 */
.L_x_665:
[----:B------:R-:W2:Y:S02]  /*16630*/  LDL R0, [R1] ;  /* 0x0000000001007983 */ /* 0x000ea40000100800 */
[----:B--2---:R-:W-:-:S13]  /*16640*/  LOP3.LUT P0, RZ, R0, 0x4, RZ, 0xc0, !PT ;  /* 0x0000000400ff7812 */ /* 0x004fda000780c0ff */
[----:B------:R-:W-:Y:S05]  /*16650*/  @!P0 BRA `(.L_x_709) ;  /* 0x0000000000248947 */ /* 0x000fea0003800000 */
[----:B------:R-:W-:Y:S05]  /*16660*/  WARPSYNC.ALL ;  /* 0x0000000000007948 */ /* 0x000fea0003800000 */
[----:B------:R-:W2:Y:S08]  /*16670*/  S2UR UR5, SR_CgaCtaId ;  /* 0x00000000000579c3 */ /* 0x000eb00000008800 */
[----:B------:R-:W-:Y:S06]  /*16680*/  BAR.SYNC.DEFER_BLOCKING 0x5, 0x200 ;  /* 0x0148000000007b1d */ /* 0x000fec0000010000 */
[----:B------:R-:W-:-:S02]  /*16690*/  UMOV UR4, 0x400 ;  /* 0x0000040000047882 */ /* 0x000fc40000000000 */
[----:B--2---:R-:W-:-:S06]  /*166a0*/  ULEA UR4, UR5, UR4, 0x18 ;  /* 0x0000000405047291 */ /* 0x004fcc000f8ec03f */
[----:B------:R-:W-:-:S05]  /*166b0*/  IMAD.U32 R16, RZ, RZ, UR4 ;  /* 0x00000004ff107e24 */ /* 0x000fca000f8e00ff */
[----:B------:R2:W3:Y:S01]  /*166c0*/  LDS.128 R24, [R16+0x168d0] ;  /* 0x0168d00010187984 */ /* 0x0004e20000000c00 */
[----:B------:R-:W-:Y:S06]  /*166d0*/  BAR.ARV 0x4, 0x200 ;  /* 0x0108000000007b1d */ /* 0x000fec0000002000 */
[----:B------:R-:W-:Y:S05]  /*166e0*/  BRA `(.L_x_710) ;  /* 0x0000000800d07947 */ /* 0x000fea0003800000 */
.L_x_709:
[----:B------:R-:W0:Y:S01]  /*166f0*/  S2R R0, SR_TID.X ;  /* 0x0000000000007919 */ /* 0x000e220000002100 */
[----:B------:R-:W-:Y:S01]  /*16700*/  UMOV UR4, 0xffffffff ;  /* 0xffffffff00047882 */ /* 0x000fe20000000000 */
[----:B0-----:R-:W-:-:S04]  /*16710*/  LOP3.LUT R9, R0, 0x1f, RZ, 0xc0, !PT ;  /* 0x0000001f00097812 */ /* 0x001fc800078ec0ff */
[----:B------:R-:W-:Y:S01]  /*16720*/  ISETP.NE.AND P0, PT, R9, 0x1f, PT ;  /* 0x0000001f0900780c */ /* 0x000fe20003f05270 */
[----:B------:R-:W-:-:S12]  /*16730*/  BRA.DIV UR4, `(.L_x_711) ;  /* 0x0000006204707947 */ /* 0x000fd8000b800000 */
[----:B-1----:R-:W-:Y:S01]  /*16740*/  IADD3 R7, R27, R9, RZ ;  /* 0x000000091b077210 */ /* 0x002fe20007ffe0ff */
[----:B------:R-:W-:-:S03]  /*16750*/  ULDC UR4, c[0x0][0xc3c] ;  /* 0x00030f0000047ab9 */ /* 0x000fc60000000800 */
        /* <DEDUP_REMOVED lines=8> */
[C---:B------:R-:W-:Y:S01]  /*167e0*/  ISETP.GE.U32.AND P2, PT, R9.reuse, 0x2, PT ;  /* 0x000000020900780c */ /* 0x040fe20003f46070 */
[----:B------:R-:W-:Y:S01]  /*167f0*/  IMAD.MOV.U32 R4, RZ, RZ, RZ ;  /* 0x000000ffff047224 */ /* 0x000fe200078e00ff */
[C---:B------:R-:W-:Y:S01]  /*16800*/  ISETP.GE.U32.AND P3, PT, R9.reuse, 0x4, PT ;  /* 0x000000040900780c */ /* 0x040fe20003f66070 */
[----:B------:R-:W-:Y:S01]  /*16810*/  SHFL.IDX PT, R0, R24, RZ, 0x1f ;  /* 0x00001fff18007589 */ /* 0x000fe200000e0000 */
[C---:B------:R-:W-:Y:S02]  /*16820*/  ISETP.GE.U32.AND P4, PT, R9.reuse, 0x8, PT ;  /* 0x000000080900780c */ /* 0x040fe40003f86070 */
[----:B------:R-:W-:Y:S01]  /*16830*/  ISETP.GE.U32.AND P5, PT, R9, 0x10, PT ;  /* 0x000000100900780c */ /* 0x000fe20003fa6070 */
[----:B------:R0:W-:Y:S02]  /*16840*/  SHFL.IDX PT, R6, R24, 0x1, 0x1f ;  /* 0x00201f0018067f89 */ /* 0x0001e400000e0000 */
        /* <DEDUP_REMOVED lines=20> */
[----:B------:R0:W1:Y:S02]  /*16990*/  SHFL.IDX PT, R14, R3, 0x1f, 0x1f ;  /* 0x03e01f00030e7f89 */ /* 0x00006400000e0000 */
.L_x_926:
[----:B------:R-:W-:Y:S02]  /*169a0*/  ULDC UR4, c[0x0][0xc38] ;  /* 0x00030e0000047ab9 */ /* 0x000fe40000000800 */
[----:B------:R-:W-:-:S04]  /*169b0*/  IMAD.U32 R2, RZ, RZ, UR4 ;  /* 0x00000004ff027e24 */ /* 0x000fc8000f8e00ff */
[----:B-1----:R-:W-:-:S04]  /*169c0*/  IMAD R5, R14, R2, RZ ;  /* 0x000000020e057224 */ /* 0x002fc800078e02ff */
[----:B------:R-:W-:-:S05]  /*169d0*/  IMAD.IADD R6, R6, 0x1, R5 ;  /* 0x0000000106067824 */ /* 0x000fca00078e0205 */
[----:B------:R-:W-:-:S13]  /*169e0*/  ISETP.GT.AND P6, PT, R6, R0, PT ;  /* 0x000000000600720c */ /* 0x000fda0003fc4270 */
[----:B------:R-:W-:Y:S05]  /*169f0*/  @P6 BRA `(.L_x_712) ;  /* 0x0000000000a46947 */ /* 0x000fea0003800000 */
.L_x_715:
[----:B------:R-:W1:Y:S01]  /*16a00*/  LDC R2, c[0x0][0xc3c] ;  /* 0x00030f00ff027b82 */ /* 0x000e620000000800 */
[----:B------:R-:W-:-:S05]  /*16a10*/  VIADD R27, R27, 0x1f ;  /* 0x0000001f1b1b7836 */ /* 0x000fca0000000000 */
[----:B-1----:R-:W-:-:S13]  /*16a20*/  ISETP.GE.AND P6, PT, R27, R2, PT ;  /* 0x000000021b00720c */ /* 0x002fda0003fc6270 */
[----:B------:R-:W-:Y:S05]  /*16a30*/  @P6 BRA `(.L_x_713) ;  /* 0x0000000400b86947 */ /* 0x000fea0003800000 */
[----:B0-----:R-:W0:Y:S01]  /*16a40*/  S2R R3, SR_TID.X ;  /* 0x0000000000037919 */ /* 0x001e220000002100 */
[----:B------:R-:W-:Y:S01]  /*16a50*/  IMAD.MOV.U32 R7, RZ, RZ, RZ ;  /* 0x000000ffff077224 */ /* 0x000fe200078e00ff */
[----:B0-----:R-:W-:-:S04]  /*16a60*/  LOP3.LUT R3, R3, 0x1f, RZ, 0xc0, !PT ;  /* 0x0000001f03037812 */ /* 0x001fc800078ec0ff */
[----:B------:R-:W-:-:S04]  /*16a70*/  IADD3 R9, R27, R3, RZ ;  /* 0x000000031b097210 */ /* 0x000fc80007ffe0ff */
        /* <DEDUP_REMOVED lines=27> */
.L_x_934:
[----:B------:R-:W-:Y:S02]  /*16c30*/  ULDC UR4, c[0x0][0xc38] ;  /* 0x00030e0000047ab9 */ /* 0x000fe40000000800 */
[----:B------:R-:W-:-:S04]  /*16c40*/  IMAD.U32 R2, RZ, RZ, UR4 ;  /* 0x00000004ff027e24 */ /* 0x000fc8000f8e00ff */
[----:B-1----:R-:W-:-:S04]  /*16c50*/  IMAD R5, R14, R2, RZ ;  /* 0x000000020e057224 */ /* 0x002fc800078e02ff */
[----:B------:R-:W-:-:S05]  /*16c60*/  IMAD.IADD R6, R5, 0x1, R6 ;  /* 0x0000000105067824 */ /* 0x000fca00078e0206 */
[----:B------:R-:W-:-:S13]  /*16c70*/  ISETP.GT.AND P6, PT, R6, R0, PT ;  /* 0x000000000600720c */ /* 0x000fda0003fc4270 */
[----:B------:R-:W-:Y:S05]  /*16c80*/  @!P6 BRA `(.L_x_715) ;  /* 0xfffffffc005ce947 */ /* 0x000fea000383ffff */
.L_x_712:
        /* <DEDUP_REMOVED lines=9> */
.L_x_939:
[----:B------:R-:W-:-:S13]  /*16d20*/  ISETP.NE.AND P0, PT, R8, RZ, PT ;  /* 0x000000ff0800720c */ /* 0x000fda0003f05270 */
[----:B------:R-:W-:Y:S05]  /*16d30*/  @!P0 BRA `(.L_x_717) ;  /* 0x0000000000108947 */ /* 0x000fea0003800000 */
[----:B------:R-:W-:Y:S01]  /*16d40*/  UMOV UR4, 0xffffffff ;  /* 0xffffffff00047882 */ /* 0x000fe20000000000 */
[----:B------:R-:W-:Y:S02]  /*16d50*/  VIADD R12, R5, 0xffffffff ;  /* 0xffffffff050c7836 */ /* 0x000fe40000000000 */
[----:B------:R-:W-:Y:S05]  /*16d60*/  BRA.DIV UR4, `(.L_x_718) ;  /* 0x0000006604347947 */ /* 0x000fea000b800000 */
[----:B------:R4:W0:Y:S02]  /*16d70*/  SHFL.IDX PT, R24, R3, R12, 0x1f ;  /* 0x00001f0c03187589 */ /* 0x00082400000e0000 */
.L_x_717:
[-C--:B--2---:R-:W-:Y:S01]  /*16d80*/  IABS R8, R7.reuse ;  /* 0x0000000700087213 */ /* 0x084fe20000000000 */
[----:B0-----:R-:W-:Y:S01]  /*16d90*/  IMAD R24, R24, R2, R6 ;  /* 0x0000000218187224 */ /* 0x001fe200078e0206 */
[----:B------:R-:W-:Y:S01]  /*16da0*/  MOV R2, RZ ;  /* 0x000000ff00027202 */ /* 0x000fe20000000f00 */
[----:B------:R-:W-:Y:S01]  /*16db0*/  IMAD.IADD R27, R5, 0x1, R27 ;  /* 0x00000001051b7824 */ /* 0x000fe200078e021b */
[----:B------:R-:W0:Y:S01]  /*16dc0*/  I2F.RP R9, R8 ;  /* 0x0000000800097306 */ /* 0x000e220000209400 */
[----:B------:R-:W-:Y:S01]  /*16dd0*/  IMAD.IADD R0, R0, 0x1, -R24 ;  /* 0x0000000100007824 */ /* 0x000fe200078e0a18 */
[----:B------:R-:W-:-:S05]  /*16de0*/  IABS R6, R7 ;  /* 0x0000000700067213 */ /* 0x000fca0000000000 */
[----:B------:R-:W-:Y:S01]  /*16df0*/  IMAD.MOV R10, RZ, RZ, -R6 ;  /* 0x000000ffff0a7224 */ /* 0x000fe200078e0a06 */
[----:B---3--:R-:W-:Y:S01]  /*16e00*/  IABS R6, R4 ;  /* 0x0000000400067213 */ /* 0x008fe20000000000 */
[----:B0-----:R-:W4:Y:S02]  /*16e10*/  MUFU.RCP R9, R9 ;  /* 0x0000000900097308 */ /* 0x001f240000001000 */
[----:B----4-:R-:W-:-:S06]  /*16e20*/  VIADD R3, R9, 0xffffffe ;  /* 0x0ffffffe09037836 */ /* 0x010fcc0000000000 */
[----:B------:R-:W0:Y:S02]  /*16e30*/  F2I.FTZ.U32.TRUNC.NTZ R3, R3 ;  /* 0x0000000300037305 */ /* 0x000e24000021f000 */
[----:B0-----:R-:W-:-:S04]  /*16e40*/  IMAD.MOV R11, RZ, RZ, -R3 ;  /* 0x000000ffff0b7224 */ /* 0x001fc800078e0a03 */
        /* <DEDUP_REMOVED lines=9> */
[----:B------:R-:W-:Y:S01]  /*16ee0*/  @!P1 IMAD.IADD R11, R11, 0x1, -R8 ;  /* 0x000000010b0b9824 */ /* 0x000fe200078e0a08 */
[----:B------:R-:W-:Y:S02]  /*16ef0*/  @!P1 IADD3 R9, R9, 0x1, RZ ;  /* 0x0000000109099810 */ /* 0x000fe40007ffe0ff */
[----:B------:R-:W-:-:S02]  /*16f00*/  ISETP.NE.AND P1, PT, R7, RZ, PT ;  /* 0x000000ff0700720c */ /* 0x000fc40003f25270 */
[----:B------:R-:W-:Y:S02]  /*16f10*/  ISETP.GE.U32.AND P0, PT, R11, R8, PT ;  /* 0x000000080b00720c */ /* 0x000fe40003f06070 */
[----:B------:R-:W-:-:S05]  /*16f20*/  IABS R8, R4 ;  /* 0x0000000400087213 */ /* 0x000fca0000000000 */
[----:B------:R-:W-:Y:S02]  /*16f30*/  IMAD.MOV R8, RZ, RZ, -R8 ;  /* 0x000000ffff087224 */ /* 0x000fe400078e0a08 */
[----:B0-----:R-:W-:-:S04]  /*16f40*/  VIADD R12, R10, 0xffffffe ;  /* 0x0ffffffe0a0c7836 */ /* 0x001fc80000000000 */
[----:B------:R-:W-:Y:S01]  /*16f50*/  @P0 VIADD R9, R9, 0x1 ;  /* 0x0000000109090836 */ /* 0x000fe20000000000 */
[----:B------:R-:W0:Y:S02]  /*16f60*/  F2I.FTZ.U32.TRUNC.NTZ R3, R12 ;  /* 0x0000000c00037305 */ /* 0x000e24000021f000 */
[----:B0-----:R-:W-:-:S04]  /*16f70*/  IMAD.MOV R11, RZ, RZ, -R3 ;  /* 0x000000ffff0b7224 */ /* 0x001fc800078e0a03 */
        /* <DEDUP_REMOVED lines=12> */
[----:B------:R-:W-:Y:S02]  /*17040*/  @!P1 IMAD.IADD R3, R3, 0x1, -R6 ;  /* 0x0000000103039824 */ /* 0x000fe400078e0a06 */
[----:B------:R-:W-:Y:S01]  /*17050*/  @!P1 VIADD R2, R2, 0x1 ;  /* 0x0000000102029836 */ /* 0x000fe20000000000 */
[----:B------:R-:W-:Y:S02]  /*17060*/  ISETP.NE.AND P1, PT, R4, RZ, PT ;  /* 0x000000ff0400720c */ /* 0x000fe40003f25270 */
[----:B------:R-:W-:Y:S02]  /*17070*/  ISETP.GE.U32.AND P0, PT, R3, R6, PT ;  /* 0x000000060300720c */ /* 0x000fe40003f06070 */
[----:B------:R-:W-:-:S04]  /*17080*/  LOP3.LUT R3, R9, R4, RZ, 0x3c, !PT ;  /* 0x0000000409037212 */ /* 0x000fc800078e3cff */
[----:B------:R-:W-:-:S07]  /*17090*/  ISETP.GE.AND P2, PT, R3, RZ, PT ;  /* 0x000000ff0300720c */ /* 0x000fce0003f46270 */
[----:B------:R-:W-:-:S06]  /*170a0*/  @P0 VIADD R2, R2, 0x1 ;  /* 0x0000000102020836 */ /* 0x000fcc0000000000 */
[----:B------:R-:W-:Y:S02]  /*170b0*/  @!P2 IADD3 R2, -R2, RZ, RZ ;  /* 0x000000ff0202a210 */ /* 0x000fe40007ffe1ff */
[----:B------:R-:W-:-:S05]  /*170c0*/  @!P1 LOP3.LUT R2, RZ, R4, RZ, 0x33, !PT ;  /* 0x00000004ff029212 */ /* 0x000fca00078e33ff */
[--C-:B------:R-:W-:Y:S02]  /*170d0*/  IMAD.MOV R3, RZ, RZ, -R2.reuse ;  /* 0x000000ffff037224 */ /* 0x100fe400078e0a02 */
[C---:B------:R-:W-:Y:S02]  /*170e0*/  IMAD R2, R4.reuse, 0x1000000, R2 ;  /* 0x0100000004027824 */ /* 0x040fe400078e0202 */
[----:B------:R-:W-:-:S04]  /*170f0*/  IMAD R9, R4, R3, R9 ;  /* 0x0000000304097224 */ /* 0x000fc800078e0209 */
[----:B------:R-:W-:Y:S01]  /*17100*/  IMAD R26, R9, 0x10000, R2 ;  /* 0x00010000091a7824 */ /* 0x000fe200078e0202 */
[----:B------:R-:W-:Y:S06]  /*17110*/  BRA `(.L_x_719) ;  /* 0x00000000001c7947 */ /* 0x000fec0003800000 */
.L_x_713:
[----:B------:R-:W-:Y:S01]  /*17120*/  UMOV UR4, URZ ;  /* 0x0000003f00047c82 */ /* 0x000fe20008000000 */
[----:B------:R-:W-:Y:S01]  /*17130*/  UMOV UR5, URZ ;  /* 0x0000003f00057c82 */ /* 0x000fe20008000000 */
[----:B------:R-:W-:Y:S01]  /*17140*/  ULDC UR6, c[0x0][0xc3c] ;  /* 0x00030f0000067ab9 */ /* 0x000fe20000000800 */
[----:B------:R-:W-:Y:S01]  /*17150*/  IMAD.MOV.U32 R24, RZ, RZ, R0 ;  /* 0x000000ffff187224 */ /* 0x000fe200078e0000 */
[----:B------:R-:W-:Y:S01]  /*17160*/  MOV R25, UR4 ;  /* 0x0000000400197c02 */ /* 0x000fe20008000f00 */
[----:B------:R-:W-:Y:S02]  /*17170*/  IMAD.U32 R26, RZ, RZ, UR5 ;  /* 0x00000005ff1a7e24 */ /* 0x000fe4000f8e00ff */
[----:B------:R-:W-:-:S07]  /*17180*/  IMAD.U32 R27, RZ, RZ, UR6 ;  /* 0x00000006ff1b7e24 */ /* 0x000fce000f8e00ff */
.L_x_719:
        /* <DEDUP_REMOVED lines=10> */
.L_x_710:
[----:B------:R-:W-:Y:S02]  /*17230*/  ULDC UR4, c[0x0][0xc3c] ;  /* 0x00030f0000047ab9 */ /* 0x000fe40000000800 */
[----:B---3--:R-:W-:-:S13]  /*17240*/  ISETP.GE.AND P0, PT, R27, UR4, PT ;  /* 0x000000041b007c0c */ /* 0x008fda000bf06270 */
[----:B------:R-:W-:Y:S05]  /*17250*/  @!P0 BRA `(.L_x_720) ;  /* 0xffffffa000708947 */ /* 0x000fea000383ffff */
[----:B------:R-:W-:Y:S05]  /*17260*/  BSYNC B8 ;  /* 0x0000000000087941 */ /* 0x000fea0003800000 */
.L_x_625:
[----:B0-----:R-:W3:Y:S01]  /*17270*/  LDL.LU R0, [R1+0x44] ;  /* 0x0000440001007983 */ /* 0x001ee20000300800 */
[----:B------:R-:W-:Y:S01]  /*17280*/  BSSY B0, `(.L_x_721) ;  /* 0x000000b000007945 */ /* 0x000fe20003800000 */
[----:B-1----:R-:W0:Y:S01]  /*17290*/  S2R R5, SR_CgaCtaId ;  /* 0x0000000000057919 */ /* 0x002e220000008800 */
        /* <DEDUP_REMOVED lines=9> */
.L_x_942:
[----:B------:R-:W-:Y:S05]  /*17330*/  BSYNC B0 ;  /* 0x0000000000007941 */ /* 0x000fea0003800000 */
.L_x_721:
[----:B------:R-:W-:-:S03]  /*17340*/  UMOV UR4, 0xffffffff ;  /* 0xffffffff00047882 */ /* 0x000fc60000000000 */
[----:B------:R-:W-:Y:S05]  /*17350*/  BRA.DIV UR4, `(.L_x_723) ;  /* 0x0000005e04f47947 */ /* 0x000fea000b800000 */
[----:B0-----:R-:W0:Y:S02]  /*17360*/  S2R R0, SR_TID.X ;  /* 0x0000000000007919 */ /* 0x001e240000002100 */
[----:B0-----:R-:W-:-:S04]  /*17370*/  SHF.R.U32.HI R0, RZ, 0x5, R0 ;  /* 0x00000005ff007819 */ /* 0x001fc80000011600 */
[----:B------:R-:W-:-:S05]  /*17380*/  LOP3.LUT R0, R0, 0x3, RZ, 0xc0, !PT ;  /* 0x0000000300007812 */ /* 0x000fca00078ec0ff */
[----:B------:R0:W1:Y:S02]  /*17390*/  SHFL.IDX PT, R14, R0, RZ, 0x1f ;  /* 0x00001fff000e7589 */ /* 0x00006400000e0000 */
.L_x_945:
[----:B-1----:R-:W-:-:S13]  /*173a0*/  ISETP.NE.AND P0, PT, R14, RZ, PT ;  /* 0x000000ff0e00720c */ /* 0x002fda0003f05270 */
[----:B------:R-:W-:Y:S05]  /*173b0*/  @P0 BRA `(.L_x_478) ;  /* 0x0000000000880947 */ /* 0x000fea0003800000 */
[----:B------:R-:W-:-:S03]  /*173c0*/  UMOV UR4, 0xffffffff ;  /* 0xffffffff00047882 */ /* 0x000fc60000000000 */
[----:B------:R-:W-:Y:S05]  /*173d0*/  BRA.DIV UR4, `(.L_x_724) ;  /* 0x0000006204087947 */ /* 0x000fea000b800000 */
[----:B------:R-:W-:-:S13]  /*173e0*/  ELECT P6, URZ, PT ;  /* 0x00000000003f782f */ /* 0x000fda00038c0000 */
.L_x_948:
[----:B------:R-:W-:Y:S05]  /*173f0*/  @!P6 BRA `(.L_x_478) ;  /* 0x000000000078e947 */ /* 0x000fea0003800000 */
[----:B------:R-:W-:-:S06]  /*17400*/  ULOP3.LUT UR4, UR36, 0x2, URZ, 0xfc, !UPT ;  /* 0x0000000224047892 */ /* 0x000fcc000f8efc3f */
[----:B0-----:R-:W-:-:S05]  /*17410*/  IMAD.U32 R0, RZ, RZ, UR4 ;  /* 0x00000004ff007e24 */ /* 0x001fca000f8e00ff */
[----:B------:R-:W-:-:S13]  /*17420*/  ISETP.NE.AND P0, PT, R0, 0x3, PT ;  /* 0x000000030000780c */ /* 0x000fda0003f05270 */
[----:B------:R-:W-:Y:S05]  /*17430*/  @!P0 BRA `(.L_x_725) ;  /* 0x0000000000048947 */ /* 0x000fea0003800000 */
[----:B------:R-:W-:Y:S01]  /*17440*/  BPT.TRAP 0x1 ;  /* 0x000000040000795c */ /* 0x000fe20000300000 */
.L_x_725:
[C---:B------:R-:W-:Y:S01]  /*17450*/  IMAD R3, R22.reuse, 0x8, R5 ;  /* 0x0000000816037824 */ /* 0x040fe200078e0205 */
[----:B------:R-:W-:Y:S02]  /*17460*/  SHF.L.U32 R2, R29, 0x1f, RZ ;  /* 0x0000001f1d027819 */ /* 0x000fe400000006ff */
[----:B------:R-:W-:Y:S02]  /*17470*/  IADD3 R22, R22, 0x1, RZ ;  /* 0x0000000116167810 */ /* 0x000fe40007ffe0ff */
[----:B------:R-:W0:Y:S02]  /*17480*/  SYNCS.PHASECHK.TRANS64.TRYWAIT P1, [R3+URZ+0x16840], R2 ;  /* 0x01684002030075a7 */ /* 0x000e24000802017f */
[----:B------:R-:W-:-:S04]  /*17490*/  ISETP.NE.AND P2, PT, R22, 0x2, PT ;  /* 0x000000021600780c */ /* 0x000fc80003f45270 */
[----:B------:R-:W-:Y:S01]  /*174a0*/  SEL R0, RZ, 0x1, P2 ;  /* 0x00000001ff007807 */ /* 0x000fe20001000000 */
[----:B0-----:R-:W-:Y:S08]  /*174b0*/  @!P1 BRA `(.L_x_726) ;  /* 0x0000005c00f09947 */ /* 0x001ff00003800000 */
.L_x_949:
[----:B------:R-:W-:Y:S02]  /*174c0*/  SEL R22, R22, RZ, P2 ;  /* 0x000000ff16167207 */ /* 0x000fe40001000000 */
[----:B------:R-:W-:Y:S01]  /*174d0*/  LOP3.LUT R0, R29, R0, RZ, 0x3c, !PT ;  /* 0x000000001d007212 */ /* 0x000fe200078e3cff */
[----:B------:R-:W-:Y:S06]  /*174e0*/  @!P0 BRA `(.L_x_727) ;  /* 0x0000000000048947 */ /* 0x000fec0003800000 */
[----:B------:R-:W-:Y:S01]  /*174f0*/  BPT.TRAP 0x1 ;  /* 0x000000040000795c */ /* 0x000fe20000300000 */
.L_x_727:
[----:B------:R-:W-:Y:S01]  /*17500*/  IMAD R5, R22, 0x8, R5 ;  /* 0x0000000816057824 */ /* 0x000fe200078e0205 */
[----:B------:R-:W-:-:S04]  /*17510*/  SHF.L.U32 R0, R0, 0x1f, RZ ;  /* 0x0000001f00007819 */ /* 0x000fc800000006ff */
[----:B------:R-:W1:Y:S02]  /*17520*/  SYNCS.PHASECHK.TRANS64.TRYWAIT P1, [R5+URZ+0x16840], R0 ;  /* 0x01684000050075a7 */ /* 0x000e64000802017f */
[----:B-1----:R-:W-:Y:S05]  /*17530*/  @!P1 BRA `(.L_x_728) ;  /* 0x0000005c00e49947 */ /* 0x002fea0003800000 */
.L_x_950:
[----:B------:R-:W-:Y:S05]  /*17540*/  @!P0 BRA `(.L_x_729) ;  /* 0x0000000000048947 */ /* 0x000fea0003800000 */
[----:B------:R-:W-:Y:S01]  /*17550*/  BPT.TRAP 0x1 ;  /* 0x000000040000795c */ /* 0x000fe20000300000 */
.L_x_729:
[----:B------:R-:W3:Y:S02]  /*17560*/  SYNCS.PHASECHK.TRANS64.TRYWAIT P1, [R3+URZ+0x16860], R2 ;  /* 0x01686002030075a7 */ /* 0x000ee4000802017f */
[----:B---3--:R-:W-:Y:S05]  /*17570*/  @!P1 BRA `(.L_x_730) ;  /* 0x0000005c00e89947 */ /* 0x008fea0003800000 */
.L_x_951:
[----:B------:R-:W-:Y:S05]  /*17580*/  @!P0 BRA `(.L_x_731) ;  /* 0x0000000000048947 */ /* 0x000fea0003800000 */
[----:B------:R-:W-:Y:S01]  /*17590*/  BPT.TRAP 0x1 ;  /* 0x000000040000795c */ /* 0x000fe20000300000 */
.L_x_731:
[----:B------:R0:W0:Y:S02]  /*175a0*/  SYNCS.PHASECHK.TRANS64.TRYWAIT P0, [R5+URZ+0x16860], R0 ;  /* 0x01686000050075a7 */ /* 0x000024000800017f */
[----:B0-----:R-:W-:Y:S05]  /*175b0*/  @!P0 NANOSLEEP.SYNCS 0x989680 ;  /* 0x009896800000895d */ /* 0x001fea0003900000 */
[----:B------:R-:W0:Y:S02]  /*175c0*/  @!P0 SYNCS.PHASECHK.TRANS64 P0, [R5+URZ+0x16860], R0 ;  /* 0x01686000050085a7 */ /* 0x000e24000800007f */
[----:B0-----:R-:W-:Y:S05]  /*175d0*/  @!P0 BRA `(.L_x_731) ;  /* 0xfffffffc00f08947 */ /* 0x001fea000383ffff */
.L_x_478:
[----:B------:R-:W-:Y:S05]  /*175e0*/  BSYNC B9 ;  /* 0x0000000000097941 */ /* 0x000fea0003800000 */
.L_x_475:
[----:B------:R-:W-:Y:S05]  /*175f0*/  EXIT ;  /* 0x000000000000794d */ /* 0x000fea0003800000 */
.L_x_498:
[----:B0-----:R0:W1:Y:S02]  /*17600*/  SYNCS.PHASECHK.TRANS64.TRYWAIT P6, [R70+URZ+0x16890], R78 ;  /* 0x0168904e460075a7 */ /* 0x00106400080c017f */
[----:B-1----:R-:W-:Y:S05]  /*17610*/  @!P6 NANOSLEEP.SYNCS 0x989680 ;  /* 0x009896800000e95d */ /* 0x002fea0003900000 */
[----:B------:R-:W1:Y:S02]  /*17620*/  @!P6 SYNCS.PHASECHK.TRANS64 P6, [R70+URZ+0x16890], R78 ;  /* 0x0168904e4600e5a7 */ /* 0x000e6400080c007f */
[----:B-1----:R-:W-:Y:S05]  /*17630*/  @!P6 BRA `(.L_x_498) ;  /* 0xfffffffc00f0e947 */ /* 0x002fea000383ffff */
[----:B------:R-:W-:Y:S05]  /*17640*/  BRA `(.L_x_732) ;  /* 0xfffffeb400cc7947 */ /* 0x000fea000383ffff */
.L_x_499:
        /* <DEDUP_REMOVED lines=8> */
.L_x_734:
[----:B------:R-:W-:Y:S05]  /*176d0*/  BSYNC B1 ;  /* 0x0000000000017941 */ /* 0x000fea0003800000 */
.L_x_733:
[----:B------:R-:W-:Y:S01]  /*176e0*/  MOV R13, R79 ;  /* 0x0000004f000d7202 */ /* 0x000fe20000000f00 */
[----:B------:R-:W-:Y:S02]  /*176f0*/  IMAD.MOV.U32 R12, RZ, RZ, RZ ;  /* 0x000000ffff0c7224 */ /* 0x000fe400078e00ff */
[----:B------:R-:W-:Y:S02]  /*17700*/  IMAD.MOV.U32 R11, RZ, RZ, 0x1c1f ;  /* 0x00001c1fff0b7424 */ /* 0x000fe400078e00ff */
[----:B------:R-:W-:Y:S02]  /*17710*/  IMAD.MOV.U32 R15, RZ, RZ, -0x1 ;  /* 0xffffffffff0f7424 */ /* 0x000fe400078e00ff */
[----:B------:R-:W-:-:S07]  /*17720*/  IMAD.MOV.U32 R81, RZ, RZ, R14 ;  /* 0x000000ffff517224 */ /* 0x000fce00078e000e */
[----:B------:R-:W-:Y:S05]  /*17730*/  WARPSYNC.COLLECTIVE R15, `(.L_x_735) ;  /* 0x000000000f087348 */ /* 0x000fea0003c00000 */
[----:B------:R0:W1:Y:S02]  /*17740*/  SHFL.IDX P6, R14, R13, R12, R11 ;  /* 0x0000000c0d0e7389 */ /* 0x00006400000c000b */
[----:B01----:R-:W-:Y:S01]  /*17750*/  ENDCOLLECTIVE ;  /* 0x000000000000791b */ /* 0x003fe20003800000 */
.L_x_735:
[----:B------:R-:W-:Y:S05]  /*17760*/  BRA `(.L_x_736) ;  /* 0xfffffeb400987947 */ /* 0x000fea000383ffff */
.L_x_508:
[----:B------:R-:W-:Y:S01]  /*17770*/  BSSY B1, `(.L_x_737) ;  /* 0x0000008000017945 */ /* 0x000fe20003800000 */
[----:B0---4-:R-:W-:Y:S01]  /*17780*/  IMAD.MOV.U32 R13, RZ, RZ, R84 ;  /* 0x000000ffff0d7224 */ /* 0x011fe200078e0054 */
[----:B------:R-:W-:Y:S01]  /*17790*/  MOV R15, 0xffffffff ;  /* 0xffffffff000f7802 */ /* 0x000fe20000000f00 */
[----:B------:R-:W-:Y:S02]  /*177a0*/  IMAD.MOV.U32 R12, RZ, RZ, 0x1 ;  /* 0x00000001ff0c7424 */ /* 0x000fe400078e00ff */
[----:B------:R-:W-:-:S07]  /*177b0*/  IMAD.MOV.U32 R11, RZ, RZ, 0x1c1f ;  /* 0x00001c1fff0b7424 */ /* 0x000fce00078e00ff */
[----:B-123--:R-:W-:Y:S05]  /*177c0*/  WARPSYNC.COLLECTIVE R15, `(.L_x_738) ;  /* 0x000000000f087348 */ /* 0x00efea0003c00000 */
[----:B---3--:R0:W3:Y:S02]  /*177d0*/  SHFL.IDX P6, R14, R13, R12, R11 ;  /* 0x0000000c0d0e7389 */ /* 0x0080e400000c000b */
[----:B0123--:R-:W-:Y:S01]  /*177e0*/  ENDCOLLECTIVE ;  /* 0x000000000000791b */ /* 0x00ffe20003800000 */
.L_x_738:
[----:B------:R-:W-:Y:S05]  /*177f0*/  BSYNC B1 ;  /* 0x0000000000017941 */ /* 0x000fea0003800000 */
.L_x_737:
[----:B------:R-:W-:Y:S02]  /*17800*/  IMAD.MOV.U32 R13, RZ, RZ, R79 ;  /* 0x000000ffff0d7224 */ /* 0x000fe400078e004f */
[----:B------:R-:W-:Y:S02]  /*17810*/  IMAD.MOV.U32 R12, RZ, RZ, 0x1 ;  /* 0x00000001ff0c7424 */ /* 0x000fe400078e00ff */
[----:B------:R-:W-:Y:S02]  /*17820*/  IMAD.MOV.U32 R11, RZ, RZ, 0x1c1f ;  /* 0x00001c1fff0b7424 */ /* 0x000fe400078e00ff */
[----:B------:R-:W-:Y:S02]  /*17830*/  IMAD.MOV.U32 R15, RZ, RZ, -0x1 ;  /* 0xffffffffff0f7424 */ /* 0x000fe400078e00ff */
[----:B------:R-:W-:-:S07]  /*17840*/  IMAD.MOV.U32 R45, RZ, RZ, R14 ;  /* 0x000000ffff2d7224 */ /* 0x000fce00078e000e */
[----:B------:R-:W-:Y:S05]  /*17850*/  WARPSYNC.COLLECTIVE R15, `(.L_x_739) ;  /* 0x000000000f087348 */ /* 0x000fea0003c00000 */
[----:B------:R0:W1:Y:S02]  /*17860*/  SHFL.IDX P6, R14, R13, R12, R11 ;  /* 0x0000000c0d0e7389 */ /* 0x00006400000c000b */
[----:B01----:R-:W-:Y:S01]  /*17870*/  ENDCOLLECTIVE ;  /* 0x000000000000791b */ /* 0x003fe20003800000 */
.L_x_739:
[----:B------:R-:W-:Y:S05]  /*17880*/  BRA `(.L_x_740) ;  /* 0xfffffebc00287947 */ /* 0x000fea000383ffff */
.L_x_520:
[----:B-1----:R1:W2:Y:S02]  /*17890*/  SYNCS.PHASECHK.TRANS64.TRYWAIT P4, [R70+URZ+0x16890], R78 ;  /* 0x0168904e460075a7 */ /* 0x0022a4000808017f */
[----:B--2---:R-:W-:Y:S05]  /*178a0*/  @!P4 NANOSLEEP.SYNCS 0x989680 ;  /* 0x009896800000c95d */ /* 0x004fea0003900000 */
[----:B------:R-:W2:Y:S02]  /*178b0*/  @!P4 SYNCS.PHASECHK.TRANS64 P4, [R70+URZ+0x16890], R78 ;  /* 0x0168904e4600c5a7 */ /* 0x000ea4000808007f */
[----:B--2---:R-:W-:Y:S05]  /*178c0*/  @!P4 BRA `(.L_x_520) ;  /* 0xfffffffc00f0c947 */ /* 0x004fea000383ffff */
[----:B------:R-:W-:Y:S05]  /*178d0*/  BRA `(.L_x_741) ;  /* 0xfffffec800487947 */ /* 0x000fea000383ffff */
.L_x_521:
        /* <DEDUP_REMOVED lines=8> */
.L_x_743:
[----:B------:R-:W-:Y:S05]  /*17960*/  BSYNC B1 ;  /* 0x0000000000017941 */ /* 0x000fea0003800000 */
.L_x_742:
[----:B------:R-:W-:Y:S01]  /*17970*/  IMAD.MOV.U32 R13, RZ, RZ, R79 ;  /* 0x000000ffff0d7224 */ /* 0x000fe200078e004f */
[----:B------:R-:W-:Y:S01]  /*17980*/  MOV R15, 0xffffffff ;  /* 0xffffffff000f7802 */ /* 0x000fe20000000f00 */
[----:B------:R-:W-:Y:S02]  /*17990*/  IMAD.MOV.U32 R12, RZ, RZ, RZ ;  /* 0x000000ffff0c7224 */ /* 0x000fe400078e00ff */
[----:B------:R-:W-:Y:S02]  /*179a0*/  IMAD.MOV.U32 R11, RZ, RZ, 0x1c1f ;  /* 0x00001c1fff0b7424 */ /* 0x000fe400078e00ff */
[----:B------:R-:W-:-:S07]  /*179b0*/  IMAD.MOV.U32 R83, RZ, RZ, R14 ;  /* 0x000000ffff537224 */ /* 0x000fce00078e000e */
[----:B------:R-:W-:Y:S05]  /*179c0*/  WARPSYNC.COLLECTIVE R15, `(.L_x_744) ;  /* 0x000000000f087348 */ /* 0x000fea0003c00000 */
[----:B------:R0:W1:Y:S02]  /*179d0*/  SHFL.IDX P6, R14, R13, R12, R11 ;  /* 0x0000000c0d0e7389 */ /* 0x00006400000c000b */
[----:B01----:R-:W-:Y:S01]  /*179e0*/  ENDCOLLECTIVE ;  /* 0x000000000000791b */ /* 0x003fe20003800000 */
.L_x_744:
[----:B------:R-:W-:Y:S01]  /*179f0*/  IMAD.MOV.U32 R82, RZ, RZ, R14 ;  /* 0x000000ffff527224 */ /* 0x000fe200078e000e */
[----:B------:R-:W-:Y:S06]  /*17a00*/  BRA `(.L_x_745) ;  /* 0xfffffec800147947 */ /* 0x000fec000383ffff */
.L_x_526:
[----:B------:R-:W-:Y:S01]  /*17a10*/  BSSY B1, `(.L_x_746) ;  /* 0x0000008000017945 */ /* 0x000fe20003800000 */
[----:B----4-:R-:W-:Y:S02]  /*17a20*/  IMAD.MOV.U32 R13, RZ, RZ, R84 ;  /* 0x000000ffff0d7224 */ /* 0x010fe400078e0054 */
[----:B------:R-:W-:Y:S02]  /*17a30*/  IMAD.MOV.U32 R12, RZ, RZ, 0x1 ;  /* 0x00000001ff0c7424 */ /* 0x000fe400078e00ff */
[----:B------:R-:W-:Y:S02]  /*17a40*/  IMAD.MOV.U32 R11, RZ, RZ, 0x1c1f ;  /* 0x00001c1fff0b7424 */ /* 0x000fe400078e00ff */
[----:B------:R-:W-:-:S07]  /*17a50*/  IMAD.MOV.U32 R15, RZ, RZ, -0x1 ;  /* 0xffffffffff0f7424 */ /* 0x000fce00078e00ff */
[----:B0123--:R-:W-:Y:S05]  /*17a60*/  WARPSYNC.COLLECTIVE R15, `(.L_x_747) ;  /* 0x000000000f087348 */ /* 0x00ffea0003c00000 */
[----:B------:R4:W0:Y:S02]  /*17a70*/  SHFL.IDX P6, R14, R13, R12, R11 ;  /* 0x0000000c0d0e7389 */ /* 0x00082400000c000b */
[----:B01234-:R-:W-:Y:S01]  /*17a80*/  ENDCOLLECTIVE ;  /* 0x000000000000791b */ /* 0x01ffe20003800000 */
.L_x_747:
[----:B------:R-:W-:Y:S05]  /*17a90*/  BSYNC B1 ;  /* 0x0000000000017941 */ /* 0x000fea0003800000 */
.L_x_746:
[----:B------:R-:W-:Y:S01]  /*17aa0*/  MOV R13, R79 ;  /* 0x0000004f000d7202 */ /* 0x000fe20000000f00 */
[----:B------:R-:W-:Y:S02]  /*17ab0*/  IMAD.MOV.U32 R12, RZ, RZ, 0x1 ;  /* 0x00000001ff0c7424 */ /* 0x000fe400078e00ff */
[----:B------:R-:W-:Y:S02]  /*17ac0*/  IMAD.MOV.U32 R11, RZ, RZ, 0x1c1f ;  /* 0x00001c1fff0b7424 */ /* 0x000fe400078e00ff */
[----:B------:R-:W-:Y:S02]  /*17ad0*/  IMAD.MOV.U32 R15, RZ, RZ, -0x1 ;  /* 0xffffffffff0f7424 */ /* 0x000fe400078e00ff */
[----:B------:R-:W-:-:S07]  /*17ae0*/  IMAD.MOV.U32 R39, RZ, RZ, R14 ;  /* 0x000000ffff277224 */ /* 0x000fce00078e000e */
[----:B------:R-:W-:Y:S05]  /*17af0*/  WARPSYNC.COLLECTIVE R15, `(.L_x_748) ;  /* 0x000000000f087348 */ /* 0x000fea0003c00000 */
[----:B------:R0:W1:Y:S02]  /*17b00*/  SHFL.IDX P6, R14, R13, R12, R11 ;  /* 0x0000000c0d0e7389 */ /* 0x00006400000c000b */
[----:B01----:R-:W-:Y:S01]  /*17b10*/  ENDCOLLECTIVE ;  /* 0x000000000000791b */ /* 0x003fe20003800000 */
.L_x_748:
[----:B------:R-:W-:Y:S01]  /*17b20*/  IMAD.MOV.U32 R38, RZ, RZ, R14 ;  /* 0x000000ffff267224 */ /* 0x000fe200078e000e */
[----:B------:R-:W-:Y:S06]  /*17b30*/  BRA `(.L_x_749) ;  /* 0xfffffecc00c87947 */ /* 0x000fec000383ffff */
.L_x_531:
[----:B0-----:R0:W1:Y:S02]  /*17b40*/  SYNCS.PHASECHK.TRANS64.TRYWAIT P3, [R70+URZ+0x16890], R78 ;  /* 0x0168904e460075a7 */ /* 0x001064000806017f */
[----:B-1----:R-:W-:Y:S05]  /*17b50*/  @!P3 NANOSLEEP.SYNCS 0x989680 ;  /* 0x009896800000b95d */ /* 0x002fea0003900000 */
[----:B------:R-:W1:Y:S02]  /*17b60*/  @!P3 SYNCS.PHASECHK.TRANS64 P3, [R70+URZ+0x16890], R78 ;  /* 0x0168904e4600b5a7 */ /* 0x000e64000806007f */
[----:B-1----:R-:W-:Y:S05]  /*17b70*/  @!P3 BRA `(.L_x_531) ;  /* 0xfffffffc00f0b947 */ /* 0x002fea000383ffff */
[----:B------:R-:W-:Y:S05]  /*17b80*/  BRA `(.L_x_750) ;  /* 0xfffffed400ec7947 */ /* 0x000fea000383ffff */
.L_x_532:
        /* <DEDUP_REMOVED lines=8> */
.L_x_752:
[----:B------:R-:W-:Y:S05]  /*17c10*/  BSYNC B1 ;  /* 0x0000000000017941 */ /* 0x000fea0003800000 */
.L_x_751:
[----:B------:R-:W-:Y:S02]  /*17c20*/  IMAD.MOV.U32 R13, RZ, RZ, R36 ;  /* 0x000000ffff0d7224 */ /* 0x000fe400078e0024 */
[----:B------:R-:W-:Y:S02]  /*17c30*/  IMAD.MOV.U32 R12, RZ, RZ, RZ ;  /* 0x000000ffff0c7224 */ /* 0x000fe400078e00ff */
[----:B------:R-:W-:Y:S02]  /*17c40*/  IMAD.MOV.U32 R11, RZ, RZ, 0x1c1f ;  /* 0x00001c1fff0b7424 */ /* 0x000fe400078e00ff */
[----:B------:R-:W-:Y:S02]  /*17c50*/  IMAD.MOV.U32 R15, RZ, RZ, -0x1 ;  /* 0xffffffffff0f7424 */ /* 0x000fe400078e00ff */
[----:B------:R-:W-:-:S07]  /*17c60*/  IMAD.MOV.U32 R9, RZ, RZ, R14 ;  /* 0x000000ffff097224 */ /* 0x000fce00078e000e */
[----:B------:R-:W-:Y:S05]  /*17c70*/  WARPSYNC.COLLECTIVE R15, `(.L_x_753) ;  /* 0x000000000f087348 */ /* 0x000fea0003c00000 */
[----:B------:R0:W1:Y:S02]  /*17c80*/  SHFL.IDX P6, R14, R13, R12, R11 ;  /* 0x0000000c0d0e7389 */ /* 0x00006400000c000b */
[----:B01----:R-:W-:Y:S01]  /*17c90*/  ENDCOLLECTIVE ;  /* 0x000000000000791b */ /* 0x003fe20003800000 */
.L_x_753:
[----:B------:R-:W-:Y:S01]  /*17ca0*/  MOV R37, R14 ;  /* 0x0000000e00257202 */ /* 0x000fe20000000f00 */
[----:B------:R-:W-:Y:S06]  /*17cb0*/  BRA `(.L_x_754) ;  /* 0xfffffed800087947 */ /* 0x000fec000383ffff */
.L_x_535:
        /* <DEDUP_REMOVED lines=8> */
.L_x_756:
[----:B------:R-:W-:Y:S05]  /*17d40*/  BSYNC B1 ;  /* 0x0000000000017941 */ /* 0x000fea0003800000 */
.L_x_755:
[----:B------:R-:W-:Y:S01]  /*17d50*/  IMAD.MOV.U32 R13, RZ, RZ, R36 ;  /* 0x000000ffff0d7224 */ /* 0x000fe200078e0024 */
[----:B------:R-:W-:Y:S01]  /*17d60*/  MOV R12, 0x1 ;  /* 0x00000001000c7802 */ /* 0x000fe20000000f00 */
[----:B------:R-:W-:Y:S02]  /*17d70*/  IMAD.MOV.U32 R11, RZ, RZ, 0x1c1f ;  /* 0x00001c1fff0b7424 */ /* 0x000fe400078e00ff */
[----:B------:R-:W-:Y:S02]  /*17d80*/  IMAD.MOV.U32 R15, RZ, RZ, -0x1 ;  /* 0xffffffffff0f7424 */ /* 0x000fe400078e00ff */
[----:B------:R-:W-:-:S07]  /*17d90*/  IMAD.MOV.U32 R9, RZ, RZ, R14 ;  /* 0x000000ffff097224 */ /* 0x000fce00078e000e */
[----:B------:R-:W-:Y:S05]  /*17da0*/  WARPSYNC.COLLECTIVE R15, `(.L_x_757) ;  /* 0x000000000f087348 */ /* 0x000fea0003c00000 */
[----:B------:R0:W1:Y:S02]  /*17db0*/  SHFL.IDX P6, R14, R13, R12, R11 ;  /* 0x0000000c0d0e7389 */ /* 0x00006400000c000b */
[----:B01----:R-:W-:Y:S01]  /*17dc0*/  ENDCOLLECTIVE ;  /* 0x000000000000791b */ /* 0x003fe20003800000 */
.L_x_757:
[----:B------:R-:W-:Y:S01]  /*17dd0*/  IMAD.MOV.U32 R37, RZ, RZ, R14 ;  /* 0x000000ffff257224 */ /* 0x000fe200078e000e */
[----:B------:R-:W-:Y:S06]  /*17de0*/  BRA `(.L_x_758) ;  /* 0xfffffed800047947 */ /* 0x000fec000383ffff */
.L_x_539:
[----:B0-----:R0:W4:Y:S02]  /*17df0*/  SYNCS.PHASECHK.TRANS64.TRYWAIT P4, [R70+URZ+0x168b0], R78 ;  /* 0x0168b04e460075a7 */ /* 0x001124000808017f */
[----:B----4-:R-:W-:Y:S05]  /*17e00*/  @!P4 NANOSLEEP.SYNCS 0x989680 ;  /* 0x009896800000c95d */ /* 0x010fea0003900000 */
[----:B------:R-:W4:Y:S02]  /*17e10*/  @!P4 SYNCS.PHASECHK.TRANS64 P4, [R70+URZ+0x168b0], R78 ;  /* 0x0168b04e4600c5a7 */ /* 0x000f24000808007f */
[----:B----4-:R-:W-:Y:S05]  /*17e20*/  @!P4 BRA `(.L_x_539) ;  /* 0xfffffffc00f0c947 */ /* 0x010fea000383ffff */
[----:B------:R-:W-:Y:S05]  /*17e30*/  BRA `(.L_x_759) ;  /* 0xfffffed8007c7947 */ /* 0x000fea000383ffff */
.L_x_549:
[----:B------:R-:W0:Y:S01]  /*17e40*/  S2R R4, SR_TID.X ;  /* 0x0000000000047919 */ /* 0x000e220000002100 */
[----:B------:R-:W-:Y:S01]  /*17e50*/  BSSY B0, `(.L_x_760) ;  /* 0x000000c000007945 */ /* 0x000fe20003800000 */
[----:B-1----:R-:W-:Y:S01]  /*17e60*/  IMAD.MOV.U32 R12, RZ, RZ, RZ ;  /* 0x000000ffff0c7224 */ /* 0x002fe200078e00ff */
[----:B------:R-:W-:Y:S01]  /*17e70*/  MOV R11, 0x1f ;  /* 0x0000001f000b7802 */ /* 0x000fe20000000f00 */
[----:B------:R-:W-:Y:S02]  /*17e80*/  IMAD.MOV.U32 R15, RZ, RZ, -0x1 ;  /* 0xffffffffff0f7424 */ /* 0x000fe400078e00ff */
[----:B0-----:R-:W-:-:S05]  /*17e90*/  VIADD R5, R4, 0xffffff80 ;  /* 0xffffff8004057836 */ /* 0x001fca0000000000 */
[----:B------:R-:W-:-:S04]  /*17ea0*/  SHF.R.S32.HI R4, RZ, 0x1f, R5 ;  /* 0x0000001fff047819 */ /* 0x000fc80000011405 */
[----:B------:R-:W-:-:S04]  /*17eb0*/  LEA.HI R4, R4, R5, RZ, 0x7 ;  /* 0x0000000504047211 */ /* 0x000fc800078f38ff */
[----:B------:R-:W-:-:S05]  /*17ec0*/  SHF.R.S32.HI R4, RZ, 0x7, R4 ;  /* 0x00000007ff047819 */ /* 0x000fca0000011404 */
[----:B--2---:R-:W-:-:S07]  /*17ed0*/  IMAD.MOV.U32 R13, RZ, RZ, R4 ;  /* 0x000000ffff0d7224 */ /* 0x004fce00078e0004 */
[----:B-----5:R-:W-:Y:S05]  /*17ee0*/  WARPSYNC.COLLECTIVE R15, `(.L_x_761) ;  /* 0x000000000f087348 */ /* 0x020fea0003c00000 */
[----:B------:R0:W1:Y:S02]  /*17ef0*/  SHFL.IDX P6, R14, R13, R12, R11 ;  /* 0x0000000c0d0e7389 */ /* 0x00006400000c000b */
[----:B01---5:R-:W-:Y:S01]  /*17f00*/  ENDCOLLECTIVE ;  /* 0x000000000000791b */ /* 0x023fe20003800000 */
.L_x_761:
[----:B------:R-:W-:Y:S05]  /*17f10*/  BSYNC B0 ;  /* 0x0000000000007941 */ /* 0x000fea0003800000 */
.L_x_760:
[----:B------:R3:W-:Y:S01]  /*17f20*/  STL [R1+0x1c], R14 ;  /* 0x00001c0e01007387 */ /* 0x0007e20000100800 */
[----:B------:R-:W-:Y:S05]  /*17f30*/  BRA `(.L_x_762) ;  /* 0xfffffee000887947 */ /* 0x000fea000383ffff */
.L_x_561:
[----:B------:R-:W-:Y:S01]  /*17f40*/  BSSY B1, `(.L_x_763) ;  /* 0x0000008000017945 */ /* 0x000fe20003800000 */
[----:B--2---:R-:W-:Y:S02]  /*17f50*/  IMAD.MOV.U32 R13, RZ, RZ, R26 ;  /* 0x000000ffff0d7224 */ /* 0x004fe400078e001a */
[----:B------:R-:W-:Y:S02]  /*17f60*/  IMAD.MOV.U32 R12, RZ, RZ, RZ ;  /* 0x000000ffff0c7224 */ /* 0x000fe400078e00ff */
[----:B------:R-:W-:Y:S02]  /*17f70*/  IMAD.MOV.U32 R11, RZ, RZ, 0x1c1f ;  /* 0x00001c1fff0b7424 */ /* 0x000fe400078e00ff */
[----:B------:R-:W-:-:S07]  /*17f80*/  IMAD.MOV.U32 R15, RZ, RZ, -0x1 ;  /* 0xffffffffff0f7424 */ /* 0x000fce00078e00ff */
[----:B---3--:R-:W-:Y:S05]  /*17f90*/  WARPSYNC.COLLECTIVE R15, `(.L_x_764) ;  /* 0x000000000f087348 */ /* 0x008fea0003c00000 */
[----:B---3--:R0:W1:Y:S02]  /*17fa0*/  SHFL.IDX P6, R14, R13, R12, R11 ;  /* 0x0000000c0d0e7389 */ /* 0x00806400000c000b */
[----:B01----:R-:W-:Y:S01]  /*17fb0*/  ENDCOLLECTIVE ;  /* 0x000000000000791b */ /* 0x003fe20003800000 */
.L_x_764:
[----:B------:R-:W-:Y:S05]  /*17fc0*/  BSYNC B1 ;  /* 0x0000000000017941 */ /* 0x000fea0003800000 */
.L_x_763:
        /* <DEDUP_REMOVED lines=8> */
.L_x_765:
[----:B------:R-:W-:Y:S02]  /*18050*/  IMAD.MOV.U32 R13, RZ, RZ, R28 ;  /* 0x000000ffff0d7224 */ /* 0x000fe400078e001c */
[----:B------:R-:W-:-:S07]  /*18060*/  IMAD.MOV.U32 R0, RZ, RZ, R14 ;  /* 0x000000ffff007224 */ /* 0x000fce00078e000e */
[----:B------:R-:W-:Y:S05]  /*18070*/  WARPSYNC.COLLECTIVE R15, `(.L_x_766) ;  /* 0x000000000f087348 */ /* 0x000fea0003c00000 */
[----:B------:R0:W1:Y:S02]  /*18080*/  SHFL.IDX P6, R14, R13, R12, R11 ;  /* 0x0000000c0d0e7389 */ /* 0x00006400000c000b */
[----:B01----:R-:W-:Y:S01]  /*18090*/  ENDCOLLECTIVE ;  /* 0x000000000000791b */ /* 0x003fe20003800000 */
.L_x_766:
[----:B------:R-:W-:Y:S01]  /*180a0*/  MOV R13, R27 ;  /* 0x0000001b000d7202 */ /* 0x000fe20000000f00 */
[----:B------:R-:W-:-:S07]  /*180b0*/  IMAD.MOV.U32 R5, RZ, RZ, R14 ;  /* 0x000000ffff057224 */ /* 0x000fce00078e000e */
[----:B------:R-:W-:Y:S05]  /*180c0*/  WARPSYNC.COLLECTIVE R15, `(.L_x_767) ;  /* 0x000000000f087348 */ /* 0x000fea0003c00000 */
[----:B------:R0:W1:Y:S02]  /*180d0*/  SHFL.IDX P6, R14, R13, R12, R11 ;  /* 0x0000000c0d0e7389 */ /* 0x00006400000c000b */
[----:B01----:R-:W-:Y:S01]  /*180e0*/  ENDCOLLECTIVE ;  /* 0x000000000000791b */ /* 0x003fe20003800000 */
.L_x_767:
[----:B------:R-:W-:Y:S05]  /*180f0*/  BRA `(.L_x_768) ;  /* 0xfffffee400987947 */ /* 0x000fea000383ffff */
.L_x_565:
[----:B0-----:R0:W1:Y:S02]  /*18100*/  SYNCS.PHASECHK.TRANS64.TRYWAIT P0, [R18+URZ+0x16800], R5 ;  /* 0x01680005120075a7 */ /* 0x001064000800017f */
[----:B-1----:R-:W-:Y:S05]  /*18110*/  @!P0 NANOSLEEP.SYNCS 0x989680 ;  /* 0x009896800000895d */ /* 0x002fea0003900000 */
[----:B------:R-:W1:Y:S02]  /*18120*/  @!P0 SYNCS.PHASECHK.TRANS64 P0, [R18+URZ+0x16800], R5 ;  /* 0x01680005120085a7 */ /* 0x000e64000800007f */
[----:B-1----:R-:W-:Y:S05]  /*18130*/  @!P0 BRA `(.L_x_565) ;  /* 0xfffffffc00f08947 */ /* 0x002fea000383ffff */
[----:B------:R-:W-:Y:S05]  /*18140*/  BRA `(.L_x_769) ;  /* 0xfffffee800c47947 */ /* 0x000fea000383ffff */
.L_x_573:
        /* <DEDUP_REMOVED lines=8> */
.L_x_771:
[----:B------:R-:W-:Y:S05]  /*181d0*/  BSYNC B1 ;  /* 0x0000000000017941 */ /* 0x000fea0003800000 */
.L_x_770:
[----:B------:R-:W-:Y:S01]  /*181e0*/  IMAD.MOV.U32 R13, RZ, RZ, R25 ;  /* 0x000000ffff0d7224 */ /* 0x000fe200078e0019 */
[----:B------:R-:W-:Y:S01]  /*181f0*/  MOV R12, RZ ;  /* 0x000000ff000c7202 */ /* 0x000fe20000000f00 */
[----:B------:R-:W-:Y:S02]  /*18200*/  IMAD.MOV.U32 R11, RZ, RZ, 0x1c1f ;  /* 0x00001c1fff0b7424 */ /* 0x000fe400078e00ff */
[----:B------:R-:W-:Y:S02]  /*18210*/  IMAD.MOV.U32 R15, RZ, RZ, -0x1 ;  /* 0xffffffffff0f7424 */ /* 0x000fe400078e00ff */
[----:B------:R-:W-:-:S07]  /*18220*/  IMAD.MOV.U32 R0, RZ, RZ, R14 ;  /* 0x000000ffff007224 */ /* 0x000fce00078e000e */
[----:B------:R-:W-:Y:S05]  /*18230*/  WARPSYNC.COLLECTIVE R15, `(.L_x_772) ;  /* 0x000000000f087348 */ /* 0x000fea0003c00000 */
[----:B------:R0:W1:Y:S02]  /*18240*/  SHFL.IDX P6, R14, R13, R12, R11 ;  /* 0x0000000c0d0e7389 */ /* 0x00006400000c000b */
[----:B01----:R-:W-:Y:S01]  /*18250*/  ENDCOLLECTIVE ;  /* 0x000000000000791b */ /* 0x003fe20003800000 */
.L_x_772:
[----:B------:R-:W-:Y:S02]  /*18260*/  IMAD.MOV.U32 R13, RZ, RZ, R28 ;  /* 0x000000ffff0d7224 */ /* 0x000fe400078e001c */
[----:B------:R-:W-:-:S07]  /*18270*/  IMAD.MOV.U32 R3, RZ, RZ, R14 ;  /* 0x000000ffff037224 */ /* 0x000fce00078e000e */
[----:B------:R-:W-:Y:S05]  /*18280*/  WARPSYNC.COLLECTIVE R15, `(.L_x_773) ;  /* 0x000000000f087348 */ /* 0x000fea0003c00000 */
[----:B------:R0:W1:Y:S02]  /*18290*/  SHFL.IDX P6, R14, R13, R12, R11 ;  /* 0x0000000c0d0e7389 */ /* 0x00006400000c000b */
[----:B01----:R-:W-:Y:S01]  /*182a0*/  ENDCOLLECTIVE ;  /* 0x000000000000791b */ /* 0x003fe20003800000 */
.L_x_773:
[----:B------:R-:W-:Y:S02]  /*182b0*/  IMAD.MOV.U32 R13, RZ, RZ, R27 ;  /* 0x000000ffff0d7224 */ /* 0x000fe400078e001b */
[----:B------:R-:W-:-:S07]  /*182c0*/  IMAD.MOV.U32 R20, RZ, RZ, R14 ;  /* 0x000000ffff147224 */ /* 0x000fce00078e000e */
[----:B------:R-:W-:Y:S05]  /*182d0*/  WARPSYNC.COLLECTIVE R15, `(.L_x_774) ;  /* 0x000000000f087348 */ /* 0x000fea0003c00000 */
[----:B------:R0:W1:Y:S02]  /*182e0*/  SHFL.IDX P6, R14, R13, R12, R11 ;  /* 0x0000000c0d0e7389 */ /* 0x00006400000c000b */
[----:B01----:R-:W-:Y:S01]  /*182f0*/  ENDCOLLECTIVE ;  /* 0x000000000000791b */ /* 0x003fe20003800000 */
.L_x_774:
[----:B------:R-:W-:Y:S05]  /*18300*/  BRA `(.L_x_775) ;  /* 0xfffffef400347947 */ /* 0x000fea000383ffff */
.L_x_577:
[----:B0-----:R0:W1:Y:S02]  /*18310*/  SYNCS.PHASECHK.TRANS64.TRYWAIT P1, [R18+URZ+0x16800], R27 ;  /* 0x0168001b120075a7 */ /* 0x001064000802017f */
[----:B-1----:R-:W-:Y:S05]  /*18320*/  @!P1 NANOSLEEP.SYNCS 0x989680 ;  /* 0x009896800000995d */ /* 0x002fea0003900000 */
[----:B------:R-:W1:Y:S02]  /*18330*/  @!P1 SYNCS.PHASECHK.TRANS64 P1, [R18+URZ+0x16800], R27 ;  /* 0x0168001b120095a7 */ /* 0x000e64000802007f */
[----:B-1----:R-:W-:Y:S05]  /*18340*/  @!P1 BRA `(.L_x_577) ;  /* 0xfffffffc00f09947 */ /* 0x002fea000383ffff */
[----:B------:R-:W-:Y:S05]  /*18350*/  BRA `(.L_x_776) ;  /* 0xfffffef800147947 */ /* 0x000fea000383ffff */
.L_x_583:
[----:B-1----:R1:W3:Y:S02]  /*18360*/  SYNCS.PHASECHK.TRANS64.TRYWAIT P1, [R0+URZ+0x16830], R5 ;  /* 0x01683005000075a7 */ /* 0x0022e4000802017f */
[----:B---3--:R-:W-:Y:S05]  /*18370*/  @!P1 NANOSLEEP.SYNCS 0x989680 ;  /* 0x009896800000995d */ /* 0x008fea0003900000 */
[----:B------:R-:W3:Y:S02]  /*18380*/  @!P1 SYNCS.PHASECHK.TRANS64 P1, [R0+URZ+0x16830], R5 ;  /* 0x01683005000095a7 */ /* 0x000ee4000802007f */
[----:B---3--:R-:W-:Y:S05]  /*18390*/  @!P1 BRA `(.L_x_583) ;  /* 0xfffffffc00f09947 */ /* 0x008fea000383ffff */
[----:B------:R-:W-:Y:S05]  /*183a0*/  BRA `(.L_x_582) ;  /* 0xffffff0400687947 */ /* 0x000fea000383ffff */
.L_x_590:
[----:B-1----:R1:W2:Y:S02]  /*183b0*/  SYNCS.PHASECHK.TRANS64.TRYWAIT P2, [R5+URZ+0x16830], R6 ;  /* 0x01683006050075a7 */ /* 0x0022a4000804017f */
[----:B--2---:R-:W-:Y:S05]  /*183c0*/  @!P2 NANOSLEEP.SYNCS 0x989680 ;  /* 0x009896800000a95d */ /* 0x004fea0003900000 */
[----:B------:R-:W2:Y:S02]  /*183d0*/  @!P2 SYNCS.PHASECHK.TRANS64 P2, [R5+URZ+0x16830], R6 ;  /* 0x016830060500a5a7 */ /* 0x000ea4000804007f */
[----:B--2---:R-:W-:Y:S05]  /*183e0*/  @!P2 BRA `(.L_x_590) ;  /* 0xfffffffc00f0a947 */ /* 0x004fea000383ffff */
[----:B------:R-:W-:Y:S05]  /*183f0*/  BRA `(.L_x_589) ;  /* 0xffffff2c009c7947 */ /* 0x000fea000383ffff */
.L_x_594:
[----:B-1----:R1:W2:Y:S02]  /*18400*/  SYNCS.PHASECHK.TRANS64.TRYWAIT P1, [R5+URZ+0x16850], R4 ;  /* 0x01685004050075a7 */ /* 0x0022a4000802017f */
[----:B--2---:R-:W-:Y:S05]  /*18410*/  @!P1 NANOSLEEP.SYNCS 0x989680 ;  /* 0x009896800000995d */ /* 0x004fea0003900000 */
[----:B------:R-:W2:Y:S02]  /*18420*/  @!P1 SYNCS.PHASECHK.TRANS64 P1, [R5+URZ+0x16850], R4 ;  /* 0x01685004050095a7 */ /* 0x000ea4000802007f */
[----:B--2---:R-:W-:Y:S05]  /*18430*/  @!P1 BRA `(.L_x_594) ;  /* 0xfffffffc00f09947 */ /* 0x004fea000383ffff */
[----:B------:R-:W-:Y:S05]  /*18440*/  BRA `(.L_x_591) ;  /* 0xffffff30006c7947 */ /* 0x000fea000383ffff */
.L_x_601:
[----:B-1----:R1:W2:Y:S02]  /*18450*/  SYNCS.PHASECHK.TRANS64.TRYWAIT P1, [R11+URZ+0x16850], R4 ;  /* 0x016850040b0075a7 */ /* 0x0022a4000802017f */
[----:B--2---:R-:W-:Y:S05]  /*18460*/  @!P1 NANOSLEEP.SYNCS 0x989680 ;  /* 0x009896800000995d */ /* 0x004fea0003900000 */
[----:B------:R-:W2:Y:S02]  /*18470*/  @!P1 SYNCS.PHASECHK.TRANS64 P1, [R11+URZ+0x16850], R4 ;  /* 0x016850040b0095a7 */ /* 0x000ea4000802007f */
[----:B--2---:R-:W-:Y:S05]  /*18480*/  @!P1 BRA `(.L_x_601) ;  /* 0xfffffffc00f09947 */ /* 0x004fea000383ffff */
[----:B------:R-:W-:Y:S05]  /*18490*/  BRA `(.L_x_600) ;  /* 0xffffff54003c7947 */ /* 0x000fea000383ffff */
.L_x_607:
[----:B------:R-:W-:Y:S01]  /*184a0*/  MOV R13, R41 ;  /* 0x00000029000d7202 */ /* 0x000fe20000000f00 */
[----:B------:R-:W-:Y:S02]  /*184b0*/  IMAD.MOV.U32 R12, RZ, RZ, RZ ;  /* 0x000000ffff0c7224 */ /* 0x000fe400078e00ff */
[----:B------:R-:W-:Y:S02]  /*184c0*/  IMAD.MOV.U32 R11, RZ, RZ, 0x181f ;  /* 0x0000181fff0b7424 */ /* 0x000fe400078e00ff */
[----:B------:R-:W-:Y:S02]  /*184d0*/  IMAD.MOV.U32 R15, RZ, RZ, -0x1 ;  /* 0xffffffffff0f7424 */ /* 0x000fe400078e00ff */
[----:B------:R-:W-:-:S07]  /*184e0*/  IMAD R42, R68, 0xc0, R70 ;  /* 0x000000c0442a7824 */ /* 0x000fce00078e0246 */
[----:B-----5:R-:W-:Y:S05]  /*184f0*/  WARPSYNC.COLLECTIVE R15, `(.L_x_777) ;  /* 0x000000000f087348 */ /* 0x020fea0003c00000 */
[----:B------:R0:W1:Y:S02]  /*18500*/  SHFL.IDX P6, R14, R13, R12, R11 ;  /* 0x0000000c0d0e7389 */ /* 0x00006400000c000b */
[----:B01---5:R-:W-:Y:S01]  /*18510*/  ENDCOLLECTIVE ;  /* 0x000000000000791b */ /* 0x023fe20003800000 */
.L_x_777:
[----:B------:R-:W-:Y:S02]  /*18520*/  VIADD R20, R42, 0x30 ;  /* 0x000000302a147836 */ /* 0x000fe40000000000 */
[----:B------:R-:W-:Y:S02]  /*18530*/  IMAD.MOV.U32 R13, RZ, RZ, R40 ;  /* 0x000000ffff0d7224 */ /* 0x000fe400078e0028 */
[----:B------:R-:W-:-:S07]  /*18540*/  IMAD.MOV.U32 R0, RZ, RZ, R14 ;  /* 0x000000ffff007224 */ /* 0x000fce00078e000e */
[----:B------:R-:W-:Y:S05]  /*18550*/  WARPSYNC.COLLECTIVE R15, `(.L_x_778) ;  /* 0x000000000f087348 */ /* 0x000fea0003c00000 */
[----:B------:R0:W1:Y:S02]  /*18560*/  SHFL.IDX P6, R14, R13, R12, R11 ;  /* 0x0000000c0d0e7389 */ /* 0x00006400000c000b */
[----:B01----:R-:W-:Y:S01]  /*18570*/  ENDCOLLECTIVE ;  /* 0x000000000000791b */ /* 0x003fe20003800000 */
.L_x_778:
[----:B------:R-:W-:Y:S02]  /*18580*/  ULDC UR4, c[0x0][0xac8] ;  /* 0x0002b20000047ab9 */ /* 0x000fe40000000800 */
[----:B------:R-:W-:-:S04]  /*18590*/  ISETP.GE.AND P0, PT, R59, UR4, PT ;  /* 0x000000043b007c0c */ /* 0x000fc8000bf06270 */
[-C--:B------:R-:W-:Y:S01]  /*185a0*/  ISETP.GE.OR P4, PT, R20, R61.reuse, P0 ;  /* 0x0000003d1400720c */ /* 0x080fe20000786670 */
[C---:B------:R-:W-:Y:S01]  /*185b0*/  VIADD R20, R42.reuse, 0x60 ;  /* 0x000000602a147836 */ /* 0x040fe20000000000 */
[----:B------:R-:W-:-:S04]  /*185c0*/  ISETP.GE.OR P3, PT, R42, R61, P0 ;  /* 0x0000003d2a00720c */ /* 0x000fc80000766670 */
[----:B------:R-:W-:Y:S01]  /*185d0*/  ISETP.GE.OR P2, PT, R20, R61, P0 ;  /* 0x0000003d1400720c */ /* 0x000fe20000746670 */
[----:B------:R-:W-:Y:S01]  /*185e0*/  IMAD.MOV.U32 R12, RZ, RZ, 0x1 ;  /* 0x00000001ff0c7424 */ /* 0x000fe200078e00ff */
[----:B------:R-:W-:Y:S01]  /*185f0*/  MOV R13, R41 ;  /* 0x00000029000d7202 */ /* 0x000fe20000000f00 */
[----:B------:R-:W-:-:S10]  /*18600*/  IMAD.MOV.U32 R3, RZ, RZ, R14 ;  /* 0x000000ffff037224 */ /* 0x000fd400078e000e */
[----:B------:R-:W-:Y:S05]  /*18610*/  WARPSYNC.COLLECTIVE R15, `(.L_x_779) ;  /* 0x000000000f087348 */ /* 0x000fea0003c00000 */
[----:B------:R0:W1:Y:S02]  /*18620*/  SHFL.IDX P6, R14, R13, R12, R11 ;  /* 0x0000000c0d0e7389 */ /* 0x00006400000c000b */
[----:B01----:R-:W-:Y:S01]  /*18630*/  ENDCOLLECTIVE ;  /* 0x000000000000791b */ /* 0x003fe20003800000 */
.L_x_779:
[----:B------:R-:W-:-:S04]  /*18640*/  @!P3 LEA R32, P5, R59, R3, 0x1 ;  /* 0x000000033b20b211 */ /* 0x000fc800078a08ff */
[----:B------:R-:W-:Y:S01]  /*18650*/  @!P3 LEA.HI.X R3, R59, R0, R58, 0x1, P5 ;  /* 0x000000003b03b211 */ /* 0x000fe200028f0c3a */
[----:B------:R-:W-:Y:S02]  /*18660*/  IMAD.MOV.U32 R13, RZ, RZ, R40 ;  /* 0x000000ffff0d7224 */ /* 0x000fe400078e0028 */
[----:B------:R-:W-:-:S07]  /*18670*/  IMAD.MOV.U32 R8, RZ, RZ, R14 ;  /* 0x000000ffff087224 */ /* 0x000fce00078e000e */
[----:B------:R-:W-:Y:S05]  /*18680*/  WARPSYNC.COLLECTIVE R15, `(.L_x_780) ;  /* 0x000000000f087348 */ /* 0x000fea0003c00000 */
[----:B------:R0:W1:Y:S02]  /*18690*/  SHFL.IDX P6, R14, R13, R12, R11 ;  /* 0x0000000c0d0e7389 */ /* 0x00006400000c000b */
[----:B01----:R-:W-:Y:S01]  /*186a0*/  ENDCOLLECTIVE ;  /* 0x000000000000791b */ /* 0x003fe20003800000 */
.L_x_780:
[----:B------:R-:W-:Y:S02]  /*186b0*/  IMAD.MOV.U32 R13, RZ, RZ, R41 ;  /* 0x000000ffff0d7224 */ /* 0x000fe400078e0029 */
[----:B------:R-:W-:Y:S02]  /*186c0*/  IMAD.MOV.U32 R12, RZ, RZ, 0x2 ;  /* 0x00000002ff0c7424 */ /* 0x000fe400078e00ff */
[----:B------:R-:W-:-:S07]  /*186d0*/  IMAD.MOV.U32 R9, RZ, RZ, R14 ;  /* 0x000000ffff097224 */ /* 0x000fce00078e000e */
[----:B------:R-:W-:Y:S05]  /*186e0*/  WARPSYNC.COLLECTIVE R15, `(.L_x_781) ;  /* 0x000000000f087348 */ /* 0x000fea0003c00000 */
[----:B------:R0:W1:Y:S02]  /*186f0*/  SHFL.IDX P6, R14, R13, R12, R11 ;  /* 0x0000000c0d0e7389 */ /* 0x00006400000c000b */
[----:B01----:R-:W-:Y:S01]  /*18700*/  ENDCOLLECTIVE ;  /* 0x000000000000791b */ /* 0x003fe20003800000 */
.L_x_781:
[----:B------:R-:W-:Y:S01]  /*18710*/  @!P4 LEA R20, P1, R59, R9, 0x1 ;  /* 0x000000093b14c211 */ /* 0x000fe200078208ff */
[----:B------:R-:W-:-:S03]  /*18720*/  @!P3 IMAD.MOV.U32 R9, RZ, RZ, R3 ;  /* 0x000000ffff09b224 */ /* 0x000fc600078e0003 */
[----:B------:R-:W-:Y:S01]  /*18730*/  @!P4 LEA.HI.X R21, R59, R8, R58, 0x1, P1 ;  /* 0x000000083b15c211 */ /* 0x000fe200008f0c3a */
[----:B------:R-:W-:-:S05]  /*18740*/  @!P3 IMAD.MOV.U32 R8, RZ, RZ, R32 ;  /* 0x000000ffff08b224 */ /* 0x000fca00078e0020 */
[----:B------:R0:W-:Y:S01]  /*18750*/  @!P3 ST.E.128 desc[UR42][R8.64], R4 ;  /* 0x000000040800b985 */ /* 0x0001e2000c101d2a */
[----:B------:R-:W-:-:S03]  /*18760*/  IMAD.MOV.U32 R13, RZ, RZ, R40 ;  /* 0x000000ffff0d7224 */ /* 0x000fc600078e0028 */
[----:B------:R0:W-:Y:S01]  /*18770*/  @!P4 ST.E.128 desc[UR42][R20.64], R24 ;  /* 0x000000181400c985 */ /* 0x0001e2000c101d2a */
[----:B------:R-:W-:-:S07]  /*18780*/  MOV R10, R14 ;  /* 0x0000000e000a7202 */ /* 0x000fce0000000f00 */
[----:B0-----:R-:W-:Y:S05]  /*18790*/  WARPSYNC.COLLECTIVE R15, `(.L_x_782) ;  /* 0x000000000f087348 */ /* 0x001fea0003c00000 */
[----:B------:R1:W2:Y:S02]  /*187a0*/  SHFL.IDX P6, R14, R13, R12, R11 ;  /* 0x0000000c0d0e7389 */ /* 0x0002a400000c000b */
[----:B012---:R-:W-:Y:S01]  /*187b0*/  ENDCOLLECTIVE ;  /* 0x000000000000791b */ /* 0x007fe20003800000 */
.L_x_782:
[----:B------:R-:W-:Y:S01]  /*187c0*/  IMAD.MOV.U32 R13, RZ, RZ, R41 ;  /* 0x000000ffff0d7224 */ /* 0x000fe200078e0029 */
[----:B------:R-:W-:Y:S02]  /*187d0*/  MOV R12, 0x3 ;  /* 0x00000003000c7802 */ /* 0x000fe40000000f00 */
[----:B------:R-:W-:-:S13]  /*187e0*/  @!P2 LEA R43, P5, R59, R14, 0x1 ;  /* 0x0000000e3b2ba211 */ /* 0x000fda00078a08ff */
[----:B------:R-:W-:Y:S05]  /*187f0*/  WARPSYNC.COLLECTIVE R15, `(.L_x_783) ;  /* 0x000000000f087348 */ /* 0x000fea0003c00000 */
[----:B------:R0:W1:Y:S02]  /*18800*/  SHFL.IDX P6, R14, R13, R12, R11 ;  /* 0x0000000c0d0e7389 */ /* 0x00006400000c000b */
[----:B01----:R-:W-:Y:S01]  /*18810*/  ENDCOLLECTIVE ;  /* 0x000000000000791b */ /* 0x003fe20003800000 */
.L_x_783:
[----:B------:R-:W-:Y:S01]  /*18820*/  @!P2 LEA.HI.X R10, R59, R10, R58, 0x1, P5 ;  /* 0x0000000a3b0aa211 */ /* 0x000fe200028f0c3a */
[----:B------:R-:W-:-:S04]  /*18830*/  @!P2 IMAD.MOV.U32 R4, RZ, RZ, R43 ;  /* 0x000000ffff04a224 */ /* 0x000fc800078e002b */
[----:B------:R-:W-:-:S05]  /*18840*/  @!P2 IMAD.MOV.U32 R5, RZ, RZ, R10 ;  /* 0x000000ffff05a224 */ /* 0x000fca00078e000a */
[----:B------:R0:W-:Y:S01]  /*18850*/  @!P2 ST.E.128 desc[UR42][R4.64], R28 ;  /* 0x0000001c0400a985 */ /* 0x0001e2000c101d2a */
[----:B------:R-:W-:Y:S02]  /*18860*/  IMAD.MOV.U32 R13, RZ, RZ, R40 ;  /* 0x000000ffff0d7224 */ /* 0x000fe400078e0028 */
[----:B------:R-:W-:-:S07]  /*18870*/  IMAD.MOV.U32 R0, RZ, RZ, R14 ;  /* 0x000000ffff007224 */ /* 0x000fce00078e000e */
[----:B0-----:R-:W-:Y:S05]  /*18880*/  WARPSYNC.COLLECTIVE R15, `(.L_x_784) ;  /* 0x000000000f087348 */ /* 0x001fea0003c00000 */
[----:B------:R1:W2:Y:S02]  /*18890*/  SHFL.IDX P6, R14, R13, R12, R11 ;  /* 0x0000000c0d0e7389 */ /* 0x0002a400000c000b */
[----:B012---:R-:W-:Y:S01]  /*188a0*/  ENDCOLLECTIVE ;  /* 0x000000000000791b */ /* 0x007fe20003800000 */
.L_x_784:
[----:B------:R-:W-:Y:S05]  /*188b0*/  BRA `(.L_x_785) ;  /* 0xffffff6800807947 */ /* 0x000fea000383ffff */
.L_x_609:
[----:B------:R-:W-:Y:S01]  /*188c0*/  IMAD.MOV.U32 R13, RZ, RZ, R4 ;  /* 0x000000ffff0d7224 */ /* 0x000fe200078e0004 */
[----:B------:R-:W-:Y:S01]  /*188d0*/  MOV R12, RZ ;  /* 0x000000ff000c7202 */ /* 0x000fe20000000f00 */
[----:B------:R-:W-:Y:S02]  /*188e0*/  IMAD.MOV.U32 R11, RZ, RZ, 0x1c1f ;  /* 0x00001c1fff0b7424 */ /* 0x000fe400078e00ff */
[----:B------:R-:W-:-:S07]  /*188f0*/  IMAD.MOV.U32 R15, RZ, RZ, -0x1 ;  /* 0xffffffffff0f7424 */ /* 0x000fce00078e00ff */
[----:B------:R-:W-:Y:S05]  /*18900*/  WARPSYNC.COLLECTIVE R15, `(.L_x_786) ;  /* 0x000000000f087348 */ /* 0x000fea0003c00000 */
[----:B------:R0:W1:Y:S02]  /*18910*/  SHFL.IDX P6, R14, R13, R12, R11 ;  /* 0x0000000c0d0e7389 */ /* 0x00006400000c000b */
[----:B01----:R-:W-:Y:S01]  /*18920*/  ENDCOLLECTIVE ;  /* 0x000000000000791b */ /* 0x003fe20003800000 */
.L_x_786:
[----:B------:R-:W-:Y:S02]  /*18930*/  IMAD.MOV.U32 R13, RZ, RZ, R0 ;  /* 0x000000ffff0d7224 */ /* 0x000fe400078e0000 */
[----:B------:R-:W-:-:S07]  /*18940*/  IMAD.MOV.U32 R3, RZ, RZ, R14 ;  /* 0x000000ffff037224 */ /* 0x000fce00078e000e */
[----:B------:R-:W-:Y:S05]  /*18950*/  WARPSYNC.COLLECTIVE R15, `(.L_x_787) ;  /* 0x000000000f087348 */ /* 0x000fea0003c00000 */
[----:B------:R0:W1:Y:S02]  /*18960*/  SHFL.IDX P6, R14, R13, R12, R11 ;  /* 0x0000000c0d0e7389 */ /* 0x00006400000c000b */
[----:B01----:R-:W-:Y:S01]  /*18970*/  ENDCOLLECTIVE ;  /* 0x000000000000791b */ /* 0x003fe20003800000 */
.L_x_787:
[----:B------:R-:W-:Y:S05]  /*18980*/  BRA `(.L_x_788) ;  /* 0xffffff6c005c7947 */ /* 0x000fea000383ffff */
.L_x_612:
[----:B------:R-:W-:Y:S01]  /*18990*/  BSSY B1, `(.L_x_789) ;  /* 0x0000008000017945 */ /* 0x000fe20003800000 */
[----:B---3--:R-:W-:Y:S01]  /*189a0*/  IMAD.MOV.U32 R13, RZ, RZ, R4 ;  /* 0x000000ffff0d7224 */ /* 0x008fe200078e0004 */
[----:B------:R-:W-:Y:S01]  /*189b0*/  MOV R12, 0x1 ;  /* 0x00000001000c7802 */ /* 0x000fe20000000f00 */
[----:B------:R-:W-:Y:S02]  /*189c0*/  IMAD.MOV.U32 R11, RZ, RZ, 0x1c1f ;  /* 0x00001c1fff0b7424 */ /* 0x000fe400078e00ff */
[----:B------:R-:W-:-:S07]  /*189d0*/  IMAD.MOV.U32 R15, RZ, RZ, -0x1 ;  /* 0xffffffffff0f7424 */ /* 0x000fce00078e00ff */
[----:B012---:R-:W-:Y:S05]  /*189e0*/  WARPSYNC.COLLECTIVE R15, `(.L_x_790) ;  /* 0x000000000f087348 */ /* 0x007fea0003c00000 */
[----:B--2---:R2:W3:Y:S02]  /*189f0*/  SHFL.IDX P6, R14, R13, R12, R11 ;  /* 0x0000000c0d0e7389 */ /* 0x0044e400000c000b */
[----:B0123--:R-:W-:Y:S01]  /*18a00*/  ENDCOLLECTIVE ;  /* 0x000000000000791b */ /* 0x00ffe20003800000 */
.L_x_790:
[----:B------:R-:W-:Y:S05]  /*18a10*/  BSYNC B1 ;  /* 0x0000000000017941 */ /* 0x000fea0003800000 */
.L_x_789:
        /* <DEDUP_REMOVED lines=8> */
.L_x_791:
[----:B------:R-:W-:Y:S05]  /*18aa0*/  BRA `(.L_x_792) ;  /* 0xffffff6c00b87947 */ /* 0x000fea000383ffff */
.L_x_616:
[----:B------:R-:W-:Y:S02]  /*18ab0*/  IMAD.MOV.U32 R13, RZ, RZ, R20 ;  /* 0x000000ffff0d7224 */ /* 0x000fe400078e0014 */
[----:B------:R-:W-:Y:S02]  /*18ac0*/  IMAD.MOV.U32 R12, RZ, RZ, RZ ;  /* 0x000000ffff0c7224 */ /* 0x000fe400078e00ff */
[----:B------:R-:W-:Y:S02]  /*18ad0*/  IMAD.MOV.U32 R11, RZ, RZ, 0x181f ;  /* 0x0000181fff0b7424 */ /* 0x000fe400078e00ff */
[----:B------:R-:W-:Y:S02]  /*18ae0*/  IMAD.MOV.U32 R15, RZ, RZ, -0x1 ;  /* 0xffffffffff0f7424 */ /* 0x000fe400078e00ff */
[----:B------:R-:W-:Y:S02]  /*18af0*/  IMAD R24, R27, 0xc0, R28 ;  /* 0x000000c01b187824 */ /* 0x000fe400078e021c */
[----:B------:R-:W-:-:S07]  /*18b00*/  IMAD R21, R25, R8, RZ ;  /* 0x0000000819157224 */ /* 0x000fce00078e02ff */
[----:B-1----:R-:W-:Y:S05]  /*18b10*/  WARPSYNC.COLLECTIVE R15, `(.L_x_793) ;  /* 0x000000000f087348 */ /* 0x002fea0003c00000 */
[----:B------:R0:W2:Y:S02]  /*18b20*/  SHFL.IDX P6, R14, R13, R12, R11 ;  /* 0x0000000c0d0e7389 */ /* 0x0000a400000c000b */
[----:B012---:R-:W-:Y:S01]  /*18b30*/  ENDCOLLECTIVE ;  /* 0x000000000000791b */ /* 0x007fe20003800000 */
.L_x_793:
[C---:B------:R-:W-:Y:S02]  /*18b40*/  IADD3 R8, R24.reuse, 0x30, RZ ;  /* 0x0000003018087810 */ /* 0x040fe40007ffe0ff */
[-C--:B------:R-:W-:Y:S02]  /*18b50*/  ISETP.GE.OR P3, PT, R24, R21.reuse, P0 ;  /* 0x000000151800720c */ /* 0x080fe40000766670 */
[----:B------:R-:W-:Y:S01]  /*18b60*/  ISETP.GE.OR P4, PT, R8, R21, P0 ;  /* 0x000000150800720c */ /* 0x000fe20000786670 */
[----:B------:R-:W-:-:S05]  /*18b70*/  VIADD R8, R24, 0x60 ;  /* 0x0000006018087836 */ /* 0x000fca0000000000 */
[----:B------:R-:W-:Y:S01]  /*18b80*/  ISETP.GE.OR P2, PT, R8, R21, P0 ;  /* 0x000000150800720c */ /* 0x000fe20000746670 */
[----:B------:R-:W-:Y:S01]  /*18b90*/  IMAD.MOV.U32 R13, RZ, RZ, R7 ;  /* 0x000000ffff0d7224 */ /* 0x000fe200078e0007 */
[----:B------:R-:W-:-:S11]  /*18ba0*/  MOV R0, R14 ;  /* 0x0000000e00007202 */ /* 0x000fd60000000f00 */
[----:B------:R-:W-:Y:S05]  /*18bb0*/  WARPSYNC.COLLECTIVE R15, `(.L_x_794) ;  /* 0x000000000f087348 */ /* 0x000fea0003c00000 */
[----:B------:R0:W1:Y:S02]  /*18bc0*/  SHFL.IDX P6, R14, R13, R12, R11 ;  /* 0x0000000c0d0e7389 */ /* 0x00006400000c000b */
[----:B01----:R-:W-:Y:S01]  /*18bd0*/  ENDCOLLECTIVE ;  /* 0x000000000000791b */ /* 0x003fe20003800000 */
.L_x_794:
[----:B------:R-:W-:Y:S02]  /*18be0*/  IMAD.MOV.U32 R13, RZ, RZ, R20 ;  /* 0x000000ffff0d7224 */ /* 0x000fe400078e0014 */
[----:B------:R-:W-:Y:S02]  /*18bf0*/  IMAD.MOV.U32 R12, RZ, RZ, 0x1 ;  /* 0x00000001ff0c7424 */ /* 0x000fe400078e00ff */
[----:B------:R-:W-:-:S07]  /*18c00*/  IMAD.MOV.U32 R3, RZ, RZ, R14 ;  /* 0x000000ffff037224 */ /* 0x000fce00078e000e */
[----:B------:R-:W-:Y:S05]  /*18c10*/  WARPSYNC.COLLECTIVE R15, `(.L_x_795) ;  /* 0x000000000f087348 */ /* 0x000fea0003c00000 */
[----:B------:R0:W1:Y:S02]  /*18c20*/  SHFL.IDX P6, R14, R13, R12, R11 ;  /* 0x0000000c0d0e7389 */ /* 0x00006400000c000b */
[----:B01----:R-:W-:Y:S01]  /*18c30*/  ENDCOLLECTIVE ;  /* 0x000000000000791b */ /* 0x003fe20003800000 */
.L_x_795:
[----:B------:R-:W-:-:S04]  /*18c40*/  @!P3 LEA R10, P5, R59, R3, 0x1 ;  /* 0x000000033b0ab211 */ /* 0x000fc800078a08ff */
[----:B------:R-:W-:Y:S02]  /*18c50*/  @!P3 LEA.HI.X R3, R59, R0, R58, 0x1, P5 ;  /* 0x000000003b03b211 */ /* 0x000fe400028f0c3a */
[----:B------:R-:W-:Y:S01]  /*18c60*/  MOV R13, R7 ;  /* 0x00000007000d7202 */ /* 0x000fe20000000f00 */
[----:B------:R-:W-:-:S07]  /*18c70*/  IMAD.MOV.U32 R4, RZ, RZ, R14 ;  /* 0x000000ffff047224 */ /* 0x000fce00078e000e */
[----:B------:R-:W-:Y:S05]  /*18c80*/  WARPSYNC.COLLECTIVE R15, `(.L_x_796) ;  /* 0x000000000f087348 */ /* 0x000fea0003c00000 */
[----:B------:R0:W1:Y:S02]  /*18c90*/  SHFL.IDX P6, R14, R13, R12, R11 ;  /* 0x0000000c0d0e7389 */ /* 0x00006400000c000b */
[----:B01----:R-:W-:Y:S01]  /*18ca0*/  ENDCOLLECTIVE ;  /* 0x000000000000791b */ /* 0x003fe20003800000 */
.L_x_796:
[----:B------:R-:W-:Y:S02]  /*18cb0*/  IMAD.MOV.U32 R13, RZ, RZ, R20 ;  /* 0x000000ffff0d7224 */ /* 0x000fe400078e0014 */
[----:B------:R-:W-:Y:S02]  /*18cc0*/  IMAD.MOV.U32 R12, RZ, RZ, 0x2 ;  /* 0x00000002ff0c7424 */ /* 0x000fe400078e00ff */
[----:B------:R-:W-:-:S07]  /*18cd0*/  IMAD.MOV.U32 R5, RZ, RZ, R14 ;  /* 0x000000ffff057224 */ /* 0x000fce00078e000e */
[----:B------:R-:W-:Y:S05]  /*18ce0*/  WARPSYNC.COLLECTIVE R15, `(.L_x_797) ;  /* 0x000000000f087348 */ /* 0x000fea0003c00000 */
[----:B------:R0:W1:Y:S02]  /*18cf0*/  SHFL.IDX P6, R14, R13, R12, R11 ;  /* 0x0000000c0d0e7389 */ /* 0x00006400000c000b */
[----:B01----:R-:W-:Y:S01]  /*18d00*/  ENDCOLLECTIVE ;  /* 0x000000000000791b */ /* 0x003fe20003800000 */
.L_x_797:
[----:B------:R-:W-:-:S04]  /*18d10*/  @!P4 LEA R8, P1, R59, R5, 0x1 ;  /* 0x000000053b08c211 */ /* 0x000fc800078208ff */
[----:B------:R-:W-:Y:S01]  /*18d20*/  @!P4 LEA.HI.X R9, R59, R4, R58, 0x1, P1 ;  /* 0x000000043b09c211 */ /* 0x000fe200008f0c3a */
[----:B------:R-:W-:Y:S02]  /*18d30*/  IMAD.MOV.U32 R13, RZ, RZ, R7 ;  /* 0x000000ffff0d7224 */ /* 0x000fe400078e0007 */
[----:B------:R-:W-:-:S07]  /*18d40*/  IMAD.MOV.U32 R6, RZ, RZ, R14 ;  /* 0x000000ffff067224 */ /* 0x000fce00078e000e */
[----:B------:R-:W-:Y:S05]  /*18d50*/  WARPSYNC.COLLECTIVE R15, `(.L_x_798) ;  /* 0x000000000f087348 */ /* 0x000fea0003c00000 */
[----:B------:R0:W1:Y:S02]  /*18d60*/  SHFL.IDX P6, R14, R13, R12, R11 ;  /* 0x0000000c0d0e7389 */ /* 0x00006400000c000b */
[----:B01----:R-:W-:Y:S01]  /*18d70*/  ENDCOLLECTIVE ;  /* 0x000000000000791b */ /* 0x003fe20003800000 */
.L_x_798:
[----:B------:R-:W-:Y:S02]  /*18d80*/  @!P3 IMAD.MOV.U32 R11, RZ, RZ, R3 ;  /* 0x000000ffff0bb224 */ /* 0x000fe400078e0003 */
[----:B------:R-:W-:Y:S02]  /*18d90*/  IMAD.MOV.U32 R13, RZ, RZ, R20 ;  /* 0x000000ffff0d7224 */ /* 0x000fe400078e0014 */
[----:B------:R-:W-:Y:S01]  /*18da0*/  IMAD.MOV.U32 R12, RZ, RZ, 0x3 ;  /* 0x00000003ff0c7424 */ /* 0x000fe200078e00ff */
[----:B------:R0:W-:Y:S04]  /*18db0*/  @!P3 ST.E.128 desc[UR42][R10.64], RZ ;  /* 0x000000ff0a00b985 */ /* 0x0001e8000c101d2a */
[----:B------:R1:W-:Y:S01]  /*18dc0*/  @!P4 ST.E.128 desc[UR42][R8.64], RZ ;  /* 0x000000ff0800c985 */ /* 0x0003e2000c101d2a */
[----:B------:R-:W-:-:S04]  /*18dd0*/  @!P2 LEA R25, P5, R59, R14, 0x1 ;  /* 0x0000000e3b19a211 */ /* 0x000fc800078a08ff */
[----:B------:R-:W-:Y:S01]  /*18de0*/  @!P2 LEA.HI.X R5, R59, R6, R58, 0x1, P5 ;  /* 0x000000063b05a211 */ /* 0x000fe200028f0c3a */
[----:B0-----:R-:W-:Y:S02]  /*18df0*/  IMAD.MOV.U32 R11, RZ, RZ, 0x181f ;  /* 0x0000181fff0b7424 */ /* 0x001fe400078e00ff */
[----:B------:R-:W-:-:S07]  /*18e00*/  @!P2 IMAD.MOV.U32 R4, RZ, RZ, R25 ;  /* 0x000000ffff04a224 */ /* 0x000fce00078e0019 */
[----:B-1----:R-:W-:Y:S05]  /*18e10*/  WARPSYNC.COLLECTIVE R15, `(.L_x_799) ;  /* 0x000000000f087348 */ /* 0x002fea0003c00000 */
[----:B------:R0:W2:Y:S02]  /*18e20*/  SHFL.IDX P6, R14, R13, R12, R11 ;  /* 0x0000000c0d0e7389 */ /* 0x0000a400000c000b */
[----:B012---:R-:W-:Y:S01]  /*18e30*/  ENDCOLLECTIVE ;  /* 0x000000000000791b */ /* 0x007fe20003800000 */
.L_x_799:
[----:B------:R0:W-:Y:S01]  /*18e40*/  @!P2 ST.E.128 desc[UR42][R4.64], RZ ;  /* 0x000000ff0400a985 */ /* 0x0001e2000c101d2a */
[----:B------:R-:W-:Y:S01]  /*18e50*/  IMAD.MOV.U32 R13, RZ, RZ, R7 ;  /* 0x000000ffff0d7224 */ /* 0x000fe200078e0007 */
[----:B------:R-:W-:-:S07]  /*18e60*/  MOV R0, R14 ;  /* 0x0000000e00007202 */ /* 0x000fce0000000f00 */
[----:B0-----:R-:W-:Y:S05]  /*18e70*/  WARPSYNC.COLLECTIVE R15, `(.L_x_800) ;  /* 0x000000000f087348 */ /* 0x001fea0003c00000 */
[----:B------:R1:W2:Y:S02]  /*18e80*/  SHFL.IDX P6, R14, R13, R12, R11 ;  /* 0x0000000c0d0e7389 */ /* 0x0002a400000c000b */
[----:B012---:R-:W-:Y:S01]  /*18e90*/  ENDCOLLECTIVE ;  /* 0x000000000000791b */ /* 0x007fe20003800000 */
.L_x_800:
[----:B------:R-:W-:Y:S05]  /*18ea0*/  BRA `(.L_x_801) ;  /* 0xffffff7400d87947 */ /* 0x000fea000383ffff */
.L_x_633:
[----:B------:R-:W0:Y:S01]  /*18eb0*/  S2R R7, SR_TID.X ;  /* 0x0000000000077919 */ /* 0x000e220000002100 */
[----:B------:R-:W-:Y:S01]  /*18ec0*/  BSSY B1, `(.L_x_802) ;  /* 0x000000a000017945 */ /* 0x000fe20003800000 */
[----:B------:R-:W-:Y:S01]  /*18ed0*/  IMAD.MOV.U32 R12, RZ, RZ, RZ ;  /* 0x000000ffff0c7224 */ /* 0x000fe200078e00ff */
[----:B------:R-:W-:Y:S01]  /*18ee0*/  MOV R15, 0xffffffff ;  /* 0xffffffff000f7802 */ /* 0x000fe20000000f00 */
[----:B------:R-:W-:Y:S01]  /*18ef0*/  IMAD.MOV.U32 R11, RZ, RZ, 0x1f ;  /* 0x0000001fff0b7424 */ /* 0x000fe200078e00ff */
[----:B0-----:R-:W-:-:S04]  /*18f00*/  SHF.R.U32.HI R7, RZ, 0x5, R7 ;  /* 0x00000005ff077819 */ /* 0x001fc80000011607 */
[----:B------:R-:W-:-:S05]  /*18f10*/  LOP3.LUT R7, R7, 0x3, RZ, 0xc0, !PT ;  /* 0x0000000307077812 */ /* 0x000fca00078ec0ff */
[----:B------:R-:W-:-:S07]  /*18f20*/  IMAD.MOV.U32 R13, RZ, RZ, R7 ;  /* 0x000000ffff0d7224 */ /* 0x000fce00078e0007 */
[----:B------:R-:W-:Y:S05]  /*18f30*/  WARPSYNC.COLLECTIVE R15, `(.L_x_803) ;  /* 0x000000000f087348 */ /* 0x000fea0003c00000 */
[----:B------:R0:W1:Y:S02]  /*18f40*/  SHFL.IDX P6, R14, R13, R12, R11 ;  /* 0x0000000c0d0e7389 */ /* 0x00006400000c000b */
[----:B01----:R-:W-:Y:S01]  /*18f50*/  ENDCOLLECTIVE ;  /* 0x000000000000791b */ /* 0x003fe20003800000 */
.L_x_803:
[----:B------:R-:W-:Y:S05]  /*18f60*/  BSYNC B1 ;  /* 0x0000000000017941 */ /* 0x000fea0003800000 */
.L_x_802:
[----:B------:R-:W-:Y:S05]  /*18f70*/  BRA `(.L_x_804) ;  /* 0xffffff8c00887947 */ /* 0x000fea000383ffff */
.L_x_635:
[----:B------:R-:W-:Y:S01]  /*18f80*/  BSSY B1, `(.L_x_805) ;  /* 0x0000006000017945 */ /* 0x000fe20003800000 */
[----:B------:R-:W-:-:S07]  /*18f90*/  IMAD.MOV.U32 R15, RZ, RZ, -0x1 ;  /* 0xffffffffff0f7424 */ /* 0x000fce00078e00ff */
[----:B0-----:R-:W-:Y:S05]  /*18fa0*/  WARPSYNC.COLLECTIVE R15, `(.L_x_806) ;  /* 0x000000000f0c7348 */ /* 0x001fea0003c00000 */
[----:B------:R-:W-:Y:S02]  /*18fb0*/  ELECT P6, UR62, PT ;  /* 0x00000000003e782f */ /* 0x000fe400038c0000 */
[----:B------:R-:W-:Y:S01]  /*18fc0*/  MOV R14, UR62 ;  /* 0x0000003e000e7c02 */ /* 0x000fe20008000f00 */
[----:B0-----:R-:W-:Y:S10]  /*18fd0*/  ENDCOLLECTIVE ;  /* 0x000000000000791b */ /* 0x001ff40003800000 */
.L_x_806:
[----:B------:R-:W-:Y:S05]  /*18fe0*/  BSYNC B1 ;  /* 0x0000000000017941 */ /* 0x000fea0003800000 */
.L_x_805:
[----:B------:R-:W-:Y:S05]  /*18ff0*/  BRA `(.L_x_634) ;  /* 0xffffff8c00807947 */ /* 0x000fea000383ffff */
.L_x_637:
[----:B0-----:R0:W1:Y:S02]  /*19000*/  SYNCS.PHASECHK.TRANS64.TRYWAIT P0, [R16+URZ+0x16820], R6 ;  /* 0x01682006100075a7 */ /* 0x001064000800017f */
[----:B-1----:R-:W-:Y:S05]  /*19010*/  @!P0 NANOSLEEP.SYNCS 0x989680 ;  /* 0x009896800000895d */ /* 0x002fea0003900000 */
[----:B------:R-:W1:Y:S02]  /*19020*/  @!P0 SYNCS.PHASECHK.TRANS64 P0, [R16+URZ+0x16820], R6 ;  /* 0x01682006100085a7 */ /* 0x000e64000800007f */
[----:B-1----:R-:W-:Y:S05]  /*19030*/  @!P0 BRA `(.L_x_637) ;  /* 0xfffffffc00f08947 */ /* 0x002fea000383ffff */
[----:B------:R-:W-:Y:S05]  /*19040*/  BRA `(.L_x_807) ;  /* 0xffffff8c00907947 */ /* 0x000fea000383ffff */
.L_x_641:
[----:B0-----:R0:W1:Y:S02]  /*19050*/  SYNCS.PHASECHK.TRANS64.TRYWAIT P0, [R6+URZ+0x168a0], R10 ;  /* 0x0168a00a060075a7 */ /* 0x001064000800017f */
[----:B-1----:R-:W-:Y:S05]  /*19060*/  @!P0 NANOSLEEP.SYNCS 0x989680 ;  /* 0x009896800000895d */ /* 0x002fea0003900000 */
[----:B------:R-:W1:Y:S02]  /*19070*/  @!P0 SYNCS.PHASECHK.TRANS64 P0, [R6+URZ+0x168a0], R10 ;  /* 0x0168a00a060085a7 */ /* 0x000e64000800007f */
[----:B-1----:R-:W-:Y:S05]  /*19080*/  @!P0 BRA `(.L_x_641) ;  /* 0xfffffffc00f08947 */ /* 0x002fea000383ffff */
[----:B------:R-:W-:Y:S05]  /*19090*/  BRA `(.L_x_808) ;  /* 0xffffff8c00ac7947 */ /* 0x000fea000383ffff */
.L_x_646:
[----:B-1----:R1:W2:Y:S02]  /*190a0*/  SYNCS.PHASECHK.TRANS64.TRYWAIT P0, [R6+URZ+0x168c0], R10 ;  /* 0x0168c00a060075a7 */ /* 0x0022a4000800017f */
[----:B--2---:R-:W-:Y:S05]  /*190b0*/  @!P0 NANOSLEEP.SYNCS 0x989680 ;  /* 0x009896800000895d */ /* 0x004fea0003900000 */
[----:B------:R-:W2:Y:S02]  /*190c0*/  @!P0 SYNCS.PHASECHK.TRANS64 P0, [R6+URZ+0x168c0], R10 ;  /* 0x0168c00a060085a7 */ /* 0x000ea4000800007f */
[----:B--2---:R-:W-:Y:S05]  /*190d0*/  @!P0 BRA `(.L_x_646) ;  /* 0xfffffffc00f08947 */ /* 0x004fea000383ffff */
[----:B------:R-:W-:Y:S05]  /*190e0*/  BRA `(.L_x_809) ;  /* 0xffffff90002c7947 */ /* 0x000fea000383ffff */
.L_x_653:
[----:B-1----:R1:W2:Y:S02]  /*190f0*/  SYNCS.PHASECHK.TRANS64.TRYWAIT P2, [R6+URZ+0x168a0], R7 ;  /* 0x0168a007060075a7 */ /* 0x0022a4000804017f */
[----:B--2---:R-:W-:Y:S05]  /*19100*/  @!P2 NANOSLEEP.SYNCS 0x989680 ;  /* 0x009896800000a95d */ /* 0x004fea0003900000 */
[----:B------:R-:W2:Y:S02]  /*19110*/  @!P2 SYNCS.PHASECHK.TRANS64 P2, [R6+URZ+0x168a0], R7 ;  /* 0x0168a0070600a5a7 */ /* 0x000ea4000804007f */
[----:B--2---:R-:W-:Y:S05]  /*19120*/  @!P2 BRA `(.L_x_653) ;  /* 0xfffffffc00f0a947 */ /* 0x004fea000383ffff */
[----:B------:R-:W-:Y:S05]  /*19130*/  BRA `(.L_x_810) ;  /* 0xffffff9000f87947 */ /* 0x000fea000383ffff */
.L_x_658:
[----:B0-----:R0:W2:Y:S02]  /*19140*/  SYNCS.PHASECHK.TRANS64.TRYWAIT P2, [R6+URZ+0x168c0], R7 ;  /* 0x0168c007060075a7 */ /* 0x0010a4000804017f */
[----:B--2---:R-:W-:Y:S05]  /*19150*/  @!P2 NANOSLEEP.SYNCS 0x989680 ;  /* 0x009896800000a95d */ /* 0x004fea0003900000 */
[----:B------:R-:W2:Y:S02]  /*19160*/  @!P2 SYNCS.PHASECHK.TRANS64 P2, [R6+URZ+0x168c0], R7 ;  /* 0x0168c0070600a5a7 */ /* 0x000ea4000804007f */
[----:B--2---:R-:W-:Y:S05]  /*19170*/  @!P2 BRA `(.L_x_658) ;  /* 0xfffffffc00f0a947 */ /* 0x004fea000383ffff */
[----:B------:R-:W-:Y:S05]  /*19180*/  BRA `(.L_x_811) ;  /* 0xffffff9400707947 */ /* 0x000fea000383ffff */
.L_x_673:
[----:B------:R-:W0:Y:S01]  /*19190*/  S2R R20, SR_TID.X ;  /* 0x0000000000147919 */ /* 0x000e220000002100 */
[----:B------:R-:W-:Y:S01]  /*191a0*/  BSSY B0, `(.L_x_812) ;  /* 0x000000a000007945 */ /* 0x000fe20003800000 */
[----:B------:R-:W-:Y:S02]  /*191b0*/  IMAD.MOV.U32 R12, RZ, RZ, RZ ;  /* 0x000000ffff0c7224 */ /* 0x000fe400078e00ff */
[----:B------:R-:W-:Y:S02]  /*191c0*/  IMAD.MOV.U32 R11, RZ, RZ, 0x1f ;  /* 0x0000001fff0b7424 */ /* 0x000fe400078e00ff */
[----:B------:R-:W-:Y:S01]  /*191d0*/  IMAD.MOV.U32 R15, RZ, RZ, -0x1 ;  /* 0xffffffffff0f7424 */ /* 0x000fe200078e00ff */
[----:B0-----:R-:W-:-:S04]  /*191e0*/  SHF.R.U32.HI R9, RZ, 0x5, R20 ;  /* 0x00000005ff097819 */ /* 0x001fc80000011614 */
[----:B------:R-:W-:-:S05]  /*191f0*/  LOP3.LUT R9, R9, 0x3, RZ, 0xc0, !PT ;  /* 0x0000000309097812 */ /* 0x000fca00078ec0ff */
[----:B------:R-:W-:-:S07]  /*19200*/  IMAD.MOV.U32 R13, RZ, RZ, R9 ;  /* 0x000000ffff0d7224 */ /* 0x000fce00078e0009 */
[----:B-----5:R-:W-:Y:S05]  /*19210*/  WARPSYNC.COLLECTIVE R15, `(.L_x_813) ;  /* 0x000000000f087348 */ /* 0x020fea0003c00000 */
[----:B------:R0:W1:Y:S02]  /*19220*/  SHFL.IDX P6, R14, R13, R12, R11 ;  /* 0x0000000c0d0e7389 */ /* 0x00006400000c000b */
[----:B01---5:R-:W-:Y:S01]  /*19230*/  ENDCOLLECTIVE ;  /* 0x000000000000791b */ /* 0x023fe20003800000 */
.L_x_813:
[----:B------:R-:W-:Y:S05]  /*19240*/  BSYNC B0 ;  /* 0x0000000000007941 */ /* 0x000fea0003800000 */
.L_x_812:
[----:B------:R-:W-:Y:S05]  /*19250*/  BRA `(.L_x_814) ;  /* 0xffffffa000807947 */ /* 0x000fea000383ffff */
.L_x_676:
[----:B0-----:R0:W1:Y:S02]  /*19260*/  SYNCS.PHASECHK.TRANS64.TRYWAIT P0, [R3+URZ+0x16840], R4 ;  /* 0x01684004030075a7 */ /* 0x001064000800017f */
[----:B-1----:R-:W-:Y:S05]  /*19270*/  @!P0 NANOSLEEP.SYNCS 0x989680 ;  /* 0x009896800000895d */ /* 0x002fea0003900000 */
[----:B------:R-:W1:Y:S02]  /*19280*/  @!P0 SYNCS.PHASECHK.TRANS64 P0, [R3+URZ+0x16840], R4 ;  /* 0x01684004030085a7 */ /* 0x000e64000800007f */
[----:B-1----:R-:W-:Y:S05]  /*19290*/  @!P0 BRA `(.L_x_676) ;  /* 0xfffffffc00f08947 */ /* 0x002fea000383ffff */
[----:B------:R-:W-:Y:S05]  /*192a0*/  BRA `(.L_x_815) ;  /* 0xffffffa000d07947 */ /* 0x000fea000383ffff */
.L_x_677:
[----:B------:R-:W-:Y:S01]  /*192b0*/  BSSY B0, `(.L_x_816) ;  /* 0x0000008000007945 */ /* 0x000fe20003800000 */
[----:B------:R-:W-:Y:S01]  /*192c0*/  MOV R13, R2 ;  /* 0x00000002000d7202 */ /* 0x000fe20000000f00 */
[----:B------:R-:W-:Y:S02]  /*192d0*/  IMAD.MOV.U32 R12, RZ, RZ, RZ ;  /* 0x000000ffff0c7224 */ /* 0x000fe400078e00ff */
[----:B------:R-:W-:Y:S02]  /*192e0*/  IMAD.MOV.U32 R11, RZ, RZ, 0x181f ;  /* 0x0000181fff0b7424 */ /* 0x000fe400078e00ff */
[----:B------:R-:W-:-:S07]  /*192f0*/  IMAD.MOV.U32 R15, RZ, RZ, -0x1 ;  /* 0xffffffffff0f7424 */ /* 0x000fce00078e00ff */
[----:B0-----:R-:W-:Y:S05]  /*19300*/  WARPSYNC.COLLECTIVE R15, `(.L_x_817) ;  /* 0x000000000f087348 */ /* 0x001fea0003c00000 */
[----:B------:R1:W2:Y:S02]  /*19310*/  SHFL.IDX P6, R14, R13, R12, R11 ;  /* 0x0000000c0d0e7389 */ /* 0x0002a400000c000b */
[----:B012---:R-:W-:Y:S01]  /*19320*/  ENDCOLLECTIVE ;  /* 0x000000000000791b */ /* 0x007fe20003800000 */
.L_x_817:
[----:B------:R-:W-:Y:S05]  /*19330*/  BSYNC B0 ;  /* 0x0000000000007941 */ /* 0x000fea0003800000 */
.L_x_816:
[----:B------:R-:W-:Y:S01]  /*19340*/  IMAD.MOV.U32 R13, RZ, RZ, R0 ;  /* 0x000000ffff0d7224 */ /* 0x000fe200078e0000 */
[----:B------:R-:W-:Y:S01]  /*19350*/  MOV R12, RZ ;  /* 0x000000ff000c7202 */ /* 0x000fe20000000f00 */
[----:B------:R-:W-:Y:S02]  /*19360*/  IMAD.MOV.U32 R11, RZ, RZ, 0x181f ;  /* 0x0000181fff0b7424 */ /* 0x000fe400078e00ff */
[----:B------:R-:W-:Y:S02]  /*19370*/  IMAD.MOV.U32 R15, RZ, RZ, -0x1 ;  /* 0xffffffffff0f7424 */ /* 0x000fe400078e00ff */
[----:B------:R-:W-:Y:S02]  /*19380*/  IMAD.MOV.U32 R6, RZ, RZ, R14 ;  /* 0x000000ffff067224 */ /* 0x000fe400078e000e */
[----:B------:R-:W-:-:S07]  /*19390*/  @P0 IMAD R8, R5, 0x2, R16 ;  /* 0x0000000205080824 */ /* 0x000fce00078e0210 */
[----:B------:R-:W-:Y:S05]  /*193a0*/  WARPSYNC.COLLECTIVE R15, `(.L_x_818) ;  /* 0x000000000f087348 */ /* 0x000fea0003c00000 */
[----:B------:R0:W1:Y:S02]  /*193b0*/  SHFL.IDX P6, R14, R13, R12, R11 ;  /* 0x0000000c0d0e7389 */ /* 0x00006400000c000b */
[----:B01----:R-:W-:Y:S01]  /*193c0*/  ENDCOLLECTIVE ;  /* 0x000000000000791b */ /* 0x003fe20003800000 */
.L_x_818:
[----:B------:R-:W-:Y:S01]  /*193d0*/  MOV R13, R2 ;  /* 0x00000002000d7202 */ /* 0x000fe20000000f00 */
[----:B------:R-:W-:Y:S02]  /*193e0*/  IMAD.MOV.U32 R12, RZ, RZ, 0x1 ;  /* 0x00000001ff0c7424 */ /* 0x000fe400078e00ff */
[----:B------:R-:W-:-:S07]  /*193f0*/  IMAD.MOV.U32 R7, RZ, RZ, R14 ;  /* 0x000000ffff077224 */ /* 0x000fce00078e000e */
[----:B------:R-:W-:Y:S05]  /*19400*/  WARPSYNC.COLLECTIVE R15, `(.L_x_819) ;  /* 0x000000000f087348 */ /* 0x000fea0003c00000 */
[----:B------:R0:W1:Y:S02]  /*19410*/  SHFL.IDX P6, R14, R13, R12, R11 ;  /* 0x0000000c0d0e7389 */ /* 0x00006400000c000b */
[----:B01----:R-:W-:Y:S01]  /*19420*/  ENDCOLLECTIVE ;  /* 0x000000000000791b */ /* 0x003fe20003800000 */
.L_x_819:
        /* <DEDUP_REMOVED lines=15> */
.L_x_820:
[----:B------:R-:W-:Y:S01]  /*19520*/  @P0 LEA R8, R5, R16, 0x1 ;  /* 0x0000001005080211 */ /* 0x000fe200078e08ff */
[----:B------:R-:W-:Y:S02]  /*19530*/  IMAD.MOV.U32 R13, RZ, RZ, R2 ;  /* 0x000000ffff0d7224 */ /* 0x000fe400078e0002 */
[----:B------:R-:W-:Y:S02]  /*19540*/  IMAD.MOV.U32 R12, RZ, RZ, 0x2 ;  /* 0x00000002ff0c7424 */ /* 0x000fe400078e00ff */
[----:B------:R-:W-:-:S07]  /*19550*/  IMAD.MOV.U32 R7, RZ, RZ, R14 ;  /* 0x000000ffff077224 */ /* 0x000fce00078e000e */
[----:B------:R-:W-:Y:S05]  /*19560*/  WARPSYNC.COLLECTIVE R15, `(.L_x_821) ;  /* 0x000000000f087348 */ /* 0x000fea0003c00000 */
[----:B------:R0:W1:Y:S02]  /*19570*/  SHFL.IDX P6, R14, R13, R12, R11 ;  /* 0x0000000c0d0e7389 */ /* 0x00006400000c000b */
[----:B01----:R-:W-:Y:S01]  /*19580*/  ENDCOLLECTIVE ;  /* 0x000000000000791b */ /* 0x003fe20003800000 */
.L_x_821:
        /* <DEDUP_REMOVED lines=15> */
.L_x_822:
[----:B------:R-:W-:Y:S02]  /*19680*/  @P0 IMAD R8, R5, 0x2, R16 ;  /* 0x0000000205080824 */ /* 0x000fe400078e0210 */
[----:B------:R-:W-:Y:S02]  /*19690*/  IMAD.MOV.U32 R13, RZ, RZ, R2 ;  /* 0x000000ffff0d7224 */ /* 0x000fe400078e0002 */
[----:B------:R-:W-:Y:S02]  /*196a0*/  IMAD.MOV.U32 R12, RZ, RZ, 0x3 ;  /* 0x00000003ff0c7424 */ /* 0x000fe400078e00ff */
[----:B------:R-:W-:-:S07]  /*196b0*/  IMAD.MOV.U32 R7, RZ, RZ, R14 ;  /* 0x000000ffff077224 */ /* 0x000fce00078e000e */
[----:B------:R-:W-:Y:S05]  /*196c0*/  WARPSYNC.COLLECTIVE R15, `(.L_x_823) ;  /* 0x000000000f087348 */ /* 0x000fea0003c00000 */
[----:B------:R0:W1:Y:S02]  /*196d0*/  SHFL.IDX P6, R14, R13, R12, R11 ;  /* 0x0000000c0d0e7389 */ /* 0x00006400000c000b */
[----:B01----:R-:W-:Y:S01]  /*196e0*/  ENDCOLLECTIVE ;  /* 0x000000000000791b */ /* 0x003fe20003800000 */
.L_x_823:
[----:B------:R-:W-:-:S04]  /*196f0*/  @P0 LEA R7, P1, R9, R7, 0x1 ;  /* 0x0000000709070211 */ /* 0x000fc800078208ff */
[----:B------:R-:W-:-:S04]  /*19700*/  @P0 IADD3.X R6, RZ, R6, RZ, P1, !PT ;  /* 0x00000006ff060210 */ /* 0x000fc80000ffe4ff */
        /* <DEDUP_REMOVED lines=13> */
.L_x_824:
[----:B------:R-:W-:Y:S02]  /*197e0*/  @P0 IMAD R8, R5, 0x2, R16 ;  /* 0x0000000205080824 */ /* 0x000fe400078e0210 */
[----:B------:R-:W-:Y:S02]  /*197f0*/  IMAD.MOV.U32 R13, RZ, RZ, R2 ;  /* 0x000000ffff0d7224 */ /* 0x000fe400078e0002 */
[----:B------:R-:W-:Y:S01]  /*19800*/  IMAD.MOV.U32 R12, RZ, RZ, 0x4 ;  /* 0x00000004ff0c7424 */ /* 0x000fe200078e00ff */
[----:B------:R-:W-:-:S07]  /*19810*/  MOV R7, R14 ;  /* 0x0000000e00077202 */ /* 0x000fce0000000f00 */
[----:B------:R-:W-:Y:S05]  /*19820*/  WARPSYNC.COLLECTIVE R15, `(.L_x_825) ;  /* 0x000000000f087348 */ /* 0x000fea0003c00000 */
[----:B------:R0:W1:Y:S02]  /*19830*/  SHFL.IDX P6, R14, R13, R12, R11 ;  /* 0x0000000c0d0e7389 */ /* 0x00006400000c000b */
[----:B01----:R-:W-:Y:S01]  /*19840*/  ENDCOLLECTIVE ;  /* 0x000000000000791b */ /* 0x003fe20003800000 */
.L_x_825:
        /* <DEDUP_REMOVED lines=15> */
.L_x_826:
[----:B------:R-:W-:Y:S02]  /*19940*/  @P0 IMAD R8, R5, 0x2, R16 ;  /* 0x0000000205080824 */ /* 0x000fe400078e0210 */
[----:B------:R-:W-:Y:S02]  /*19950*/  IMAD.MOV.U32 R13, RZ, RZ, R2 ;  /* 0x000000ffff0d7224 */ /* 0x000fe400078e0002 */
[----:B------:R-:W-:Y:S02]  /*19960*/  IMAD.MOV.U32 R12, RZ, RZ, 0x5 ;  /* 0x00000005ff0c7424 */ /* 0x000fe400078e00ff */
[----:B------:R-:W-:-:S07]  /*19970*/  IMAD.MOV.U32 R7, RZ, RZ, R14 ;  /* 0x000000ffff077224 */ /* 0x000fce00078e000e */
[----:B------:R-:W-:Y:S05]  /*19980*/  WARPSYNC.COLLECTIVE R15, `(.L_x_827) ;  /* 0x000000000f087348 */ /* 0x000fea0003c00000 */
[----:B------:R0:W1:Y:S02]  /*19990*/  SHFL.IDX P6, R14, R13, R12, R11 ;  /* 0x0000000c0d0e7389 */ /* 0x00006400000c000b */
[----:B01----:R-:W-:Y:S01]  /*199a0*/  ENDCOLLECTIVE ;  /* 0x000000000000791b */ /* 0x003fe20003800000 */
.L_x_827:
        /* <DEDUP_REMOVED lines=15> */
.L_x_828:
[----:B------:R-:W-:Y:S02]  /*19aa0*/  @P0 IMAD R8, R5, 0x2, R16 ;  /* 0x0000000205080824 */ /* 0x000fe400078e0210 */
[----:B------:R-:W-:Y:S01]  /*19ab0*/  IMAD.MOV.U32 R13, RZ, RZ, R2 ;  /* 0x000000ffff0d7224 */ /* 0x000fe200078e0002 */
[----:B------:R-:W-:Y:S01]  /*19ac0*/  MOV R12, 0x6 ;  /* 0x00000006000c7802 */ /* 0x000fe20000000f00 */
[----:B------:R-:W-:-:S07]  /*19ad0*/  IMAD.MOV.U32 R7, RZ, RZ, R14 ;  /* 0x000000ffff077224 */ /* 0x000fce00078e000e */
[----:B------:R-:W-:Y:S05]  /*19ae0*/  WARPSYNC.COLLECTIVE R15, `(.L_x_829) ;  /* 0x000000000f087348 */ /* 0x000fea0003c00000 */
[----:B------:R0:W1:Y:S02]  /*19af0*/  SHFL.IDX P6, R14, R13, R12, R11 ;  /* 0x0000000c0d0e7389 */ /* 0x00006400000c000b */
[----:B01----:R-:W-:Y:S01]  /*19b00*/  ENDCOLLECTIVE ;  /* 0x000000000000791b */ /* 0x003fe20003800000 */
.L_x_829:
        /* <DEDUP_REMOVED lines=15> */
.L_x_830:
[----:B------:R-:W-:Y:S01]  /*19c00*/  @P0 IMAD R8, R5, 0x2, R16 ;  /* 0x0000000205080824 */ /* 0x000fe200078e0210 */
[----:B------:R-:W-:Y:S01]  /*19c10*/  MOV R13, R2 ;  /* 0x00000002000d7202 */ /* 0x000fe20000000f00 */
[----:B------:R-:W-:Y:S02]  /*19c20*/  IMAD.MOV.U32 R12, RZ, RZ, 0x7 ;  /* 0x00000007ff0c7424 */ /* 0x000fe400078e00ff */
[----:B------:R-:W-:-:S07]  /*19c30*/  IMAD.MOV.U32 R7, RZ, RZ, R14 ;  /* 0x000000ffff077224 */ /* 0x000fce00078e000e */
[----:B------:R-:W-:Y:S05]  /*19c40*/  WARPSYNC.COLLECTIVE R15, `(.L_x_831) ;  /* 0x000000000f087348 */ /* 0x000fea0003c00000 */
[----:B------:R0:W1:Y:S02]  /*19c50*/  SHFL.IDX P6, R14, R13, R12, R11 ;  /* 0x0000000c0d0e7389 */ /* 0x00006400000c000b */
[----:B01----:R-:W-:Y:S01]  /*19c60*/  ENDCOLLECTIVE ;  /* 0x000000000000791b */ /* 0x003fe20003800000 */
.L_x_831:
[----:B------:R-:W-:-:S05]  /*19c70*/  @P0 LEA R7, P1, R9, R7, 0x1 ;  /* 0x0000000709070211 */ /* 0x000fca00078208ff */
[----:B------:R-:W-:-:S05]  /*19c80*/  @P0 IMAD.X R6, RZ, RZ, R6, P1 ;  /* 0x000000ffff060224 */ /* 0x000fca00008e0606 */
[----:B------:R-:W-:Y:S01]  /*19c90*/  @P0 LOP3.LUT R7, R7, R6, RZ, 0x3c, !PT ;  /* 0x0000000607070212 */ /* 0x000fe200078e3cff */
[----:B------:R-:W-:-:S03]  /*19ca0*/  IMAD.MOV.U32 R13, RZ, RZ, R0 ;  /* 0x000000ffff0d7224 */ /* 0x000fc600078e0000 */
[----:B------:R-:W-:-:S04]  /*19cb0*/  @P0 LOP3.LUT R6, R7, R6, RZ, 0x3c, !PT ;  /* 0x0000000607060212 */ /* 0x000fc800078e3cff */
[----:B------:R-:W-:Y:S01]  /*19cc0*/  @P0 LOP3.LUT R7, R7, R6, RZ, 0x3c, !PT ;  /* 0x0000000607070212 */ /* 0x000fe200078e3cff */
[----:B------:R-:W-:-:S07]  /*19cd0*/  IMAD.MOV.U32 R2, RZ, RZ, R14 ;  /* 0x000000ffff027224 */ /* 0x000fce00078e000e */
[----:B------:R-:W-:Y:S05]  /*19ce0*/  WARPSYNC.COLLECTIVE R15, `(.L_x_832) ;  /* 0x000000000f087348 */ /* 0x000fea0003c00000 */
[----:B------:R0:W1:Y:S02]  /*19cf0*/  SHFL.IDX P6, R14, R13, R12, R11 ;  /* 0x0000000c0d0e7389 */ /* 0x00006400000c000b */
[----:B01----:R-:W-:Y:S01]  /*19d00*/  ENDCOLLECTIVE ;  /* 0x000000000000791b */ /* 0x003fe20003800000 */
.L_x_832:
[----:B------:R-:W-:Y:S01]  /*19d10*/  @!PT LDS RZ, [RZ] ;  /* 0x00000000fffff984 */ /* 0x000fe20000000800 */
[----:B------:R-:W-:Y:S01]  /*19d20*/  @!PT LDS RZ, [RZ] ;  /* 0x00000000fffff984 */ /* 0x000fe20000000800 */
[----:B------:R-:W-:Y:S01]  /*19d30*/  @!PT LDS RZ, [RZ] ;  /* 0x00000000fffff984 */ /* 0x000fe20000000800 */
[----:B------:R0:W-:Y:S01]  /*19d40*/  @P0 LDGSTS.E.BYPASS.LTC128B.128 [R8+0x11400], desc[UR42][R6.64], !P2 ;  /* 0x1140000006080fae */ /* 0x0001e2000d101d6a */
[----:B------:R-:W-:Y:S01]  /*19d50*/  IMAD.MOV.U32 R0, RZ, RZ, R14 ;  /* 0x000000ffff007224 */ /* 0x000fe200078e000e */
[----:B------:R-:W-:Y:S06]  /*19d60*/  BRA `(.L_x_833) ;  /* 0xffffff9c00e07947 */ /* 0x000fec000383ffff */
.L_x_682:
[----:B------:R-:W-:Y:S01]  /*19d70*/  IMAD.MOV.U32 R13, RZ, RZ, R0 ;  /* 0x000000ffff0d7224 */ /* 0x000fe200078e0000 */
[----:B------:R-:W-:Y:S01]  /*19d80*/  MOV R12, RZ ;  /* 0x000000ff000c7202 */ /* 0x000fe20000000f00 */
[----:B------:R-:W-:Y:S02]  /*19d90*/  IMAD.MOV.U32 R11, RZ, RZ, 0x181f ;  /* 0x0000181fff0b7424 */ /* 0x000fe400078e00ff */
[----:B------:R-:W-:Y:S02]  /*19da0*/  IMAD.MOV.U32 R15, RZ, RZ, -0x1 ;  /* 0xffffffffff0f7424 */ /* 0x000fe400078e00ff */
[----:B-----5:R-:W-:Y:S02]  /*19db0*/  IMAD R3, R26, R10, RZ ;  /* 0x0000000a1a037224 */ /* 0x020fe400078e02ff */
[----:B------:R-:W-:-:S07]  /*19dc0*/  IMAD R25, R25, 0xc0, R9 ;  /* 0x000000c019197824 */ /* 0x000fce00078e0209 */
[----:B------:R-:W-:Y:S05]  /*19dd0*/  WARPSYNC.COLLECTIVE R15, `(.L_x_834) ;  /* 0x000000000f087348 */ /* 0x000fea0003c00000 */
[----:B------:R0:W1:Y:S02]  /*19de0*/  SHFL.IDX P6, R14, R13, R12, R11 ;  /* 0x0000000c0d0e7389 */ /* 0x00006400000c000b */
[----:B01----:R-:W-:Y:S01]  /*19df0*/  ENDCOLLECTIVE ;  /* 0x000000000000791b */ /* 0x003fe20003800000 */
.L_x_834:
[C---:B------:R-:W-:Y:S01]  /*19e00*/  VIADD R8, R25.reuse, 0x10 ;  /* 0x0000001019087836 */ /* 0x040fe20000000000 */
[----:B------:R-:W-:Y:S01]  /*19e10*/  ISETP.GE.AND P1, PT, R25, R3, PT ;  /* 0x000000031900720c */ /* 0x000fe20003f26270 */
[----:B------:R-:W-:Y:S02]  /*19e20*/  IMAD.MOV.U32 R13, RZ, RZ, R2 ;  /* 0x000000ffff0d7224 */ /* 0x000fe400078e0002 */
[----:B------:R-:W-:-:S10]  /*19e30*/  IMAD.MOV.U32 R6, RZ, RZ, R14 ;  /* 0x000000ffff067224 */ /* 0x000fd400078e000e */
[----:B------:R-:W-:Y:S05]  /*19e40*/  WARPSYNC.COLLECTIVE R15, `(.L_x_835) ;  /* 0x000000000f087348 */ /* 0x000fea0003c00000 */
[----:B------:R0:W1:Y:S02]  /*19e50*/  SHFL.IDX P6, R14, R13, R12, R11 ;  /* 0x0000000c0d0e7389 */ /* 0x00006400000c000b */
[----:B01----:R-:W-:Y:S01]  /*19e60*/  ENDCOLLECTIVE ;  /* 0x000000000000791b */ /* 0x003fe20003800000 */
.L_x_835:
[----:B------:R-:W-:Y:S02]  /*19e70*/  IMAD.MOV.U32 R13, RZ, RZ, R0 ;  /* 0x000000ffff0d7224 */ /* 0x000fe400078e0000 */
[----:B------:R-:W-:Y:S02]  /*19e80*/  IMAD.MOV.U32 R12, RZ, RZ, 0x1 ;  /* 0x00000001ff0c7424 */ /* 0x000fe400078e00ff */
[----:B------:R-:W-:-:S07]  /*19e90*/  IMAD.MOV.U32 R7, RZ, RZ, R14 ;  /* 0x000000ffff077224 */ /* 0x000fce00078e000e */
[----:B------:R-:W-:Y:S05]  /*19ea0*/  WARPSYNC.COLLECTIVE R15, `(.L_x_836) ;  /* 0x000000000f087348 */ /* 0x000fea0003c00000 */
[----:B------:R0:W1:Y:S02]  /*19eb0*/  SHFL.IDX P6, R14, R13, R12, R11 ;  /* 0x0000000c0d0e7389 */ /* 0x00006400000c000b */
[----:B01----:R-:W-:Y:S01]  /*19ec0*/  ENDCOLLECTIVE ;  /* 0x000000000000791b */ /* 0x003fe20003800000 */
.L_x_836:
        /* <DEDUP_REMOVED lines=9> */
[----:B------:R0:W-:Y:S01]  /*19f60*/  @!P1 LDGSTS.E.BYPASS.LTC128B.128 [R20+0x8400], desc[UR42][R6.64], !P0 ;  /* 0x0840000006149fae */ /* 0x0001e2000c101d6a */
[----:B------:R-:W-:Y:S01]  /*19f70*/  ISETP.GE.AND P1, PT, R8, R3, PT ;  /* 0x000000030800720c */ /* 0x000fe20003f26270 */
[----:B0-----:R-:W-:-:S12]  /*19f80*/  IMAD.MOV.U32 R6, RZ, RZ, R14 ;  /* 0x000000ffff067224 */ /* 0x001fd800078e000e */
[----:B------:R-:W-:Y:S05]  /*19f90*/  WARPSYNC.COLLECTIVE R15, `(.L_x_837) ;  /* 0x000000000f087348 */ /* 0x000fea0003c00000 */
[----:B------:R0:W1:Y:S02]  /*19fa0*/  SHFL.IDX P6, R14, R13, R12, R11 ;  /* 0x0000000c0d0e7389 */ /* 0x00006400000c000b */
[----:B01----:R-:W-:Y:S01]  /*19fb0*/  ENDCOLLECTIVE ;  /* 0x000000000000791b */ /* 0x003fe20003800000 */
.L_x_837:
[----:B------:R-:W-:Y:S02]  /*19fc0*/  IMAD.MOV.U32 R13, RZ, RZ, R0 ;  /* 0x000000ffff0d7224 */ /* 0x000fe400078e0000 */
[----:B------:R-:W-:Y:S01]  /*19fd0*/  IMAD.MOV.U32 R12, RZ, RZ, 0x2 ;  /* 0x00000002ff0c7424 */ /* 0x000fe200078e00ff */
[----:B------:R-:W-:-:S07]  /*19fe0*/  MOV R7, R14 ;  /* 0x0000000e00077202 */ /* 0x000fce0000000f00 */
[----:B------:R-:W-:Y:S05]  /*19ff0*/  WARPSYNC.COLLECTIVE R15, `(.L_x_838) ;  /* 0x000000000f087348 */ /* 0x000fea0003c00000 */
[----:B------:R0:W1:Y:S02]  /*1a000*/  SHFL.IDX P6, R14, R13, R12, R11 ;  /* 0x0000000c0d0e7389 */ /* 0x00006400000c000b */
[----:B01----:R-:W-:Y:S01]  /*1a010*/  ENDCOLLECTIVE ;  /* 0x000000000000791b */ /* 0x003fe20003800000 */
.L_x_838:
        /* <DEDUP_REMOVED lines=16> */
.L_x_839:
[----:B------:R-:W-:Y:S02]  /*1a120*/  IMAD.MOV.U32 R13, RZ, RZ, R0 ;  /* 0x000000ffff0d7224 */ /* 0x000fe400078e0000 */
[----:B------:R-:W-:Y:S02]  /*1a130*/  IMAD.MOV.U32 R12, RZ, RZ, 0x3 ;  /* 0x00000003ff0c7424 */ /* 0x000fe400078e00ff */
[----:B------:R-:W-:-:S07]  /*1a140*/  IMAD.MOV.U32 R7, RZ, RZ, R14 ;  /* 0x000000ffff077224 */ /* 0x000fce00078e000e */
[----:B------:R-:W-:Y:S05]  /*1a150*/  WARPSYNC.COLLECTIVE R15, `(.L_x_840) ;  /* 0x000000000f087348 */ /* 0x000fea0003c00000 */
[----:B------:R0:W1:Y:S02]  /*1a160*/  SHFL.IDX P6, R14, R13, R12, R11 ;  /* 0x0000000c0d0e7389 */ /* 0x00006400000c000b */
[----:B01----:R-:W-:Y:S01]  /*1a170*/  ENDCOLLECTIVE ;  /* 0x000000000000791b */ /* 0x003fe20003800000 */
.L_x_840:
        /* <DEDUP_REMOVED lines=11> */
[----:B------:R-:W-:Y:S02]  /*1a230*/  ISETP.GE.AND P1, PT, R6, R3, PT ;  /* 0x000000030600720c */ /* 0x000fe40003f26270 */
[----:B------:R-:W-:-:S11]  /*1a240*/  MOV R6, R14 ;  /* 0x0000000e00067202 */ /* 0x000fd60000000f00 */
[----:B------:R-:W-:Y:S05]  /*1a250*/  WARPSYNC.COLLECTIVE R15, `(.L_x_841) ;  /* 0x000000000f087348 */ /* 0x000fea0003c00000 */
[----:B------:R0:W1:Y:S02]  /*1a260*/  SHFL.IDX P6, R14, R13, R12, R11 ;  /* 0x0000000c0d0e7389 */ /* 0x00006400000c000b */
[----:B01----:R-:W-:Y:S01]  /*1a270*/  ENDCOLLECTIVE ;  /* 0x000000000000791b */ /* 0x003fe20003800000 */
.L_x_841:
[----:B------:R-:W-:Y:S01]  /*1a280*/  IMAD.MOV.U32 R13, RZ, RZ, R0 ;  /* 0x000000ffff0d7224 */ /* 0x000fe200078e0000 */
[----:B------:R-:W-:Y:S01]  /*1a290*/  MOV R12, 0x4 ;  /* 0x00000004000c7802 */ /* 0x000fe20000000f00 */
[----:B------:R-:W-:-:S07]  /*1a2a0*/  IMAD.MOV.U32 R7, RZ, RZ, R14 ;  /* 0x000000ffff077224 */ /* 0x000fce00078e000e */
[----:B------:R-:W-:Y:S05]  /*1a2b0*/  WARPSYNC.COLLECTIVE R15, `(.L_x_842) ;  /* 0x000000000f087348 */ /* 0x000fea0003c00000 */
[----:B------:R0:W1:Y:S02]  /*1a2c0*/  SHFL.IDX P6, R14, R13, R12, R11 ;  /* 0x0000000c0d0e7389 */ /* 0x00006400000c000b */
[----:B01----:R-:W-:Y:S01]  /*1a2d0*/  ENDCOLLECTIVE ;  /* 0x000000000000791b */ /* 0x003fe20003800000 */
.L_x_842:
        /* <DEDUP_REMOVED lines=16> */
.L_x_843:
[----:B------:R-:W-:Y:S01]  /*1a3e0*/  MOV R13, R0 ;  /* 0x00000000000d7202 */ /* 0x000fe20000000f00 */
[----:B------:R-:W-:Y:S02]  /*1a3f0*/  IMAD.MOV.U32 R12, RZ, RZ, 0x5 ;  /* 0x00000005ff0c7424 */ /* 0x000fe400078e00ff */
[----:B------:R-:W-:-:S07]  /*1a400*/  IMAD.MOV.U32 R7, RZ, RZ, R14 ;  /* 0x000000ffff077224 */ /* 0x000fce00078e000e */
[----:B------:R-:W-:Y:S05]  /*1a410*/  WARPSYNC.COLLECTIVE R15, `(.L_x_844) ;  /* 0x000000000f087348 */ /* 0x000fea0003c00000 */
[----:B------:R0:W1:Y:S02]  /*1a420*/  SHFL.IDX P6, R14, R13, R12, R11 ;  /* 0x0000000c0d0e7389 */ /* 0x00006400000c000b */
[----:B01----:R-:W-:Y:S01]  /*1a430*/  ENDCOLLECTIVE ;  /* 0x000000000000791b */ /* 0x003fe20003800000 */
.L_x_844:
        /* <DEDUP_REMOVED lines=16> */
.L_x_845:
[----:B------:R-:W-:Y:S02]  /*1a540*/  IMAD.MOV.U32 R13, RZ, RZ, R0 ;  /* 0x000000ffff0d7224 */ /* 0x000fe400078e0000 */
[----:B------:R-:W-:Y:S02]  /*1a550*/  IMAD.MOV.U32 R12, RZ, RZ, 0x6 ;  /* 0x00000006ff0c7424 */ /* 0x000fe400078e00ff */
[----:B------:R-:W-:-:S07]  /*1a560*/  IMAD.MOV.U32 R7, RZ, RZ, R14 ;  /* 0x000000ffff077224 */ /* 0x000fce00078e000e */
[----:B------:R-:W-:Y:S05]  /*1a570*/  WARPSYNC.COLLECTIVE R15, `(.L_x_846) ;  /* 0x000000000f087348 */ /* 0x000fea0003c00000 */
[----:B------:R0:W1:Y:S02]  /*1a580*/  SHFL.IDX P6, R14, R13, R12, R11 ;  /* 0x0000000c0d0e7389 */ /* 0x00006400000c000b */
[----:B01----:R-:W-:Y:S01]  /*1a590*/  ENDCOLLECTIVE ;  /* 0x000000000000791b */ /* 0x003fe20003800000 */
.L_x_846:
        /* <DEDUP_REMOVED lines=16> */
.L_x_847:
[----:B------:R-:W-:Y:S02]  /*1a6a0*/  IMAD.MOV.U32 R13, RZ, RZ, R0 ;  /* 0x000000ffff0d7224 */ /* 0x000fe400078e0000 */
[----:B------:R-:W-:Y:S02]  /*1a6b0*/  IMAD.MOV.U32 R12, RZ, RZ, 0x7 ;  /* 0x00000007ff0c7424 */ /* 0x000fe400078e00ff */
[----:B------:R-:W-:-:S07]  /*1a6c0*/  IMAD.MOV.U32 R7, RZ, RZ, R14 ;  /* 0x000000ffff077224 */ /* 0x000fce00078e000e */
[----:B------:R-:W-:Y:S05]  /*1a6d0*/  WARPSYNC.COLLECTIVE R15, `(.L_x_848) ;  /* 0x000000000f087348 */ /* 0x000fea0003c00000 */
[----:B------:R0:W1:Y:S02]  /*1a6e0*/  SHFL.IDX P6, R14, R13, R12, R11 ;  /* 0x0000000c0d0e7389 */ /* 0x00006400000c000b */
[----:B01----:R-:W-:Y:S01]  /*1a6f0*/  ENDCOLLECTIVE ;  /* 0x000000000000791b */ /* 0x003fe20003800000 */
.L_x_848:
[----:B------:R-:W-:-:S04]  /*1a700*/  @!P1 LEA R7, P2, R21, R7, 0x1 ;  /* 0x0000000715079211 */ /* 0x000fc800078408ff */
[----:B------:R-:W-:-:S04]  /*1a710*/  @!P1 IADD3.X R6, RZ, R6, RZ, P2, !PT ;  /* 0x00000006ff069210 */ /* 0x000fc800017fe4ff */
[----:B------:R-:W-:Y:S01]  /*1a720*/  @!P1 LOP3.LUT R7, R7, R6, RZ, 0x3c, !PT ;  /* 0x0000000607079212 */ /* 0x000fe200078e3cff */
[----:B------:R-:W-:-:S03]  /*1a730*/  IMAD.MOV.U32 R13, RZ, RZ, R2 ;  /* 0x000000ffff0d7224 */ /* 0x000fc600078e0002 */
[----:B------:R-:W-:Y:S02]  /*1a740*/  @!P1 LOP3.LUT R6, R7, R6, RZ, 0x3c, !PT ;  /* 0x0000000607069212 */ /* 0x000fe400078e3cff */
[----:B------:R-:W-:Y:S02]  /*1a750*/  IADD3 R2, R25, 0x70, RZ ;  /* 0x0000007019027810 */ /* 0x000fe40007ffe0ff */
[----:B------:R-:W-:Y:S01]  /*1a760*/  @!P1 LOP3.LUT R7, R7, R6, RZ, 0x3c, !PT ;  /* 0x0000000607079212 */ /* 0x000fe200078e3cff */
[----:B------:R-:W-:-:S04]  /*1a770*/  IMAD.MOV.U32 R0, RZ, RZ, R14 ;  /* 0x000000ffff007224 */ /* 0x000fc800078e000e */
[----:B------:R-:W-:Y:S01]  /*1a780*/  @!PT LDS RZ, [RZ] ;  /* 0x00000000fffff984 */ /* 0x000fe20000000800 */
[----:B------:R-:W-:Y:S01]  /*1a790*/  @!PT LDS RZ, [RZ] ;  /* 0x00000000fffff984 */ /* 0x000fe20000000800 */
[----:B------:R-:W-:Y:S01]  /*1a7a0*/  @!PT LDS RZ, [RZ] ;  /* 0x00000000fffff984 */ /* 0x000fe20000000800 */
[----:B------:R0:W-:Y:S01]  /*1a7b0*/  @!P1 LDGSTS.E.BYPASS.LTC128B.128 [R20+0xb400], desc[UR42][R6.64], !P0 ;  /* 0x0b40000006149fae */ /* 0x0001e2000c101d6a */
[----:B------:R-:W-:-:S13]  /*1a7c0*/  ISETP.GE.AND P1, PT, R2, R3, PT ;  /* 0x000000030200720c */ /* 0x000fda0003f26270 */
[----:B0-----:R-:W-:Y:S05]  /*1a7d0*/  WARPSYNC.COLLECTIVE R15, `(.L_x_849) ;  /* 0x000000000f087348 */ /* 0x001fea0003c00000 */
[----:B------:R1:W2:Y:S02]  /*1a7e0*/  SHFL.IDX P6, R14, R13, R12, R11 ;  /* 0x0000000c0d0e7389 */ /* 0x0002a400000c000b */
[----:B012---:R-:W-:Y:S01]  /*1a7f0*/  ENDCOLLECTIVE ;  /* 0x000000000000791b */ /* 0x007fe20003800000 */
.L_x_849:
[----:B------:R-:W-:Y:S02]  /*1a800*/  IMAD.MOV.U32 R13, RZ, RZ, R4 ;  /* 0x000000ffff0d7224 */ /* 0x000fe400078e0004 */
[----:B------:R-:W-:Y:S02]  /*1a810*/  IMAD.MOV.U32 R12, RZ, RZ, RZ ;  /* 0x000000ffff0c7224 */ /* 0x000fe400078e00ff */
[----:B------:R-:W-:-:S07]  /*1a820*/  IMAD.MOV.U32 R6, RZ, RZ, R14 ;  /* 0x000000ffff067224 */ /* 0x000fce00078e000e */
[----:B------:R-:W-:Y:S05]  /*1a830*/  WARPSYNC.COLLECTIVE R15, `(.L_x_850) ;  /* 0x000000000f087348 */ /* 0x000fea0003c00000 */
[----:B------:R0:W1:Y:S02]  /*1a840*/  SHFL.IDX P6, R14, R13, R12, R11 ;  /* 0x0000000c0d0e7389 */ /* 0x00006400000c000b */
[----:B01----:R-:W-:Y:S01]  /*1a850*/  ENDCOLLECTIVE ;  /* 0x000000000000791b */ /* 0x003fe20003800000 */
.L_x_850:
[----:B------:R-:W-:-:S05]  /*1a860*/  @!P1 LEA R6, P2, R21, R6, 0x1 ;  /* 0x0000000615069211 */ /* 0x000fca00078408ff */
[----:B------:R-:W-:-:S04]  /*1a870*/  @!P1 IMAD.X R0, RZ, RZ, R0, P2 ;  /* 0x000000ffff009224 */ /* 0x000fc800010e0600 */
[----:B------:R-:W-:Y:S02]  /*1a880*/  @!P1 IMAD.MOV.U32 R7, RZ, RZ, R0 ;  /* 0x000000ffff079224 */ /* 0x000fe400078e0000 */
[----:B------:R-:W-:Y:S02]  /*1a890*/  IMAD.MOV.U32 R13, RZ, RZ, R5 ;  /* 0x000000ffff0d7224 */ /* 0x000fe400078e0005 */
[C---:B------:R-:W-:Y:S01]  /*1a8a0*/  VIADD R0, R25.reuse, 0x80 ;  /* 0x0000008019007836 */ /* 0x040fe20000000000 */
[----:B------:R-:W-:Y:S01]  /*1a8b0*/  @!PT LDS RZ, [RZ] ;  /* 0x00000000fffff984 */ /* 0x000fe20000000800 */
[----:B------:R-:W-:Y:S01]  /*1a8c0*/  @!PT LDS RZ, [RZ] ;  /* 0x00000000fffff984 */ /* 0x000fe20000000800 */
[----:B------:R-:W-:Y:S01]  /*1a8d0*/  @!PT LDS RZ, [RZ] ;  /* 0x00000000fffff984 */ /* 0x000fe20000000800 */
[----:B------:R0:W-:Y:S04]  /*1a8e0*/  @!P1 LDGSTS.E.BYPASS.LTC128B.128 [R20+0xbc00], desc[UR42][R6.64], !P0 ;  /* 0x0bc0000006149fae */ /* 0x0001e8000c101d6a */
[----:B------:R-:W-:Y:S01]  /*1a8f0*/  ISETP.GE.AND P1, PT, R0, R3, PT ;  /* 0x000000030000720c */ /* 0x000fe20003f26270 */
[----:B------:R-:W-:Y:S01]  /*1a900*/  VIADD R0, R25, 0x90 ;  /* 0x0000009019007836 */ /* 0x000fe20000000000 */
[----:B------:R-:W-:-:S11]  /*1a910*/  MOV R2, R14 ;  /* 0x0000000e00027202 */ /* 0x000fd60000000f00 */
[----:B0-----:R-:W-:Y:S05]  /*1a920*/  WARPSYNC.COLLECTIVE R15, `(.L_x_851) ;  /* 0x000000000f087348 */ /* 0x001fea0003c00000 */
[----:B------:R1:W2:Y:S02]  /*1a930*/  SHFL.IDX P6, R14, R13, R12, R11 ;  /* 0x0000000c0d0e7389 */ /* 0x0002a400000c000b */
[----:B012---:R-:W-:Y:S01]  /*1a940*/  ENDCOLLECTIVE ;  /* 0x000000000000791b */ /* 0x007fe20003800000 */
.L_x_851:
[----:B------:R-:W-:Y:S01]  /*1a950*/  MOV R13, R4 ;  /* 0x00000004000d7202 */ /* 0x000fe20000000f00 */
[----:B------:R-:W-:Y:S02]  /*1a960*/  IMAD.MOV.U32 R12, RZ, RZ, 0x1 ;  /* 0x00000001ff0c7424 */ /* 0x000fe400078e00ff */
[----:B------:R-:W-:-:S07]  /*1a970*/  IMAD.MOV.U32 R8, RZ, RZ, R14 ;  /* 0x000000ffff087224 */ /* 0x000fce00078e000e */
[----:B------:R-:W-:Y:S05]  /*1a980*/  WARPSYNC.COLLECTIVE R15, `(.L_x_852) ;  /* 0x000000000f087348 */ /* 0x000fea0003c00000 */
[----:B------:R0:W1:Y:S02]  /*1a990*/  SHFL.IDX P6, R14, R13, R12, R11 ;  /* 0x0000000c0d0e7389 */ /* 0x00006400000c000b */
[----:B01----:R-:W-:Y:S01]  /*1a9a0*/  ENDCOLLECTIVE ;  /* 0x000000000000791b */ /* 0x003fe20003800000 */
.L_x_852:
[----:B------:R-:W-:-:S05]  /*1a9b0*/  @!P1 LEA R6, P2, R21, R8, 0x1 ;  /* 0x0000000815069211 */ /* 0x000fca00078408ff */
[----:B------:R-:W-:-:S04]  /*1a9c0*/  @!P1 IMAD.X R2, RZ, RZ, R2, P2 ;  /* 0x000000ffff029224 */ /* 0x000fc800010e0602 */
[----:B------:R-:W-:Y:S01]  /*1a9d0*/  @!P1 IMAD.MOV.U32 R7, RZ, RZ, R2 ;  /* 0x000000ffff079224 */ /* 0x000fe200078e0002 */
[----:B------:R-:W-:Y:S01]  /*1a9e0*/  IADD3 R2, R25, 0xa0, RZ ;  /* 0x000000a019027810 */ /* 0x000fe20007ffe0ff */
[----:B------:R-:W-:-:S03]  /*1a9f0*/  IMAD.MOV.U32 R13, RZ, RZ, R5 ;  /* 0x000000ffff0d7224 */ /* 0x000fc600078e0005 */
[----:B------:R-:W-:Y:S01]  /*1aa00*/  @!PT LDS RZ, [RZ] ;  /* 0x00000000fffff984 */ /* 0x000fe20000000800 */
[----:B------:R-:W-:Y:S01]  /*1aa10*/  @!PT LDS RZ, [RZ] ;  /* 0x00000000fffff984 */ /* 0x000fe20000000800 */
[----:B------:R-:W-:Y:S01]  /*1aa20*/  @!PT LDS RZ, [RZ] ;  /* 0x00000000fffff984 */ /* 0x000fe20000000800 */
[----:B------:R0:W-:Y:S01]  /*1aa30*/  @!P1 LDGSTS.E.BYPASS.LTC128B.128 [R20+0xc400], desc[UR42][R6.64], !P0 ;  /* 0x0c40000006149fae */ /* 0x0001e2000c101d6a */
[----:B------:R-:W-:Y:S01]  /*1aa40*/  ISETP.GE.AND P1, PT, R0, R3, PT ;  /* 0x000000030000720c */ /* 0x000fe20003f26270 */
[----:B------:R-:W-:-:S12]  /*1aa50*/  IMAD.MOV.U32 R0, RZ, RZ, R14 ;  /* 0x000000ffff007224 */ /* 0x000fd800078e000e */
[----:B0-----:R-:W-:Y:S05]  /*1aa60*/  WARPSYNC.COLLECTIVE R15, `(.L_x_853) ;  /* 0x000000000f087348 */ /* 0x001fea0003c00000 */
[----:B------:R1:W2:Y:S02]  /*1aa70*/  SHFL.IDX P6, R14, R13, R12, R11 ;  /* 0x0000000c0d0e7389 */ /* 0x0002a400000c000b */
[----:B012---:R-:W-:Y:S01]  /*1aa80*/  ENDCOLLECTIVE ;  /* 0x000000000000791b */ /* 0x007fe20003800000 */
.L_x_853:
[----:B------:R-:W-:Y:S02]  /*1aa90*/  IMAD.MOV.U32 R13, RZ, RZ, R4 ;  /* 0x000000ffff0d7224 */ /* 0x000fe400078e0004 */
[----:B------:R-:W-:Y:S02]  /*1aaa0*/  IMAD.MOV.U32 R12, RZ, RZ, 0x2 ;  /* 0x00000002ff0c7424 */ /* 0x000fe400078e00ff */
[----:B------:R-:W-:-:S07]  /*1aab0*/  IMAD.MOV.U32 R6, RZ, RZ, R14 ;  /* 0x000000ffff067224 */ /* 0x000fce00078e000e */
[----:B------:R-:W-:Y:S05]  /*1aac0*/  WARPSYNC.COLLECTIVE R15, `(.L_x_854) ;  /* 0x000000000f087348 */ /* 0x000fea0003c00000 */
[----:B------:R0:W1:Y:S02]  /*1aad0*/  SHFL.IDX P6, R14, R13, R12, R11 ;  /* 0x0000000c0d0e7389 */ /* 0x00006400000c000b */
[----:B01----:R-:W-:Y:S01]  /*1aae0*/  ENDCOLLECTIVE ;  /* 0x000000000000791b */ /* 0x003fe20003800000 */
.L_x_854:
[----:B------:R-:W-:-:S05]  /*1aaf0*/  @!P1 LEA R6, P2, R21, R6, 0x1 ;  /* 0x0000000615069211 */ /* 0x000fca00078408ff */
[----:B------:R-:W-:-:S05]  /*1ab00*/  @!P1 IMAD.X R0, RZ, RZ, R0, P2 ;  /* 0x000000ffff009224 */ /* 0x000fca00010e0600 */
[----:B------:R-:W-:Y:S01]  /*1ab10*/  @!P1 MOV R7, R0 ;  /* 0x0000000000079202 */ /* 0x000fe20000000f00 */
[----:B------:R-:W-:-:S04]  /*1ab20*/  IMAD.MOV.U32 R13, RZ, RZ, R5 ;  /* 0x000000ffff0d7224 */ /* 0x000fc800078e0005 */
        /* <DEDUP_REMOVED lines=9> */
.L_x_855:
[----:B------:R-:W-:Y:S02]  /*1abc0*/  IMAD.MOV.U32 R13, RZ, RZ, R4 ;  /* 0x000000ffff0d7224 */ /* 0x000fe400078e0004 */
[----:B------:R-:W-:Y:S02]  /*1abd0*/  IMAD.MOV.U32 R12, RZ, RZ, 0x3 ;  /* 0x00000003ff0c7424 */ /* 0x000fe400078e00ff */
[----:B------:R-:W-:-:S07]  /*1abe0*/  IMAD.MOV.U32 R6, RZ, RZ, R14 ;  /* 0x000000ffff067224 */ /* 0x000fce00078e000e */
[----:B------:R-:W-:Y:S05]  /*1abf0*/  WARPSYNC.COLLECTIVE R15, `(.L_x_856) ;  /* 0x000000000f087348 */ /* 0x000fea0003c00000 */
[----:B------:R0:W1:Y:S02]  /*1ac00*/  SHFL.IDX P6, R14, R13, R12, R11 ;  /* 0x0000000c0d0e7389 */ /* 0x00006400000c000b */
[----:B01----:R-:W-:Y:S01]  /*1ac10*/  ENDCOLLECTIVE ;  /* 0x000000000000791b */ /* 0x003fe20003800000 */
.L_x_856:
[----:B------:R-:W-:-:S05]  /*1ac20*/  @!P1 LEA R6, P2, R21, R6, 0x1 ;  /* 0x0000000615069211 */ /* 0x000fca00078408ff */
[----:B------:R-:W-:-:S04]  /*1ac30*/  @!P1 IMAD.X R0, RZ, RZ, R0, P2 ;  /* 0x000000ffff009224 */ /* 0x000fc800010e0600 */
        /* <DEDUP_REMOVED lines=10> */
.L_x_857:
[----:B------:R-:W-:Y:S01]  /*1ace0*/  IMAD.MOV.U32 R2, RZ, RZ, R14 ;  /* 0x000000ffff027224 */ /* 0x000fe200078e000e */
[----:B------:R-:W-:Y:S06]  /*1acf0*/  BRA `(.L_x_858) ;  /* 0xffffff9c00cc7947 */ /* 0x000fec000383ffff */
.L_x_685:
[----:B-1----:R1:W2:Y:S02]  /*1ad00*/  SYNCS.PHASECHK.TRANS64.TRYWAIT P0, [R16+URZ+0x16820], R0 ;  /* 0x01682000100075a7 */ /* 0x0022a4000800017f */
[----:B--2---:R-:W-:Y:S05]  /*1ad10*/  @!P0 NANOSLEEP.SYNCS 0x989680 ;  /* 0x009896800000895d */ /* 0x004fea0003900000 */
[----:B------:R-:W2:Y:S02]  /*1ad20*/  @!P0 SYNCS.PHASECHK.TRANS64 P0, [R16+URZ+0x16820], R0 ;  /* 0x01682000100085a7 */ /* 0x000ea4000800007f */
[----:B--2---:R-:W-:Y:S05]  /*1ad30*/  @!P0 BRA `(.L_x_685) ;  /* 0xfffffffc00f08947 */ /* 0x004fea000383ffff */
[----:B------:R-:W-:Y:S05]  /*1ad40*/  BRA `(.L_x_859) ;  /* 0xffffffa000287947 */ /* 0x000fea000383ffff */
.L_x_690:
[----:B0-----:R0:W1:Y:S02]  /*1ad50*/  SYNCS.PHASECHK.TRANS64.TRYWAIT P0, [R5+URZ+0x16840], R2 ;  /* 0x01684002050075a7 */ /* 0x001064000800017f */
[----:B-1----:R-:W-:Y:S05]  /*1ad60*/  @!P0 NANOSLEEP.SYNCS 0x989680 ;  /* 0x009896800000895d */ /* 0x002fea0003900000 */
[----:B------:R-:W1:Y:S02]  /*1ad70*/  @!P0 SYNCS.PHASECHK.TRANS64 P0, [R5+URZ+0x16840], R2 ;  /* 0x01684002050085a7 */ /* 0x000e64000800007f */
[----:B-1----:R-:W-:Y:S05]  /*1ad80*/  @!P0 BRA `(.L_x_690) ;  /* 0xfffffffc00f08947 */ /* 0x002fea000383ffff */
[----:B------:R-:W-:Y:S05]  /*1ad90*/  BRA `(.L_x_860) ;  /* 0xffffffa400087947 */ /* 0x000fea000383ffff */
.L_x_691:
[----:B------:R-:W-:Y:S01]  /*1ada0*/  BSSY B1, `(.L_x_861) ;  /* 0x0000008000017945 */ /* 0x000fe20003800000 */
[----:B------:R-:W-:Y:S02]  /*1adb0*/  IMAD.MOV.U32 R13, RZ, RZ, R10 ;  /* 0x000000ffff0d7224 */ /* 0x000fe400078e000a */
[----:B------:R-:W-:Y:S02]  /*1adc0*/  IMAD.MOV.U32 R12, RZ, RZ, RZ ;  /* 0x000000ffff0c7224 */ /* 0x000fe400078e00ff */
[----:B------:R-:W-:Y:S02]  /*1add0*/  IMAD.MOV.U32 R11, RZ, RZ, 0x181f ;  /* 0x0000181fff0b7424 */ /* 0x000fe400078e00ff */
[----:B------:R-:W-:-:S07]  /*1ade0*/  IMAD.MOV.U32 R15, RZ, RZ, -0x1 ;  /* 0xffffffffff0f7424 */ /* 0x000fce00078e00ff */
[----:B------:R-:W-:Y:S05]  /*1adf0*/  WARPSYNC.COLLECTIVE R15, `(.L_x_862) ;  /* 0x000000000f087348 */ /* 0x000fea0003c00000 */
[----:B------:R0:W1:Y:S02]  /*1ae00*/  SHFL.IDX P6, R14, R13, R12, R11 ;  /* 0x0000000c0d0e7389 */ /* 0x00006400000c000b */
[----:B01----:R-:W-:Y:S01]  /*1ae10*/  ENDCOLLECTIVE ;  /* 0x000000000000791b */ /* 0x003fe20003800000 */
.L_x_862:
[----:B------:R-:W-:Y:S05]  /*1ae20*/  BSYNC B1 ;  /* 0x0000000000017941 */ /* 0x000fea0003800000 */
.L_x_861:
[----:B------:R-:W0:Y:S01]  /*1ae30*/  S2R R7, SR_TID.X ;  /* 0x0000000000077919 */ /* 0x000e220000002100 */
[----:B------:R-:W-:Y:S01]  /*1ae40*/  IMAD.MOV.U32 R13, RZ, RZ, R9 ;  /* 0x000000ffff0d7224 */ /* 0x000fe200078e0009 */
[----:B------:R-:W-:Y:S01]  /*1ae50*/  MOV R3, R14 ;  /* 0x0000000e00037202 */ /* 0x000fe20000000f00 */
[----:B------:R-:W-:Y:S02]  /*1ae60*/  IMAD.MOV.U32 R12, RZ, RZ, RZ ;  /* 0x000000ffff0c7224 */ /* 0x000fe400078e00ff */
[----:B------:R-:W-:Y:S02]  /*1ae70*/  IMAD.MOV.U32 R11, RZ, RZ, 0x181f ;  /* 0x0000181fff0b7424 */ /* 0x000fe400078e00ff */
[----:B------:R-:W-:Y:S02]  /*1ae80*/  IMAD.MOV.U32 R15, RZ, RZ, -0x1 ;  /* 0xffffffffff0f7424 */ /* 0x000fe400078e00ff */
[----:B------:R-:W-:-:S07]  /*1ae90*/  IMAD R8, R8, 0x2, R16 ;  /* 0x0000000208087824 */ /* 0x000fce00078e0210 */
[----:B0-----:R-:W-:Y:S05]  /*1aea0*/  WARPSYNC.COLLECTIVE R15, `(.L_x_863) ;  /* 0x000000000f087348 */ /* 0x001fea0003c00000 */
[----:B------:R1:W2:Y:S02]  /*1aeb0*/  SHFL.IDX P6, R14, R13, R12, R11 ;  /* 0x0000000c0d0e7389 */ /* 0x0002a400000c000b */
[----:B012---:R-:W-:Y:S01]  /*1aec0*/  ENDCOLLECTIVE ;  /* 0x000000000000791b */ /* 0x007fe20003800000 */
.L_x_863:
[----:B------:R-:W-:Y:S02]  /*1aed0*/  IMAD.MOV.U32 R13, RZ, RZ, R10 ;  /* 0x000000ffff0d7224 */ /* 0x000fe400078e000a */
[----:B------:R-:W-:Y:S02]  /*1aee0*/  IMAD.MOV.U32 R12, RZ, RZ, 0x1 ;  /* 0x00000001ff0c7424 */ /* 0x000fe400078e00ff */
[----:B------:R-:W-:Y:S01]  /*1aef0*/  IMAD.SHL.U32 R7, R7, 0x8, RZ ;  /* 0x0000000807077824 */ /* 0x000fe200078e00ff */
[----:B------:R-:W-:-:S07]  /*1af00*/  MOV R2, R14 ;  /* 0x0000000e00027202 */ /* 0x000fce0000000f00 */
[----:B------:R-:W-:Y:S05]  /*1af10*/  WARPSYNC.COLLECTIVE R15, `(.L_x_864) ;  /* 0x000000000f087348 */ /* 0x000fea0003c00000 */
[----:B------:R0:W1:Y:S02]  /*1af20*/  SHFL.IDX P6, R14, R13, R12, R11 ;  /* 0x0000000c0d0e7389 */ /* 0x00006400000c000b */
[----:B01----:R-:W-:Y:S01]  /*1af30*/  ENDCOLLECTIVE ;  /* 0x000000000000791b */ /* 0x003fe20003800000 */
.L_x_864:
[----:B------:R-:W-:-:S05]  /*1af40*/  LOP3.LUT R7, R7, 0x38, RZ, 0xc0, !PT ;  /* 0x0000003807077812 */ /* 0x000fca00078ec0ff */
[----:B------:R-:W-:-:S05]  /*1af50*/  IMAD.SHL.U32 R7, R7, 0x2, RZ ;  /* 0x0000000207077824 */ /* 0x000fca00078e00ff */
[----:B------:R-:W-:Y:S01]  /*1af60*/  IADD3 R2, P0, R2, R7, RZ ;  /* 0x0000000702027210 */ /* 0x000fe20007f1e0ff */
[----:B------:R-:W-:-:S04]  /*1af70*/  IMAD.MOV.U32 R13, RZ, RZ, R9 ;  /* 0x000000ffff0d7224 */ /* 0x000fc800078e0009 */
[----:B------:R-:W-:-:S05]  /*1af80*/  IMAD.X R3, RZ, RZ, R3, P0 ;  /* 0x000000ffff037224 */ /* 0x000fca00000e0603 */
[----:B------:R-:W-:Y:S01]  /*1af90*/  @!PT LDS RZ, [RZ] ;  /* 0x00000000fffff984 */ /* 0x000fe20000000800 */
[----:B------:R-:W-:Y:S01]  /*1afa0*/  @!PT LDS RZ, [RZ] ;  /* 0x00000000fffff984 */ /* 0x000fe20000000800 */
[----:B------:R-:W-:Y:S01]  /*1afb0*/  @!PT LDS RZ, [RZ] ;  /* 0x00000000fffff984 */ /* 0x000fe20000000800 */
[----:B------:R0:W-:Y:S02]  /*1afc0*/  LDGSTS.E.BYPASS.LTC128B.128 [R8+0xe400], desc[UR42][R2.64], !P2 ;  /* 0x0e40000002087fae */ /* 0x0001e4000d101d6a */
[----:B0-----:R-:W-:-:S07]  /*1afd0*/  MOV R3, R14 ;  /* 0x0000000e00037202 */ /* 0x001fce0000000f00 */
[----:B------:R-:W-:Y:S05]  /*1afe0*/  WARPSYNC.COLLECTIVE R15, `(.L_x_865) ;  /* 0x000000000f087348 */ /* 0x000fea0003c00000 */
[----:B------:R0:W1:Y:S02]  /*1aff0*/  SHFL.IDX P6, R14, R13, R12, R11 ;  /* 0x0000000c0d0e7389 */ /* 0x00006400000c000b */
[----:B01----:R-:W-:Y:S01]  /*1b000*/  ENDCOLLECTIVE ;  /* 0x000000000000791b */ /* 0x003fe20003800000 */
.L_x_865:
[----:B------:R-:W-:Y:S02]  /*1b010*/  IMAD.MOV.U32 R13, RZ, RZ, R10 ;  /* 0x000000ffff0d7224 */ /* 0x000fe400078e000a */
[----:B------:R-:W-:Y:S02]  /*1b020*/  IMAD.MOV.U32 R12, RZ, RZ, 0x2 ;  /* 0x00000002ff0c7424 */ /* 0x000fe400078e00ff */
[----:B------:R-:W-:-:S07]  /*1b030*/  IMAD.MOV.U32 R2, RZ, RZ, R14 ;  /* 0x000000ffff027224 */ /* 0x000fce00078e000e */
[----:B------:R-:W-:Y:S05]  /*1b040*/  WARPSYNC.COLLECTIVE R15, `(.L_x_866) ;  /* 0x000000000f087348 */ /* 0x000fea0003c00000 */
[----:B------:R0:W1:Y:S02]  /*1b050*/  SHFL.IDX P6, R14, R13, R12, R11 ;  /* 0x0000000c0d0e7389 */ /* 0x00006400000c000b */
[----:B01----:R-:W-:Y:S01]  /*1b060*/  ENDCOLLECTIVE ;  /* 0x000000000000791b */ /* 0x003fe20003800000 */
.L_x_866:
        /* <DEDUP_REMOVED lines=11> */
.L_x_867:
[----:B------:R-:W-:Y:S02]  /*1b120*/  IMAD.MOV.U32 R13, RZ, RZ, R10 ;  /* 0x000000ffff0d7224 */ /* 0x000fe400078e000a */
[----:B------:R-:W-:Y:S02]  /*1b130*/  IMAD.MOV.U32 R12, RZ, RZ, 0x3 ;  /* 0x00000003ff0c7424 */ /* 0x000fe400078e00ff */
[----:B------:R-:W-:-:S07]  /*1b140*/  IMAD.MOV.U32 R2, RZ, RZ, R14 ;  /* 0x000000ffff027224 */ /* 0x000fce00078e000e */
[----:B------:R-:W-:Y:S05]  /*1b150*/  WARPSYNC.COLLECTIVE R15, `(.L_x_868) ;  /* 0x000000000f087348 */ /* 0x000fea0003c00000 */
[----:B------:R0:W1:Y:S02]  /*1b160*/  SHFL.IDX P6, R14, R13, R12, R11 ;  /* 0x0000000c0d0e7389 */ /* 0x00006400000c000b */
[----:B01----:R-:W-:Y:S01]  /*1b170*/  ENDCOLLECTIVE ;  /* 0x000000000000791b */ /* 0x003fe20003800000 */
.L_x_868:
        /* <DEDUP_REMOVED lines=11> */
.L_x_869:
[----:B------:R-:W-:Y:S02]  /*1b230*/  IMAD.MOV.U32 R13, RZ, RZ, R10 ;  /* 0x000000ffff0d7224 */ /* 0x000fe400078e000a */
[----:B------:R-:W-:Y:S02]  /*1b240*/  IMAD.MOV.U32 R12, RZ, RZ, 0x4 ;  /* 0x00000004ff0c7424 */ /* 0x000fe400078e00ff */
[----:B------:R-:W-:-:S07]  /*1b250*/  IMAD.MOV.U32 R2, RZ, RZ, R14 ;  /* 0x000000ffff027224 */ /* 0x000fce00078e000e */
[----:B------:R-:W-:Y:S05]  /*1b260*/  WARPSYNC.COLLECTIVE R15, `(.L_x_870) ;  /* 0x000000000f087348 */ /* 0x000fea0003c00000 */
[----:B------:R0:W1:Y:S02]  /*1b270*/  SHFL.IDX P6, R14, R13, R12, R11 ;  /* 0x0000000c0d0e7389 */ /* 0x00006400000c000b */
[----:B01----:R-:W-:Y:S01]  /*1b280*/  ENDCOLLECTIVE ;  /* 0x000000000000791b */ /* 0x003fe20003800000 */
.L_x_870:
        /* <DEDUP_REMOVED lines=11> */
.L_x_871:
[----:B------:R-:W-:Y:S02]  /*1b340*/  IMAD.MOV.U32 R13, RZ, RZ, R10 ;  /* 0x000000ffff0d7224 */ /* 0x000fe400078e000a */
[----:B------:R-:W-:Y:S02]  /*1b350*/  IMAD.MOV.U32 R12, RZ, RZ, 0x5 ;  /* 0x00000005ff0c7424 */ /* 0x000fe400078e00ff */
[----:B------:R-:W-:-:S07]  /*1b360*/  IMAD.MOV.U32 R2, RZ, RZ, R14 ;  /* 0x000000ffff027224 */ /* 0x000fce00078e000e */
[----:B------:R-:W-:Y:S05]  /*1b370*/  WARPSYNC.COLLECTIVE R15, `(.L_x_872) ;  /* 0x000000000f087348 */ /* 0x000fea0003c00000 */
[----:B------:R0:W1:Y:S02]  /*1b380*/  SHFL.IDX P6, R14, R13, R12, R11 ;  /* 0x0000000c0d0e7389 */ /* 0x00006400000c000b */
[----:B01----:R-:W-:Y:S01]  /*1b390*/  ENDCOLLECTIVE ;  /* 0x000000000000791b */ /* 0x003fe20003800000 */
.L_x_872:
        /* <DEDUP_REMOVED lines=11> */
.L_x_873:
[----:B------:R-:W-:Y:S02]  /*1b450*/  IMAD.MOV.U32 R13, RZ, RZ, R10 ;  /* 0x000000ffff0d7224 */ /* 0x000fe400078e000a */
[----:B------:R-:W-:Y:S02]  /*1b460*/  IMAD.MOV.U32 R12, RZ, RZ, 0x6 ;  /* 0x00000006ff0c7424 */ /* 0x000fe400078e00ff */
[----:B------:R-:W-:-:S07]  /*1b470*/  IMAD.MOV.U32 R2, RZ, RZ, R14 ;  /* 0x000000ffff027224 */ /* 0x000fce00078e000e */
[----:B------:R-:W-:Y:S05]  /*1b480*/  WARPSYNC.COLLECTIVE R15, `(.L_x_874) ;  /* 0x000000000f087348 */ /* 0x000fea0003c00000 */
[----:B------:R0:W1:Y:S02]  /*1b490*/  SHFL.IDX P6, R14, R13, R12, R11 ;  /* 0x0000000c0d0e7389 */ /* 0x00006400000c000b */
[----:B01----:R-:W-:Y:S01]  /*1b4a0*/  ENDCOLLECTIVE ;  /* 0x000000000000791b */ /* 0x003fe20003800000 */
.L_x_874:
        /* <DEDUP_REMOVED lines=11> */
.L_x_875:
[----:B------:R-:W-:Y:S02]  /*1b560*/  IMAD.MOV.U32 R13, RZ, RZ, R10 ;  /* 0x000000ffff0d7224 */ /* 0x000fe400078e000a */
[----:B------:R-:W-:Y:S02]  /*1b570*/  IMAD.MOV.U32 R12, RZ, RZ, 0x7 ;  /* 0x00000007ff0c7424 */ /* 0x000fe400078e00ff */
[----:B------:R-:W-:-:S07]  /*1b580*/  IMAD.MOV.U32 R2, RZ, RZ, R14 ;  /* 0x000000ffff027224 */ /* 0x000fce00078e000e */
[----:B------:R-:W-:Y:S05]  /*1b590*/  WARPSYNC.COLLECTIVE R15, `(.L_x_876) ;  /* 0x000000000f087348 */ /* 0x000fea0003c00000 */
[----:B------:R0:W1:Y:S02]  /*1b5a0*/  SHFL.IDX P6, R14, R13, R12, R11 ;  /* 0x0000000c0d0e7389 */ /* 0x00006400000c000b */
[----:B01----:R-:W-:Y:S01]  /*1b5b0*/  ENDCOLLECTIVE ;  /* 0x000000000000791b */ /* 0x003fe20003800000 */
.L_x_876:
[----:B------:R-:W-:-:S05]  /*1b5c0*/  IADD3 R2, P0, R2, R7, RZ ;  /* 0x0000000702027210 */ /* 0x000fca0007f1e0ff */
[----:B------:R-:W-:-:S05]  /*1b5d0*/  IMAD.X R3, RZ, RZ, R3, P0 ;  /* 0x000000ffff037224 */ /* 0x000fca00000e0603 */
        /* <DEDUP_REMOVED lines=9> */
.L_x_877:
[----:B------:R-:W-:Y:S01]  /*1b670*/  IMAD.MOV.U32 R2, RZ, RZ, R14 ;  /* 0x000000ffff027224 */ /* 0x000fe200078e000e */
[----:B------:R-:W-:Y:S06]  /*1b680*/  BRA `(.L_x_878) ;  /* 0xffffff9c00f47947 */ /* 0x000fec000383ffff */
.L_x_696:
[----:B-1----:R1:W2:Y:S02]  /*1b690*/  SYNCS.PHASECHK.TRANS64.TRYWAIT P0, [R5+URZ+0x16860], R2 ;  /* 0x01686002050075a7 */ /* 0x0022a4000800017f */
[----:B--2---:R-:W-:Y:S05]  /*1b6a0*/  @!P0 NANOSLEEP.SYNCS 0x989680 ;  /* 0x009896800000895d */ /* 0x004fea0003900000 */
[----:B------:R-:W2:Y:S02]  /*1b6b0*/  @!P0 SYNCS.PHASECHK.TRANS64 P0, [R5+URZ+0x16860], R2 ;  /* 0x01686002050085a7 */ /* 0x000ea4000800007f */
[----:B--2---:R-:W-:Y:S05]  /*1b6c0*/  @!P0 BRA `(.L_x_696) ;  /* 0xfffffffc00f08947 */ /* 0x004fea000383ffff */
[----:B------:R-:W-:Y:S05]  /*1b6d0*/  BRA `(.L_x_879) ;  /* 0xffffffa0004c7947 */ /* 0x000fea000383ffff */
.L_x_697:
[----:B------:R-:W-:Y:S01]  /*1b6e0*/  BSSY B1, `(.L_x_880) ;  /* 0x0000008000017945 */ /* 0x000fe20003800000 */
[----:B------:R-:W-:Y:S01]  /*1b6f0*/  IMAD.MOV.U32 R13, RZ, RZ, R19 ;  /* 0x000000ffff0d7224 */ /* 0x000fe200078e0013 */
[----:B------:R-:W-:Y:S01]  /*1b700*/  MOV R15, 0xffffffff ;  /* 0xffffffff000f7802 */ /* 0x000fe20000000f00 */
[----:B------:R-:W-:Y:S02]  /*1b710*/  IMAD.MOV.U32 R12, RZ, RZ, RZ ;  /* 0x000000ffff0c7224 */ /* 0x000fe400078e00ff */
[----:B------:R-:W-:-:S07]  /*1b720*/  IMAD.MOV.U32 R11, RZ, RZ, 0x181f ;  /* 0x0000181fff0b7424 */ /* 0x000fce00078e00ff */
[----:B-1----:R-:W-:Y:S05]  /*1b730*/  WARPSYNC.COLLECTIVE R15, `(.L_x_881) ;  /* 0x000000000f087348 */ /* 0x002fea0003c00000 */
[----:B------:R0:W2:Y:S02]  /*1b740*/  SHFL.IDX P6, R14, R13, R12, R11 ;  /* 0x0000000c0d0e7389 */ /* 0x0000a400000c000b */
[----:B012---:R-:W-:Y:S01]  /*1b750*/  ENDCOLLECTIVE ;  /* 0x000000000000791b */ /* 0x007fe20003800000 */
.L_x_881:
[----:B------:R-:W-:Y:S05]  /*1b760*/  BSYNC B1 ;  /* 0x0000000000017941 */ /* 0x000fea0003800000 */
.L_x_880:
[----:B------:R-:W-:Y:S01]  /*1b770*/  IMAD.MOV.U32 R13, RZ, RZ, R18 ;  /* 0x000000ffff0d7224 */ /* 0x000fe200078e0012 */
[----:B------:R-:W-:Y:S01]  /*1b780*/  ISETP.LT.OR P2, PT, R8, 0x1, P1 ;  /* 0x000000010800780c */ /* 0x000fe20000f41670 */
[----:B------:R-:W-:Y:S02]  /*1b790*/  IMAD.MOV.U32 R12, RZ, RZ, RZ ;  /* 0x000000ffff0c7224 */ /* 0x000fe400078e00ff */
[----:B------:R-:W-:Y:S02]  /*1b7a0*/  IMAD.MOV.U32 R11, RZ, RZ, 0x181f ;  /* 0x0000181fff0b7424 */ /* 0x000fe400078e00ff */
[----:B------:R-:W-:Y:S02]  /*1b7b0*/  IMAD.MOV.U32 R15, RZ, RZ, -0x1 ;  /* 0xffffffffff0f7424 */ /* 0x000fe400078e00ff */
[----:B------:R-:W-:Y:S02]  /*1b7c0*/  IMAD.MOV.U32 R3, RZ, RZ, R14 ;  /* 0x000000ffff037224 */ /* 0x000fe400078e000e */
[----:B------:R-:W-:-:S07]  /*1b7d0*/  IMAD R6, R6, 0x2, R16 ;  /* 0x0000000206067824 */ /* 0x000fce00078e0210 */
[----:B------:R-:W-:Y:S05]  /*1b7e0*/  WARPSYNC.COLLECTIVE R15, `(.L_x_882) ;  /* 0x000000000f087348 */ /* 0x000fea0003c00000 */
[----:B------:R0:W1:Y:S02]  /*1b7f0*/  SHFL.IDX P6, R14, R13, R12, R11 ;  /* 0x0000000c0d0e7389 */ /* 0x00006400000c000b */
[----:B01----:R-:W-:Y:S01]  /*1b800*/  ENDCOLLECTIVE ;  /* 0x000000000000791b */ /* 0x003fe20003800000 */
.L_x_882:
[----:B------:R-:W-:Y:S02]  /*1b810*/  IMAD.MOV.U32 R13, RZ, RZ, R19 ;  /* 0x000000ffff0d7224 */ /* 0x000fe400078e0013 */
[----:B------:R-:W-:Y:S01]  /*1b820*/  IMAD.MOV.U32 R12, RZ, RZ, 0x1 ;  /* 0x00000001ff0c7424 */ /* 0x000fe200078e00ff */
[----:B------:R-:W-:-:S07]  /*1b830*/  MOV R2, R14 ;  /* 0x0000000e00027202 */ /* 0x000fce0000000f00 */
[----:B------:R-:W-:Y:S05]  /*1b840*/  WARPSYNC.COLLECTIVE R15, `(.L_x_883) ;  /* 0x000000000f087348 */ /* 0x000fea0003c00000 */
[----:B------:R0:W1:Y:S02]  /*1b850*/  SHFL.IDX P6, R14, R13, R12, R11 ;  /* 0x0000000c0d0e7389 */ /* 0x00006400000c000b */
[----:B01----:R-:W-:Y:S01]  /*1b860*/  ENDCOLLECTIVE ;  /* 0x000000000000791b */ /* 0x003fe20003800000 */
.L_x_883:
        /* <DEDUP_REMOVED lines=12> */
.L_x_884:
[----:B------:R-:W-:Y:S02]  /*1b930*/  IMAD.MOV.U32 R13, RZ, RZ, R19 ;  /* 0x000000ffff0d7224 */ /* 0x000fe400078e0013 */
[----:B------:R-:W-:Y:S02]  /*1b940*/  IMAD.MOV.U32 R12, RZ, RZ, 0x2 ;  /* 0x00000002ff0c7424 */ /* 0x000fe400078e00ff */
[----:B------:R-:W-:-:S07]  /*1b950*/  IMAD.MOV.U32 R2, RZ, RZ, R14 ;  /* 0x000000ffff027224 */ /* 0x000fce00078e000e */
[----:B------:R-:W-:Y:S05]  /*1b960*/  WARPSYNC.COLLECTIVE R15, `(.L_x_885) ;  /* 0x000000000f087348 */ /* 0x000fea0003c00000 */
[----:B------:R0:W1:Y:S02]  /*1b970*/  SHFL.IDX P6, R14, R13, R12, R11 ;  /* 0x0000000c0d0e7389 */ /* 0x00006400000c000b */
[----:B01----:R-:W-:Y:S01]  /*1b980*/  ENDCOLLECTIVE ;  /* 0x000000000000791b */ /* 0x003fe20003800000 */
.L_x_885:
[----:B------:R-:W-:-:S05]  /*1b990*/  IADD3 R2, P0, R2, R7, RZ ;  /* 0x0000000702027210 */ /* 0x000fca0007f1e0ff */
[----:B------:R-:W-:-:S05]  /*1b9a0*/  IMAD.X R3, RZ, RZ, R3, P0 ;  /* 0x000000ffff037224 */ /* 0x000fca00000e0603 */
[----:B------:R-:W-:Y:S01]  /*1b9b0*/  @!PT LDS RZ, [RZ] ;  /* 0x00000000fffff984 */ /* 0x000fe20000000800 */
[----:B------:R-:W-:Y:S01]  /*1b9c0*/  @!PT LDS RZ, [RZ] ;  /* 0x00000000fffff984 */ /* 0x000fe20000000800 */
[----:B------:R-:W-:Y:S01]  /*1b9d0*/  @!PT LDS RZ, [RZ] ;  /* 0x00000000fffff984 */ /* 0x000fe20000000800 */
[----:B------:R0:W-:Y:S01]  /*1b9e0*/  LDGSTS.E.BYPASS.LTC128B.128 [R6+0xc00], desc[UR42][R2.64], !P2 ;  /* 0x00c0000002067fae */ /* 0x0001e2000d101d6a */
[----:B------:R-:W-:Y:S02]  /*1b9f0*/  MOV R13, R18 ;  /* 0x00000012000d7202 */ /* 0x000fe40000000f00 */
[----:B------:R-:W-:Y:S01]  /*1ba00*/  ISETP.LT.OR P2, PT, R8, 0x21, P1 ;  /* 0x000000210800780c */ /* 0x000fe20000f41670 */
[----:B0-----:R-:W-:-:S12]  /*1ba10*/  IMAD.MOV.U32 R3, RZ, RZ, R14 ;  /* 0x000000ffff037224 */ /* 0x001fd800078e000e */
[----:B------:R-:W-:Y:S05]  /*1ba20*/  WARPSYNC.COLLECTIVE R15, `(.L_x_886) ;  /* 0x000000000f087348 */ /* 0x000fea0003c00000 */
[----:B------:R0:W1:Y:S02]  /*1ba30*/  SHFL.IDX P6, R14, R13, R12, R11 ;  /* 0x0000000c0d0e7389 */ /* 0x00006400000c000b */
[----:B01----:R-:W-:Y:S01]  /*1ba40*/  ENDCOLLECTIVE ;  /* 0x000000000000791b */ /* 0x003fe20003800000 */
.L_x_886:
[----:B------:R-:W-:Y:S02]  /*1ba50*/  IMAD.MOV.U32 R13, RZ, RZ, R19 ;  /* 0x000000ffff0d7224 */ /* 0x000fe400078e0013 */
[----:B------:R-:W-:Y:S02]  /*1ba60*/  IMAD.MOV.U32 R12, RZ, RZ, 0x3 ;  /* 0x00000003ff0c7424 */ /* 0x000fe400078e00ff */
[----:B------:R-:W-:-:S07]  /*1ba70*/  IMAD.MOV.U32 R2, RZ, RZ, R14 ;  /* 0x000000ffff027224 */ /* 0x000fce00078e000e */
[----:B------:R-:W-:Y:S05]  /*1ba80*/  WARPSYNC.COLLECTIVE R15, `(.L_x_887) ;  /* 0x000000000f087348 */ /* 0x000fea0003c00000 */
[----:B------:R0:W1:Y:S02]  /*1ba90*/  SHFL.IDX P6, R14, R13, R12, R11 ;  /* 0x0000000c0d0e7389 */ /* 0x00006400000c000b */
[----:B01----:R-:W-:Y:S01]  /*1baa0*/  ENDCOLLECTIVE ;  /* 0x000000000000791b */ /* 0x003fe20003800000 */
.L_x_887:
        /* <DEDUP_REMOVED lines=12> */
.L_x_888:
[----:B------:R-:W-:Y:S02]  /*1bb70*/  IMAD.MOV.U32 R13, RZ, RZ, R19 ;  /* 0x000000ffff0d7224 */ /* 0x000fe400078e0013 */
[----:B------:R-:W-:Y:S02]  /*1bb80*/  IMAD.MOV.U32 R12, RZ, RZ, 0x4 ;  /* 0x00000004ff0c7424 */ /* 0x000fe400078e00ff */
[----:B------:R-:W-:-:S07]  /*1bb90*/  IMAD.MOV.U32 R2, RZ, RZ, R14 ;  /* 0x000000ffff027224 */ /* 0x000fce00078e000e */
[----:B------:R-:W-:Y:S05]  /*1bba0*/  WARPSYNC.COLLECTIVE R15, `(.L_x_889) ;  /* 0x000000000f087348 */ /* 0x000fea0003c00000 */
[----:B------:R0:W1:Y:S02]  /*1bbb0*/  SHFL.IDX P6, R14, R13, R12, R11 ;  /* 0x0000000c0d0e7389 */ /* 0x00006400000c000b */
[----:B01----:R-:W-:Y:S01]  /*1bbc0*/  ENDCOLLECTIVE ;  /* 0x000000000000791b */ /* 0x003fe20003800000 */
.L_x_889:
        /* <DEDUP_REMOVED lines=12> */
.L_x_890:
[----:B------:R-:W-:Y:S02]  /*1bc90*/  IMAD.MOV.U32 R13, RZ, RZ, R19 ;  /* 0x000000ffff0d7224 */ /* 0x000fe400078e0013 */
[----:B------:R-:W-:Y:S02]  /*1bca0*/  IMAD.MOV.U32 R12, RZ, RZ, 0x5 ;  /* 0x00000005ff0c7424 */ /* 0x000fe400078e00ff */
[----:B------:R-:W-:-:S07]  /*1bcb0*/  IMAD.MOV.U32 R2, RZ, RZ, R14 ;  /* 0x000000ffff027224 */ /* 0x000fce00078e000e */
[----:B------:R-:W-:Y:S05]  /*1bcc0*/  WARPSYNC.COLLECTIVE R15, `(.L_x_891) ;  /* 0x000000000f087348 */ /* 0x000fea0003c00000 */
[----:B------:R0:W1:Y:S02]  /*1bcd0*/  SHFL.IDX P6, R14, R13, R12, R11 ;  /* 0x0000000c0d0e7389 */ /* 0x00006400000c000b */
[----:B01----:R-:W-:Y:S01]  /*1bce0*/  ENDCOLLECTIVE ;  /* 0x000000000000791b */ /* 0x003fe20003800000 */
.L_x_891:
        /* <DEDUP_REMOVED lines=12> */
.L_x_892:
[----:B------:R-:W-:Y:S02]  /*1bdb0*/  IMAD.MOV.U32 R13, RZ, RZ, R19 ;  /* 0x000000ffff0d7224 */ /* 0x000fe400078e0013 */
[----:B------:R-:W-:Y:S02]  /*1bdc0*/  IMAD.MOV.U32 R12, RZ, RZ, 0x6 ;  /* 0x00000006ff0c7424 */ /* 0x000fe400078e00ff */
[----:B------:R-:W-:-:S07]  /*1bdd0*/  IMAD.MOV.U32 R2, RZ, RZ, R14 ;  /* 0x000000ffff027224 */ /* 0x000fce00078e000e */
[----:B------:R-:W-:Y:S05]  /*1bde0*/  WARPSYNC.COLLECTIVE R15, `(.L_x_893) ;  /* 0x000000000f087348 */ /* 0x000fea0003c00000 */
[----:B------:R0:W1:Y:S02]  /*1bdf0*/  SHFL.IDX P6, R14, R13, R12, R11 ;  /* 0x0000000c0d0e7389 */ /* 0x00006400000c000b */
[----:B01----:R-:W-:Y:S01]  /*1be00*/  ENDCOLLECTIVE ;  /* 0x000000000000791b */ /* 0x003fe20003800000 */
.L_x_893:
        /* <DEDUP_REMOVED lines=12> */
.L_x_894:
[----:B------:R-:W-:Y:S02]  /*1bed0*/  IMAD.MOV.U32 R13, RZ, RZ, R19 ;  /* 0x000000ffff0d7224 */ /* 0x000fe400078e0013 */
[----:B------:R-:W-:Y:S02]  /*1bee0*/  IMAD.MOV.U32 R12, RZ, RZ, 0x7 ;  /* 0x00000007ff0c7424 */ /* 0x000fe400078e00ff */
[----:B------:R-:W-:-:S07]  /*1bef0*/  IMAD.MOV.U32 R2, RZ, RZ, R14 ;  /* 0x000000ffff027224 */ /* 0x000fce00078e000e */
[----:B------:R-:W-:Y:S05]  /*1bf00*/  WARPSYNC.COLLECTIVE R15, `(.L_x_895) ;  /* 0x000000000f087348 */ /* 0x000fea0003c00000 */
[----:B------:R0:W1:Y:S02]  /*1bf10*/  SHFL.IDX P6, R14, R13, R12, R11 ;  /* 0x0000000c0d0e7389 */ /* 0x00006400000c000b */
[----:B01----:R-:W-:Y:S01]  /*1bf20*/  ENDCOLLECTIVE ;  /* 0x000000000000791b */ /* 0x003fe20003800000 */
.L_x_895:
        /* <DEDUP_REMOVED lines=11> */
.L_x_896:
[----:B------:R-:W-:Y:S01]  /*1bfe0*/  IMAD.MOV.U32 R2, RZ, RZ, R14 ;  /* 0x000000ffff027224 */ /* 0x000fe200078e000e */
[----:B------:R-:W-:Y:S06]  /*1bff0*/  BRA `(.L_x_897) ;  /* 0xffffff9800f87947 */ /* 0x000fec000383ffff */
.L_x_705:
[----:B0-----:R0:W1:Y:S02]  /*1c000*/  SYNCS.PHASECHK.TRANS64.TRYWAIT P0, [R0+URZ+0x16860], R3 ;  /* 0x01686003000075a7 */ /* 0x001064000800017f */
[----:B-1----:R-:W-:Y:S05]  /*1c010*/  @!P0 NANOSLEEP.SYNCS 0x989680 ;  /* 0x009896800000895d */ /* 0x002fea0003900000 */
[----:B------:R-:W1:Y:S02]  /*1c020*/  @!P0 SYNCS.PHASECHK.TRANS64 P0, [R0+URZ+0x16860], R3 ;  /* 0x01686003000085a7 */ /* 0x000e64000800007f */
[----:B-1----:R-:W-:Y:S05]  /*1c030*/  @!P0 BRA `(.L_x_705) ;  /* 0xfffffffc00f08947 */ /* 0x002fea000383ffff */
[----:B------:R-:W-:Y:S05]  /*1c040*/  BRA `(.L_x_898) ;  /* 0xffffffa000107947 */ /* 0x000fea000383ffff */
.L_x_706:
        /* <DEDUP_REMOVED lines=8> */
.L_x_900:
[----:B------:R-:W-:Y:S05]  /*1c0d0*/  BSYNC B0 ;  /* 0x0000000000007941 */ /* 0x000fea0003800000 */
.L_x_899:
[----:B------:R-:W-:Y:S01]  /*1c0e0*/  IMAD.MOV.U32 R13, RZ, RZ, R18 ;  /* 0x000000ffff0d7224 */ /* 0x000fe200078e0012 */
[----:B------:R-:W-:Y:S01]  /*1c0f0*/  MOV R3, R14 ;  /* 0x0000000e00037202 */ /* 0x000fe20000000f00 */
[----:B------:R-:W-:Y:S01]  /*1c100*/  IMAD.MOV.U32 R12, RZ, RZ, RZ ;  /* 0x000000ffff0c7224 */ /* 0x000fe200078e00ff */
[----:B------:R-:W-:Y:S01]  /*1c110*/  ISETP.LT.OR P2, PT, R6, 0x1, P0 ;  /* 0x000000010600780c */ /* 0x000fe20000741670 */
[----:B------:R-:W-:Y:S02]  /*1c120*/  IMAD.MOV.U32 R11, RZ, RZ, 0x181f ;  /* 0x0000181fff0b7424 */ /* 0x000fe400078e00ff */
[----:B------:R-:W-:Y:S02]  /*1c130*/  IMAD.MOV.U32 R15, RZ, RZ, -0x1 ;  /* 0xffffffffff0f7424 */ /* 0x000fe400078e00ff */
[----:B------:R-:W-:Y:S02]  /*1c140*/  IMAD.SHL.U32 R5, R7, 0x2, RZ ;  /* 0x0000000207057824 */ /* 0x000fe400078e00ff */
[----:B------:R-:W-:-:S07]  /*1c150*/  IMAD R4, R4, 0x2, R16 ;  /* 0x0000000204047824 */ /* 0x000fce00078e0210 */
[----:B------:R-:W-:Y:S05]  /*1c160*/  WARPSYNC.COLLECTIVE R15, `(.L_x_901) ;  /* 0x000000000f087348 */ /* 0x000fea0003c00000 */
[----:B------:R0:W1:Y:S02]  /*1c170*/  SHFL.IDX P6, R14, R13, R12, R11 ;  /* 0x0000000c0d0e7389 */ /* 0x00006400000c000b */
[----:B01----:R-:W-:Y:S01]  /*1c180*/  ENDCOLLECTIVE ;  /* 0x000000000000791b */ /* 0x003fe20003800000 */
.L_x_901:
[----:B------:R-:W-:Y:S02]  /*1c190*/  IMAD.MOV.U32 R13, RZ, RZ, R19 ;  /* 0x000000ffff0d7224 */ /* 0x000fe400078e0013 */
[----:B------:R-:W-:Y:S01]  /*1c1a0*/  IMAD.MOV.U32 R12, RZ, RZ, 0x1 ;  /* 0x00000001ff0c7424 */ /* 0x000fe200078e00ff */
[----:B------:R-:W-:-:S13]  /*1c1b0*/  IADD3 R2, P1, R14, R5, RZ ;  /* 0x000000050e027210 */ /* 0x000fda0007f3e0ff */
[----:B------:R-:W-:Y:S05]  /*1c1c0*/  WARPSYNC.COLLECTIVE R15, `(.L_x_902) ;  /* 0x000000000f087348 */ /* 0x000fea0003c00000 */
[----:B------:R0:W1:Y:S02]  /*1c1d0*/  SHFL.IDX P6, R14, R13, R12, R11 ;  /* 0x0000000c0d0e7389 */ /* 0x00006400000c000b */
[----:B01----:R-:W-:Y:S01]  /*1c1e0*/  ENDCOLLECTIVE ;  /* 0x000000000000791b */ /* 0x003fe20003800000 */
.L_x_902:
        /* <DEDUP_REMOVED lines=11> */
.L_x_903:
[----:B------:R-:W-:Y:S02]  /*1c2a0*/  IMAD.MOV.U32 R13, RZ, RZ, R19 ;  /* 0x000000ffff0d7224 */ /* 0x000fe400078e0013 */
[----:B------:R-:W-:Y:S01]  /*1c2b0*/  IMAD.MOV.U32 R12, RZ, RZ, 0x2 ;  /* 0x00000002ff0c7424 */ /* 0x000fe200078e00ff */
[----:B------:R-:W-:-:S13]  /*1c2c0*/  IADD3 R2, P1, R14, R5, RZ ;  /* 0x000000050e027210 */ /* 0x000fda0007f3e0ff */
[----:B------:R-:W-:Y:S05]  /*1c2d0*/  WARPSYNC.COLLECTIVE R15, `(.L_x_904) ;  /* 0x000000000f087348 */ /* 0x000fea0003c00000 */
[----:B------:R0:W1:Y:S02]  /*1c2e0*/  SHFL.IDX P6, R14, R13, R12, R11 ;  /* 0x0000000c0d0e7389 */ /* 0x00006400000c000b */
[----:B01----:R-:W-:Y:S01]  /*1c2f0*/  ENDCOLLECTIVE ;  /* 0x000000000000791b */ /* 0x003fe20003800000 */
.L_x_904:
        /* <DEDUP_REMOVED lines=11> */
.L_x_905:
[----:B------:R-:W-:Y:S01]  /*1c3b0*/  MOV R13, R19 ;  /* 0x00000013000d7202 */ /* 0x000fe20000000f00 */
[----:B------:R-:W-:Y:S01]  /*1c3c0*/  IMAD.MOV.U32 R12, RZ, RZ, 0x3 ;  /* 0x00000003ff0c7424 */ /* 0x000fe200078e00ff */
[----:B------:R-:W-:-:S13]  /*1c3d0*/  IADD3 R2, P1, R14, R5, RZ ;  /* 0x000000050e027210 */ /* 0x000fda0007f3e0ff */
[----:B------:R-:W-:Y:S05]  /*1c3e0*/  WARPSYNC.COLLECTIVE R15, `(.L_x_906) ;  /* 0x000000000f087348 */ /* 0x000fea0003c00000 */
[----:B------:R0:W1:Y:S02]  /*1c3f0*/  SHFL.IDX P6, R14, R13, R12, R11 ;  /* 0x0000000c0d0e7389 */ /* 0x00006400000c000b */
[----:B01----:R-:W-:Y:S01]  /*1c400*/  ENDCOLLECTIVE ;  /* 0x000000000000791b */ /* 0x003fe20003800000 */
.L_x_906:
        /* <DEDUP_REMOVED lines=11> */
.L_x_907:
[----:B------:R-:W-:Y:S01]  /*1c4c0*/  IMAD.MOV.U32 R13, RZ, RZ, R19 ;  /* 0x000000ffff0d7224 */ /* 0x000fe200078e0013 */
[----:B------:R-:W-:Y:S02]  /*1c4d0*/  MOV R12, 0x4 ;  /* 0x00000004000c7802 */ /* 0x000fe40000000f00 */
[----:B------:R-:W-:-:S13]  /*1c4e0*/  IADD3 R2, P1, R14, R5, RZ ;  /* 0x000000050e027210 */ /* 0x000fda0007f3e0ff */
[----:B------:R-:W-:Y:S05]  /*1c4f0*/  WARPSYNC.COLLECTIVE R15, `(.L_x_908) ;  /* 0x000000000f087348 */ /* 0x000fea0003c00000 */
[----:B------:R0:W1:Y:S02]  /*1c500*/  SHFL.IDX P6, R14, R13, R12, R11 ;  /* 0x0000000c0d0e7389 */ /* 0x00006400000c000b */
[----:B01----:R-:W-:Y:S01]  /*1c510*/  ENDCOLLECTIVE ;  /* 0x000000000000791b */ /* 0x003fe20003800000 */
.L_x_908:
        /* <DEDUP_REMOVED lines=11> */
.L_x_909:
[----:B------:R-:W-:Y:S02]  /*1c5d0*/  IMAD.MOV.U32 R13, RZ, RZ, R19 ;  /* 0x000000ffff0d7224 */ /* 0x000fe400078e0013 */
[----:B------:R-:W-:Y:S01]  /*1c5e0*/  IMAD.MOV.U32 R12, RZ, RZ, 0x5 ;  /* 0x00000005ff0c7424 */ /* 0x000fe200078e00ff */
[----:B------:R-:W-:-:S13]  /*1c5f0*/  IADD3 R2, P1, R14, R5, RZ ;  /* 0x000000050e027210 */ /* 0x000fda0007f3e0ff */
[----:B------:R-:W-:Y:S05]  /*1c600*/  WARPSYNC.COLLECTIVE R15, `(.L_x_910) ;  /* 0x000000000f087348 */ /* 0x000fea0003c00000 */
[----:B------:R0:W1:Y:S02]  /*1c610*/  SHFL.IDX P6, R14, R13, R12, R11 ;  /* 0x0000000c0d0e7389 */ /* 0x00006400000c000b */
[----:B01----:R-:W-:Y:S01]  /*1c620*/  ENDCOLLECTIVE ;  /* 0x000000000000791b */ /* 0x003fe20003800000 */
.L_x_910:
[----:B------:R-:W-:-:S05]  /*1c630*/  IMAD.X R3, RZ, RZ, R3, P1 ;  /* 0x000000ffff037224 */ /* 0x000fca00008e0603 */
[----:B------:R-:W-:Y:S01]  /*1c640*/  @!PT LDS RZ, [RZ] ;  /* 0x00000000fffff984 */ /* 0x000fe20000000800 */
[----:B------:R-:W-:Y:S01]  /*1c650*/  @!PT LDS RZ, [RZ] ;  /* 0x00000000fffff984 */ /* 0x000fe20000000800 */
[----:B------:R-:W-:Y:S01]  /*1c660*/  @!PT LDS RZ, [RZ] ;  /* 0x00000000fffff984 */ /* 0x000fe20000000800 */
[----:B------:R0:W-:Y:S01]  /*1c670*/  LDGSTS.E.BYPASS.LTC128B.128 [R4+0x2400], desc[UR42][R2.64], !P2 ;  /* 0x0240000002047fae */ /* 0x0001e2000d101d6a */
[----:B------:R-:W-:Y:S01]  /*1c680*/  ISETP.LT.OR P2, PT, R6, 0x51, P0 ;  /* 0x000000510600780c */ /* 0x000fe20000741670 */
[----:B------:R-:W-:Y:S01]  /*1c690*/  IMAD.MOV.U32 R13, RZ, RZ, R18 ;  /* 0x000000ffff0d7224 */ /* 0x000fe200078e0012 */
[----:B0-----:R-:W-:-:S11]  /*1c6a0*/  MOV R3, R14 ;  /* 0x0000000e00037202 */ /* 0x001fd60000000f00 */
[----:B------:R-:W-:Y:S05]  /*1c6b0*/  WARPSYNC.COLLECTIVE R15, `(.L_x_911) ;  /* 0x000000000f087348 */ /* 0x000fea0003c00000 */
[----:B------:R0:W1:Y:S02]  /*1c6c0*/  SHFL.IDX P6, R14, R13, R12, R11 ;  /* 0x0000000c0d0e7389 */ /* 0x00006400000c000b */
[----:B01----:R-:W-:Y:S01]  /*1c6d0*/  ENDCOLLECTIVE ;  /* 0x000000000000791b */ /* 0x003fe20003800000 */
.L_x_911:
[----:B------:R-:W-:Y:S02]  /*1c6e0*/  IMAD.MOV.U32 R13, RZ, RZ, R19 ;  /* 0x000000ffff0d7224 */ /* 0x000fe400078e0013 */
[----:B------:R-:W-:Y:S01]  /*1c6f0*/  IMAD.MOV.U32 R12, RZ, RZ, 0x6 ;  /* 0x00000006ff0c7424 */ /* 0x000fe200078e00ff */
[----:B------:R-:W-:-:S13]  /*1c700*/  IADD3 R2, P1, R14, R5, RZ ;  /* 0x000000050e027210 */ /* 0x000fda0007f3e0ff */
[----:B------:R-:W-:Y:S05]  /*1c710*/  WARPSYNC.COLLECTIVE R15, `(.L_x_912) ;  /* 0x000000000f087348 */ /* 0x000fea0003c00000 */
[----:B------:R0:W1:Y:S02]  /*1c720*/  SHFL.IDX P6, R14, R13, R12, R11 ;  /* 0x0000000c0d0e7389 */ /* 0x00006400000c000b */
[----:B01----:R-:W-:Y:S01]  /*1c730*/  ENDCOLLECTIVE ;  /* 0x000000000000791b */ /* 0x003fe20003800000 */
.L_x_912:
        /* <DEDUP_REMOVED lines=11> */
.L_x_913:
[----:B------:R-:W-:Y:S02]  /*1c7f0*/  IMAD.MOV.U32 R13, RZ, RZ, R19 ;  /* 0x000000ffff0d7224 */ /* 0x000fe400078e0013 */
[----:B------:R-:W-:Y:S01]  /*1c800*/  IMAD.MOV.U32 R12, RZ, RZ, 0x7 ;  /* 0x00000007ff0c7424 */ /* 0x000fe200078e00ff */
[----:B------:R-:W-:-:S13]  /*1c810*/  IADD3 R2, P1, R14, R5, RZ ;  /* 0x000000050e027210 */ /* 0x000fda0007f3e0ff */
[----:B------:R-:W-:Y:S05]  /*1c820*/  WARPSYNC.COLLECTIVE R15, `(.L_x_914) ;  /* 0x000000000f087348 */ /* 0x000fea0003c00000 */
[----:B------:R0:W1:Y:S02]  /*1c830*/  SHFL.IDX P6, R14, R13, R12, R11 ;  /* 0x0000000c0d0e7389 */ /* 0x00006400000c000b */
[----:B01----:R-:W-:Y:S01]  /*1c840*/  ENDCOLLECTIVE ;  /* 0x000000000000791b */ /* 0x003fe20003800000 */
.L_x_914:
        /* <DEDUP_REMOVED lines=10> */
.L_x_915:
[----:B------:R-:W-:Y:S05]  /*1c8f0*/  BRA `(.L_x_916) ;  /* 0xffffff9800e07947 */ /* 0x000fea000383ffff */
.L_x_711:
[----:B------:R-:W-:Y:S01]  /*1c900*/  BSSY B0, `(.L_x_917) ;  /* 0x0000008000007945 */ /* 0x000fe20003800000 */
[----:B------:R-:W-:Y:S01]  /*1c910*/  MOV R13, R24 ;  /* 0x00000018000d7202 */ /* 0x000fe20000000f00 */
[----:B------:R-:W-:Y:S02]  /*1c920*/  IMAD.MOV.U32 R12, RZ, RZ, RZ ;  /* 0x000000ffff0c7224 */ /* 0x000fe400078e00ff */
[----:B------:R-:W-:Y:S02]  /*1c930*/  IMAD.MOV.U32 R11, RZ, RZ, 0x1f ;  /* 0x0000001fff0b7424 */ /* 0x000fe400078e00ff */
[----:B------:R-:W-:-:S07]  /*1c940*/  IMAD.MOV.U32 R15, RZ, RZ, -0x1 ;  /* 0xffffffffff0f7424 */ /* 0x000fce00078e00ff */
[----:B-1----:R-:W-:Y:S05]  /*1c950*/  WARPSYNC.COLLECTIVE R15, `(.L_x_918) ;  /* 0x000000000f087348 */ /* 0x002fea0003c00000 */
[----:B------:R0:W2:Y:S02]  /*1c960*/  SHFL.IDX P6, R14, R13, R12, R11 ;  /* 0x0000000c0d0e7389 */ /* 0x0000a400000c000b */
[----:B012---:R-:W-:Y:S01]  /*1c970*/  ENDCOLLECTIVE ;  /* 0x000000000000791b */ /* 0x007fe20003800000 */
.L_x_918:
[----:B------:R-:W-:Y:S05]  /*1c980*/  BSYNC B0 ;  /* 0x0000000000007941 */ /* 0x000fea0003800000 */
.L_x_917:
        /* <DEDUP_REMOVED lines=9> */
.L_x_919:
        /* <DEDUP_REMOVED lines=14> */
[----:B------:R-:W-:Y:S01]  /*1cb00*/  IMAD.MOV.U32 R24, RZ, RZ, RZ ;  /* 0x000000ffff187224 */ /* 0x000fe200078e00ff */
[C---:B------:R-:W-:Y:S02]  /*1cb10*/  ISETP.GE.U32.AND P4, PT, R9.reuse, 0x8, PT ;  /* 0x000000080900780c */ /* 0x040fe40003f86070 */
[C---:B------:R-:W-:Y:S02]  /*1cb20*/  ISETP.GE.U32.AND P5, PT, R9.reuse, 0x10, PT ;  /* 0x000000100900780c */ /* 0x040fe40003fa6070 */
[----:B--2---:R-:W-:Y:S01]  /*1cb30*/  @!P1 MOV R7, R8 ;  /* 0x0000000800079202 */ /* 0x004fe20000000f00 */
[----:B---3--:R-:W-:Y:S01]  /*1cb40*/  @!P1 IMAD.MOV.U32 R4, RZ, RZ, R5 ;  /* 0x000000ffff049224 */ /* 0x008fe200078e0005 */
[----:B------:R-:W-:-:S03]  /*1cb50*/  ISETP.NE.AND P1, PT, R9, RZ, PT ;  /* 0x000000ff0900720c */ /* 0x000fc60003f25270 */
[----:B------:R-:W-:-:S10]  /*1cb60*/  IMAD R13, R4, R7, RZ ;  /* 0x00000007040d7224 */ /* 0x000fd400078e02ff */
[----:B------:R-:W-:Y:S05]  /*1cb70*/  WARPSYNC.COLLECTIVE R15, `(.L_x_920) ;  /* 0x000000000f087348 */ /* 0x000fea0003c00000 */
[----:B------:R0:W1:Y:S02]  /*1cb80*/  SHFL.UP P6, R14, R13, R12, R11 ;  /* 0x0400000c0d0e7389 */ /* 0x00006400000c000b */
[----:B01----:R-:W-:Y:S01]  /*1cb90*/  ENDCOLLECTIVE ;  /* 0x000000000000791b */ /* 0x003fe20003800000 */
.L_x_920:
[----:B------:R-:W-:Y:S02]  /*1cba0*/  MOV R12, 0x2 ;  /* 0x00000002000c7802 */ /* 0x000fe40000000f00 */
[----:B------:R-:W-:-:S05]  /*1cbb0*/  SEL R14, R14, RZ, P1 ;  /* 0x000000ff0e0e7207 */ /* 0x000fca0000800000 */
[----:B------:R-:W-:-:S04]  /*1cbc0*/  IMAD.IADD R5, R13, 0x1, R14 ;  /* 0x000000010d057824 */ /* 0x000fc800078e020e */
[----:B------:R-:W-:-:S07]  /*1cbd0*/  IMAD.MOV.U32 R13, RZ, RZ, R5 ;  /* 0x000000ffff0d7224 */ /* 0x000fce00078e0005 */
[----:B------:R-:W-:Y:S05]  /*1cbe0*/  WARPSYNC.COLLECTIVE R15, `(.L_x_921) ;  /* 0x000000000f087348 */ /* 0x000fea0003c00000 */
[----:B------:R0:W1:Y:S02]  /*1cbf0*/  SHFL.UP P6, R14, R13, R12, R11 ;  /* 0x0400000c0d0e7389 */ /* 0x00006400000c000b */
[----:B01----:R-:W-:Y:S01]  /*1cc00*/  ENDCOLLECTIVE ;  /* 0x000000000000791b */ /* 0x003fe20003800000 */
.L_x_921:
[----:B------:R-:W-:Y:S01]  /*1cc10*/  IMAD.MOV.U32 R12, RZ, RZ, 0x4 ;  /* 0x00000004ff0c7424 */ /* 0x000fe200078e00ff */
[----:B------:R-:W-:-:S05]  /*1cc20*/  SEL R2, R14, RZ, P2 ;  /* 0x000000ff0e027207 */ /* 0x000fca0001000000 */
[----:B------:R-:W-:-:S04]  /*1cc30*/  IMAD.IADD R2, R5, 0x1, R2 ;  /* 0x0000000105027824 */ /* 0x000fc800078e0202 */
[----:B------:R-:W-:-:S07]  /*1cc40*/  IMAD.MOV.U32 R13, RZ, RZ, R2 ;  /* 0x000000ffff0d7224 */ /* 0x000fce00078e0002 */
[----:B------:R-:W-:Y:S05]  /*1cc50*/  WARPSYNC.COLLECTIVE R15, `(.L_x_922) ;  /* 0x000000000f087348 */ /* 0x000fea0003c00000 */
[----:B------:R0:W1:Y:S02]  /*1cc60*/  SHFL.UP P6, R14, R13, R12, R11 ;  /* 0x0400000c0d0e7389 */ /* 0x00006400000c000b */
[----:B01----:R-:W-:Y:S01]  /*1cc70*/  ENDCOLLECTIVE ;  /* 0x000000000000791b */ /* 0x003fe20003800000 */
.L_x_922:
[----:B------:R-:W-:Y:S02]  /*1cc80*/  MOV R12, 0x8 ;  /* 0x00000008000c7802 */ /* 0x000fe40000000f00 */
[----:B------:R-:W-:-:S05]  /*1cc90*/  SEL R3, R14, RZ, P3 ;  /* 0x000000ff0e037207 */ /* 0x000fca0001800000 */
[----:B------:R-:W-:-:S04]  /*1cca0*/  IMAD.IADD R8, R2, 0x1, R3 ;  /* 0x0000000102087824 */ /* 0x000fc800078e0203 */
[----:B------:R-:W-:-:S07]  /*1ccb0*/  IMAD.MOV.U32 R13, RZ, RZ, R8 ;  /* 0x000000ffff0d7224 */ /* 0x000fce00078e0008 */
[----:B------:R-:W-:Y:S05]  /*1ccc0*/  WARPSYNC.COLLECTIVE R15, `(.L_x_923) ;  /* 0x000000000f087348 */ /* 0x000fea0003c00000 */
[----:B------:R0:W1:Y:S02]  /*1ccd0*/  SHFL.UP P6, R14, R13, R12, R11 ;  /* 0x0400000c0d0e7389 */ /* 0x00006400000c000b */
[----:B01----:R-:W-:Y:S01]  /*1cce0*/  ENDCOLLECTIVE ;  /* 0x000000000000791b */ /* 0x003fe20003800000 */
.L_x_923:
[----:B------:R-:W-:Y:S01]  /*1ccf0*/  IMAD.MOV.U32 R12, RZ, RZ, 0x10 ;  /* 0x00000010ff0c7424 */ /* 0x000fe200078e00ff */
[----:B------:R-:W-:-:S05]  /*1cd00*/  SEL R5, R14, RZ, P4 ;  /* 0x000000ff0e057207 */ /* 0x000fca0002000000 */
[----:B------:R-:W-:-:S04]  /*1cd10*/  IMAD.IADD R5, R8, 0x1, R5 ;  /* 0x0000000108057824 */ /* 0x000fc800078e0205 */
[----:B------:R-:W-:-:S07]  /*1cd20*/  IMAD.MOV.U32 R13, RZ, RZ, R5 ;  /* 0x000000ffff0d7224 */ /* 0x000fce00078e0005 */
[----:B------:R-:W-:Y:S05]  /*1cd30*/  WARPSYNC.COLLECTIVE R15, `(.L_x_924) ;  /* 0x000000000f087348 */ /* 0x000fea0003c00000 */
[----:B------:R0:W1:Y:S02]  /*1cd40*/  SHFL.UP P6, R14, R13, R12, R11 ;  /* 0x0400000c0d0e7389 */ /* 0x00006400000c000b */
[----:B01----:R-:W-:Y:S01]  /*1cd50*/  ENDCOLLECTIVE ;  /* 0x000000000000791b */ /* 0x003fe20003800000 */
.L_x_924:
[----:B------:R-:W-:Y:S01]  /*1cd60*/  MOV R12, 0x1f ;  /* 0x0000001f000c7802 */ /* 0x000fe20000000f00 */
[----:B------:R-:W-:Y:S01]  /*1cd70*/  IMAD.MOV.U32 R11, RZ, RZ, 0x1f ;  /* 0x0000001fff0b7424 */ /* 0x000fe200078e00ff */
[----:B------:R-:W-:-:S05]  /*1cd80*/  SEL R14, R14, RZ, P5 ;  /* 0x000000ff0e0e7207 */ /* 0x000fca0002800000 */
[----:B------:R-:W-:-:S04]  /*1cd90*/  IMAD.IADD R3, R5, 0x1, R14 ;  /* 0x0000000105037824 */ /* 0x000fc800078e020e */
[----:B------:R-:W-:-:S07]  /*1cda0*/  IMAD.MOV.U32 R13, RZ, RZ, R3 ;  /* 0x000000ffff0d7224 */ /* 0x000fce00078e0003 */
[----:B------:R-:W-:Y:S05]  /*1cdb0*/  WARPSYNC.COLLECTIVE R15, `(.L_x_925) ;  /* 0x000000000f087348 */ /* 0x000fea0003c00000 */
[----:B------:R0:W1:Y:S02]  /*1cdc0*/  SHFL.IDX P6, R14, R13, R12, R11 ;  /* 0x0000000c0d0e7389 */ /* 0x00006400000c000b */
[----:B01----:R-:W-:Y:S01]  /*1cdd0*/  ENDCOLLECTIVE ;  /* 0x000000000000791b */ /* 0x003fe20003800000 */
.L_x_925:
[----:B------:R-:W-:Y:S05]  /*1cde0*/  BRA `(.L_x_926) ;  /* 0xffffff9800ec7947 */ /* 0x000fea000383ffff */
.L_x_714:
[----:B------:R-:W-:Y:S01]  /*1cdf0*/  BSSY B0, `(.L_x_927) ;  /* 0x0000007000007945 */ /* 0x000fe20003800000 */
[----:B------:R-:W-:Y:S02]  /*1ce00*/  IMAD.MOV.U32 R12, RZ, RZ, 0x1 ;  /* 0x00000001ff0c7424 */ /* 0x000fe400078e00ff */
[----:B------:R-:W-:Y:S02]  /*1ce10*/  IMAD.MOV.U32 R11, RZ, RZ, RZ ;  /* 0x000000ffff0b7224 */ /* 0x000fe400078e00ff */
[----:B------:R-:W-:-:S07]  /*1ce20*/  IMAD.MOV.U32 R15, RZ, RZ, -0x1 ;  /* 0xffffffffff0f7424 */ /* 0x000fce00078e00ff */
[----:B------:R-:W-:Y:S05]  /*1ce30*/  WARPSYNC.COLLECTIVE R15, `(.L_x_928) ;  /* 0x000000000f087348 */ /* 0x000fea0003c00000 */
[----:B------:R0:W1:Y:S02]  /*1ce40*/  SHFL.UP P6, R14, R13, R12, R11 ;  /* 0x0400000c0d0e7389 */ /* 0x00006400000c000b */
[----:B01----:R-:W-:Y:S01]  /*1ce50*/  ENDCOLLECTIVE ;  /* 0x000000000000791b */ /* 0x003fe20003800000 */
.L_x_928:
[----:B------:R-:W-:Y:S05]  /*1ce60*/  BSYNC B0 ;  /* 0x0000000000007941 */ /* 0x000fea0003800000 */
.L_x_927:
[----:B------:R-:W-:Y:S01]  /*1ce70*/  SEL R14, R14, RZ, P1 ;  /* 0x000000ff0e0e7207 */ /* 0x000fe20000800000 */
[----:B------:R-:W-:Y:S02]  /*1ce80*/  IMAD.MOV.U32 R12, RZ, RZ, 0x2 ;  /* 0x00000002ff0c7424 */ /* 0x000fe400078e00ff */
[----:B------:R-:W-:Y:S01]  /*1ce90*/  IMAD.MOV.U32 R11, RZ, RZ, RZ ;  /* 0x000000ffff0b7224 */ /* 0x000fe200078e00ff */
[----:B------:R-:W-:Y:S01]  /*1cea0*/  IADD3 R13, R13, R14, RZ ;  /* 0x0000000e0d0d7210 */ /* 0x000fe20007ffe0ff */
[----:B------:R-:W-:-:S07]  /*1ceb0*/  IMAD.MOV.U32 R15, RZ, RZ, -0x1 ;  /* 0xffffffffff0f7424 */ /* 0x000fce00078e00ff */
[----:B------:R-:W-:Y:S05]  /*1cec0*/  WARPSYNC.COLLECTIVE R15, `(.L_x_929) ;  /* 0x000000000f087348 */ /* 0x000fea0003c00000 */
[----:B------:R0:W1:Y:S02]  /*1ced0*/  SHFL.UP P6, R14, R13, R12, R11 ;  /* 0x0400000c0d0e7389 */ /* 0x00006400000c000b */
[----:B01----:R-:W-:Y:S01]  /*1cee0*/  ENDCOLLECTIVE ;  /* 0x000000000000791b */ /* 0x003fe20003800000 */
.L_x_929:
[----:B------:R-:W-:Y:S02]  /*1cef0*/  MOV R12, 0x4 ;  /* 0x00000004000c7802 */ /* 0x000fe40000000f00 */
[----:B------:R-:W-:-:S05]  /*1cf00*/  SEL R2, R14, RZ, P2 ;  /* 0x000000ff0e027207 */ /* 0x000fca0001000000 */
[----:B------:R-:W-:-:S04]  /*1cf10*/  IMAD.IADD R2, R13, 0x1, R2 ;  /* 0x000000010d027824 */ /* 0x000fc800078e0202 */
[----:B------:R-:W-:-:S07]  /*1cf20*/  IMAD.MOV.U32 R13, RZ, RZ, R2 ;  /* 0x000000ffff0d7224 */ /* 0x000fce00078e0002 */
[----:B------:R-:W-:Y:S05]  /*1cf30*/  WARPSYNC.COLLECTIVE R15, `(.L_x_930) ;  /* 0x000000000f087348 */ /* 0x000fea0003c00000 */
[----:B------:R0:W1:Y:S02]  /*1cf40*/  SHFL.UP P6, R14, R13, R12, R11 ;  /* 0x0400000c0d0e7389 */ /* 0x00006400000c000b */
[----:B01----:R-:W-:Y:S01]  /*1cf50*/  ENDCOLLECTIVE ;  /* 0x000000000000791b */ /* 0x003fe20003800000 */
.L_x_930:
[----:B------:R-:W-:Y:S01]  /*1cf60*/  IMAD.MOV.U32 R12, RZ, RZ, 0x8 ;  /* 0x00000008ff0c7424 */ /* 0x000fe200078e00ff */
[----:B------:R-:W-:-:S05]  /*1cf70*/  SEL R3, R14, RZ, P3 ;  /* 0x000000ff0e037207 */ /* 0x000fca0001800000 */
[----:B------:R-:W-:-:S04]  /*1cf80*/  IMAD.IADD R3, R2, 0x1, R3 ;  /* 0x0000000102037824 */ /* 0x000fc800078e0203 */
[----:B------:R-:W-:-:S07]  /*1cf90*/  IMAD.MOV.U32 R13, RZ, RZ, R3 ;  /* 0x000000ffff0d7224 */ /* 0x000fce00078e0003 */
[----:B------:R-:W-:Y:S05]  /*1cfa0*/  WARPSYNC.COLLECTIVE R15, `(.L_x_931) ;  /* 0x000000000f087348 */ /* 0x000fea0003c00000 */
[----:B------:R0:W1:Y:S02]  /*1cfb0*/  SHFL.UP P6, R14, R13, R12, R11 ;  /* 0x0400000c0d0e7389 */ /* 0x00006400000c000b */
[----:B01----:R-:W-:Y:S01]  /*1cfc0*/  ENDCOLLECTIVE ;  /* 0x000000000000791b */ /* 0x003fe20003800000 */
.L_x_931:
[----:B------:R-:W-:Y:S02]  /*1cfd0*/  MOV R12, 0x10 ;  /* 0x00000010000c7802 */ /* 0x000fe40000000f00 */
[----:B------:R-:W-:-:S05]  /*1cfe0*/  SEL R14, R14, RZ, P4 ;  /* 0x000000ff0e0e7207 */ /* 0x000fca0002000000 */
[----:B------:R-:W-:-:S04]  /*1cff0*/  IMAD.IADD R5, R3, 0x1, R14 ;  /* 0x0000000103057824 */ /* 0x000fc800078e020e */
[----:B------:R-:W-:-:S07]  /*1d000*/  IMAD.MOV.U32 R13, RZ, RZ, R5 ;  /* 0x000000ffff0d7224 */ /* 0x000fce00078e0005 */
[----:B------:R-:W-:Y:S05]  /*1d010*/  WARPSYNC.COLLECTIVE R15, `(.L_x_932) ;  /* 0x000000000f087348 */ /* 0x000fea0003c00000 */
[----:B------:R0:W1:Y:S02]  /*1d020*/  SHFL.UP P6, R14, R13, R12, R11 ;  /* 0x0400000c0d0e7389 */ /* 0x00006400000c000b */
[----:B01----:R-:W-:Y:S01]  /*1d030*/  ENDCOLLECTIVE ;  /* 0x000000000000791b */ /* 0x003fe20003800000 */
.L_x_932:
        /* <DEDUP_REMOVED lines=8> */
.L_x_933:
[----:B------:R-:W-:Y:S05]  /*1d0c0*/  BRA `(.L_x_934) ;  /* 0xffffff9800d87947 */ /* 0x000fea000383ffff */
.L_x_716:
[----:B------:R-:W-:Y:S01]  /*1d0d0*/  BSSY B0, `(.L_x_935) ;  /* 0x0000006000007945 */ /* 0x000fe20003800000 */
[----:B------:R-:W-:Y:S01]  /*1d0e0*/  PLOP3.LUT P6, PT, P6, PT, PT, 0x8, 0x0 ;  /* 0x000000000000781c */ /* 0x000fe200037ce170 */
[----:B------:R-:W-:-:S12]  /*1d0f0*/  IMAD.MOV.U32 R15, RZ, RZ, -0x1 ;  /* 0xffffffffff0f7424 */ /* 0x000fd800078e00ff */
[----:B0-----:R-:W-:Y:S05]  /*1d100*/  WARPSYNC.COLLECTIVE R15, `(.L_x_936) ;  /* 0x000000000f087348 */ /* 0x001fea0003c00000 */
[----:B------:R-:W-:Y:S01]  /*1d110*/  VOTE.ANY R14, PT, P6 ;  /* 0x00000000000e7806 */ /* 0x000fe200030e0100 */
[----:B0-----:R-:W-:Y:S06]  /*1d120*/  ENDCOLLECTIVE ;  /* 0x000000000000791b */ /* 0x001fec0003800000 */
.L_x_936:
[----:B------:R-:W-:Y:S05]  /*1d130*/  BSYNC B0 ;  /* 0x0000000000007941 */ /* 0x000fea0003800000 */
.L_x_935:
[----:B------:R-:W-:Y:S01]  /*1d140*/  MOV R8, R14 ;  /* 0x0000000e00087202 */ /* 0x000fe20000000f00 */
[----:B------:R-:W-:Y:S02]  /*1d150*/  IMAD.MOV.U32 R13, RZ, RZ, R7 ;  /* 0x000000ffff0d7224 */ /* 0x000fe400078e0007 */
[----:B------:R-:W-:Y:S01]  /*1d160*/  IMAD.MOV.U32 R11, RZ, RZ, 0x1f ;  /* 0x0000001fff0b7424 */ /* 0x000fe200078e00ff */
[----:B------:R-:W0:Y:S01]  /*1d170*/  POPC R5, R8 ;  /* 0x0000000800057309 */ /* 0x000e220000000000 */
[----:B------:R-:W-:Y:S02]  /*1d180*/  IMAD.MOV.U32 R15, RZ, RZ, -0x1 ;  /* 0xffffffffff0f7424 */ /* 0x000fe400078e00ff */
[----:B0-----:R-:W-:-:S07]  /*1d190*/  IMAD.MOV.U32 R12, RZ, RZ, R5 ;  /* 0x000000ffff0c7224 */ /* 0x001fce00078e0005 */
[----:B------:R-:W-:Y:S05]  /*1d1a0*/  WARPSYNC.COLLECTIVE R15, `(.L_x_937) ;  /* 0x000000000f087348 */ /* 0x000fea0003c00000 */
[----:B------:R0:W1:Y:S02]  /*1d1b0*/  SHFL.IDX P6, R14, R13, R12, R11 ;  /* 0x0000000c0d0e7389 */ /* 0x00006400000c000b */
[----:B01----:R-:W-:Y:S01]  /*1d1c0*/  ENDCOLLECTIVE ;  /* 0x000000000000791b */ /* 0x003fe20003800000 */
.L_x_937:
[----:B------:R-:W-:Y:S01]  /*1d1d0*/  MOV R13, R4 ;  /* 0x00000004000d7202 */ /* 0x000fe20000000f00 */
[----:B------:R-:W-:-:S07]  /*1d1e0*/  IMAD.MOV.U32 R7, RZ, RZ, R14 ;  /* 0x000000ffff077224 */ /* 0x000fce00078e000e */
[----:B------:R-:W-:Y:S05]  /*1d1f0*/  WARPSYNC.COLLECTIVE R15, `(.L_x_938) ;  /* 0x000000000f087348 */ /* 0x000fea0003c00000 */
[----:B------:R0:W1:Y:S02]  /*1d200*/  SHFL.IDX P6, R14, R13, R12, R11 ;  /* 0x0000000c0d0e7389 */ /* 0x00006400000c000b */
[----:B01----:R-:W-:Y:S01]  /*1d210*/  ENDCOLLECTIVE ;  /* 0x000000000000791b */ /* 0x003fe20003800000 */
.L_x_938:
[----:B------:R-:W-:Y:S01]  /*1d220*/  IMAD.MOV.U32 R4, RZ, RZ, R14 ;  /* 0x000000ffff047224 */ /* 0x000fe200078e000e */
[----:B------:R-:W-:Y:S06]  /*1d230*/  BRA `(.L_x_939) ;  /* 0xffffff9800b87947 */ /* 0x000fec000383ffff */
.L_x_718:
[----:B------:R-:W-:Y:S01]  /*1d240*/  BSSY B0, `(.L_x_940) ;  /* 0x0000007000007945 */ /* 0x000fe20003800000 */
[----:B------:R-:W-:Y:S02]  /*1d250*/  IMAD.MOV.U32 R13, RZ, RZ, R3 ;  /* 0x000000ffff0d7224 */ /* 0x000fe400078e0003 */
[----:B------:R-:W-:Y:S02]  /*1d260*/  IMAD.MOV.U32 R11, RZ, RZ, 0x1f ;  /* 0x0000001fff0b7424 */ /* 0x000fe400078e00ff */
[----:B------:R-:W-:-:S07]  /*1d270*/  IMAD.MOV.U32 R15, RZ, RZ, -0x1 ;  /* 0xffffffffff0f7424 */ /* 0x000fce00078e00ff */
[----:B0123--:R-:W-:Y:S05]  /*1d280*/  WARPSYNC.COLLECTIVE R15, `(.L_x_941) ;  /* 0x000000000f087348 */ /* 0x00ffea0003c00000 */
[----:B------:R4:W0:Y:S02]  /*1d290*/  SHFL.IDX P6, R14, R13, R12, R11 ;  /* 0x0000000c0d0e7389 */ /* 0x00082400000c000b */
[----:B01234-:R-:W-:Y:S01]  /*1d2a0*/  ENDCOLLECTIVE ;  /* 0x000000000000791b */ /* 0x01ffe20003800000 */
.L_x_941:
[----:B------:R-:W-:Y:S05]  /*1d2b0*/  BSYNC B0 ;  /* 0x0000000000007941 */ /* 0x000fea0003800000 */
.L_x_940:
[----:B------:R-:W-:Y:S01]  /*1d2c0*/  IMAD.MOV.U32 R24, RZ, RZ, R14 ;  /* 0x000000ffff187224 */ /* 0x000fe200078e000e */
[----:B------:R-:W-:Y:S06]  /*1d2d0*/  BRA `(.L_x_717) ;  /* 0xffffff9800a87947 */ /* 0x000fec000383ffff */
.L_x_722:
[----:B0-----:R0:W1:Y:S02]  /*1d2e0*/  SYNCS.PHASECHK.TRANS64.TRYWAIT P0, [R5+URZ+0x16820], R0 ;  /* 0x01682000050075a7 */ /* 0x001064000800017f */
[----:B-1----:R-:W-:Y:S05]  /*1d2f0*/  @!P0 NANOSLEEP.SYNCS 0x989680 ;  /* 0x009896800000895d */ /* 0x002fea0003900000 */
[----:B------:R-:W1:Y:S02]  /*1d300*/  @!P0 SYNCS.PHASECHK.TRANS64 P0, [R5+URZ+0x16820], R0 ;  /* 0x01682000050085a7 */ /* 0x000e64000800007f */
[----:B-1----:R-:W-:Y:S05]  /*1d310*/  @!P0 BRA `(.L_x_722) ;  /* 0xfffffffc00f08947 */ /* 0x002fea000383ffff */
[----:B------:R-:W-:Y:S05]  /*1d320*/  BRA `(.L_x_942) ;  /* 0xffffffa000007947 */ /* 0x000fea000383ffff */
.L_x_723:
[----:B------:R-:W1:Y:S01]  /*1d330*/  S2R R2, SR_TID.X ;  /* 0x0000000000027919 */ /* 0x000e620000002100 */
[----:B------:R-:W-:Y:S01]  /*1d340*/  BSSY B0, `(.L_x_943) ;  /* 0x000000a000007945 */ /* 0x000fe20003800000 */
[----:B------:R-:W-:Y:S02]  /*1d350*/  IMAD.MOV.U32 R12, RZ, RZ, RZ ;  /* 0x000000ffff0c7224 */ /* 0x000fe400078e00ff */
[----:B------:R-:W-:Y:S02]  /*1d360*/  IMAD.MOV.U32 R11, RZ, RZ, 0x1f ;  /* 0x0000001fff0b7424 */ /* 0x000fe400078e00ff */
[----:B------:R-:W-:Y:S01]  /*1d370*/  IMAD.MOV.U32 R15, RZ, RZ, -0x1 ;  /* 0xffffffffff0f7424 */ /* 0x000fe200078e00ff */
[----:B-1----:R-:W-:-:S04]  /*1d380*/  SHF.R.U32.HI R2, RZ, 0x5, R2 ;  /* 0x00000005ff027819 */ /* 0x002fc80000011602 */
[----:B------:R-:W-:-:S04]  /*1d390*/  LOP3.LUT R2, R2, 0x3, RZ, 0xc0, !PT ;  /* 0x0000000302027812 */ /* 0x000fc800078ec0ff */
[----:B------:R-:W-:-:S07]  /*1d3a0*/  MOV R13, R2 ;  /* 0x00000002000d7202 */ /* 0x000fce0000000f00 */
[----:B0-2-4-:R-:W-:Y:S05]  /*1d3b0*/  WARPSYNC.COLLECTIVE R15, `(.L_x_944) ;  /* 0x000000000f087348 */ /* 0x015fea0003c00000 */
[----:B------:R1:W3:Y:S02]  /*1d3c0*/  SHFL.IDX P6, R14, R13, R12, R11 ;  /* 0x0000000c0d0e7389 */ /* 0x0002e400000c000b */
[----:B01234-:R-:W-:Y:S01]  /*1d3d0*/  ENDCOLLECTIVE ;  /* 0x000000000000791b */ /* 0x01ffe20003800000 */
.L_x_944:
[----:B------:R-:W-:Y:S05]  /*1d3e0*/  BSYNC B0 ;  /* 0x0000000000007941 */ /* 0x000fea0003800000 */
.L_x_943:
[----:B------:R-:W-:Y:S05]  /*1d3f0*/  BRA `(.L_x_945) ;  /* 0xffffff9c00e87947 */ /* 0x000fea000383ffff */
.L_x_724:
[----:B------:R-:W-:Y:S01]  /*1d400*/  BSSY B0, `(.L_x_946) ;  /* 0x0000006000007945 */ /* 0x000fe20003800000 */
[----:B------:R-:W-:-:S07]  /*1d410*/  IMAD.MOV.U32 R15, RZ, RZ, -0x1 ;  /* 0xffffffffff0f7424 */ /* 0x000fce00078e00ff */
[----:B0-2-4-:R-:W-:Y:S05]  /*1d420*/  WARPSYNC.COLLECTIVE R15, `(.L_x_947) ;  /* 0x000000000f0c7348 */ /* 0x015fea0003c00000 */
[----:B------:R-:W-:Y:S02]  /*1d430*/  ELECT P6, UR62, PT ;  /* 0x00000000003e782f */ /* 0x000fe400038c0000 */
[----:B------:R-:W-:Y:S01]  /*1d440*/  MOV R14, UR62 ;  /* 0x0000003e000e7c02 */ /* 0x000fe20008000f00 */
[----:B0-2-4-:R-:W-:Y:S10]  /*1d450*/  ENDCOLLECTIVE ;  /* 0x000000000000791b */ /* 0x015ff40003800000 */
.L_x_947:
[----:B------:R-:W-:Y:S05]  /*1d460*/  BSYNC B0 ;  /* 0x0000000000007941 */ /* 0x000fea0003800000 */
.L_x_946:
[----:B------:R-:W-:Y:S05]  /*1d470*/  BRA `(.L_x_948) ;  /* 0xffffff9c00dc7947 */ /* 0x000fea000383ffff */
.L_x_726:
[----:B0-----:R0:W1:Y:S02]  /*1d480*/  SYNCS.PHASECHK.TRANS64.TRYWAIT P1, [R3+URZ+0x16840], R2 ;  /* 0x01684002030075a7 */ /* 0x001064000802017f */
[----:B-1----:R-:W-:Y:S05]  /*1d490*/  @!P1 NANOSLEEP.SYNCS 0x989680 ;  /* 0x009896800000995d */ /* 0x002fea0003900000 */
[----:B------:R-:W1:Y:S02]  /*1d4a0*/  @!P1 SYNCS.PHASECHK.TRANS64 P1, [R3+URZ+0x16840], R2 ;  /* 0x01684002030095a7 */ /* 0x000e64000802007f */
[----:B-1----:R-:W-:Y:S05]  /*1d4b0*/  @!P1 BRA `(.L_x_726) ;  /* 0xfffffffc00f09947 */ /* 0x002fea000383ffff */
[----:B------:R-:W-:Y:S05]  /*1d4c0*/  BRA `(.L_x_949) ;  /* 0xffffff9c00fc7947 */ /* 0x000fea000383ffff */
.L_x_728:
[----:B-1----:R1:W3:Y:S02]  /*1d4d0*/  SYNCS.PHASECHK.TRANS64.TRYWAIT P1, [R5+URZ+0x16840], R0 ;  /* 0x01684000050075a7 */ /* 0x0022e4000802017f */
[----:B---3--:R-:W-:Y:S05]  /*1d4e0*/  @!P1 NANOSLEEP.SYNCS 0x989680 ;  /* 0x009896800000995d */ /* 0x008fea0003900000 */
[----:B------:R-:W3:Y:S02]  /*1d4f0*/  @!P1 SYNCS.PHASECHK.TRANS64 P1, [R5+URZ+0x16840], R0 ;  /* 0x01684000050095a7 */ /* 0x000ee4000802007f */
[----:B---3--:R-:W-:Y:S05]  /*1d500*/  @!P1 BRA `(.L_x_728) ;  /* 0xfffffffc00f09947 */ /* 0x008fea000383ffff */
[----:B------:R-:W-:Y:S05]  /*1d510*/  BRA `(.L_x_950) ;  /* 0xffffffa000087947 */ /* 0x000fea000383ffff */
.L_x_730:
[----:B---3--:R3:W0:Y:S02]  /*1d520*/  SYNCS.PHASECHK.TRANS64.TRYWAIT P1, [R3+URZ+0x16860], R2 ;  /* 0x01686002030075a7 */ /* 0x008624000802017f */
[----:B0-----:R-:W-:Y:S05]  /*1d530*/  @!P1 NANOSLEEP.SYNCS 0x989680 ;  /* 0x009896800000995d */ /* 0x001fea0003900000 */
[----:B------:R-:W0:Y:S02]  /*1d540*/  @!P1 SYNCS.PHASECHK.TRANS64 P1, [R3+URZ+0x16860], R2 ;  /* 0x01686002030095a7 */ /* 0x000e24000802007f */
[----:B0-----:R-:W-:Y:S05]  /*1d550*/  @!P1 BRA `(.L_x_730) ;  /* 0xfffffffc00f09947 */ /* 0x001fea000383ffff */
[----:B------:R-:W-:Y:S05]  /*1d560*/  BRA `(.L_x_951) ;  /* 0xffffffa000047947 */ /* 0x000fea000383ffff */
.L_x_952:
        /* <DEDUP_REMOVED lines=9> */
.L_x_3168:


//--------------------- .text._ZN7cutlass13device_kernelIN5flash11enable_sm90INS1_16FlashAttnFwdSm90INS1_25CollectiveMainloopFwdSm90ILi2EN4cute5tupleIJNS5_1CILi1EEES8_S8_EEENS6_IJNS7_ILi192EEENS7_ILi128EEENS7_ILi64EEEEEELi64ENS_10bfloat16_tEfNS_4arch4Sm90ELb0ELb1ELb1ELb0ELb1ELb0ELb0ELb1ELb1ELb1ELb1ELb0EEENS1_21CollectiveEpilogueFwdINS6_IJSA_SC_SB_EEES9_SE_SG_Li384ELb0ELb1ELb1ELb0EEENS1_19SingleTileSchedulerILb0ELb1ELb1ELi192EEEEEEEEEvNT_6ParamsE --------------------------
	.section	.text._ZN7cutlass13device_kernelIN5flash11enable_sm90INS1_16FlashAttnFwdSm90INS1_25CollectiveMainloopFwdSm90ILi2EN4cute5tupleIJNS5_1CILi1EEES8_S8_EEENS6_IJNS7_ILi192EEENS7_ILi128EEENS7_ILi64EEEEEELi64ENS_10bfloat16_tEfNS_4arch4Sm90ELb0ELb1ELb1ELb0ELb1ELb0ELb0ELb1ELb1ELb1ELb1ELb0EEENS1_21CollectiveEpilogueFwdINS6_IJSA_SC_SB_EEES9_SE_SG_Li384ELb0ELb1ELb1ELb0EEENS1_19SingleTileSchedulerILb0ELb1ELb1ELi192EEEEEEEEEvNT_6ParamsE,"ax",@progbits
	.align	128
.text._ZN7cutlass13device_kernelIN5flash11enable_sm90INS1_16FlashAttnFwdSm90INS1_25CollectiveMainloopFwdSm90ILi2EN4cute5tupleIJNS5_1CILi1EEES8_S8_EEENS6_IJNS7_ILi192EEENS7_ILi128EEENS7_ILi64EEEEEELi64ENS_10bfloat16_tEfNS_4arch4Sm90ELb0ELb1ELb1ELb0ELb1ELb0ELb0ELb1ELb1ELb1ELb1ELb0EEENS1_21CollectiveEpilogueFwdINS6_IJSA_SC_SB_EEES9_SE_SG_Li384ELb0ELb1ELb1ELb0EEENS1_19SingleTileSchedulerILb0ELb1ELb1ELi192EEEEEEEEEvNT_6ParamsE:
        .type           _ZN7cutlass13device_kernelIN5flash11enable_sm90INS1_16FlashAttnFwdSm90INS1_25CollectiveMainloopFwdSm90ILi2EN4cute5tupleIJNS5_1CILi1EEES8_S8_EEENS6_IJNS7_ILi192EEENS7_ILi128EEENS7_ILi64EEEEEELi64ENS_10bfloat16_tEfNS_4arch4Sm90ELb0ELb1ELb1ELb0ELb1ELb0ELb0ELb1ELb1ELb1ELb1ELb0EEENS1_21CollectiveEpilogueFwdINS6_IJSA_SC_SB_EEES9_SE_SG_Li384ELb0ELb1ELb1ELb0EEENS1_19SingleTileSchedulerILb0ELb1ELb1ELi192EEEEEEEEEvNT_6ParamsE,@function
        .size           _ZN7cutlass13device_kernelIN5flash11enable_sm90INS1_16FlashAttnFwdSm90INS1_25CollectiveMainloopFwdSm90ILi2EN4cute5tupleIJNS5_1CILi1EEES8_S8_EEENS6_IJNS7_ILi192EEENS7_ILi128EEENS7_ILi64EEEEEELi64ENS_10bfloat16_tEfNS_4arch4Sm90ELb0ELb1ELb1ELb0ELb1ELb0ELb0ELb1ELb1ELb1ELb1ELb0EEENS1_21CollectiveEpilogueFwdINS6_IJSA_SC_SB_EEES9_SE_SG_Li384ELb0ELb1ELb1ELb0EEENS1_19SingleTileSchedulerILb0ELb1ELb1ELi192EEEEEEEEEvNT_6ParamsE,(.L_x_3169 - _ZN7cutlass13device_kernelIN5flash11enable_sm90INS1_16FlashAttnFwdSm90INS1_25CollectiveMainloopFwdSm90ILi2EN4cute5tupleIJNS5_1CILi1EEES8_S8_EEENS6_IJNS7_ILi192EEENS7_ILi128EEENS7_ILi64EEEEEELi64ENS_10bfloat16_tEfNS_4arch4Sm90ELb0ELb1ELb1ELb0ELb1ELb0ELb0ELb1ELb1ELb1ELb1ELb0EEENS1_21CollectiveEpilogueFwdINS6_IJSA_SC_SB_EEES9_SE_SG_Li384ELb0ELb1ELb1ELb0EEENS1_19SingleTileSchedulerILb0ELb1ELb1ELi192EEEEEEEEEvNT_6ParamsE)
        .other          _ZN7cutlass13device_kernelIN5flash11enable_sm90INS1_16FlashAttnFwdSm90INS1_25CollectiveMainloopFwdSm90ILi2EN4cute5tupleIJNS5_1CILi1EEES8_S8_EEENS6_IJNS7_ILi192EEENS7_ILi128EEENS7_ILi64EEEEEELi64ENS_10bfloat16_tEfNS_4arch4Sm90ELb0ELb1ELb1ELb0ELb1ELb0ELb0ELb1ELb1ELb1ELb1ELb0EEENS1_21CollectiveEpilogueFwdINS6_IJSA_SC_SB_EEES9_SE_SG_Li384ELb0ELb1ELb1ELb0EEENS1_19SingleTileSchedulerILb0ELb1ELb1ELi192EEEEEEEEEvNT_6ParamsE,@"STO_CUDA_ENTRY STV_DEFAULT"
_ZN7cutlass13device_kernelIN5flash11enable_sm90INS1_16FlashAttnFwdSm90INS1_25CollectiveMainloopFwdSm90ILi2EN4cute5tupleIJNS5_1CILi1EEES8_S8_EEENS6_IJNS7_ILi192EEENS7_ILi128EEENS7_ILi64EEEEEELi64ENS_10bfloat16_tEfNS_4arch4Sm90ELb0ELb1ELb1ELb0ELb1ELb0ELb0ELb1ELb1ELb1ELb1ELb0EEENS1_21CollectiveEpilogueFwdINS6_IJSA_SC_SB_EEES9_SE_SG_Li384ELb0ELb1ELb1ELb0EEENS1_19SingleTileSchedulerILb0ELb1ELb1ELi192EEEEEEEEEvNT_6ParamsE:
        /* <DEDUP_REMOVED lines=45> */
.L_x_953:
        /* <DEDUP_REMOVED lines=22> */
.L_x_954:
        /* <DEDUP_REMOVED lines=18> */
.L_x_955:
        /* <DEDUP_REMOVED lines=22> */
.L_x_956:
        /* <DEDUP_REMOVED lines=23> */
.L_x_957:
        /* <DEDUP_REMOVED lines=9> */
.L_x_960:
        /* <DEDUP_REMOVED lines=21> */
[----:B------:R-:W0:Y:S01]  /*0a00*/  LDC.64 R2, c[0x0][0x418] ;  /* 0x00010600ff027b82 */ /* 0x000e220000000a00 */
[----:B------:R-:W-:Y:S01]  /*0a10*/  ULDC UR4, c[0x0][0x448] ;  /* 0x0001120000047ab9 */ /* 0x000fe20000000800 */
[----:B------:R-:W-:Y:S01]  /*0a20*/  VIADD R18, R23, 0xffffff80 ;  /* 0xffffff8017127836 */ /* 0x000fe20000000000 */
[----:B------:R-:W-:-:S03]  /*0a30*/  UISETP.NE.AND UP0, UPT, UR4, 0x1, UPT ;  /* 0x000000010400788c */ /* 0x000fc6000bf05270 */
[----:B------:R-:W-:Y:S01]  /*0a40*/  ULDC.64 UR4, c[0x0][0x9e0] ;  /* 0x0002780000047ab9 */ /* 0x000fe20000000a00 */
[----:B------:R-:W-:Y:S01]  /*0a50*/  UP2UR UR40, UPR, URZ, 0x1 ;  /* 0x000000013f287883 */ /* 0x000fe20008000000 */
[----:B------:R-:W1:Y:S06]  /*0a60*/  LDC R5, c[0x0][0x288] ;  /* 0x0000a200ff057b82 */ /* 0x000e6c0000000800 */
[----:B------:R-:W-:Y:S01]  /*0a70*/  @UP0 ULDC UR9, c[0x0][0x44c] ;  /* 0x0001130000090ab9 */ /* 0x000fe20000000800 */
[----:B------:R-:W-:Y:S01]  /*0a80*/  @UP0 ULDC UR11, c[0x0][0x450] ;  /* 0x00011400000b0ab9 */ /* 0x000fe20000000800 */
[----:B------:R-:W2:Y:S08]  /*0a90*/  LDC R16, c[0x0][0x424] ;  /* 0x00010900ff107b82 */ /* 0x000eb00000000800 */
[----:B------:R-:W3:Y:S01]  /*0aa0*/  S2UR UR45, SR_CTAID.X ;  /* 0x00000000002d79c3 */ /* 0x000ee20000002500 */
[----:B0-----:R-:W-:-:S04]  /*0ab0*/  ISETP.NE.U32.AND P0, PT, R2, RZ, PT ;  /* 0x000000ff0200720c */ /* 0x001fc80003f05070 */
[----:B------:R-:W-:-:S03]  /*0ac0*/  ISETP.NE.AND.EX P0, PT, R3, RZ, PT, P0 ;  /* 0x000000ff0300720c */ /* 0x000fc60003f05300 */
[----:B------:R-:W0:Y:S01]  /*0ad0*/  LDC R7, c[0x0][0x2f0] ;  /* 0x0000bc00ff077b82 */ /* 0x000e220000000800 */
[----:B-1----:R-:W-:Y:S02]  /*0ae0*/  IADD3 R3, -R5, 0x1, RZ ;  /* 0x0000000105037810 */ /* 0x002fe40007ffe1ff */
[----:B--2---:R-:W-:Y:S01]  /*0af0*/  SEL R16, R16, 0x1, P0 ;  /* 0x0000000110107807 */ /* 0x004fe20000000000 */
[----:B---3--:R-:W-:-:S04]  /*0b00*/  UIMAD UR45, UR45, 0xc0, URZ ;  /* 0x000000c02d2d78a4 */ /* 0x008fc8000f8e023f */
[----:B------:R-:W-:Y:S02]  /*0b10*/  @UP0 UIADD3 UR8, UR45, 0xbf, URZ ;  /* 0x000000bf2d080890 */ /* 0x000fe4000fffe03f */
[----:B------:R-:W-:Y:S01]  /*0b20*/  UIADD3 UR7, UR45, 0xbf, URZ ;  /* 0x000000bf2d077890 */ /* 0x000fe2000fffe03f */
[----:B0-----:R-:W-:Y:S01]  /*0b30*/  IMAD R3, R16, R7, R3 ;  /* 0x0000000710037224 */ /* 0x001fe200078e0203 */
[----:B------:R-:W-:-:S04]  /*0b40*/  UIMAD.WIDE.U32 UR8, UR8, UR9, URZ ;  /* 0x00000009080872a5 */ /* 0x000fc8000f8e003f */
[----:B------:R-:W-:Y:S01]  /*0b50*/  R2UR UR10, R3 ;  /* 0x00000000030a72ca */ /* 0x000fe200000e0000 */
[----:B------:R-:W-:Y:S02]  /*0b60*/  @UP0 USHF.R.U32.HI UR7, URZ, UR11, UR9 ;  /* 0x0000000b3f070299 */ /* 0x000fe40008011609 */
[----:B------:R-:W-:-:S04]  /*0b70*/  UISETP.GE.AND UP0, UPT, UR5, 0x1, UPT ;  /* 0x000000010500788c */ /* 0x000fc8000bf06270 */
[----:B------:R-:W-:Y:S02]  /*0b80*/  UP2UR UR44, UPR, URZ, 0x1 ;  /* 0x000000013f2c7883 */ /* 0x000fe40008000000 */
[----:B------:R-:W-:-:S04]  /*0b90*/  PLOP3.LUT P0, PT, PT, PT, UP0, 0x40, 0x0 ;  /* 0x000000000000781c */ /* 0x000fc80003f0e808 */
[----:B------:R-:W-:-:S04]  /*0ba0*/  UIADD3 UR7, UR10, UR7, URZ ;  /* 0x000000070a077290 */ /* 0x000fc8000fffe03f */
[----:B------:R-:W-:-:S06]  /*0bb0*/  UIADD3 UR4, UR7, UR4, URZ ;  /* 0x0000000407047290 */ /* 0x000fcc000fffe03f */
[----:B------:R-:W-:Y:S01]  /*0bc0*/  IMAD.U32 R0, RZ, RZ, UR4 ;  /* 0x00000004ff007e24 */ /* 0x000fe2000f8e00ff */
[----:B------:R-:W-:Y:S06]  /*0bd0*/  @P0 BRA `(.L_x_962) ;  /* 0x0000000000400947 */ /* 0x000fec0003800000 */
[----:B------:R-:W-:Y:S01]  /*0be0*/  ISETP.LT.AND P0, PT, RZ, UR7, PT ;  /* 0x00000007ff007c0c */ /* 0x000fe2000bf01270 */
[----:B------:R-:W-:-:S12]  /*0bf0*/  UIADD3 UR4, UR7, -0x1, URZ ;  /* 0xffffffff07047890 */ /* 0x000fd8000fffe03f */
[----:B------:R-:W-:Y:S05]  /*0c00*/  @P0 BRA `(.L_x_963) ;  /* 0x00000000001c0947 */ /* 0x000fea0003800000 */
[----:B------:R-:W-:Y:S02]  /*0c10*/  UISETP.NE.AND UP0, UPT, UR5, 0x1, UPT ;  /* 0x000000010500788c */ /* 0x000fe4000bf05270 */
[----:B------:R-:W-:-:S09]  /*0c20*/  UIADD3 UR4, -UR7, URZ, URZ ;  /* 0x0000003f07047290 */ /* 0x000fd2000fffe13f */
[----:B------:R-:W-:Y:S02]  /*0c30*/  @UP0 ULDC.64 UR10, c[0x0][0x9e8] ;  /* 0x00027a00000a0ab9 */ /* 0x000fe40000000a00 */
[----:B------:R-:W-:-:S04]  /*0c40*/  UIMAD.WIDE.U32 UR8, UR4, UR10, URZ ;  /* 0x0000000a040872a5 */ /* 0x000fc8000f8e003f */
[----:B------:R-:W-:-:S04]  /*0c50*/  @UP0 USHF.R.U32.HI UR4, URZ, UR11, UR9 ;  /* 0x0000000b3f040299 */ /* 0x000fc80008011609 */
[----:B------:R-:W-:Y:S01]  /*0c60*/  ULOP3.LUT UR4, URZ, UR4, URZ, 0x33, !UPT ;  /* 0x000000043f047292 */ /* 0x000fe2000f8e333f */
[----:B------:R-:W-:Y:S11]  /*0c70*/  BRA `(.L_x_964) ;  /* 0x0000000000107947 */ /* 0x000ff60003800000 */
.L_x_963:
[----:B------:R-:W-:-:S11]  /*0c80*/  UISETP.NE.AND UP0, UPT, UR5, 0x1, UPT ;  /* 0x000000010500788c */ /* 0x000fd6000bf05270 */
[----:B------:R-:W-:Y:S02]  /*0c90*/  @UP0 ULDC.64 UR10, c[0x0][0x9e8] ;  /* 0x00027a00000a0ab9 */ /* 0x000fe40000000a00 */
[----:B------:R-:W-:-:S04]  /*0ca0*/  UIMAD.WIDE.U32 UR8, UR4, UR10, URZ ;  /* 0x0000000a040872a5 */ /* 0x000fc8000f8e003f */
[----:B------:R-:W-:-:S12]  /*0cb0*/  @UP0 USHF.R.U32.HI UR4, URZ, UR11, UR9 ;  /* 0x0000000b3f040299 */ /* 0x000fd80008011609 */
.L_x_964:
[----:B------:R-:W-:-:S06]  /*0cc0*/  UIMAD UR4, UR4, UR5, UR5 ;  /* 0x00000005040472a4 */ /* 0x000fcc000f8e0205 */
[----:B------:R-:W-:-:S07]  /*0cd0*/  VIMNMX R0, R0, UR4, PT ;  /* 0x0000000400007c48 */ /* 0x000fce000bfe0100 */
.L_x_962:
[----:B------:R-:W-:Y:S01]  /*0ce0*/  UISETP.NE.AND UP0, UPT, UR40, URZ, UPT ;  /* 0x0000003f2800728c */ /* 0x000fe2000bf05270 */
[-C--:B------:R-:W-:Y:S01]  /*0cf0*/  IMAD R22, R16, R7.reuse, -R5 ;  /* 0x0000000710167224 */ /* 0x080fe200078e0a05 */
[----:B------:R-:W-:Y:S01]  /*0d00*/  UMOV UR4, UR45 ;  /* 0x0000002d00047c82 */ /* 0x000fe20008000000 */
[----:B------:R-:W-:Y:S02]  /*0d10*/  VIADD R2, R0, 0x7f ;  /* 0x0000007f00027836 */ /* 0x000fe40000000000 */
[----:B------:R-:W-:Y:S01]  /*0d20*/  IMAD R0, R16, R7, 0x7f ;  /* 0x0000007f10007424 */ /* 0x000fe200078e0207 */
[----:B------:R-:W-:Y:S02]  /*0d30*/  R2UR UR7, R22 ;  /* 0x00000000160772ca */ /* 0x000fe400000e0000 */
[----:B------:R-:W-:Y:S02]  /*0d40*/  SHF.R.S32.HI R5, RZ, 0x1f, R2 ;  /* 0x0000001fff057819 */ /* 0x000fe40000011402 */
[----:B------:R-:W-:Y:S01]  /*0d50*/  SHF.R.S32.HI R3, RZ, 0x1f, R0 ;  /* 0x0000001fff037819 */ /* 0x000fe20000011400 */
[----:B------:R-:W-:Y:S01]  /*0d60*/  @UP0 ULDC UR8, c[0x0][0x44c] ;  /* 0x0001130000080ab9 */ /* 0x000fe20000000800 */
[----:B------:R-:W-:Y:S01]  /*0d70*/  @UP0 ULDC UR10, c[0x0][0x450] ;  /* 0x00011400000a0ab9 */ /* 0x000fe20000000800 */
[----:B------:R-:W-:Y:S01]  /*0d80*/  UIMAD.WIDE.U32 UR8, UR45, UR8, URZ ;  /* 0x000000082d0872a5 */ /* 0x000fe2000f8e003f */
[----:B------:R-:W-:-:S02]  /*0d90*/  LEA.HI R5, R5, R2, RZ, 0x7 ;  /* 0x0000000205057211 */ /* 0x000fc400078f38ff */
[----:B------:R-:W-:Y:S01]  /*0da0*/  LEA.HI R3, R3, R0, RZ, 0x7 ;  /* 0x0000000003037211 */ /* 0x000fe200078f38ff */
[----:B------:R-:W-:Y:S01]  /*0db0*/  @UP0 USHF.R.U32.HI UR4, URZ, UR10, UR9 ;  /* 0x0000000a3f040299 */ /* 0x000fe20008011609 */
[----:B------:R-:W-:Y:S01]  /*0dc0*/  SHF.R.S32.HI R0, RZ, 0x7, R5 ;  /* 0x00000007ff007819 */ /* 0x000fe20000011405 */
[----:B------:R-:W-:Y:S01]  /*0dd0*/  UISETP.GE.AND UP0, UPT, UR5, 0x1, UPT ;  /* 0x000000010500788c */ /* 0x000fe2000bf06270 */
[----:B------:R-:W-:Y:S01]  /*0de0*/  SHF.R.S32.HI R3, RZ, 0x7, R3 ;  /* 0x00000007ff037819 */ /* 0x000fe20000011403 */
[----:B------:R-:W-:-:S03]  /*0df0*/  UIADD3 UR4, UR7, UR4, URZ ;  /* 0x0000000407047290 */ /* 0x000fc6000fffe03f */
[----:B------:R-:W-:Y:S01]  /*0e00*/  ULDC UR7, c[0x0][0x9dc] ;  /* 0x0002770000077ab9 */ /* 0x000fe20000000800 */
[----:B------:R-:W-:Y:S01]  /*0e10*/  PLOP3.LUT P0, PT, PT, PT, UP0, 0x40, 0x0 ;  /* 0x000000000000781c */ /* 0x000fe20003f0e808 */
[----:B------:R-:W-:Y:S01]  /*0e20*/  UIADD3 UR7, UR4, -UR7, URZ ;  /* 0x8000000704077290 */ /* 0x000fe2000fffe03f */
[----:B------:R-:W-:-:S11]  /*0e30*/  VIMNMX R19, R3, R0, PT ;  /* 0x0000000003137248 */ /* 0x000fd60003fe0100 */
[----:B------:R-:W-:Y:S05]  /*0e40*/  @P0 BRA `(.L_x_965) ;  /* 0x0000000000440947 */ /* 0x000fea0003800000 */
[----:B------:R-:W-:-:S06]  /*0e50*/  UISETP.GT.AND UP0, UPT, UR4, -0x1, UPT ;  /* 0xffffffff0400788c */ /* 0x000fcc000bf04270 */
[----:B------:R-:W-:-:S13]  /*0e60*/  PLOP3.LUT P0, PT, PT, PT, UP0, 0x80, 0x0 ;  /* 0x000000000000781c */ /* 0x000fda0003f0f008 */
[----:B------:R-:W-:Y:S05]  /*0e70*/  @P0 BRA `(.L_x_966) ;  /* 0x00000000001c0947 */ /* 0x000fea0003800000 */
[----:B------:R-:W-:Y:S02]  /*0e80*/  UISETP.NE.AND UP0, UPT, UR5, 0x1, UPT ;  /* 0x000000010500788c */ /* 0x000fe4000bf05270 */
[----:B------:R-:W-:-:S09]  /*0e90*/  ULOP3.LUT UR4, URZ, UR4, URZ, 0x33, !UPT ;  /* 0x000000043f047292 */ /* 0x000fd2000f8e333f */
[----:B------:R-:W-:Y:S02]  /*0ea0*/  @UP0 ULDC.64 UR10, c[0x0][0x9e8] ;  /* 0x00027a00000a0ab9 */ /* 0x000fe40000000a00 */
[----:B------:R-:W-:-:S04]  /*0eb0*/  UIMAD.WIDE.U32 UR8, UR4, UR10, URZ ;  /* 0x0000000a040872a5 */ /* 0x000fc8000f8e003f */
[----:B------:R-:W-:-:S04]  /*0ec0*/  @UP0 USHF.R.U32.HI UR4, URZ, UR11, UR9 ;  /* 0x0000000b3f040299 */ /* 0x000fc80008011609 */
[----:B------:R-:W-:Y:S01]  /*0ed0*/  ULOP3.LUT UR4, URZ, UR4, URZ, 0x33, !UPT ;  /* 0x000000043f047292 */ /* 0x000fe2000f8e333f */
[----:B------:R-:W-:Y:S11]  /*0ee0*/  BRA `(.L_x_967) ;  /* 0x0000000000107947 */ /* 0x000ff60003800000 */
.L_x_966:
[----:B------:R-:W-:-:S11]  /*0ef0*/  UISETP.NE.AND UP0, UPT, UR5, 0x1, UPT ;  /* 0x000000010500788c */ /* 0x000fd6000bf05270 */
[----:B------:R-:W-:Y:S02]  /*0f00*/  @UP0 ULDC.64 UR10, c[0x0][0x9e8] ;  /* 0x00027a00000a0ab9 */ /* 0x000fe40000000a00 */
[----:B------:R-:W-:-:S04]  /*0f10*/  UIMAD.WIDE.U32 UR8, UR4, UR10, URZ ;  /* 0x0000000a040872a5 */ /* 0x000fc8000f8e003f */
[----:B------:R-:W-:-:S12]  /*0f20*/  @UP0 USHF.R.U32.HI UR4, URZ, UR11, UR9 ;  /* 0x0000000b3f040299 */ /* 0x000fd80008011609 */
.L_x_967:
[----:B------:R-:W-:-:S04]  /*0f30*/  UIMAD UR4, UR4, UR5, URZ ;  /* 0x00000005040472a4 */ /* 0x000fc8000f8e023f */
[----:B------:R-:W-:-:S04]  /*0f40*/  UISETP.LT.AND UP0, UPT, UR7, UR4, UPT ;  /* 0x000000040700728c */ /* 0x000fc8000bf01270 */
[----:B------:R-:W-:-:S12]  /*0f50*/  USEL UR7, UR7, UR4, !UP0 ;  /* 0x0000000407077287 */ /* 0x000fd8000c000000 */
.L_x_965:
[----:B------:R-:W-:Y:S02]  /*0f60*/  USHF.R.S32.HI UR4, URZ, 0x1f, UR7 ;  /* 0x0000001f3f047899 */ /* 0x000fe40008011407 */
[----:B------:R-:W-:Y:S02]  /*0f70*/  USHF.R.U32.HI UR10, URZ, 0x10, UR6 ;  /* 0x000000103f0a7899 */ /* 0x000fe40008011606 */
[----:B------:R-:W-:Y:S02]  /*0f80*/  ULEA.HI UR4, UR4, UR7, URZ, 0x7 ;  /* 0x0000000704047291 */ /* 0x000fe4000f8f383f */
[----:B------:R-:W-:Y:S02]  /*0f90*/  ULOP3.LUT UR41, UR6, 0xffff, URZ, 0xc0, !UPT ;  /* 0x0000ffff06297892 */ /* 0x000fe4000f8ec03f */
[----:B------:R-:W-:-:S04]  /*0fa0*/  USHF.R.S32.HI UR4, URZ, 0x7, UR4 ;  /* 0x000000073f047899 */ /* 0x000fc80008011404 */
[----:B------:R-:W-:-:S04]  /*0fb0*/  UISETP.LT.AND UP0, UPT, URZ, UR4, UPT ;  /* 0x000000043f00728c */ /* 0x000fc8000bf01270 */
[----:B------:R-:W-:Y:S02]  /*0fc0*/  USEL UR9, URZ, UR4, !UP0 ;  /* 0x000000043f097287 */ /* 0x000fe4000c000000 */
[----:B------:R-:W-:Y:S01]  /*0fd0*/  UISETP.NE.AND UP0, UPT, UR10, URZ, UPT ;  /* 0x0000003f0a00728c */ /* 0x000fe2000bf05270 */
[----:B------:R-:W-:-:S03]  /*0fe0*/  UMOV UR4, URZ ;  /* 0x0000003f00047c82 */ /* 0x000fc60008000000 */
[----:B------:R-:W-:-:S07]  /*0ff0*/  ISETP.GT.AND P0, PT, R19, UR9, PT ;  /* 0x0000000913007c0c */ /* 0x000fce000bf04270 */
[----:B------:R-:W-:-:S06]  /*1000*/  @!UP0 ULDC UR10, c[0x0][0x9f0] ;  /* 0x00027c00000a8ab9 */ /* 0x000fcc0000000800 */
[----:B------:R-:W-:Y:S05]  /*1010*/  @!P0 BRA `(.L_x_968) ;  /* 0x00000000008c8947 */ /* 0x000fea0003800000 */
[----:B------:R-:W-:Y:S01]  /*1020*/  IMAD.U32 R4, RZ, RZ, UR10 ;  /* 0x0000000aff047e24 */ /* 0x000fe2000f8e00ff */
[----:B------:R-:W-:-:S04]  /*1030*/  UMOV UR4, URZ ;  /* 0x0000003f00047c82 */ /* 0x000fc80008000000 */
[----:B------:R-:W-:-:S04]  /*1040*/  IABS R0, R4 ;  /* 0x0000000400007213 */ /* 0x000fc80000000000 */
[----:B------:R-:W-:Y:S02]  /*1050*/  R2UR UR11, R0 ;  /* 0x00000000000b72ca */ /* 0x000fe400000e0000 */
[----:B------:R-:W-:Y:S02]  /*1060*/  IADD3 R0, R4, -0x1, R19 ;  /* 0xffffffff04007810 */ /* 0x000fe40007ffe013 */
[----:B------:R-:W-:Y:S02]  /*1070*/  IABS R4, R4 ;  /* 0x0000000400047213 */ /* 0x000fe40000000000 */
[----:B------:R-:W-:-:S03]  /*1080*/  R2UR UR6, R0 ;  /* 0x00000000000672ca */ /* 0x000fc600000e0000 */
[----:B------:R-:W-:-:S04]  /*1090*/  IMAD.MOV R4, RZ, RZ, -R4 ;  /* 0x000000ffff047224 */ /* 0x000fc800078e0a04 */
[----:B------:R-:W0:Y:S06]  /*10a0*/  I2F.RP R2, UR11 ;  /* 0x0000000b00027d06 */ /* 0x000e2c0008209400 */
[----:B------:R-:W-:-:S06]  /*10b0*/  UIADD3 UR6, -UR9, UR6, URZ ;  /* 0x0000000609067290 */ /* 0x000fcc000fffe13f */
[----:B------:R-:W-:Y:S01]  /*10c0*/  IMAD.U32 R0, RZ, RZ, UR6 ;  /* 0x00000006ff007e24 */ /* 0x000fe2000f8e00ff */
[----:B------:R-:W-:Y:S01]  /*10d0*/  ULOP3.LUT UR6, UR6, UR10, URZ, 0x3c, !UPT ;  /* 0x0000000a06067292 */ /* 0x000fe2000f8e3c3f */
[----:B0-----:R-:W0:Y:S03]  /*10e0*/  MUFU.RCP R2, R2 ;  /* 0x0000000200027308 */ /* 0x001e260000001000 */
[----:B------:R-:W-:-:S04]  /*10f0*/  IABS R0, R0 ;  /* 0x0000000000007213 */ /* 0x000fc80000000000 */
[----:B------:R-:W-:Y:S01]  /*1100*/  R2UR UR8, R0 ;  /* 0x00000000000872ca */ /* 0x000fe200000e0000 */
[----:B------:R-:W-:Y:S02]  /*1110*/  IMAD.MOV.U32 R0, RZ, RZ, R4 ;  /* 0x000000ffff007224 */ /* 0x000fe400078e0004 */
[----:B0-----:R-:W-:-:S06]  /*1120*/  VIADD R3, R2, 0xffffffe ;  /* 0x0ffffffe02037836 */ /* 0x001fcc0000000000 */
        /* <DEDUP_REMOVED lines=18> */
.L_x_968:
[----:B------:R-:W-:Y:S02]  /*1250*/  UIMAD UR41, UR41, UR4, UR9 ;  /* 0x00000004292972a4 */ /* 0x000fe4000f8e0209 */
[----:B------:R-:W-:Y:S01]  /*1260*/  IMAD.U32 R2, RZ, RZ, UR4 ;  /* 0x00000004ff027e24 */ /* 0x000fe2000f8e00ff */
[----:B------:R-:W-:Y:S01]  /*1270*/  PLOP3.LUT P0, PT, PT, PT, PT, 0x80, 0x0 ;  /* 0x000000000000781c */ /* 0x000fe20003f0f070 */
[----:B------:R-:W-:Y:S01]  /*1280*/  IMAD.MOV.U32 R0, RZ, RZ, RZ ;  /* 0x000000ffff007224 */ /* 0x000fe200078e00ff */
[----:B------:R-:W-:Y:S02]  /*1290*/  CS2R R118, SRZ ;  /* 0x0000000000767805 */ /* 0x000fe4000001ff00 */
[----:B------:R-:W-:Y:S02]  /*12a0*/  CS2R R116, SRZ ;  /* 0x0000000000747805 */ /* 0x000fe4000001ff00 */
[----:B------:R-:W-:Y:S01]  /*12b0*/  VIADDMNMX R19, R2, UR41, R19, PT ;  /* 0x0000002902137c46 */ /* 0x000fe2000b800113 */
[----:B------:R-:W-:Y:S01]  /*12c0*/  IMAD.MOV.U32 R2, RZ, RZ, RZ ;  /* 0x000000ffff027224 */ /* 0x000fe200078e00ff */
[----:B------:R-:W-:-:S02]  /*12d0*/  CS2R R114, SRZ ;  /* 0x0000000000727805 */ /* 0x000fc4000001ff00 */
[----:B------:R-:W-:Y:S02]  /*12e0*/  CS2R R112, SRZ ;  /* 0x0000000000707805 */ /* 0x000fe4000001ff00 */
[----:B------:R-:W-:Y:S02]  /*12f0*/  ISETP.GT.AND P1, PT, R19, UR41, PT ;  /* 0x0000002913007c0c */ /* 0x000fe4000bf24270 */
        /* <DEDUP_REMOVED lines=13> */
[----:B------:R-:W-:Y:S01]  /*13d0*/  SHF.R.S32.HI R89, RZ, 0x1f, R18 ;  /* 0x0000001fff597819 */ /* 0x000fe20000011412 */
[----:B------:R-:W0:Y:S01]  /*13e0*/  S2UR UR6, SR_CgaCtaId ;  /* 0x00000000000679c3 */ /* 0x000e220000008800 */
[----:B------:R-:W-:Y:S02]  /*13f0*/  UMOV UR43, 0x400 ;  /* 0x00000400002b7882 */ /* 0x000fe40000000000 */
[----:B------:R-:W-:-:S04]  /*1400*/  LEA.HI R90, R89, R18, RZ, 0x7 ;  /* 0x00000012595a7211 */ /* 0x000fc800078f38ff */
[----:B------:R-:W-:-:S05]  /*1410*/  SHF.R.S32.HI R88, RZ, 0x7, R90 ;  /* 0x00000007ff587819 */ /* 0x000fca000001145a */
        /* <DEDUP_REMOVED lines=16> */
[----:B------:R-:W-:Y:S01]  /*1520*/  IMAD.U32 R4, RZ, RZ, UR4 ;  /* 0x00000004ff047e24 */ /* 0x000fe2000f8e00ff */
[----:B------:R0:W1:Y:S01]  /*1530*/  LDC.64 R2, c[0x4][R0] ;  /* 0x0100000000027b82 */ /* 0x0000620000000a00 */
[----:B------:R-:W-:Y:S01]  /*1540*/  IMAD.U32 R5, RZ, RZ, UR5 ;  /* 0x00000005ff057e24 */ /* 0x000fe2000f8e00ff */
[----:B------:R-:W-:Y:S01]  /*1550*/  ULDC.64 UR4, c[0x4][0x90] ;  /* 0x0100240000047ab9 */ /* 0x000fe20000000a00 */
        /* <DEDUP_REMOVED lines=9> */
.L_x_970:
[----:B------:R-:W-:-:S04]  /*15f0*/  SHF.L.U32 R0, RZ, 0x1f, RZ ;  /* 0x0000001fff007819 */ /* 0x000fc800000006ff */
[----:B------:R-:W0:Y:S02]  /*1600*/  SYNCS.PHASECHK.TRANS64.TRYWAIT P0, [UR43+0x16800], R0 ;  /* 0x01680000ff0075a7 */ /* 0x000e24000800016b */
[----:B0-----:R-:W-:Y:S05]  /*1610*/  @!P0 BRA `(.L_x_971) ;  /* 0x0000012800d48947 */ /* 0x001fea0003800000 */
.L_x_1102:
[----:B------:R-:W-:-:S06]  /*1620*/  ULOP3.LUT UR4, UR38, 0x1, URZ, 0xfc, !UPT ;  /* 0x0000000126047892 */ /* 0x000fcc000f8efc3f */
[----:B------:R-:W-:-:S05]  /*1630*/  IMAD.U32 R2, RZ, RZ, UR4 ;  /* 0x00000004ff027e24 */ /* 0x000fca000f8e00ff */
[----:B------:R-:W-:-:S13]  /*1640*/  ISETP.NE.AND P0, PT, R2, 0x3, PT ;  /* 0x000000030200780c */ /* 0x000fda0003f05270 */
[----:B------:R-:W-:Y:S05]  /*1650*/  @!P0 BRA `(.L_x_972) ;  /* 0x0000000000048947 */ /* 0x000fea0003800000 */
[----:B------:R-:W-:Y:S01]  /*1660*/  BPT.TRAP 0x1 ;  /* 0x000000040000795c */ /* 0x000fe20000300000 */
.L_x_972:
[----:B------:R1:W2:Y:S01]  /*1670*/  SYNCS.PHASECHK.TRANS64.TRYWAIT P1, [UR43+0x16830], R0 ;  /* 0x01683000ff0075a7 */ /* 0x0002a2000802016b */
[----:B------:R-:W-:Y:S05]  /*1680*/  @!P0 BRA `(.L_x_973) ;  /* 0x0000000000048947 */ /* 0x000fea0003800000 */
[----:B------:R-:W-:Y:S01]  /*1690*/  BPT.TRAP 0x1 ;  /* 0x000000040000795c */ /* 0x000fe20000300000 */
.L_x_973:
[----:B------:R-:W-:-:S05]  /*16a0*/  IMAD.U32 R4, RZ, RZ, UR46 ;  /* 0x0000002eff047e24 */ /* 0x000fca000f8e00ff */
[----:B------:R-:W-:Y:S01]  /*16b0*/  LOP3.LUT R4, R4, 0x10000, RZ, 0xfc, !PT ;  /* 0x0001000004047812 */ /* 0x000fe200078efcff */
[----:B--2---:R-:W-:Y:S06]  /*16c0*/  @P1 BRA `(.L_x_974) ;  /* 0x0000000000081947 */ /* 0x004fec0003800000 */
[----:B------:R-:W2:Y:S02]  /*16d0*/  SYNCS.PHASECHK.TRANS64.TRYWAIT P1, [UR43+0x16830], R0 ;  /* 0x01683000ff0075a7 */ /* 0x000ea4000802016b */
[----:B--2---:R-:W-:Y:S05]  /*16e0*/  @!P1 BRA `(.L_x_975) ;  /* 0x0000012800b89947 */ /* 0x004fea0003800000 */
.L_x_974:
[----:B------:R-:W-:Y:S05]  /*16f0*/  WARPSYNC.ALL ;  /* 0x0000000000007948 */ /* 0x000fea0003800000 */
[----:B------:R-:W-:Y:S01]  /*1700*/  IMAD.MOV.U32 R5, RZ, RZ, 0x40000040 ;  /* 0x40000040ff057424 */ /* 0x000fe200078e00ff */
[----:B------:R-:W-:Y:S01]  /*1710*/  UIADD3 UR4, UR43, 0xe400, URZ ;  /* 0x0000e4002b047890 */ /* 0x000fe2000fffe03f */
[C---:B------:R-:W-:Y:S01]  /*1720*/  R2UR UR8, R4.reuse ;  /* 0x00000000040872ca */ /* 0x040fe200000e0000 */
[----:B------:R-:W-:Y:S02]  /*1730*/  WARPGROUP.ARRIVE ;  /* 0x00000000000079c5 */ /* 0x000fe40000000000 */
[----:B------:R-:W-:Y:S01]  /*1740*/  R2UR UR9, R5 ;  /* 0x00000000050972ca */ /* 0x000fe200000e0000 */
[----:B------:R-:W-:Y:S01]  /*1750*/  USHF.R.U32.HI UR4, URZ, 0x4, UR4 ;  /* 0x000000043f047899 */ /* 0x000fe20008011604 */
[----:B------:R-:W-:Y:S01]  /*1760*/  R2UR UR16, R4 ;  /* 0x00000000041072ca */ /* 0x000fe200000e0000 */
[----:B------:R-:W-:Y:S01]  /*1770*/  UMOV UR11, 0x40000040 ;  /* 0x40000040000b7882 */ /* 0x000fe20000000000 */
[----:B------:R-:W-:Y:S01]  /*1780*/  UMOV UR13, 0x40000040 ;  /* 0x40000040000d7882 */ /* 0x000fe20000000000 */
[----:B------:R-:W-:Y:S01]  /*1790*/  ULOP3.LUT UR4, UR4, 0x3fff, URZ, 0xc0, !UPT ;  /* 0x00003fff04047892 */ /* 0x000fe2000f8ec03f */
[----:B------:R-:W2:Y:S01]  /*17a0*/  S2UR UR5, SR_CgaCtaId ;  /* 0x00000000000579c3 */ /* 0x000ea20000008800 */
        /* <DEDUP_REMOVED lines=24> */
[----:B--2---:R-:W-:Y:S05]  /*1930*/  @!P0 BRA `(.L_x_976) ;  /* 0x0000000000048947 */ /* 0x004fea0003800000 */
[----:B------:R-:W-:Y:S01]  /*1940*/  BPT.TRAP 0x1 ;  /* 0x000000040000795c */ /* 0x000fe20000300000 */
.L_x_976:
[----:B------:R-:W-:Y:S01]  /*1950*/  ULDC UR7, c[0x0][0x9d8] ;  /* 0x0002760000077ab9 */ /* 0x000fe20000000800 */
[----:B------:R-:W-:Y:S01]  /*1960*/  LEA.HI R89, R89, R18, RZ, 0x2 ;  /* 0x0000001259597211 */ /* 0x000fe200078f10ff */
[----:B0-----:R-:W-:Y:S01]  /*1970*/  FMUL.FTZ R3, R27, UR7 ;  /* 0x000000071b037c20 */ /* 0x001fe20008410000 */
[----:B------:R-:W-:Y:S01]  /*1980*/  LOP3.LUT R27, R90, 0xffffff80, RZ, 0xc0, !PT ;  /* 0xffffff805a1b7812 */ /* 0x000fe200078ec0ff */
[----:B------:R-:W-:Y:S01]  /*1990*/  FMUL.FTZ R95, R33, UR7 ;  /* 0x00000007215f7c20 */ /* 0x000fe20008410000 */
[----:B------:R-:W-:Y:S01]  /*19a0*/  LOP3.LUT R89, R89, 0xfffffffc, RZ, 0xc0, !PT ;  /* 0xfffffffc59597812 */ /* 0x000fe200078ec0ff */
[----:B------:R-:W-:Y:S01]  /*19b0*/  FMUL.FTZ R9, R31, UR7 ;  /* 0x000000071f097c20 */ /* 0x000fe20008410000 */
[----:B------:R-:W-:Y:S01]  /*19c0*/  FMUL.FTZ R94, R32, UR7 ;  /* 0x00000007205e7c20 */ /* 0x000fe20008410000 */
[----:B------:R-:W-:Y:S02]  /*19d0*/  IMAD.IADD R27, R18, 0x1, -R27 ;  /* 0x00000001121b7824 */ /* 0x000fe400078e0a1b */
[----:B------:R-:W-:Y:S01]  /*19e0*/  FMUL.FTZ R7, R24, UR7 ;  /* 0x0000000718077c20 */ /* 0x000fe20008410000 */
[----:B------:R-:W-:-:S04]  /*19f0*/  IMAD.HI R32, R88, 0x55555556, RZ ;  /* 0x5555555658207827 */ /* 0x000fc800078e02ff */
[----:B------:R-:W-:Y:S01]  /*1a00*/  FMUL.FTZ R24, R51, UR7 ;  /* 0x0000000733187c20 */ /* 0x000fe20008410000 */
[----:B------:R-:W-:Y:S01]  /*1a10*/  FMUL.FTZ R51, R53, UR7 ;  /* 0x0000000735337c20 */ /* 0x000fe20008410000 */
[----:B-1----:R-:W-:Y:S01]  /*1a20*/  SHF.R.S32.HI R0, RZ, 0x1f, R27 ;  /* 0x0000001fff007819 */ /* 0x002fe2000001141b */
[----:B------:R-:W-:Y:S01]  /*1a30*/  IMAD.IADD R89, R18, 0x1, -R89 ;  /* 0x0000000112597824 */ /* 0x000fe200078e0a59 */
[----:B------:R-:W-:Y:S01]  /*1a40*/  UISETP.NE.AND UP1, UPT, UR40, URZ, UPT ;  /* 0x0000003f2800728c */ /* 0x000fe2000bf25270 */
[----:B------:R-:W-:Y:S01]  /*1a50*/  FMUL.FTZ R12, R39, UR7 ;  /* 0x00000007270c7c20 */ /* 0x000fe20008410000 */
[CC--:B------:R-:W-:Y:S01]  /*1a60*/  LEA.HI R33, R0.reuse, R27.reuse, RZ, 0x2 ;  /* 0x0000001b00217211 */ /* 0x0c0fe200078f10ff */
[----:B------:R-:W-:Y:S01]  /*1a70*/  FMUL.FTZ R53, R57, UR7 ;  /* 0x0000000739357c20 */ /* 0x000fe20008410000 */
[----:B------:R-:W-:Y:S01]  /*1a80*/  LEA.HI R6, R0, R27, RZ, 0x5 ;  /* 0x0000001b00067211 */ /* 0x000fe200078f28ff */
[----:B------:R-:W-:Y:S01]  /*1a90*/  FMUL.FTZ R57, R65, UR7 ;  /* 0x0000000741397c20 */ /* 0x000fe20008410000 */
[--C-:B------:R-:W-:Y:S01]  /*1aa0*/  SHF.R.S32.HI R0, RZ, 0x2, R33.reuse ;  /* 0x00000002ff007819 */ /* 0x100fe20000011421 */
[----:B------:R-:W-:Y:S01]  /*1ab0*/  FMUL.FTZ R39, R67, UR7 ;  /* 0x0000000743277c20 */ /* 0x000fe20008410000 */
[----:B------:R-:W-:Y:S01]  /*1ac0*/  SHF.R.S32.HI R31, RZ, 0x1f, R33 ;  /* 0x0000001fff1f7819 */ /* 0x000fe20000011421 */
[----:B------:R-:W-:Y:S01]  /*1ad0*/  FMUL.FTZ R15, R42, UR7 ;  /* 0x000000072a0f7c20 */ /* 0x000fe20008410000 */
[----:B------:R-:W-:Y:S01]  /*1ae0*/  SHF.R.S32.HI R6, RZ, 0x5, R6 ;  /* 0x00000005ff067819 */ /* 0x000fe20000011406 */
[----:B------:R-:W-:Y:S01]  /*1af0*/  @UP1 ULDC UR4, c[0x0][0x44c] ;  /* 0x0001130000041ab9 */ /* 0x000fe20000000800 */
[----:B------:R-:W-:Y:S01]  /*1b00*/  LEA.HI R31, R31, R0, RZ, 0x3 ;  /* 0x000000001f1f7211 */ /* 0x000fe200078f18ff */
[----:B------:R-:W-:Y:S01]  /*1b10*/  FMUL.FTZ R42, R44, UR7 ;  /* 0x000000072c2a7c20 */ /* 0x000fe20008410000 */
[----:B------:R-:W-:Y:S01]  /*1b20*/  LEA R18, R6, UR45, 0x4 ;  /* 0x0000002d06127c11 */ /* 0x000fe2000f8e20ff */
[----:B------:R-:W-:Y:S01]  /*1b30*/  FMUL.FTZ R10, R34, UR7 ;  /* 0x00000007220a7c20 */ /* 0x000fe20008410000 */
[----:B------:R-:W-:Y:S01]  /*1b40*/  LEA.HI R67, R32, R32, RZ, 0x1 ;  /* 0x0000002020437211 */ /* 0x000fe200078f08ff */
[----:B------:R-:W-:Y:S01]  /*1b50*/  FMUL.FTZ R44, R70, UR7 ;  /* 0x00000007462c7c20 */ /* 0x000fe20008410000 */
[----:B------:R-:W-:Y:S01]  /*1b60*/  LOP3.LUT R65, R31, 0xfffffff8, RZ, 0xc0, !PT ;  /* 0xfffffff81f417812 */ /* 0x000fe200078ec0ff */
[----:B------:R-:W-:Y:S01]  /*1b70*/  @UP1 ULDC UR10, c[0x0][0x450] ;  /* 0x00011400000a1ab9 */ /* 0x000fe20000000800 */
[----:B------:R-:W-:Y:S01]  /*1b80*/  LEA.HI R6, R89, R89, RZ, 0x1 ;  /* 0x0000005959067211 */ /* 0x000fe200078f08ff */
[----:B------:R-:W-:Y:S01]  /*1b90*/  IMAD R67, R67, -0x3, R88 ;  /* 0xfffffffd43437824 */ /* 0x000fe200078e0258 */
[----:B------:R-:W-:Y:S01]  /*1ba0*/  IADD3 R18, R18, R0, -R65 ;  /* 0x0000000012127210 */ /* 0x000fe20007ffe841 */
[----:B------:R-:W-:Y:S01]  /*1bb0*/  IMAD.MOV.U32 R34, RZ, RZ, -0x80 ;  /* 0xffffff80ff227424 */ /* 0x000fe200078e00ff */
[----:B------:R-:W-:Y:S01]  /*1bc0*/  LOP3.LUT R6, R6, 0x1ffffffe, RZ, 0xc0, !PT ;  /* 0x1ffffffe06067812 */ /* 0x000fe200078ec0ff */
[----:B------:R-:W-:Y:S01]  /*1bd0*/  FMUL.FTZ R91, R25, UR7 ;  /* 0x00000007195b7c20 */ /* 0x000fe20008410000 */
[----:B------:R-:W-:Y:S01]  /*1be0*/  PLOP3.LUT P1, PT, PT, PT, UP1, 0x80, 0x0 ;  /* 0x000000000000781c */ /* 0x000fe20003f2f018 */
[----:B------:R-:W-:Y:S01]  /*1bf0*/  IMAD R67, R67, 0x40, R18 ;  /* 0x0000004043437824 */ /* 0x000fe200078e0212 */
[----:B------:R-:W-:Y:S01]  /*1c00*/  PLOP3.LUT P2, PT, PT, PT, UP1, 0x80, 0x0 ;  /* 0x000000000000781c */ /* 0x000fe20003f4f018 */
[----:B------:R-:W-:Y:S01]  /*1c10*/  IMAD.IADD R6, R89, 0x1, -R6 ;  /* 0x0000000159067824 */ /* 0x000fe200078e0a06 */
[----:B------:R-:W-:Y:S01]  /*1c20*/  LOP3.LUT R0, R33, 0x7ffffffc, RZ, 0xc0, !PT ;  /* 0x7ffffffc21007812 */ /* 0x000fe200078ec0ff */
[----:B------:R-:W-:-:S02]  /*1c30*/  IMAD R99, R19, R34, 0x80 ;  /* 0x0000008013637424 */ /* 0x000fc400078e0222 */
[----:B------:R-:W-:Y:S01]  /*1c40*/  FMUL.FTZ R25, R50, UR7 ;  /* 0x0000000732197c20 */ /* 0x000fe20008410000 */
[----:B------:R-:W-:Y:S01]  /*1c50*/  IMAD R6, R6, 0x8, R67 ;  /* 0x0000000806067824 */ /* 0x000fe200078e0243 */
[----:B------:R-:W-:Y:S01]  /*1c60*/  UISETP.NE.AND UP0, UPT, UR44, URZ, UPT ;  /* 0x0000003f2c00728c */ /* 0x000fe2000bf05270 */
[----:B------:R-:W-:Y:S02]  /*1c70*/  IMAD.IADD R0, R27, 0x1, -R0 ;  /* 0x000000011b007824 */ /* 0x000fe400078e0a00 */
[----:B------:R-:W-:Y:S01]  /*1c80*/  FMUL.FTZ R2, R26, UR7 ;  /* 0x000000071a027c20 */ /* 0x000fe20008410000 */
[----:B------:R-:W-:Y:S02]  /*1c90*/  IMAD.MOV.U32 R70, RZ, RZ, R6 ;  /* 0x000000ffff467224 */ /* 0x000fe400078e0006 */
[----:B------:R-:W-:Y:S01]  /*1ca0*/  FMUL.FTZ R92, R28, UR7 ;  /* 0x000000071c5c7c20 */ /* 0x000fe20008410000 */
[----:B------:R-:W-:Y:S01]  /*1cb0*/  @P1 IMAD.HI.U32 R18, R6, UR4, RZ ;  /* 0x0000000406121c27 */ /* 0x000fe2000f8e00ff */
[----:B------:R-:W-:-:S03]  /*1cc0*/  UIADD3 UR4, UR43, 0x16840, URZ ;  /* 0x000168402b047890 */ /* 0x000fc6000fffe03f */
[----:B------:R-:W-:Y:S01]  /*1cd0*/  FMUL.FTZ R11, R35, UR7 ;  /* 0x00000007230b7c20 */ /* 0x000fe20008410000 */
[----:B------:R-:W-:Y:S01]  /*1ce0*/  FMUL.FTZ R50, R52, UR7 ;  /* 0x0000000734327c20 */ /* 0x000fe20008410000 */
[----:B------:R-:W-:Y:S01]  /*1cf0*/  VIADD R27, R99, 0x1 ;  /* 0x00000001631b7836 */ /* 0x000fe20000000000 */
[----:B------:R-:W-:Y:S01]  /*1d00*/  @P2 SHF.R.U32.HI R70, RZ, UR10, R18 ;  /* 0x0000000aff462c19 */ /* 0x000fe20008011612 */
[----:B------:R-:W-:Y:S01]  /*1d10*/  UPRMT UR4, UR5, 0x654, UR4 ;  /* 0x0000065405047896 */ /* 0x000fe20008000004 */
[----:B------:R-:W-:Y:S01]  /*1d20*/  FMUL.FTZ R96, R36, UR7 ;  /* 0x0000000724607c20 */ /* 0x000fe20008410000 */
[----:B------:R-:W-:Y:S01]  /*1d30*/  FMUL.FTZ R97, R37, UR7 ;  /* 0x0000000725617c20 */ /* 0x000fe20008410000 */
[----:B------:R-:W-:Y:S01]  /*1d40*/  FMUL.FTZ R13, R38, UR7 ;  /* 0x00000007260d7c20 */ /* 0x000fe20008410000 */
[----:B------:R-:W0:Y:S01]  /*1d50*/  SHFL.IDX PT, R67, R70, RZ, 0x1c1f ;  /* 0x001c1fff46437589 */ /* 0x000e2200000e0000 */
[----:B------:R-:W-:Y:S01]  /*1d60*/  FMUL.FTZ R14, R43, UR7 ;  /* 0x000000072b0e7c20 */ /* 0x000fe20008410000 */
        /* <DEDUP_REMOVED lines=38> */
[----:B------:R-:W-:-:S02]  /*1fd0*/  IMAD R27, R0, -0x2, R27 ;  /* 0xfffffffe001b7824 */ /* 0x000fc400078e021b */
[----:B------:R-:W-:Y:S01]  /*1fe0*/  FMUL.FTZ R85, R85, UR7 ;  /* 0x0000000755557c20 */ /* 0x000fe20008410000 */
[----:B------:R-:W-:Y:S01]  /*1ff0*/  ULDC UR28, c[0x0][0x2f0] ;  /* 0x0000bc00001c7ab9 */ /* 0x000fe20000000800 */
[----:B------:R-:W-:Y:S01]  /*2000*/  SYNCS.ARRIVE.TRANS64.RED.A1T0 RZ, [UR4], RZ ;  /* 0x000000ffffff79a7 */ /* 0x000fe20008100404 */
[----:B------:R-:W-:Y:S01]  /*2010*/  ULDC UR4, c[0x0][0x288] ;  /* 0x0000a20000047ab9 */ /* 0x000fe20000000800 */
[----:B------:R-:W-:Y:S01]  /*2020*/  PLOP3.LUT P1, PT, PT, PT, UP0, 0x40, 0x0 ;  /* 0x000000000000781c */ /* 0x000fe20003f2e808 */
[C---:B------:R-:W-:Y:S01]  /*2030*/  IMAD R18, R16.reuse, UR28, R27 ;  /* 0x0000001c10127c24 */ /* 0x040fe2000f8e021b */
[----:B------:R-:W1:Y:S01]  /*2040*/  MUFU.TANH R7, R7 ;  /* 0x0000000700077308 */ /* 0x000e620000002400 */
[----:B------:R-:W-:Y:S01]  /*2050*/  IMAD.U32 R27, RZ, RZ, UR4 ;  /* 0x00000004ff1b7e24 */ /* 0x000fe2000f8e00ff */
[----:B------:R-:W-:Y:S01]  /*2060*/  ULDC UR24, c[0x0][0x9dc] ;  /* 0x0002770000187ab9 */ /* 0x000fe20000000800 */
[----:B------:R-:W-:Y:S01]  /*2070*/  IMAD R65, R16, UR28, R99 ;  /* 0x0000001c10417c24 */ /* 0x000fe2000f8e0263 */
[----:B------:R-:W-:Y:S01]  /*2080*/  ULOP3.LUT UR24, URZ, UR24, URZ, 0x33, !UPT ;  /* 0x000000183f187292 */ /* 0x000fe2000f8e333f */
[----:B------:R-:W-:Y:S01]  /*2090*/  IMAD.IADD R18, R18, 0x1, -R27 ;  /* 0x0000000112127824 */ /* 0x000fe200078e0a1b */
[----:B------:R-:W-:Y:S01]  /*20a0*/  ULDC UR4, c[0x0][0x9e0] ;  /* 0x0002780000047ab9 */ /* 0x000fe20000000800 */
[----:B------:R-:W-:Y:S01]  /*20b0*/  IMAD R80, R0, -0x2, R65 ;  /* 0xfffffffe00507824 */ /* 0x000fe200078e0241 */
[----:B------:R-:W2:Y:S01]  /*20c0*/  MUFU.TANH R91, R91 ;  /* 0x0000005b005b7308 */ /* 0x000ea20000002400 */
[C---:B------:R-:W-:Y:S01]  /*20d0*/  VIADD R101, R18.reuse, UR4 ;  /* 0x0000000412657c36 */ /* 0x040fe20008000000 */
[----:B------:R-:W-:Y:S01]  /*20e0*/  LEA R78, R19, 0xffffff80, 0x7 ;  /* 0xffffff80134e7811 */ /* 0x000fe200078e38ff */
[----:B------:R-:W-:-:S03]  /*20f0*/  VIADD R82, R18, UR24 ;  /* 0x0000001812527c36 */ /* 0x000fc60008000000 */
[----:B0-----:R-:W-:Y:S01]  /*2100*/  VIADDMNMX R72, R67, R101, R80, PT ;  /* 0x0000006543487246 */ /* 0x001fe20003800150 */
[----:B------:R-:W-:Y:S01]  /*2110*/  IMAD.IADD R74, R82, 0x1, R67 ;  /* 0x00000001524a7824 */ /* 0x000fe200078e0243 */
[----:B------:R-:W0:Y:S08]  /*2120*/  MUFU.TANH R2, R2 ;  /* 0x0000000200027308 */ /* 0x000e300000002400 */
[----:B------:R-:W3:Y:S08]  /*2130*/  MUFU.TANH R3, R3 ;  /* 0x0000000300037308 */ /* 0x000ef00000002400 */
[----:B------:R-:W4:Y:S08]  /*2140*/  MUFU.TANH R92, R92 ;  /* 0x0000005c005c7308 */ /* 0x000f300000002400 */
[----:B------:R-:W0:Y:S08]  /*2150*/  MUFU.TANH R93, R93 ;  /* 0x0000005d005d7308 */ /* 0x000e300000002400 */
        /* <DEDUP_REMOVED lines=55> */
[----:B------:R0:W0:Y:S08]  /*24d0*/  MUFU.TANH R76, R85 ;  /* 0x00000055004c7308 */ /* 0x0000300000002400 */
[----:B------:R-:W0:Y:S08]  /*24e0*/  MUFU.TANH R34, R34 ;  /* 0x0000002200227308 */ /* 0x000e300000002400 */
[----:B------:R-:W0:Y:S01]  /*24f0*/  MUFU.TANH R33, R33 ;  /* 0x0000002100217308 */ /* 0x000e220000002400 */
[----:B-1234-:R-:W-:Y:S05]  /*2500*/  @P1 BRA `(.L_x_977) ;  /* 0x0000000000641947 */ /* 0x01efea0003800000 */
[----:B------:R-:W-:Y:S01]  /*2510*/  IMAD R18, R16, UR28, R67 ;  /* 0x0000001c10127c24 */ /* 0x000fe2000f8e0243 */
[----:B------:R-:W-:Y:S03]  /*2520*/  BSSY B0, `(.L_x_978) ;  /* 0x0000013000007945 */ /* 0x000fe60003800000 */
[----:B------:R-:W-:-:S05]  /*2530*/  IMAD.IADD R65, R18, 0x1, -R27 ;  /* 0x0000000112417824 */ /* 0x000fca00078e0a1b */
[----:B------:R-:W-:-:S13]  /*2540*/  ISETP.GT.AND P1, PT, R65, -0x1, PT ;  /* 0xffffffff4100780c */ /* 0x000fda0003f24270 */
[----:B------:R-:W-:Y:S05]  /*2550*/  @P1 BRA `(.L_x_979) ;  /* 0x0000000000241947 */ /* 0x000fea0003800000 */
[----:B------:R-:W-:Y:S01]  /*2560*/  ULDC UR7, c[0x0][0x9e4] ;  /* 0x0002790000077ab9 */ /* 0x000fe20000000800 */
[----:B------:R-:W-:Y:S01]  /*2570*/  LOP3.LUT R65, RZ, R65, RZ, 0x33, !PT ;  /* 0x00000041ff417212 */ /* 0x000fe200078e33ff */
[----:B------:R-:W-:-:S05]  /*2580*/  IMAD.U32 R18, RZ, RZ, UR7 ;  /* 0x00000007ff127e24 */ /* 0x000fca000f8e00ff */
[----:B------:R-:W-:-:S13]  /*2590*/  ISETP.NE.AND P1, PT, R18, 0x1, PT ;  /* 0x000000011200780c */ /* 0x000fda0003f25270 */
[----:B------:R-:W1:Y:S02]  /*25a0*/  @P1 LDC.64 R66, c[0x0][0x9e8] ;  /* 0x00027a00ff421b82 */ /* 0x000e640000000a00 */
[----:B-1----:R-:W-:-:S05]  /*25b0*/  @P1 IMAD.HI.U32 R66, R65, R66, RZ ;  /* 0x0000004241421227 */ /* 0x002fca00078e00ff */
[----:B------:R-:W-:-:S04]  /*25c0*/  @P1 SHF.R.U32.HI R65, RZ, R67, R66 ;  /* 0x00000043ff411219 */ /* 0x000fc80000011642 */
[----:B------:R-:W-:Y:S01]  /*25d0*/  LOP3.LUT R65, RZ, R65, RZ, 0x33, !PT ;  /* 0x00000041ff417212 */ /* 0x000fe200078e33ff */
[----:B------:R-:W-:Y:S06]  /*25e0*/  BRA `(.L_x_980) ;  /* 0x0000000000187947 */ /* 0x000fec0003800000 */
.L_x_979:
[----:B------:R-:W-:Y:S02]  /*25f0*/  ULDC UR7, c[0x0][0x9e4] ;  /* 0x0002790000077ab9 */ /* 0x000fe40000000800 */
[----:B------:R-:W-:-:S05]  /*2600*/  IMAD.U32 R18, RZ, RZ, UR7 ;  /* 0x00000007ff127e24 */ /* 0x000fca000f8e00ff */
[----:B------:R-:W-:-:S13]  /*2610*/  ISETP.NE.AND P1, PT, R18, 0x1, PT ;  /* 0x000000011200780c */ /* 0x000fda0003f25270 */
[----:B------:R-:W1:Y:S02]  /*2620*/  @P1 LDC.64 R66, c[0x0][0x9e8] ;  /* 0x00027a00ff421b82 */ /* 0x000e640000000a00 */
[----:B-1----:R-:W-:-:S05]  /*2630*/  @P1 IMAD.HI.U32 R66, R65, R66, RZ ;  /* 0x0000004241421227 */ /* 0x002fca00078e00ff */
[----:B------:R-:W-:-:S07]  /*2640*/  @P1 SHF.R.U32.HI R65, RZ, R67, R66 ;  /* 0x00000043ff411219 */ /* 0x000fce0000011642 */
.L_x_980:
[----:B------:R-:W-:Y:S05]  /*2650*/  BSYNC B0 ;  /* 0x0000000000007941 */ /* 0x000fea0003800000 */
.L_x_978:
[----:B------:R-:W-:-:S04]  /*2660*/  IMAD R65, R65, R18, -R78 ;  /* 0x0000001241417224 */ /* 0x000fc800078e0a4e */
[----:B------:R-:W-:-:S05]  /*2670*/  IMAD R65, R0, -0x2, R65 ;  /* 0xfffffffe00417824 */ /* 0x000fca00078e0241 */
[----:B------:R-:W-:Y:S02]  /*2680*/  VIADDMNMX R72, R65, R18, R72, PT ;  /* 0x0000001241487246 */ /* 0x000fe40003800148 */
[----:B------:R-:W-:-:S07]  /*2690*/  VIMNMX R74, R74, R65, !PT ;  /* 0x000000414a4a7248 */ /* 0x000fce0007fe0100 */
.L_x_977:
[C---:B------:R-:W-:Y:S01]  /*26a0*/  ISETP.GE.AND P6, PT, R99.reuse, 0xa, PT ;  /* 0x0000000a6300780c */ /* 0x040fe20003fc6270 */
[----:B------:R-:W-:Y:S01]  /*26b0*/  UISETP.NE.AND UP0, UPT, UR44, URZ, UPT ;  /* 0x0000003f2c00728c */ /* 0x000fe2000bf05270 */
[C---:B------:R-:W-:Y:S02]  /*26c0*/  ISETP.GE.AND P1, PT, R99.reuse, 0x2, PT ;  /* 0x000000026300780c */ /* 0x040fe40003f26270 */
[C---:B------:R-:W-:Y:S02]  /*26d0*/  ISETP.GE.AND P2, PT, R99.reuse, 0x9, PT ;  /* 0x000000096300780c */ /* 0x040fe40003f46270 */
[----:B------:R-:W-:Y:S02]  /*26e0*/  ISETP.GE.AND P5, PT, R99, 0x11, PT ;  /* 0x000000116300780c */ /* 0x000fe40003fa6270 */
[----:B------:R-:W-:Y:S02]  /*26f0*/  LOP3.LUT R18, R18, 0xfffffffb, RZ, 0xc0, !PT ;  /* 0xfffffffb12127812 */ /* 0x000fe400078ec0ff */
[----:B------:R-:W-:-:S02]  /*2700*/  ISETP.GT.AND P4, PT, R74, 0x1, !P1 ;  /* 0x000000014a00780c */ /* 0x000fc40004f84270 */
[----:B------:R-:W-:Y:S02]  /*2710*/  ISETP.GT.AND P3, PT, R74, 0x8, !P2 ;  /* 0x000000084a00780c */ /* 0x000fe40005764270 */
[----:B------:R-:W-:Y:S02]  /*2720*/  @P6 LOP3.LUT R18, R18, 0x4, RZ, 0xfc, !PT ;  /* 0x0000000412126812 */ /* 0x000fe400078efcff */
[C---:B------:R-:W-:Y:S02]  /*2730*/  ISETP.LT.OR P4, PT, R72.reuse, 0x2, P4 ;  /* 0x000000024800780c */ /* 0x040fe40002781670 */
[----:B------:R-:W-:Y:S02]  /*2740*/  ISETP.LT.OR P3, PT, R72, 0x9, P3 ;  /* 0x000000094800780c */ /* 0x000fe40001f61670 */
[----:B------:R-:W-:Y:S02]  /*2750*/  LOP3.LUT R18, R18, 0xfffffff7, RZ, 0xc0, !PT ;  /* 0xfffffff712127812 */ /* 0x000fe400078ec0ff */
[----:B------:R-:W-:-:S02]  /*2760*/  FSEL R133, R91, -INF , !P4 ;  /* 0xff8000005b857808 */ /* 0x000fc40006000000 */
[----:B------:R-:W-:Y:S02]  /*2770*/  FSEL R129, R92, -INF , !P3 ;  /* 0xff8000005c817808 */ /* 0x000fe40005800000 */
[----:B------:R-:W-:Y:S02]  /*2780*/  ISETP.GT.AND P4, PT, R74, 0x9, !P6 ;  /* 0x000000094a00780c */ /* 0x000fe40007784270 */
[----:B------:R-:W-:Y:S02]  /*2790*/  @P5 LOP3.LUT R18, R18, 0x8, RZ, 0xfc, !PT ;  /* 0x0000000812125812 */ /* 0x000fe400078efcff */
[----:B------:R-:W-:Y:S02]  /*27a0*/  ISETP.GT.AND P3, PT, R74, 0x10, !P5 ;  /* 0x000000104a00780c */ /* 0x000fe40006f64270 */
[----:B------:R-:W-:Y:S02]  /*27b0*/  ISETP.GE.AND P5, PT, R99, 0x12, PT ;  /* 0x000000126300780c */ /* 0x000fe40003fa6270 */
[----:B------:R-:W-:-:S02]  /*27c0*/  ISETP.LT.OR P4, PT, R72, 0xa, P4 ;  /* 0x0000000a4800780c */ /* 0x000fc40002781670 */
[----:B------:R-:W-:Y:S02]  /*27d0*/  ISETP.LT.OR P3, PT, R72, 0x11, P3 ;  /* 0x000000114800780c */ /* 0x000fe40001f61670 */
[----:B0-----:R-:W-:Y:S02]  /*27e0*/  FSEL R131, R93, -INF , !P4 ;  /* 0xff8000005d837808 */ /* 0x001fe40006000000 */
[----:B------:R-:W-:Y:S02]  /*27f0*/  ISETP.GE.AND P4, PT, R99, 0x19, PT ;  /* 0x000000196300780c */ /* 0x000fe40003f86270 */
[----:B------:R-:W-:Y:S02]  /*2800*/  LOP3.LUT R18, R18, 0xffffffef, RZ, 0xc0, !PT ;  /* 0xffffffef12127812 */ /* 0x000fe400078ec0ff */
[----:B------:R-:W-:Y:S02]  /*2810*/  FSEL R125, R94, -INF , !P3 ;  /* 0xff8000005e7d7808 */ /* 0x000fe40005800000 */
[----:B------:R-:W-:-:S02]  /*2820*/  ISETP.GT.AND P3, PT, R74, 0x11, !P5 ;  /* 0x000000114a00780c */ /* 0x000fc40006f64270 */
[----:B------:R-:W-:Y:S02]  /*2830*/  @P5 LOP3.LUT R18, R18, 0x10, RZ, 0xfc, !PT ;  /* 0x0000001012125812 */ /* 0x000fe400078efcff */
[----:B------:R-:W-:Y:S02]  /*2840*/  ISETP.LT.OR P3, PT, R72, 0x12, P3 ;  /* 0x000000124800780c */ /* 0x000fe40001f61670 */
[----:B------:R-:W-:Y:S02]  /*2850*/  LOP3.LUT R18, R18, 0xfdffffff, RZ, 0xc0, !PT ;  /* 0xfdffffff12127812 */ /* 0x000fe400078ec0ff */
[----:B------:R-:W-:Y:S02]  /*2860*/  FSEL R95, R95, -INF , !P3 ;  /* 0xff8000005f5f7808 */ /* 0x000fe40005800000 */
[----:B------:R-:W-:Y:S02]  /*2870*/  @P4 LOP3.LUT R18, R18, 0x2000000, RZ, 0xfc, !PT ;  /* 0x0200000012124812 */ /* 0x000fe400078efcff */
[----:B------:R-:W-:-:S02]  /*2880*/  ISETP.GT.AND P3, PT, R74, 0x18, !P4 ;  /* 0x000000184a00780c */ /* 0x000fc40006764270 */
[----:B------:R-:W-:Y:S02]  /*2890*/  ISETP.GE.AND P4, PT, R99, 0x1a, PT ;  /* 0x0000001a6300780c */ /* 0x000fe40003f86270 */
[----:B------:R-:W-:Y:S02]  /*28a0*/  ISETP.LT.OR P3, PT, R72, 0x19, P3 ;  /* 0x000000194800780c */ /* 0x000fe40001f61670 */
[----:B------:R-:W-:Y:S02]  /*28b0*/  LOP3.LUT R18, R18, 0xfeffffff, RZ, 0xc0, !PT ;  /* 0xfeffffff12127812 */ /* 0x000fe400078ec0ff */
[----:B------:R-:W-:Y:S02]  /*28c0*/  FSEL R91, R96, -INF , !P3 ;  /* 0xff800000605b7808 */ /* 0x000fe40005800000 */
[----:B------:R-:W-:-:S04]  /*28d0*/  ISETP.GT.AND P3, PT, R74, 0x19, !P4 ;  /* 0x000000194a00780c */ /* 0x000fc80006764270 */
[----:B------:R-:W-:Y:S02]  /*28e0*/  ISETP.LT.OR P3, PT, R72, 0x1a, P3 ;  /* 0x0000001a4800780c */ /* 0x000fe40001f61670 */
[----:B------:R-:W-:Y:S02]  /*28f0*/  @P4 LOP3.LUT R18, R18, 0x1000000, RZ, 0xfc, !PT ;  /* 0x0100000012124812 */ /* 0x000fe400078efcff */
[----:B------:R-:W-:Y:S02]  /*2900*/  ISETP.GE.AND P4, PT, R99, 0x21, PT ;  /* 0x000000216300780c */ /* 0x000fe40003f86270 */
[----:B------:R-:W-:Y:S02]  /*2910*/  LOP3.LUT R18, R18, 0xff7fffff, RZ, 0xc0, !PT ;  /* 0xff7fffff12127812 */ /* 0x000fe400078ec0ff */
[----:B------:R-:W-:Y:S02]  /*2920*/  FSEL R97, R97, -INF , !P3 ;  /* 0xff80000061617808 */ /* 0x000fe40005800000 */
[----:B------:R-:W-:-:S04]  /*2930*/  ISETP.GT.AND P3, PT, R74, 0x20, !P4 ;  /* 0x000000204a00780c */ /* 0x000fc80006764270 */
[----:B------:R-:W-:-:S03]  /*2940*/  ISETP.LT.OR P3, PT, R72, 0x21, P3 ;  /* 0x000000214800780c */ /* 0x000fc60001f61670 */
        /* <DEDUP_REMOVED lines=22> */
[----:B------:R-:W-:Y:S01]  /*2ab0*/  ISETP.GT.AND P3, PT, R74, 0x30, !P4 ;  /* 0x000000304a00780c */ /* 0x000fe20006764270 */
[----:B------:R-:W0:Y:S03]  /*2ac0*/  SHFL.IDX PT, R43, R70, 0x1, 0x1c1f ;  /* 0x003c1f00462b7f89 */ /* 0x000e2600000e0000 */
        /* <DEDUP_REMOVED lines=11> */
[----:B------:R-:W-:Y:S02]  /*2b80*/  ISETP.GT.AND P3, PT, R74, 0x38, !P4 ;  /* 0x000000384a00780c */ /* 0x000fe40006764270 */
[----:B0-----:R-:W-:-:S02]  /*2b90*/  VIADDMNMX R46, R43, R101, R80, PT ;  /* 0x000000652b2e7246 */ /* 0x001fc40003800150 */
[----:B------:R-:W-:-:S03]  /*2ba0*/  ISETP.LT.OR P3, PT, R72, 0x39, P3 ;  /* 0x000000394800780c */ /* 0x000fc60001f61670 */
[----:B------:R-:W-:Y:S02]  /*2bb0*/  @P4 LOP3.LUT R18, R18, 0x20000, RZ, 0xfc, !PT ;  /* 0x0002000012124812 */ /* 0x000fe400078efcff */
[----:B------:R-:W-:Y:S02]  /*2bc0*/  ISETP.GE.AND P4, PT, R99, 0x3a, PT ;  /* 0x0000003a6300780c */ /* 0x000fe40003f86270 */
[----:B------:R-:W-:Y:S02]  /*2bd0*/  LOP3.LUT R18, R18, 0xfffeffff, RZ, 0xc0, !PT ;  /* 0xfffeffff12127812 */ /* 0x000fe400078ec0ff */
[----:B------:R-:W-:Y:S01]  /*2be0*/  FSEL R83, R50, -INF , !P3 ;  /* 0xff80000032537808 */ /* 0x000fe20005800000 */
[----:B------:R-:W-:Y:S01]  /*2bf0*/  IMAD.IADD R50, R82, 0x1, R43 ;  /* 0x0000000152327824 */ /* 0x000fe200078e022b */
        /* <DEDUP_REMOVED lines=64> */
[----:B------:R-:W-:Y:S02]  /*3000*/  FSEL R61, R61, -INF , !P3 ;  /* 0xff8000003d3d7808 */ /* 0x000fe40005800000 */
[----:B------:R-:W-:Y:S02]  /*3010*/  LOP3.LUT R18, R18, 0xfbffffff, RZ, 0xc0, !PT ;  /* 0xfbffffff12127812 */ /* 0x000fe400078ec0ff */
[----:B------:R-:W-:-:S04]  /*3020*/  ISETP.GT.AND P3, PT, R74, 0x68, !P4 ;  /* 0x000000684a00780c */ /* 0x000fc80006764270 */
[----:B------:R-:W-:-:S03]  /*3030*/  ISETP.LT.OR P3, PT, R72, 0x69, P3 ;  /* 0x000000694800780c */ /* 0x000fc60001f61670 */
[----:B------:R-:W-:Y:S02]  /*3040*/  @P4 LOP3.LUT R18, R18, 0x4000000, RZ, 0xfc, !PT ;  /* 0x0400000012124812 */ /* 0x000fe400078efcff */
[----:B------:R-:W-:Y:S02]  /*3050*/  ISETP.GE.AND P4, PT, R99, 0x6a, PT ;  /* 0x0000006a6300780c */ /* 0x000fe40003f86270 */
[----:B------:R-:W-:Y:S02]  /*3060*/  FSEL R53, R62, -INF , !P3 ;  /* 0xff8000003e357808 */ /* 0x000fe40005800000 */
[----:B------:R-:W-:Y:S02]  /*3070*/  ISETP.GT.AND P3, PT, R74, 0x69, !P4 ;  /* 0x000000694a00780c */ /* 0x000fe40006764270 */
[----:B------:R-:W-:Y:S02]  /*3080*/  LOP3.LUT R18, R18, 0xffffffdf, RZ, 0xc0, !PT ;  /* 0xffffffdf12127812 */ /* 0x000fe400078ec0ff */
[----:B------:R-:W-:-:S04]  /*3090*/  ISETP.LT.OR P3, PT, R72, 0x6a, P3 ;  /* 0x0000006a4800780c */ /* 0x000fc80001f61670 */
[----:B------:R-:W-:Y:S02]  /*30a0*/  FSEL R63, R63, -INF , !P3 ;  /* 0xff8000003f3f7808 */ /* 0x000fe40005800000 */
[----:B------:R-:W-:Y:S02]  /*30b0*/  ISETP.GE.AND P3, PT, R99, 0x71, PT ;  /* 0x000000716300780c */ /* 0x000fe40003f66270 */
[----:B------:R-:W-:Y:S02]  /*30c0*/  @P4 LOP3.LUT R18, R18, 0x20, RZ, 0xfc, !PT ;  /* 0x0000002012124812 */ /* 0x000fe400078efcff */
[----:B------:R-:W-:Y:S02]  /*30d0*/  ISETP.GT.AND P4, PT, R74, 0x70, !P3 ;  /* 0x000000704a00780c */ /* 0x000fe40005f84270 */
[----:B------:R-:W-:Y:S02]  /*30e0*/  LOP3.LUT R18, R18, 0xfffffffd, RZ, 0xc0, !PT ;  /* 0xfffffffd12127812 */ /* 0x000fe400078ec0ff */
[----:B------:R-:W-:-:S04]  /*30f0*/  ISETP.LT.OR P4, PT, R72, 0x71, P4 ;  /* 0x000000714800780c */ /* 0x000fc80002781670 */
[----:B------:R-:W-:Y:S02]  /*3100*/  FSEL R57, R64, -INF , !P4 ;  /* 0xff80000040397808 */ /* 0x000fe40006000000 */
[----:B------:R-:W-:-:S04]  /*3110*/  ISETP.GE.AND P4, PT, R99, 0x72, PT ;  /* 0x000000726300780c */ /* 0x000fc80003f86270 */
[----:B------:R-:W-:-:S04]  /*3120*/  ISETP.GT.AND P5, PT, R74, 0x71, !P4 ;  /* 0x000000714a00780c */ /* 0x000fc800067a4270 */
[----:B------:R-:W-:-:S04]  /*3130*/  ISETP.LT.OR P5, PT, R72, 0x72, P5 ;  /* 0x000000724800780c */ /* 0x000fc80002fa1670 */
[----:B------:R-:W-:Y:S02]  /*3140*/  FSEL R59, R68, -INF , !P5 ;  /* 0xff800000443b7808 */ /* 0x000fe40006800000 */
[----:B------:R-:W-:-:S04]  /*3150*/  ISETP.GE.AND P5, PT, R99, 0x79, PT ;  /* 0x000000796300780c */ /* 0x000fc80003fa6270 */
[----:B------:R-:W-:-:S04]  /*3160*/  ISETP.GT.AND P6, PT, R74, 0x78, !P5 ;  /* 0x000000784a00780c */ /* 0x000fc80006fc4270 */
[----:B------:R-:W-:-:S04]  /*3170*/  ISETP.LT.OR P6, PT, R72, 0x79, P6 ;  /* 0x000000794800780c */ /* 0x000fc800037c1670 */
[----:B------:R-:W-:Y:S02]  /*3180*/  FSEL R41, R84, -INF , !P6 ;  /* 0xff80000054297808 */ /* 0x000fe40007000000 */
[----:B------:R-:W-:-:S13]  /*3190*/  ISETP.GE.AND P6, PT, R99, 0x1, PT ;  /* 0x000000016300780c */ /* 0x000fda0003fc6270 */
[----:B------:R-:W-:Y:S02]  /*31a0*/  @P6 LOP3.LUT R18, R18, 0x2, RZ, 0xfc, !PT ;  /* 0x0000000212126812 */ /* 0x000fe400078efcff */
[----:B------:R-:W-:Y:S02]  /*31b0*/  ISETP.GT.AND P6, PT, R74, RZ, !P6 ;  /* 0x000000ff4a00720c */ /* 0x000fe400077c4270 */
[----:B------:R-:W-:Y:S02]  /*31c0*/  LOP3.LUT R18, R18, 0xfffffffe, RZ, 0xc0, !PT ;  /* 0xfffffffe12127812 */ /* 0x000fe400078ec0ff */
[----:B------:R-:W-:-:S04]  /*31d0*/  ISETP.LT.OR P6, PT, R72, 0x1, P6 ;  /* 0x000000014800780c */ /* 0x000fc800037c1670 */
[----:B------:R-:W-:Y:S02]  /*31e0*/  FSEL R135, R7, -INF , !P6 ;  /* 0xff80000007877808 */ /* 0x000fe40007000000 */
[----:B------:R-:W-:-:S13]  /*31f0*/  ISETP.GE.AND P6, PT, R99, 0x7a, PT ;  /* 0x0000007a6300780c */ /* 0x000fda0003fc6270 */
[----:B------:R-:W-:Y:S02]  /*3200*/  @P6 LOP3.LUT R18, R18, 0x1, RZ, 0xfc, !PT ;  /* 0x0000000112126812 */ /* 0x000fe400078efcff */
[----:B------:R-:W-:-:S04]  /*3210*/  ISETP.GT.AND P6, PT, R74, 0x79, !P6 ;  /* 0x000000794a00780c */ /* 0x000fc800077c4270 */
[----:B------:R-:W-:-:S04]  /*3220*/  ISETP.LT.OR P6, PT, R72, 0x7a, P6 ;  /* 0x0000007a4800780c */ /* 0x000fc800037c1670 */
[----:B------:R-:W-:Y:S02]  /*3230*/  FSEL R7, R76, -INF , !P6 ;  /* 0xff8000004c077808 */ /* 0x000fe40007000000 */
[----:B------:R-:W-:-:S13]  /*3240*/  PLOP3.LUT P6, PT, PT, PT, UP0, 0x40, 0x0 ;  /* 0x000000000000781c */ /* 0x000fda0003fce808 */
[----:B------:R-:W-:Y:S05]  /*3250*/  @P6 BRA `(.L_x_981) ;  /* 0x0000000000646947 */ /* 0x000fea0003800000 */
        /* <DEDUP_REMOVED lines=9> */
[----:B------:R-:W0:Y:S02]  /*32f0*/  @P6 LDC.64 R42, c[0x0][0x9e8] ;  /* 0x00027a00ff2a6b82 */ /* 0x000e240000000a00 */
[----:B0-----:R-:W-:-:S05]  /*3300*/  @P6 IMAD.HI.U32 R42, R99, R42, RZ ;  /* 0x0000002a632a6227 */ /* 0x001fca00078e00ff */
[----:B------:R-:W-:-:S04]  /*3310*/  @P6 SHF.R.U32.HI R99, RZ, R43, R42 ;  /* 0x0000002bff636219 */ /* 0x000fc8000001162a */
[----:B------:R-:W-:Y:S01]  /*3320*/  LOP3.LUT R99, RZ, R99, RZ, 0x33, !PT ;  /* 0x00000063ff637212 */ /* 0x000fe200078e33ff */
[----:B------:R-:W-:Y:S06]  /*3330*/  BRA `(.L_x_984) ;  /* 0x0000000000187947 */ /* 0x000fec0003800000 */
.L_x_983:
[----:B------:R-:W-:Y:S02]  /*3340*/  ULDC UR7, c[0x0][0x9e4] ;  /* 0x0002790000077ab9 */ /* 0x000fe40000000800 */
[----:B------:R-:W-:-:S05]  /*3350*/  IMAD.U32 R52, RZ, RZ, UR7 ;  /* 0x00000007ff347e24 */ /* 0x000fca000f8e00ff */
[----:B------:R-:W-:-:S13]  /*3360*/  ISETP.NE.AND P6, PT, R52, 0x1, PT ;  /* 0x000000013400780c */ /* 0x000fda0003fc5270 */
[----:B------:R-:W0:Y:S02]  /*3370*/  @P6 LDC.64 R42, c[0x0][0x9e8] ;  /* 0x00027a00ff2a6b82 */ /* 0x000e240000000a00 */
[----:B0-----:R-:W-:-:S05]  /*3380*/  @P6 IMAD.HI.U32 R42, R99, R42, RZ ;  /* 0x0000002a632a6227 */ /* 0x001fca00078e00ff */
[----:B------:R-:W-:-:S07]  /*3390*/  @P6 SHF.R.U32.HI R99, RZ, R43, R42 ;  /* 0x0000002bff636219 */ /* 0x000fce000001162a */
.L_x_984:
[----:B------:R-:W-:Y:S05]  /*33a0*/  BSYNC B0 ;  /* 0x0000000000007941 */ /* 0x000fea0003800000 */
.L_x_982:
[----:B------:R-:W-:-:S04]  /*33b0*/  IMAD R99, R99, R52, -R78 ;  /* 0x0000003463637224 */ /* 0x000fc800078e0a4e */
[----:B------:R-:W-:-:S05]  /*33c0*/  IMAD R99, R0, -0x2, R99 ;  /* 0xfffffffe00637824 */ /* 0x000fca00078e0263 */
[----:B------:R-:W-:Y:S02]  /*33d0*/  VIADDMNMX R46, R99, R52, R46, PT ;  /* 0x00000034632e7246 */ /* 0x000fe4000380012e */
[----:B------:R-:W-:-:S07]  /*33e0*/  VIMNMX R50, R50, R99, !PT ;  /* 0x0000006332327248 */ /* 0x000fce0007fe0100 */
.L_x_981:
[----:B------:R-:W-:Y:S01]  /*33f0*/  ISETP.GT.AND P1, PT, R50, 0x1, !P1 ;  /* 0x000000013200780c */ /* 0x000fe20004f24270 */
[----:B------:R-:W-:Y:S01]  /*3400*/  ULDC UR7, c[0x0][0x988] ;  /* 0x0002620000077ab9 */ /* 0x000fe20000000800 */
[----:B------:R-:W-:Y:S01]  /*3410*/  LOP3.LUT P6, RZ, R18, 0x4, RZ, 0xc0, !PT ;  /* 0x0000000412ff7812 */ /* 0x000fe200078cc0ff */
[----:B------:R-:W-:Y:S01]  /*3420*/  UISETP.NE.AND UP1, UPT, UR40, URZ, UPT ;  /* 0x0000003f2800728c */ /* 0x000fe2000bf25270 */
[----:B------:R-:W-:Y:S01]  /*3430*/  ISETP.LT.OR P1, PT, R46, 0x2, P1 ;  /* 0x000000022e00780c */ /* 0x000fe20000f21670 */
[----:B------:R-:W-:Y:S01]  /*3440*/  UISETP.NE.AND UP0, UPT, UR44, URZ, UPT ;  /* 0x0000003f2c00728c */ /* 0x000fe2000bf05270 */
[C---:B------:R-:W-:Y:S02]  /*3450*/  ISETP.GT.AND P2, PT, R50.reuse, 0x8, !P2 ;  /* 0x000000083200780c */ /* 0x040fe40005744270 */
[----:B------:R-:W-:Y:S02]  /*3460*/  FSEL R121, R3, -INF , !P1 ;  /* 0xff80000003797808 */ /* 0x000fe40004800000 */
[----:B------:R-:W-:-:S02]  /*3470*/  ISETP.GT.AND P1, PT, R50, 0x9, !P6 ;  /* 0x000000093200780c */ /* 0x000fc40007724270 */
[C---:B------:R-:W-:Y:S02]  /*3480*/  ISETP.LT.OR P2, PT, R46.reuse, 0x9, P2 ;  /* 0x000000092e00780c */ /* 0x040fe40001741670 */
[----:B------:R-:W-:Y:S01]  /*3490*/  ISETP.LT.OR P1, PT, R46, 0xa, P1 ;  /* 0x0000000a2e00780c */ /* 0x000fe20000f21670 */
[----:B------:R-:W-:Y:S01]  /*34a0*/  @UP1 ULDC UR10, c[0x0][0x44c] ;  /* 0x00011300000a1ab9 */ /* 0x000fe20000000800 */
[----:B------:R-:W-:Y:S01]  /*34b0*/  FSEL R3, R8, -INF , !P2 ;  /* 0xff80000008037808 */ /* 0x000fe20005000000 */
[----:B------:R-:W-:Y:S01]  /*34c0*/  UIMAD.WIDE.U32 UR10, UR45, UR10, URZ ;  /* 0x0000000a2d0a72a5 */ /* 0x000fe2000f8e003f */
[----:B------:R-:W-:Y:S01]  /*34d0*/  FSEL R119, R9, -INF , !P1 ;  /* 0xff80000009777808 */ /* 0x000fe20004800000 */
[----:B------:R-:W-:Y:S01]  /*34e0*/  @UP1 ULDC UR14, c[0x0][0x450] ;  /* 0x00011400000e1ab9 */ /* 0x000fe20000000800 */
[----:B------:R-:W-:Y:S01]  /*34f0*/  LOP3.LUT P1, RZ, R18, 0x8, RZ, 0xc0, !PT ;  /* 0x0000000812ff7812 */ /* 0x000fe2000782c0ff */
[----:B------:R-:W-:Y:S01]  /*3500*/  @UP1 USHF.R.U32.HI UR45, URZ, UR14, UR11 ;  /* 0x0000000e3f2d1299 */ /* 0x000fe2000801160b */
[----:B------:R-:W-:-:S02]  /*3510*/  FMNMX.FTZ R8, R135, R133, !PT ;  /* 0x0000008587087209 */ /* 0x000fc40007810000 */
[----:B------:R-:W-:Y:S02]  /*3520*/  ISETP.GT.AND P1, PT, R50, 0x10, !P1 ;  /* 0x000000103200780c */ /* 0x000fe40004f24270 */
[----:B------:R-:W-:Y:S02]  /*3530*/  FMNMX.FTZ R8, R129, R8, !PT ;  /* 0x0000000881087209 */ /* 0x000fe40007810000 */
[----:B------:R-:W-:Y:S02]  /*3540*/  ISETP.LT.OR P1, PT, R46, 0x11, P1 ;  /* 0x000000112e00780c */ /* 0x000fe40000f21670 */
[----:B------:R-:W-:Y:S02]  /*3550*/  FMNMX.FTZ R8, R131, R8, !PT ;  /* 0x0000000883087209 */ /* 0x000fe40007810000 */
[----:B------:R-:W-:Y:S02]  /*3560*/  FSEL R43, R10, -INF , !P1 ;  /* 0xff8000000a2b7808 */ /* 0x000fe40004800000 */
[----:B------:R-:W-:-:S02]  /*3570*/  LOP3.LUT P1, RZ, R18, 0x10, RZ, 0xc0, !PT ;  /* 0x0000001012ff7812 */ /* 0x000fc4000782c0ff */
[----:B------:R-:W-:Y:S02]  /*3580*/  FMNMX.FTZ R8, R125, R8, !PT ;  /* 0x000000087d087209 */ /* 0x000fe40007810000 */
[----:B------:R-:W-:Y:S02]  /*3590*/  ISETP.GT.AND P1, PT, R50, 0x11, !P1 ;  /* 0x000000113200780c */ /* 0x000fe40004f24270 */
[----:B------:R-:W-:Y:S02]  /*35a0*/  FMNMX.FTZ R8, R95, R8, !PT ;  /* 0x000000085f087209 */ /* 0x000fe40007810000 */
[----:B------:R-:W-:Y:S02]  /*35b0*/  ISETP.LT.OR P1, PT, R46, 0x12, P1 ;  /* 0x000000122e00780c */ /* 0x000fe40000f21670 */
[----:B------:R-:W-:Y:S02]  /*35c0*/  FMNMX.FTZ R8, R91, R8, !PT ;  /* 0x000000085b087209 */ /* 0x000fe40007810000 */
[----:B------:R-:W-:-:S02]  /*35d0*/  FSEL R117, R11, -INF , !P1 ;  /* 0xff8000000b757808 */ /* 0x000fc40004800000 */
[----:B------:R-:W-:Y:S02]  /*35e0*/  LOP3.LUT P1, RZ, R18, 0x2000000, RZ, 0xc0, !PT ;  /* 0x0200000012ff7812 */ /* 0x000fe4000782c0ff */
[----:B------:R-:W-:Y:S02]  /*35f0*/  FMNMX.FTZ R8, R97, R8, !PT ;  /* 0x0000000861087209 */ /* 0x000fe40007810000 */
[----:B------:R-:W-:Y:S02]  /*3600*/  ISETP.GT.AND P1, PT, R50, 0x18, !P1 ;  /* 0x000000183200780c */ /* 0x000fe40004f24270 */
[----:B------:R-:W-:Y:S02]  /*3610*/  LOP3.LUT P2, RZ, R18, 0x40000, RZ, 0xc0, !PT ;  /* 0x0004000012ff7812 */ /* 0x000fe4000784c0ff */
[----:B------:R-:W-:Y:S02]  /*3620*/  ISETP.LT.OR P1, PT, R46, 0x19, P1 ;  /* 0x000000192e00780c */ /* 0x000fe40000f21670 */
[----:B------:R-:W-:-:S02]  /*3630*/  FMNMX.FTZ R8, R89, R8, !PT ;  /* 0x0000000859087209 */ /* 0x000fc40007810000 */
[----:B------:R-:W-:Y:S02]  /*3640*/  FSEL R13, R13, -INF , !P1 ;  /* 0xff8000000d0d7808 */ /* 0x000fe40004800000 */
[----:B------:R-:W-:Y:S02]  /*3650*/  LOP3.LUT P1, RZ, R18, 0x1000000, RZ, 0xc0, !PT ;  /* 0x0100000012ff7812 */ /* 0x000fe4000782c0ff */
[----:B------:R-:W-:Y:S02]  /*3660*/  FMNMX.FTZ R8, R81, R8, !PT ;  /* 0x0000000851087209 */ /* 0x000fe40007810000 */
[----:B------:R-:W-:Y:S02]  /*3670*/  ISETP.GT.AND P1, PT, R50, 0x19, !P1 ;  /* 0x000000193200780c */ /* 0x000fe40004f24270 */
[----:B------:R-:W-:Y:S02]  /*3680*/  LOP3.LUT P6, RZ, R18, 0x20000, RZ, 0xc0, !PT ;  /* 0x0002000012ff7812 */ /* 0x000fe400078cc0ff */
[----:B------:R-:W-:-:S02]  /*3690*/  ISETP.LT.OR P1, PT, R46, 0x1a, P1 ;  /* 0x0000001a2e00780c */ /* 0x000fc40000f21670 */
[----:B------:R-:W-:Y:S02]  /*36a0*/  FMNMX.FTZ R8, R87, R8, !PT ;  /* 0x0000000857087209 */ /* 0x000fe40007810000 */
[----:B------:R-:W-:Y:S02]  /*36b0*/  FSEL R115, R12, -INF , !P1 ;  /* 0xff8000000c737808 */ /* 0x000fe40004800000 */
[----:B------:R-:W-:Y:S02]  /*36c0*/  LOP3.LUT P1, RZ, R18, 0x800000, RZ, 0xc0, !PT ;  /* 0x0080000012ff7812 */ /* 0x000fe4000782c0ff */
[----:B------:R-:W-:Y:S02]  /*36d0*/  FMNMX.FTZ R8, R77, R8, !PT ;  /* 0x000000084d087209 */ /* 0x000fe40007810000 */
[----:B------:R-:W-:Y:S02]  /*36e0*/  ISETP.GT.AND P1, PT, R50, 0x20, !P1 ;  /* 0x000000203200780c */ /* 0x000fe40004f24270 */
[----:B------:R-:W-:-:S02]  /*36f0*/  FMNMX.FTZ R8, R85, R8, !PT ;  /* 0x0000000855087209 */ /* 0x000fc40007810000 */
[----:B------:R-:W-:Y:S02]  /*3700*/  ISETP.LT.OR P1, PT, R46, 0x21, P1 ;  /* 0x000000212e00780c */ /* 0x000fe40000f21670 */
[----:B------:R-:W-:Y:S02]  /*3710*/  FMNMX.FTZ R8, R79, R8, !PT ;  /* 0x000000084f087209 */ /* 0x000fe40007810000 */
[----:B------:R-:W-:Y:S02]  /*3720*/  FSEL R9, R15, -INF , !P1 ;  /* 0xff8000000f097808 */ /* 0x000fe40004800000 */
[----:B------:R-:W-:Y:S02]  /*3730*/  LOP3.LUT P1, RZ, R18, 0x400000, RZ, 0xc0, !PT ;  /* 0x0040000012ff7812 */ /* 0x000fe4000782c0ff */
[----:B------:R-:W-:Y:S02]  /*3740*/  FMNMX.FTZ R8, R83, R8, !PT ;  /* 0x0000000853087209 */ /* 0x000fe40007810000 */
[----:B------:R-:W-:-:S02]  /*3750*/  ISETP.GT.AND P1, PT, R50, 0x21, !P1 ;  /* 0x000000213200780c */ /* 0x000fc40004f24270 */
[----:B------:R-:W-:Y:S02]  /*3760*/  FMNMX.FTZ R8, R93, R8, !PT ;  /* 0x000000085d087209 */ /* 0x000fe40007810000 */
[----:B------:R-:W-:Y:S02]  /*3770*/  ISETP.LT.OR P1, PT, R46, 0x22, P1 ;  /* 0x000000222e00780c */ /* 0x000fe40000f21670 */
[----:B------:R-:W-:Y:S02]  /*3780*/  FMNMX.FTZ R8, R75, R8, !PT ;  /* 0x000000084b087209 */ /* 0x000fe40007810000 */
[----:B------:R-:W-:Y:S01]  /*3790*/  FSEL R113, R14, -INF , !P1 ;  /* 0xff8000000e717808 */ /* 0x000fe20004800000 */
[----:B------:R-:W-:Y:S01]  /*37a0*/  IMAD.U32 R14, RZ, RZ, UR7 ;  /* 0x00000007ff0e7e24 */ /* 0x000fe2000f8e00ff */
[----:B------:R-:W-:Y:S02]  /*37b0*/  LOP3.LUT P1, RZ, R18, 0x200000, RZ, 0xc0, !PT ;  /* 0x0020000012ff7812 */ /* 0x000fe4000782c0ff */
        /* <DEDUP_REMOVED lines=16> */
[----:B------:R-:W-:Y:S02]  /*38c0*/  FMNMX.FTZ R8, R47, R8, !PT ;  /* 0x000000082f087209 */ /* 0x000fe40007810000 */
[----:B------:R-:W-:Y:S02]  /*38d0*/  ISETP.LT.OR P1, PT, R46, 0x31, P1 ;  /* 0x000000312e00780c */ /* 0x000fe40000f21670 */
[----:B------:R-:W-:-:S02]  /*38e0*/  FMNMX.FTZ R8, R61, R8, !PT ;  /* 0x000000083d087209 */ /* 0x000fc40007810000 */
[----:B------:R-:W-:Y:S02]  /*38f0*/  FSEL R25, R25, -INF , !P1 ;  /* 0xff80000019197808 */ /* 0x000fe40004800000 */
[----:B------:R-:W-:Y:S02]  /*3900*/  ISETP.GT.AND P1, PT, R50, 0x31, !P2 ;  /* 0x000000313200780c */ /* 0x000fe40005724270 */
[----:B------:R-:W-:Y:S02]  /*3910*/  FMNMX.FTZ R8, R53, R8, !PT ;  /* 0x0000000835087209 */ /* 0x000fe40007810000 */
[----:B------:R-:W-:Y:S02]  /*3920*/  ISETP.LT.OR P1, PT, R46, 0x32, P1 ;  /* 0x000000322e00780c */ /* 0x000fe40000f21670 */
[----:B------:R-:W-:Y:S02]  /*3930*/  FMNMX.FTZ R8, R63, R8, !PT ;  /* 0x000000083f087209 */ /* 0x000fe40007810000 */
[----:B------:R-:W-:-:S02]  /*3940*/  FSEL R109, R24, -INF , !P1 ;  /* 0xff800000186d7808 */ /* 0x000fc40004800000 */
        /* <DEDUP_REMOVED lines=10> */
[----:B------:R-:W-:Y:S01]  /*39f0*/  LOP3.LUT P2, RZ, R18, 0x80, RZ, 0xc0, !PT ;  /* 0x0000008012ff7812 */ /* 0x000fe2000784c0ff */
[----:B------:R-:W0:Y:S01]  /*3a00*/  SHFL.BFLY PT, R11, R10, 0x2, 0x1f ;  /* 0x0c401f000a0b7f89 */ /* 0x000e2200000e0000 */
[----:B------:R-:W-:-:S02]  /*3a10*/  FSEL R21, R26, -INF , !P1 ;  /* 0xff8000001a157808 */ /* 0x000fc40004800000 */
[C---:B------:R-:W-:Y:S02]  /*3a20*/  LOP3.LUT P1, RZ, R18.reuse, 0x8000, RZ, 0xc0, !PT ;  /* 0x0000800012ff7812 */ /* 0x040fe4000782c0ff */
[----:B------:R-:W-:Y:S02]  /*3a30*/  LOP3.LUT P6, RZ, R18, 0x40, RZ, 0xc0, !PT ;  /* 0x0000004012ff7812 */ /* 0x000fe400078cc0ff */
[C---:B------:R-:W-:Y:S02]  /*3a40*/  ISETP.GT.AND P1, PT, R50.reuse, 0x40, !P1 ;  /* 0x000000403200780c */ /* 0x040fe40004f24270 */
[----:B------:R-:W-:Y:S02]  /*3a50*/  ISETP.GT.AND P3, PT, R50, 0x70, !P3 ;  /* 0x000000703200780c */ /* 0x000fe40005f64270 */
[----:B------:R-:W-:Y:S02]  /*3a60*/  ISETP.LT.OR P1, PT, R46, 0x41, P1 ;  /* 0x000000412e00780c */ /* 0x000fe40000f21670 */
[----:B------:R-:W-:-:S02]  /*3a70*/  ISETP.GT.AND P4, PT, R50, 0x71, !P4 ;  /* 0x000000713200780c */ /* 0x000fc40006784270 */
[----:B------:R-:W-:Y:S02]  /*3a80*/  FSEL R107, R35, -INF , !P1 ;  /* 0xff800000236b7808 */ /* 0x000fe40004800000 */
[----:B------:R-:W-:Y:S02]  /*3a90*/  LOP3.LUT P1, RZ, R18, 0x4000, RZ, 0xc0, !PT ;  /* 0x0000400012ff7812 */ /* 0x000fe4000782c0ff */
[----:B------:R-:W-:Y:S02]  /*3aa0*/  ISETP.LT.OR P3, PT, R46, 0x71, P3 ;  /* 0x000000712e00780c */ /* 0x000fe40001f61670 */
[C---:B------:R-:W-:Y:S02]  /*3ab0*/  ISETP.GT.AND P1, PT, R50.reuse, 0x41, !P1 ;  /* 0x000000413200780c */ /* 0x040fe40004f24270 */
[----:B------:R-:W-:Y:S02]  /*3ac0*/  ISETP.GT.AND P5, PT, R50, 0x78, !P5 ;  /* 0x000000783200780c */ /* 0x000fe40006fa4270 */
[----:B------:R-:W-:-:S02]  /*3ad0*/  ISETP.LT.OR P1, PT, R46, 0x42, P1 ;  /* 0x000000422e00780c */ /* 0x000fc40000f21670 */
[----:B0-----:R-:W-:Y:S02]  /*3ae0*/  FMNMX.FTZ R11, R10, R11, !PT ;  /* 0x0000000b0a0b7209 */ /* 0x001fe40007810000 */
[----:B------:R-:W-:Y:S02]  /*3af0*/  FSEL R101, R36, -INF , !P1 ;  /* 0xff80000024657808 */ /* 0x000fe40004800000 */
[----:B------:R-:W-:Y:S01]  /*3b00*/  LOP3.LUT P1, RZ, R18, 0x2000, RZ, 0xc0, !PT ;  /* 0x0000200012ff7812 */ /* 0x000fe2000782c0ff */
[----:B------:R-:W0:Y:S01]  /*3b10*/  SHFL.BFLY PT, R8, R11, 0x1, 0x1f ;  /* 0x0c201f000b087f89 */ /* 0x000e2200000e0000 */
[----:B------:R-:W-:Y:S02]  /*3b20*/  ISETP.LT.OR P4, PT, R46, 0x72, P4 ;  /* 0x000000722e00780c */ /* 0x000fe40002781670 */
[----:B------:R-:W-:Y:S02]  /*3b30*/  ISETP.GT.AND P1, PT, R50, 0x48, !P1 ;  /* 0x000000483200780c */ /* 0x000fe40004f24270 */
[----:B------:R-:W-:-:S02]  /*3b40*/  ISETP.LT.OR P5, PT, R46, 0x79, P5 ;  /* 0x000000792e00780c */ /* 0x000fc40002fa1670 */
[----:B------:R-:W-:Y:S02]  /*3b50*/  ISETP.LT.OR P1, PT, R46, 0x49, P1 ;  /* 0x000000492e00780c */ /* 0x000fe40000f21670 */
[----:B------:R-:W-:Y:S02]  /*3b60*/  R2UR UR7, R22 ;  /* 0x00000000160772ca */ /* 0x000fe400000e0000 */
[----:B------:R-:W-:Y:S02]  /*3b70*/  FSEL R105, R37, -INF , !P1 ;  /* 0xff80000025697808 */ /* 0x000fe40004800000 */
[----:B------:R-:W-:-:S04]  /*3b80*/  LOP3.LUT P1, RZ, R18, 0x1000, RZ, 0xc0, !PT ;  /* 0x0000100012ff7812 */ /* 0x000fc8000782c0ff */
[----:B------:R-:W-:-:S04]  /*3b90*/  ISETP.GT.AND P1, PT, R50, 0x49, !P1 ;  /* 0x000000493200780c */ /* 0x000fc80004f24270 */
[----:B------:R-:W-:Y:S01]  /*3ba0*/  ISETP.LT.OR P1, PT, R46, 0x4a, P1 ;  /* 0x0000004a2e00780c */ /* 0x000fe20000f21670 */
[----:B------:R-:W-:Y:S01]  /*3bb0*/  UIADD3 UR45, UR7, UR45, URZ ;  /* 0x0000002d072d7290 */ /* 0x000fe2000fffe03f */
[----:B0-----:R-:W-:Y:S02]  /*3bc0*/  FMNMX.FTZ R15, R11, R8, !PT ;  /* 0x000000080b0f7209 */ /* 0x001fe40007810000 */
[----:B------:R-:W-:Y:S01]  /*3bd0*/  FSEL R35, R38, -INF , !P1 ;  /* 0xff80000026237808 */ /* 0x000fe20004800000 */
[----:B------:R-:W-:Y:S01]  /*3be0*/  UIADD3 UR4, UR45, UR4, URZ ;  /* 0x000000042d047290 */ /* 0x000fe2000fffe03f */
[----:B------:R-:W-:Y:S01]  /*3bf0*/  LOP3.LUT P1, RZ, R18, 0x800, RZ, 0xc0, !PT ;  /* 0x0000080012ff7812 */ /* 0x000fe2000782c0ff */
[----:B------:R-:W-:-:S03]  /*3c00*/  FMUL.FTZ R8, R15, R14 ;  /* 0x0000000e0f087220 */ /* 0x000fc60000410000 */
[----:B------:R-:W-:-:S04]  /*3c10*/  ISETP.GT.AND P1, PT, R50, 0x50, !P1 ;  /* 0x000000503200780c */ /* 0x000fc80004f24270 */
[----:B------:R-:W-:-:S04]  /*3c20*/  ISETP.LT.OR P1, PT, R46, 0x51, P1 ;  /* 0x000000512e00780c */ /* 0x000fc80000f21670 */
[----:B------:R-:W-:Y:S02]  /*3c30*/  FSEL R37, R40, -INF , !P1 ;  /* 0xff80000028257808 */ /* 0x000fe40004800000 */
[----:B------:R-:W-:-:S04]  /*3c40*/  LOP3.LUT P1, RZ, R18, 0x400, RZ, 0xc0, !PT ;  /* 0x0000040012ff7812 */ /* 0x000fc8000782c0ff */
        /* <DEDUP_REMOVED lines=11> */
[----:B------:R-:W-:Y:S02]  /*3d00*/  ISETP.GT.AND P1, PT, R50, 0x60, !P2 ;  /* 0x000000603200780c */ /* 0x000fe40005724270 */
[----:B------:R-:W-:Y:S02]  /*3d10*/  LOP3.LUT P2, RZ, R18, 0x20, RZ, 0xc0, !PT ;  /* 0x0000002012ff7812 */ /* 0x000fe4000784c0ff */
[----:B------:R-:W-:Y:S02]  /*3d20*/  ISETP.LT.OR P1, PT, R46, 0x61, P1 ;  /* 0x000000612e00780c */ /* 0x000fe40000f21670 */
[----:B------:R-:W-:Y:S02]  /*3d30*/  ISETP.GT.AND P2, PT, R50, 0x69, !P2 ;  /* 0x000000693200780c */ /* 0x000fe40005744270 */
[----:B------:R-:W-:-:S02]  /*3d40*/  FSEL R127, R48, -INF , !P1 ;  /* 0xff800000307f7808 */ /* 0x000fc40004800000 */
[----:B------:R-:W-:Y:S02]  /*3d50*/  ISETP.GT.AND P1, PT, R50, 0x61, !P6 ;  /* 0x000000613200780c */ /* 0x000fe40007724270 */
[----:B------:R-:W-:Y:S02]  /*3d60*/  LOP3.LUT P6, RZ, R18, 0x2, RZ, 0xc0, !PT ;  /* 0x0000000212ff7812 */ /* 0x000fe400078cc0ff */
[C---:B------:R-:W-:Y:S02]  /*3d70*/  ISETP.LT.OR P1, PT, R46.reuse, 0x62, P1 ;  /* 0x000000622e00780c */ /* 0x040fe40000f21670 */
[----:B------:R-:W-:Y:S02]  /*3d80*/  ISETP.LT.OR P2, PT, R46, 0x6a, P2 ;  /* 0x0000006a2e00780c */ /* 0x000fe40001741670 */
[----:B------:R-:W-:Y:S02]  /*3d90*/  FSEL R49, R49, -INF , !P1 ;  /* 0xff80000031317808 */ /* 0x000fe40004800000 */
[----:B------:R-:W-:-:S04]  /*3da0*/  FSETP.NEU.FTZ.AND P1, PT, R15, -INF , PT ;  /* 0xff8000000f00780b */ /* 0x000fc80003f3d000 */
[----:B------:R-:W-:Y:S02]  /*3db0*/  FSEL R8, R8, RZ, P1 ;  /* 0x000000ff08087208 */ /* 0x000fe40000800000 */
[----:B------:R-:W-:Y:S02]  /*3dc0*/  ISETP.GT.AND P1, PT, R50, RZ, !P6 ;  /* 0x000000ff3200720c */ /* 0x000fe40007724270 */
[----:B------:R-:W-:Y:S01]  /*3dd0*/  LOP3.LUT P6, RZ, R18, 0x1, RZ, 0xc0, !PT ;  /* 0x0000000112ff7812 */ /* 0x000fe200078cc0ff */
[-CC-:B------:R-:W-:Y:S01]  /*3de0*/  FFMA.FTZ R138, R83, R14.reuse, -R8.reuse ;  /* 0x0000000e538a7223 */ /* 0x180fe20000010808 */
[----:B------:R-:W-:Y:S01]  /*3df0*/  ISETP.LT.OR P1, PT, R46, 0x1, P1 ;  /* 0x000000012e00780c */ /* 0x000fe20000f21670 */
[-CC-:B------:R-:W-:Y:S01]  /*3e00*/  FFMA.FTZ R136, R85, R14.reuse, -R8.reuse ;  /* 0x0000000e55887223 */ /* 0x180fe20000010808 */
[----:B------:R-:W-:Y:S01]  /*3e10*/  FSEL R85, R30, -INF , !P2 ;  /* 0xff8000001e557808 */ /* 0x000fe20005000000 */
[-CC-:B------:R-:W-:Y:S01]  /*3e20*/  FFMA.FTZ R132, R75, R14.reuse, -R8.reuse ;  /* 0x0000000e4b847223 */ /* 0x180fe20000010808 */
[----:B------:R-:W-:Y:S01]  /*3e30*/  FSEL R2, R2, -INF , !P1 ;  /* 0xff80000002027808 */ /* 0x000fe20004800000 */
[-CC-:B------:R-:W-:Y:S01]  /*3e40*/  FFMA.FTZ R142, R87, R14.reuse, -R8.reuse ;  /* 0x0000000e578e7223 */ /* 0x180fe20000010808 */
[----:B------:R-:W-:Y:S01]  /*3e50*/  LOP3.LUT P1, RZ, R18, 0x4000000, RZ, 0xc0, !PT ;  /* 0x0400000012ff7812 */ /* 0x000fe2000782c0ff */
[-CC-:B------:R-:W-:Y:S01]  /*3e60*/  FFMA.FTZ R140, R89, R14.reuse, -R8.reuse ;  /* 0x0000000e598c7223 */ /* 0x180fe20000010808 */
[----:B------:R-:W-:Y:S01]  /*3e70*/  FMNMX.FTZ R10, R2, R121, !PT ;  /* 0x00000079020a7209 */ /* 0x000fe20007810000 */
[-CC-:B------:R-:W-:Y:S01]  /*3e80*/  FFMA.FTZ R148, R135, R14.reuse, -R8.reuse ;  /* 0x0000000e87947223 */ /* 0x180fe20000010808 */
[----:B------:R-:W-:Y:S01]  /*3e90*/  ISETP.GT.AND P1, PT, R50, 0x68, !P1 ;  /* 0x000000683200780c */ /* 0x000fe20004f24270 */
[--C-:B------:R-:W-:Y:S01]  /*3ea0*/  FFMA.FTZ R133, R133, R14, -R8.reuse ;  /* 0x0000000e85857223 */ /* 0x100fe20000010808 */
[----:B------:R-:W-:Y:S01]  /*3eb0*/  FMNMX.FTZ R10, R3, R10, !PT ;  /* 0x0000000a030a7209 */ /* 0x000fe20007810000 */
[--C-:B------:R-:W-:Y:S01]  /*3ec0*/  FFMA.FTZ R150, R129, R14, -R8.reuse ;  /* 0x0000000e81967223 */ /* 0x100fe20000010808 */
[----:B------:R-:W-:Y:S01]  /*3ed0*/  ISETP.LT.OR P1, PT, R46, 0x69, P1 ;  /* 0x000000692e00780c */ /* 0x000fe20000f21670 */
[----:B------:R-:W-:Y:S01]  /*3ee0*/  MUFU.EX2 R148, R148 ;  /* 0x0000009400947308 */ /* 0x000fe20000000800 */
[----:B------:R-:W-:Y:S01]  /*3ef0*/  FMNMX.FTZ R10, R119, R10, !PT ;  /* 0x0000000a770a7209 */ /* 0x000fe20007810000 */
[-CC-:B------:R-:W-:Y:S01]  /*3f00*/  FFMA.FTZ R129, R131, R14.reuse, -R8.reuse ;  /* 0x0000000e83817223 */ /* 0x180fe20000010808 */
[----:B------:R-:W-:Y:S01]  /*3f10*/  FSEL R83, R29, -INF , !P1 ;  /* 0xff8000001d537808 */ /* 0x000fe20004800000 */
[--C-:B------:R-:W-:Y:S01]  /*3f20*/  FFMA.FTZ R144, R125, R14, -R8.reuse ;  /* 0x0000000e7d907223 */ /* 0x100fe20000010808 */
[----:B------:R-:W-:Y:S01]  /*3f30*/  FMNMX.FTZ R10, R43, R10, !PT ;  /* 0x0000000a2b0a7209 */ /* 0x000fe20007810000 */
[-CC-:B------:R-:W-:Y:S01]  /*3f40*/  FFMA.FTZ R95, R95, R14.reuse, -R8.reuse ;  /* 0x0000000e5f5f7223 */ /* 0x180fe20000010808 */
[----:B------:R-:W-:Y:S01]  /*3f50*/  FSEL R75, R31, -INF , !P3 ;  /* 0xff8000001f4b7808 */ /* 0x000fe20005800000 */
[--C-:B------:R-:W-:Y:S01]  /*3f60*/  FFMA.FTZ R31, R73, R14, -R8.reuse ;  /* 0x0000000e491f7223 */ /* 0x100fe20000010808 */
[----:B------:R-:W-:Y:S01]  /*3f70*/  FMNMX.FTZ R10, R117, R10, !PT ;  /* 0x0000000a750a7209 */ /* 0x000fe20007810000 */
[----:B------:R-:W0:Y:S01]  /*3f80*/  MUFU.EX2 R133, R133 ;  /* 0x0000008500857308 */ /* 0x000e220000000800 */
[----:B------:R-:W-:Y:S01]  /*3f90*/  ISETP.GT.AND P6, PT, R50, 0x79, !P6 ;  /* 0x000000793200780c */ /* 0x000fe200077c4270 */
[--C-:B------:R-:W-:Y:S01]  /*3fa0*/  FFMA.FTZ R146, R91, R14, -R8.reuse ;  /* 0x0000000e5b927223 */ /* 0x100fe20000010808 */
[----:B------:R-:W-:Y:S01]  /*3fb0*/  FMNMX.FTZ R10, R13, R10, !PT ;  /* 0x0000000a0d0a7209 */ /* 0x000fe20007810000 */
[-CC-:B------:R-:W-:Y:S01]  /*3fc0*/  FFMA.FTZ R91, R97, R14.reuse, -R8.reuse ;  /* 0x0000000e615b7223 */ /* 0x180fe20000010808 */
[----:B------:R-:W-:Y:S01]  /*3fd0*/  FSEL R87, R32, -INF , !P4 ;  /* 0xff80000020577808 */ /* 0x000fe20006000000 */
[--C-:B------:R-:W-:Y:S01]  /*3fe0*/  FFMA.FTZ R81, R81, R14, -R8.reuse ;  /* 0x0000000e51517223 */ /* 0x100fe20000010808 */
[----:B------:R-:W-:Y:S01]  /*3ff0*/  FMNMX.FTZ R10, R115, R10, !PT ;  /* 0x0000000a730a7209 */ /* 0x000fe20007810000 */
[----:B------:R-:W1:Y:S01]  /*4000*/  MUFU.EX2 R150, R150 ;  /* 0x0000009600967308 */ /* 0x000e620000000800 */
[----:B------:R-:W-:Y:S01]  /*4010*/  ISETP.LT.OR P6, PT, R46, 0x7a, P6 ;  /* 0x0000007a2e00780c */ /* 0x000fe200037c1670 */
[--C-:B------:R-:W-:Y:S01]  /*4020*/  FFMA.FTZ R128, R51, R14, -R8.reuse ;  /* 0x0000000e33807223 */ /* 0x100fe20000010808 */
[----:B------:R-:W-:Y:S01]  /*4030*/  FMNMX.FTZ R10, R9, R10, !PT ;  /* 0x0000000a090a7209 */ /* 0x000fe20007810000 */
[-CC-:B------:R-:W-:Y:S01]  /*4040*/  FFMA.FTZ R124, R47, R14.reuse, -R8.reuse ;  /* 0x0000000e2f7c7223 */ /* 0x180fe20000010808 */
[----:B------:R-:W-:Y:S01]  /*4050*/  FSEL R73, R34, -INF , !P5 ;  /* 0xff80000022497808 */ /* 0x000fe20006800000 */
[--C-:B------:R-:W-:Y:S01]  /*4060*/  FFMA.FTZ R126, R53, R14, -R8.reuse ;  /* 0x0000000e357e7223 */ /* 0x100fe20000010808 */
[----:B------:R-:W-:Y:S01]  /*4070*/  FMNMX.FTZ R10, R113, R10, !PT ;  /* 0x0000000a710a7209 */ /* 0x000fe20007810000 */
[----:B------:R-:W2:Y:S01]  /*4080*/  MUFU.EX2 R129, R129 ;  /* 0x0000008100817308 */ /* 0x000ea20000000800 */
[----:B------:R-:W-:Y:S01]  /*4090*/  FSEL R89, R33, -INF , !P6 ;  /* 0xff80000021597808 */ /* 0x000fe20007000000 */
[--C-:B------:R-:W-:Y:S01]  /*40a0*/  FFMA.FTZ R33, R55, R14, -R8.reuse ;  /* 0x0000000e37217223 */ /* 0x100fe20000010808 */
[----:B------:R-:W-:Y:S01]  /*40b0*/  FMNMX.FTZ R10, R103, R10, !PT ;  /* 0x0000000a670a7209 */ /* 0x000fe20007810000 */
[-CC-:B------:R-:W-:Y:S01]  /*40c0*/  FFMA.FTZ R120, R57, R14.reuse, -R8.reuse ;  /* 0x0000000e39787223 */ /* 0x180fe20000010808 */
[-CC-:B------:R-:W-:Y:S01]  /*40d0*/  FFMA.FTZ R77, R77, R14.reuse, -R8.reuse ;  /* 0x0000000e4d4d7223 */ /* 0x180fe20000010808 */
[--C-:B------:R-:W-:Y:S01]  /*40e0*/  FFMA.FTZ R79, R79, R14, -R8.reuse ;  /* 0x0000000e4f4f7223 */ /* 0x100fe20000010808 */
[----:B------:R-:W-:Y:S01]  /*40f0*/  FMNMX.FTZ R10, R111, R10, !PT ;  /* 0x0000000a6f0a7209 */ /* 0x000fe20007810000 */
[----:B------:R-:W3:Y:S01]  /*4100*/  MUFU.EX2 R144, R144 ;  /* 0x0000009000907308 */ /* 0x000ee20000000800 */
[-CC-:B------:R-:W-:Y:S01]  /*4110*/  FFMA.FTZ R93, R93, R14.reuse, -R8.reuse ;  /* 0x0000000e5d5d7223 */ /* 0x180fe20000010808 */
[--C-:B------:R-:W-:Y:S01]  /*4120*/  FFMA.FTZ R134, R67, R14, -R8.reuse ;  /* 0x0000000e43867223 */ /* 0x100fe20000010808 */
[----:B------:R-:W-:Y:S01]  /*4130*/  FMNMX.FTZ R10, R25, R10, !PT ;  /* 0x0000000a190a7209 */ /* 0x000fe20007810000 */
[-CC-:B------:R-:W-:Y:S01]  /*4140*/  FFMA.FTZ R51, R71, R14.reuse, -R8.reuse ;  /* 0x0000000e47337223 */ /* 0x180fe20000010808 */
[-CC-:B------:R-:W-:Y:S01]  /*4150*/  FFMA.FTZ R130, R65, R14.reuse, -R8.reuse ;  /* 0x0000000e41827223 */ /* 0x180fe20000010808 */
[--C-:B------:R-:W-:Y:S01]  /*4160*/  FFMA.FTZ R55, R69, R14, -R8.reuse ;  /* 0x0000000e45377223 */ /* 0x100fe20000010808 */
[----:B------:R-:W-:Y:S01]  /*4170*/  FMNMX.FTZ R10, R109, R10, !PT ;  /* 0x0000000a6d0a7209 */ /* 0x000fe20007810000 */
[----:B------:R-:W4:Y:S01]  /*4180*/  MUFU.EX2 R95, R95 ;  /* 0x0000005f005f7308 */ /* 0x000f220000000800 */
[-CC-:B------:R-:W-:Y:S01]  /*4190*/  FFMA.FTZ R47, R61, R14.reuse, -R8.reuse ;  /* 0x0000000e3d2f7223 */ /* 0x180fe20000010808 */
[--C-:B------:R-:W-:Y:S01]  /*41a0*/  FFMA.FTZ R53, R63, R14, -R8.reuse ;  /* 0x0000000e3f357223 */ /* 0x100fe20000010808 */
[----:B------:R-:W-:Y:S01]  /*41b0*/  FMNMX.FTZ R10, R99, R10, !PT ;  /* 0x0000000a630a7209 */ /* 0x000fe20007810000 */
[-CC-:B------:R-:W-:Y:S01]  /*41c0*/  FFMA.FTZ R57, R59, R14.reuse, -R8.reuse ;  /* 0x0000000e3b397223 */ /* 0x180fe20000010808 */
[-CC-:B------:R-:W-:Y:S01]  /*41d0*/  FFMA.FTZ R122, R41, R14.reuse, -R8.reuse ;  /* 0x0000000e297a7223 */ /* 0x180fe20000010808 */
[----:B------:R-:W-:Y:S01]  /*41e0*/  FFMA.FTZ R7, R7, R14, -R8 ;  /* 0x0000000e07077223 */ /* 0x000fe20000010808 */
[----:B------:R-:W-:Y:S01]  /*41f0*/  FMNMX.FTZ R10, R21, R10, !PT ;  /* 0x0000000a150a7209 */ /* 0x000fe20007810000 */
[----:B------:R-:W5:Y:S03]  /*4200*/  MUFU.EX2 R146, R146 ;  /* 0x0000009200927308 */ /* 0x000f660000000800 */
        /* <DEDUP_REMOVED lines=41> */
[----:B------:R-:W-:Y:S01]  /*44a0*/  FADD.FTZ R3, R148, R133 ;  /* 0x0000008594037221 */ /* 0x000fe20000010000 */
[-CC-:B------:R-:W-:Y:S01]  /*44b0*/  FFMA.FTZ R149, R2, R14.reuse, -R26.reuse ;  /* 0x0000000e02957223 */ /* 0x180fe2000001081a */
[-CC-:B------:R-:W-:Y:S01]  /*44c0*/  FFMA.FTZ R2, R121, R14.reuse, -R26.reuse ;  /* 0x0000000e79027223 */ /* 0x180fe2000001081a */
[-CC-:B------:R-:W-:Y:S01]  /*44d0*/  FFMA.FTZ R8, R119, R14.reuse, -R26.reuse ;  /* 0x0000000e77087223 */ /* 0x180fe2000001081a */
[----:B-1----:R-:W-:Y:S01]  /*44e0*/  FADD.FTZ R30, R150, R3 ;  /* 0x00000003961e7221 */ /* 0x002fe20000010000 */
[----:B------:R-:W-:Y:S01]  /*44f0*/  MUFU.EX2 R151, R151 ;  /* 0x0000009700977308 */ /* 0x000fe20000000800 */
[-CC-:B------:R-:W-:Y:S01]  /*4500*/  FFMA.FTZ R145, R43, R14.reuse, -R26.reuse ;  /* 0x0000000e2b917223 */ /* 0x180fe2000001081a */
[-C--:B------:R-:W-:Y:S01]  /*4510*/  FFMA.FTZ R10, R117, R14.reuse, -R26 ;  /* 0x0000000e750a7223 */ /* 0x080fe2000001081a */
[----:B--2---:R-:W-:Y:S01]  /*4520*/  FADD.FTZ R3, R129, R30 ;  /* 0x0000001e81037221 */ /* 0x004fe20000010000 */
[-CC-:B------:R-:W-:Y:S01]  /*4530*/  FFMA.FTZ R147, R13, R14.reuse, -R26.reuse ;  /* 0x0000000e0d937223 */ /* 0x180fe2000001081a */
[-CC-:B------:R-:W-:Y:S01]  /*4540*/  FFMA.FTZ R12, R115, R14.reuse, -R26.reuse ;  /* 0x0000000e730c7223 */ /* 0x180fe2000001081a */
[-CC-:B------:R-:W-:Y:S01]  /*4550*/  FFMA.FTZ R141, R9, R14.reuse, -R26.reuse ;  /* 0x0000000e098d7223 */ /* 0x180fe2000001081a */
[----:B---3--:R-:W-:Y:S01]  /*4560*/  FADD.FTZ R30, R144, R3 ;  /* 0x00000003901e7221 */ /* 0x008fe20000010000 */
[----:B------:R-:W-:Y:S01]  /*4570*/  MUFU.EX2 R149, R149 ;  /* 0x0000009500957308 */ /* 0x000fe20000000800 */
[-CC-:B------:R-:W-:Y:S01]  /*4580*/  FFMA.FTZ R18, R113, R14.reuse, -R26.reuse ;  /* 0x0000000e71127223 */ /* 0x180fe2000001081a */
[-C--:B------:R-:W-:Y:S01]  /*4590*/  FFMA.FTZ R143, R103, R14.reuse, -R26 ;  /* 0x0000000e678f7223 */ /* 0x080fe2000001081a */
[----:B----4-:R-:W-:Y:S01]  /*45a0*/  FADD.FTZ R3, R95, R30 ;  /* 0x0000001e5f037221 */ /* 0x010fe20000010000 */
[-CC-:B------:R-:W-:Y:S01]  /*45b0*/  FFMA.FTZ R28, R21, R14.reuse, -R26.reuse ;  /* 0x0000000e151c7223 */ /* 0x180fe2000001081a */
[-CC-:B------:R-:W-:Y:S01]  /*45c0*/  FFMA.FTZ R20, R111, R14.reuse, -R26.reuse ;  /* 0x0000000e6f147223 */ /* 0x180fe2000001081a */
[-CC-:B------:R-:W-:Y:S01]  /*45d0*/  FFMA.FTZ R137, R25, R14.reuse, -R26.reuse ;  /* 0x0000000e19897223 */ /* 0x180fe2000001081a */
[----:B-----5:R-:W-:Y:S01]  /*45e0*/  FADD.FTZ R32, R146, R3 ;  /* 0x0000000392207221 */ /* 0x020fe20000010000 */
[----:B------:R-:W0:Y:S01]  /*45f0*/  MUFU.EX2 R2, R2 ;  /* 0x0000000200027308 */ /* 0x000e220000000800 */
[-CC-:B------:R-:W-:Y:S01]  /*4600*/  FFMA.FTZ R24, R109, R14.reuse, -R26.reuse ;  /* 0x0000000e6d187223 */ /* 0x180fe2000001081a */
[-C--:B------:R-:W-:Y:S01]  /*4610*/  FFMA.FTZ R139, R99, R14.reuse, -R26 ;  /* 0x0000000e638b7223 */ /* 0x080fe2000001081a */
[----:B------:R-:W-:Y:S01]  /*4620*/  FADD.FTZ R3, R91, R32 ;  /* 0x000000205b037221 */ /* 0x000fe20000010000 */
[-CC-:B------:R-:W-:Y:S01]  /*4630*/  FFMA.FTZ R9, R107, R14.reuse, -R26.reuse ;  /* 0x0000000e6b097223 */ /* 0x180fe2000001081a */
[-CC-:B------:R-:W-:Y:S01]  /*4640*/  FFMA.FTZ R30, R101, R14.reuse, -R26.reuse ;  /* 0x0000000e651e7223 */ /* 0x180fe2000001081a */
[-CC-:B------:R-:W-:Y:S01]  /*4650*/  FFMA.FTZ R135, R105, R14.reuse, -R26.reuse ;  /* 0x0000000e69877223 */ /* 0x180fe2000001081a */
[----:B------:R-:W-:Y:S01]  /*4660*/  FADD.FTZ R32, R140, R3 ;  /* 0x000000038c207221 */ /* 0x000fe20000010000 */
[----:B------:R-:W1:Y:S01]  /*4670*/  MUFU.EX2 R8, R8 ;  /* 0x0000000800087308 */ /* 0x000e620000000800 */
[-CC-:B------:R-:W-:Y:S01]  /*4680*/  FFMA.FTZ R22, R39, R14.reuse, -R26.reuse ;  /* 0x0000000e27167223 */ /* 0x180fe2000001081a */
[-C--:B------:R-:W-:Y:S01]  /*4690*/  FFMA.FTZ R123, R123, R14.reuse, -R26 ;  /* 0x0000000e7b7b7223 */ /* 0x080fe2000001081a */
[----:B------:R-:W-:Y:S01]  /*46a0*/  FADD.FTZ R3, R81, R32 ;  /* 0x0000002051037221 */ /* 0x000fe20000010000 */
[-CC-:B------:R-:W-:Y:S01]  /*46b0*/  FFMA.FTZ R32, R35, R14.reuse, -R26.reuse ;  /* 0x0000000e23207223 */ /* 0x180fe2000001081a */
[-CC-:B------:R-:W-:Y:S01]  /*46c0*/  FFMA.FTZ R45, R45, R14.reuse, -R26.reuse ;  /* 0x0000000e2d2d7223 */ /* 0x180fe2000001081a */
[-C--:B------:R-:W-:Y:S01]  /*46d0*/  FFMA.FTZ R127, R127, R14.reuse, -R26 ;  /* 0x0000000e7f7f7223 */ /* 0x080fe2000001081a */
[----:B------:R-:W-:Y:S01]  /*46e0*/  FADD.FTZ R36, R142, R3 ;  /* 0x000000038e247221 */ /* 0x000fe20000010000 */
[----:B------:R-:W2:Y:S01]  /*46f0*/  MUFU.EX2 R145, R145 ;  /* 0x0000009100917308 */ /* 0x000ea20000000800 */
[----:B0-----:R-:W-:Y:S01]  /*4700*/  FADD.FTZ R34, R149, R2 ;  /* 0x0000000295227221 */ /* 0x001fe20000010000 */
[-C--:B------:R-:W-:Y:S01]  /*4710*/  FFMA.FTZ R49, R49, R14.reuse, -R26 ;  /* 0x0000000e31317223 */ /* 0x080fe2000001081a */
[----:B------:R-:W-:Y:S01]  /*4720*/  FADD.FTZ R13, R77, R36 ;  /* 0x000000244d0d7221 */ /* 0x000fe20000010000 */
[-C--:B------:R-:W-:Y:S01]  /*4730*/  FFMA.FTZ R83, R83, R14.reuse, -R26 ;  /* 0x0000000e53537223 */ /* 0x080fe2000001081a */
[----:B------:R-:W-:Y:S01]  /*4740*/  FADD.FTZ R3, R151, R34 ;  /* 0x0000002297037221 */ /* 0x000fe20000010000 */
[-CC-:B------:R-:W-:Y:S01]  /*4750*/  FFMA.FTZ R85, R85, R14.reuse, -R26.reuse ;  /* 0x0000000e55557223 */ /* 0x180fe2000001081a */
[----:B------:R-:W-:Y:S01]  /*4760*/  FADD.FTZ R36, R136, R13 ;  /* 0x0000000d88247221 */ /* 0x000fe20000010000 */
[----:B------:R-:W0:Y:S01]  /*4770*/  MUFU.EX2 R10, R10 ;  /* 0x0000000a000a7308 */ /* 0x000e220000000800 */
[----:B-1----:R-:W-:Y:S01]  /*4780*/  FADD.FTZ R34, R8, R3 ;  /* 0x0000000308227221 */ /* 0x002fe20000010000 */
[-C--:B------:R-:W-:Y:S01]  /*4790*/  FFMA.FTZ R13, R37, R14.reuse, -R26 ;  /* 0x0000000e250d7223 */ /* 0x080fe2000001081a */
[----:B------:R-:W-:Y:S01]  /*47a0*/  FADD.FTZ R21, R79, R36 ;  /* 0x000000244f157221 */ /* 0x000fe20000010000 */
[-CC-:B------:R-:W-:Y:S01]  /*47b0*/  FFMA.FTZ R75, R75, R14.reuse, -R26.reuse ;  /* 0x0000000e4b4b7223 */ /* 0x180fe2000001081a */
[-CC-:B------:R-:W-:Y:S01]  /*47c0*/  FFMA.FTZ R87, R87, R14.reuse, -R26.reuse ;  /* 0x0000000e57577223 */ /* 0x180fe2000001081a */
[-C--:B------:R-:W-:Y:S01]  /*47d0*/  FFMA.FTZ R73, R73, R14.reuse, -R26 ;  /* 0x0000000e49497223 */ /* 0x080fe2000001081a */
[----:B------:R-:W-:Y:S01]  /*47e0*/  FADD.FTZ R36, R138, R21 ;  /* 0x000000158a247221 */ /* 0x000fe20000010000 */
[----:B------:R-:W1:Y:S01]  /*47f0*/  MUFU.EX2 R147, R147 ;  /* 0x0000009300937308 */ /* 0x000e620000000800 */
[----:B--2---:R-:W-:Y:S01]  /*4800*/  FADD.FTZ R3, R145, R34 ;  /* 0x0000002291037221 */ /* 0x004fe20000010000 */
[----:B------:R-:W-:Y:S01]  /*4810*/  FFMA.FTZ R89, R89, R14, -R26 ;  /* 0x0000000e59597223 */ /* 0x000fe2000001081a */
[----:B------:R-:W-:Y:S01]  /*4820*/  FADD.FTZ R21, R29, R36 ;  /* 0x000000241d157221 */ /* 0x000fe20000010000 */
[----:B------:R-:W-:-:S02]  /*4830*/  F2FP.BF16.F32.PACK_AB R149, R2, R149 ;  /* 0x000000950295723e */ /* 0x000fc400000010ff */
[----:B------:R-:W-:Y:S01]  /*4840*/  F2FP.BF16.F32.PACK_AB R151, R8, R151 ;  /* 0x000000970897723e */ /* 0x000fe200000010ff */
[----:B------:R-:W-:Y:S01]  /*4850*/  FADD.FTZ R36, R132, R21 ;  /* 0x0000001584247221 */ /* 0x000fe20000010000 */
[----:B------:R-:W2:Y:S01]  /*4860*/  MUFU.EX2 R12, R12 ;  /* 0x0000000c000c7308 */ /* 0x000ea20000000800 */
[C---:B0-----:R-:W-:Y:S01]  /*4870*/  FADD.FTZ R34, R10.reuse, R3 ;  /* 0x000000030a227221 */ /* 0x041fe20000010000 */
[----:B------:R-:W-:Y:S01]  /*4880*/  F2FP.BF16.F32.PACK_AB R145, R10, R145 ;  /* 0x000000910a91723e */ /* 0x000fe200000010ff */
[----:B------:R-:W-:Y:S01]  /*4890*/  FADD.FTZ R21, R31, R36 ;  /* 0x000000241f157221 */ /* 0x000fe20000010000 */
[----:B------:R-:W-:Y:S02]  /*48a0*/  F2FP.BF16.F32.PACK_AB R148, R133, R148 ;  /* 0x000000948594723e */ /* 0x000fe400000010ff */
[----:B------:R-:W-:Y:S01]  /*48b0*/  F2FP.BF16.F32.PACK_AB R150, R129, R150 ;  /* 0x000000968196723e */ /* 0x000fe200000010ff */
[----:B------:R-:W-:Y:S01]  /*48c0*/  FADD.FTZ R36, R134, R21 ;  /* 0x0000001586247221 */ /* 0x000fe20000010000 */
[----:B------:R-:W0:Y:S01]  /*48d0*/  MUFU.EX2 R141, R141 ;  /* 0x0000008d008d7308 */ /* 0x000e220000000800 */
[----:B-1----:R-:W-:Y:S01]  /*48e0*/  FADD.FTZ R3, R147, R34 ;  /* 0x0000002293037221 */ /* 0x002fe20000010000 */
[----:B------:R-:W-:Y:S01]  /*48f0*/  F2FP.BF16.F32.PACK_AB R144, R95, R144 ;  /* 0x000000905f90723e */ /* 0x000fe200000010ff */
[----:B------:R-:W-:Y:S01]  /*4900*/  FADD.FTZ R21, R33, R36 ;  /* 0x0000002421157221 */ /* 0x000fe20000010000 */
[----:B------:R-:W-:-:S02]  /*4910*/  F2FP.BF16.F32.PACK_AB R146, R91, R146 ;  /* 0x000000925b92723e */ /* 0x000fc400000010ff */
[----:B------:R-:W-:Y:S01]  /*4920*/  F2FP.BF16.F32.PACK_AB R140, R81, R140 ;  /* 0x0000008c518c723e */ /* 0x000fe200000010ff */
[----:B------:R-:W-:Y:S01]  /*4930*/  FADD.FTZ R38, R128, R21 ;  /* 0x0000001580267221 */ /* 0x000fe20000010000 */
[----:B------:R-:W1:Y:S01]  /*4940*/  MUFU.EX2 R18, R18 ;  /* 0x0000001200127308 */ /* 0x000e620000000800 */
[----:B--2---:R-:W-:Y:S01]  /*4950*/  FADD.FTZ R34, R12, R3 ;  /* 0x000000030c227221 */ /* 0x004fe20000010000 */
[----:B------:R-:W-:Y:S01]  /*4960*/  F2FP.BF16.F32.PACK_AB R142, R77, R142 ;  /* 0x0000008e4d8e723e */ /* 0x000fe200000010ff */
[----:B------:R-:W-:Y:S01]  /*4970*/  FADD.FTZ R21, R51, R38 ;  /* 0x0000002633157221 */ /* 0x000fe20000010000 */
[----:B------:R-:W-:Y:S02]  /*4980*/  F2FP.BF16.F32.PACK_AB R136, R79, R136 ;  /* 0x000000884f88723e */ /* 0x000fe400000010ff */
[----:B------:R-:W-:Y:S02]  /*4990*/  F2FP.BF16.F32.PACK_AB R138, R29, R138 ;  /* 0x0000008a1d8a723e */ /* 0x000fe400000010ff */
[----:B------:R-:W2:Y:S01]  /*49a0*/  MUFU.EX2 R143, R143 ;  /* 0x0000008f008f7308 */ /* 0x000ea20000000800 */
[----:B0-----:R-:W-:Y:S01]  /*49b0*/  FADD.FTZ R3, R141, R34 ;  /* 0x000000228d037221 */ /* 0x001fe20000010000 */
[----:B------:R-:W-:-:S02]  /*49c0*/  F2FP.BF16.F32.PACK_AB R132, R31, R132 ;  /* 0x000000841f84723e */ /* 0x000fc400000010ff */
[----:B------:R-:W-:Y:S02]  /*49d0*/  F2FP.BF16.F32.PACK_AB R134, R33, R134 ;  /* 0x000000862186723e */ /* 0x000fe400000010ff */
[----:B------:R-:W-:Y:S02]  /*49e0*/  F2FP.BF16.F32.PACK_AB R128, R51, R128 ;  /* 0x000000803380723e */ /* 0x000fe400000010ff */
[----:B------:R-:W0:Y:S01]  /*49f0*/  MUFU.EX2 R20, R20 ;  /* 0x0000001400147308 */ /* 0x000e220000000800 */
[----:B-1----:R-:W-:Y:S01]  /*4a00*/  FADD.FTZ R34, R18, R3 ;  /* 0x0000000312227221 */ /* 0x002fe20000010000 */
[----:B------:R-:W-:Y:S02]  /*4a10*/  F2FP.BF16.F32.PACK_AB R147, R12, R147 ;  /* 0x000000930c93723e */ /* 0x000fe400000010ff */
[----:B------:R-:W-:-:S04]  /*4a20*/  F2FP.BF16.F32.PACK_AB R141, R18, R141 ;  /* 0x0000008d128d723e */ /* 0x000fc800000010ff */
[----:B------:R-:W1:Y:S01]  /*4a30*/  MUFU.EX2 R137, R137 ;  /* 0x0000008900897308 */ /* 0x000e620000000800 */
[----:B--2---:R-:W-:-:S07]  /*4a40*/  FADD.FTZ R3, R143, R34 ;  /* 0x000000228f037221 */ /* 0x004fce0000010000 */
[----:B------:R-:W2:Y:S01]  /*4a50*/  MUFU.EX2 R24, R24 ;  /* 0x0000001800187308 */ /* 0x000ea20000000800 */
[C---:B0-----:R-:W-:Y:S01]  /*4a60*/  FADD.FTZ R36, R20.reuse, R3 ;  /* 0x0000000314247221 */ /* 0x041fe20000010000 */
[----:B------:R-:W-:-:S06]  /*4a70*/  F2FP.BF16.F32.PACK_AB R143, R20, R143 ;  /* 0x0000008f148f723e */ /* 0x000fcc00000010ff */
[----:B------:R-:W0:Y:S01]  /*4a80*/  MUFU.EX2 R139, R139 ;  /* 0x0000008b008b7308 */ /* 0x000e220000000800 */
[----:B-1----:R-:W-:Y:S01]  /*4a90*/  FADD.FTZ R3, R137, R36 ;  /* 0x0000002489037221 */ /* 0x002fe20000010000 */
[----:B------:R-:W-:-:S06]  /*4aa0*/  FADD.FTZ R36, R130, R21 ;  /* 0x0000001582247221 */ /* 0x000fcc0000010000 */
        /* <DEDUP_REMOVED lines=20> */
[----:B------:R-:W-:Y:S01]  /*4bf0*/  F2FP.BF16.F32.PACK_AB R133, R30, R9 ;  /* 0x000000091e85723e */ /* 0x000fe200000010ff */
[----:B------:R-:W-:-:S05]  /*4c00*/  VIADD R9, R19, 0xfffffffe ;  /* 0xfffffffe13097836 */ /* 0x000fca0000000000 */
        /* <DEDUP_REMOVED lines=44> */
[----:B------:R-:W-:-:S03]  /*4ed0*/  F2FP.BF16.F32.PACK_AB R121, R2, R75 ;  /* 0x0000004b0279723e */ /* 0x000fc600000010ff */
[----:B-1----:R-:W-:-:S04]  /*4ee0*/  FADD.FTZ R7, R73, R10 ;  /* 0x0000000a49077221 */ /* 0x002fc80000010000 */
[C---:B--2---:R-:W-:Y:S01]  /*4ef0*/  FADD.FTZ R2, R8.reuse, R7 ;  /* 0x0000000708027221 */ /* 0x044fe20000010000 */
[----:B------:R-:W-:Y:S01]  /*4f00*/  F2FP.BF16.F32.PACK_AB R123, R8, R73 ;  /* 0x00000049087b723e */ /* 0x000fe200000010ff */
[----:B------:R-:W-:Y:S06]  /*4f10*/  @P1 BRA `(.L_x_985) ;  /* 0x00000000004c1947 */ /* 0x000fec0003800000 */
[----:B------:R-:W-:Y:S01]  /*4f20*/  ISETP.LT.AND P1, PT, RZ, UR45, PT ;  /* 0x0000002dff007c0c */ /* 0x000fe2000bf21270 */
[----:B------:R-:W-:-:S12]  /*4f30*/  UIADD3 UR7, UR45, -0x1, URZ ;  /* 0xffffffff2d077890 */ /* 0x000fd8000fffe03f */
[----:B------:R-:W-:Y:S05]  /*4f40*/  @P1 BRA `(.L_x_986) ;  /* 0x0000000000201947 */ /* 0x000fea0003800000 */
[----:B------:R-:W-:Y:S01]  /*4f50*/  ULDC UR14, c[0x0][0x9e4] ;  /* 0x00027900000e7ab9 */ /* 0x000fe20000000800 */
[----:B------:R-:W-:Y:S02]  /*4f60*/  UIADD3 UR7, -UR45, URZ, URZ ;  /* 0x0000003f2d077290 */ /* 0x000fe4000fffe13f */
[----:B------:R-:W-:-:S11]  /*4f70*/  UISETP.NE.AND UP0, UPT, UR14, 0x1, UPT ;  /* 0x000000010e00788c */ /* 0x000fd6000bf05270 */
[----:B------:R-:W-:Y:S02]  /*4f80*/  @UP0 ULDC.64 UR18, c[0x0][0x9e8] ;  /* 0x00027a0000120ab9 */ /* 0x000fe40000000a00 */
[----:B------:R-:W-:-:S04]  /*4f90*/  UIMAD.WIDE.U32 UR10, UR7, UR18, URZ ;  /* 0x00000012070a72a5 */ /* 0x000fc8000f8e003f */
[----:B------:R-:W-:-:S04]  /*4fa0*/  @UP0 USHF.R.U32.HI UR7, URZ, UR19, UR11 ;  /* 0x000000133f070299 */ /* 0x000fc8000801160b */
[----:B------:R-:W-:Y:S01]  /*4fb0*/  ULOP3.LUT UR7, URZ, UR7, URZ, 0x33, !UPT ;  /* 0x000000073f077292 */ /* 0x000fe2000f8e333f */
[----:B------:R-:W-:Y:S11]  /*4fc0*/  BRA `(.L_x_987) ;  /* 0x0000000000147947 */ /* 0x000ff60003800000 */
.L_x_986:
[----:B------:R-:W-:Y:S02]  /*4fd0*/  ULDC UR14, c[0x0][0x9e4] ;  /* 0x00027900000e7ab9 */ /* 0x000fe40000000800 */
[----:B------:R-:W-:-:S11]  /*4fe0*/  UISETP.NE.AND UP0, UPT, UR14, 0x1, UPT ;  /* 0x000000010e00788c */ /* 0x000fd6000bf05270 */
[----:B------:R-:W-:Y:S02]  /*4ff0*/  @UP0 ULDC.64 UR18, c[0x0][0x9e8] ;  /* 0x00027a0000120ab9 */ /* 0x000fe40000000a00 */
[----:B------:R-:W-:-:S04]  /*5000*/  UIMAD.WIDE.U32 UR10, UR7, UR18, URZ ;  /* 0x00000012070a72a5 */ /* 0x000fc8000f8e003f */
[----:B------:R-:W-:-:S12]  /*5010*/  @UP0 USHF.R.U32.HI UR7, URZ, UR19, UR11 ;  /* 0x000000133f070299 */ /* 0x000fd8000801160b */
.L_x_987:
[----:B------:R-:W-:-:S04]  /*5020*/  UIMAD UR7, UR7, UR14, UR14 ;  /* 0x0000000e070772a4 */ /* 0x000fc8000f8e020e */
[----:B------:R-:W-:-:S04]  /*5030*/  UISETP.LT.AND UP0, UPT, UR4, UR7, UPT ;  /* 0x000000070400728c */ /* 0x000fc8000bf01270 */
[----:B------:R-:W-:-:S12]  /*5040*/  USEL UR4, UR4, UR7, UP0 ;  /* 0x0000000704047287 */ /* 0x000fd80008000000 */
.L_x_985:
[----:B------:R-:W-:Y:S01]  /*5050*/  USHF.R.S32.HI UR7, URZ, 0x1f, UR4 ;  /* 0x0000001f3f077899 */ /* 0x000fe20008011404 */
[----:B------:R-:W-:Y:S02]  /*5060*/  CS2R R118, SRZ ;  /* 0x0000000000767805 */ /* 0x000fe4000001ff00 */
[----:B------:R-:W-:Y:S02]  /*5070*/  CS2R R116, SRZ ;  /* 0x0000000000747805 */ /* 0x000fe4000001ff00 */
[----:B------:R-:W-:Y:S01]  /*5080*/  CS2R R114, SRZ ;  /* 0x0000000000727805 */ /* 0x000fe2000001ff00 */
[----:B------:R-:W-:Y:S01]  /*5090*/  ULEA.HI UR7, UR7, UR4, URZ, 0x7 ;  /* 0x0000000407077291 */ /* 0x000fe2000f8f383f */
[----:B------:R-:W-:Y:S02]  /*50a0*/  CS2R R112, SRZ ;  /* 0x0000000000707805 */ /* 0x000fe4000001ff00 */
[----:B------:R-:W-:Y:S01]  /*50b0*/  CS2R R110, SRZ ;  /* 0x00000000006e7805 */ /* 0x000fe2000001ff00 */
[----:B------:R-:W-:Y:S01]  /*50c0*/  UMOV UR4, URZ ;  /* 0x0000003f00047c82 */ /* 0x000fe20008000000 */
[----:B------:R-:W-:Y:S01]  /*50d0*/  USHF.R.S32.HI UR7, URZ, 0x7, UR7 ;  /* 0x000000073f077899 */ /* 0x000fe20008011407 */
[----:B------:R-:W-:-:S02]  /*50e0*/  CS2R R108, SRZ ;  /* 0x00000000006c7805 */ /* 0x000fc4000001ff00 */
[----:B------:R-:W-:Y:S02]  /*50f0*/  CS2R R106, SRZ ;  /* 0x00000000006a7805 */ /* 0x000fe4000001ff00 */
[----:B------:R-:W-:Y:S01]  /*5100*/  CS2R R104, SRZ ;  /* 0x0000000000687805 */ /* 0x000fe2000001ff00 */
[----:B------:R-:W-:Y:S01]  /*5110*/  UISETP.LT.AND UP0, UPT, UR41, UR7, UPT ;  /* 0x000000072900728c */ /* 0x000fe2000bf01270 */
[----:B------:R-:W-:Y:S02]  /*5120*/  CS2R R102, SRZ ;  /* 0x0000000000667805 */ /* 0x000fe4000001ff00 */
[----:B------:R-:W-:Y:S02]  /*5130*/  CS2R R100, SRZ ;  /* 0x0000000000647805 */ /* 0x000fe4000001ff00 */
[----:B------:R-:W-:Y:S01]  /*5140*/  CS2R R98, SRZ ;  /* 0x0000000000627805 */ /* 0x000fe2000001ff00 */
[----:B------:R-:W-:Y:S01]  /*5150*/  USEL UR27, UR41, UR7, !UP0 ;  /* 0x00000007291b7287 */ /* 0x000fe2000c000000 */
[----:B------:R-:W-:-:S02]  /*5160*/  CS2R R96, SRZ ;  /* 0x0000000000607805 */ /* 0x000fc4000001ff00 */
[----:B------:R-:W-:Y:S01]  /*5170*/  CS2R R94, SRZ ;  /* 0x00000000005e7805 */ /* 0x000fe2000001ff00 */
[----:B------:R-:W-:Y:S01]  /*5180*/  UMOV UR7, URZ ;  /* 0x0000003f00077c82 */ /* 0x000fe20008000000 */
[----:B------:R-:W-:Y:S02]  /*5190*/  CS2R R92, SRZ ;  /* 0x00000000005c7805 */ /* 0x000fe4000001ff00 */
[----:B------:R-:W-:Y:S02]  /*51a0*/  CS2R R90, SRZ ;  /* 0x00000000005a7805 */ /* 0x000fe4000001ff00 */
[----:B------:R-:W-:Y:S02]  /*51b0*/  ISETP.GE.AND P1, PT, R9, UR27, PT ;  /* 0x0000001b09007c0c */ /* 0x000fe4000bf26270 */
[----:B------:R-:W-:-:S11]  /*51c0*/  CS2R R88, SRZ ;  /* 0x0000000000587805 */ /* 0x000fd6000001ff00 */
[----:B------:R-:W-:Y:S05]  /*51d0*/  @!P1 BRA `(.L_x_988) ;  /* 0x0000003400a09947 */ /* 0x000fea0003800000 */
[----:B------:R-:W-:Y:S01]  /*51e0*/  IMAD.MOV.U32 R8, RZ, RZ, R11 ;  /* 0x000000ffff087224 */ /* 0x000fe200078e000b */
[----:B------:R-:W-:Y:S01]  /*51f0*/  UMOV UR26, URZ ;  /* 0x0000003f001a7c82 */ /* 0x000fe20008000000 */
[----:B------:R-:W-:Y:S01]  /*5200*/  IMAD.MOV.U32 R7, RZ, RZ, R15 ;  /* 0x000000ffff077224 */ /* 0x000fe200078e000f */
[----:B------:R-:W-:Y:S01]  /*5210*/  UMOV UR25, URZ ;  /* 0x0000003f00197c82 */ /* 0x000fe20008000000 */
[----:B------:R-:W-:Y:S01]  /*5220*/  IMAD.MOV.U32 R119, RZ, RZ, RZ ;  /* 0x000000ffff777224 */ /* 0x000fe200078e00ff */
[----:B------:R-:W-:Y:S01]  /*5230*/  ULDC UR29, c[0x0][0x9e4] ;  /* 0x00027900001d7ab9 */ /* 0x000fe20000000800 */
[----:B------:R-:W-:Y:S01]  /*5240*/  ULDC UR28, c[0x0][0x2f0] ;  /* 0x0000bc00001c7ab9 */ /* 0x000fe20000000800 */
[----:B------:R-:W-:Y:S01]  /*5250*/  ULDC UR30, c[0x0][0x9d8] ;  /* 0x00027600001e7ab9 */ /* 0x000fe20000000800 */
[----:B------:R-:W-:-:S05]  /*5260*/  ULDC UR31, c[0x0][0x9e0] ;  /* 0x00027800001f7ab9 */ /* 0x000fca0000000800 */
.L_x_1007:
[----:B------:R-:W-:Y:S01]  /*5270*/  ISETP.NE.AND P2, PT, RZ, UR42, PT ;  /* 0x0000002aff007c0c */ /* 0x000fe2000bf45270 */
[----:B------:R-:W-:-:S04]  /*5280*/  UISETP.NE.AND UP0, UPT, UR25, 0x1, UPT ;  /* 0x000000011900788c */ /* 0x000fc8000bf05270 */
[----:B------:R-:W-:-:S04]  /*5290*/  USEL UR4, URZ, 0x1, UP0 ;  /* 0x000000013f047887 */ /* 0x000fc80008000000 */
[----:B------:R-:W-:-:S04]  /*52a0*/  ULOP3.LUT UR4, UR26, UR4, URZ, 0x3c, !UPT ;  /* 0x000000041a047292 */ /* 0x000fc8000f8e3c3f */
[----:B------:R-:W-:Y:S08]  /*52b0*/  @P2 BRA `(.L_x_989) ;  /* 0x0000000000382947 */ /* 0x000ff00003800000 */
[----:B------:R-:W-:Y:S05]  /*52c0*/  @!P0 BRA `(.L_x_990) ;  /* 0x0000000000048947 */ /* 0x000fea0003800000 */
[----:B------:R-:W-:Y:S01]  /*52d0*/  BPT.TRAP 0x1 ;  /* 0x000000040000795c */ /* 0x000fe20000300000 */
.L_x_990:
        /* <DEDUP_REMOVED lines=9> */
.L_x_991:
[----:B-1----:R-:W-:Y:S05]  /*5370*/  @P1 BRA `(.L_x_989) ;  /* 0x0000000000081947 */ /* 0x002fea0003800000 */
[----:B------:R-:W1:Y:S02]  /*5380*/  SYNCS.PHASECHK.TRANS64.TRYWAIT P1, [UR7+0x16830], R10 ;  /* 0x0168300aff0075a7 */ /* 0x000e640008020147 */
[----:B-1----:R-:W-:Y:S05]  /*5390*/  @!P1 BRA `(.L_x_992) ;  /* 0x000000ec00a49947 */ /* 0x002fea0003800000 */
.L_x_989:
        /* <DEDUP_REMOVED lines=11> */
[----:B------:R-:W-:-:S03]  /*5450*/  UMOV UR19, 0x40000040 ;  /* 0x4000004000137882 */ /* 0x000fc60000000000 */
[----:B------:R-:W-:Y:S02]  /*5460*/  UIADD3 UR10, UR22, 0x2, URZ ;  /* 0x00000002160a7890 */ /* 0x000fe4000fffe03f */
[----:B------:R-:W-:Y:S02]  /*5470*/  UIADD3 UR14, UR22, 0x4, URZ ;  /* 0x00000004160e7890 */ /* 0x000fe4000fffe03f */
        /* <DEDUP_REMOVED lines=16> */
.L_x_994:
[----:B------:R-:W-:Y:S01]  /*5580*/  ULEA UR10, UR25, UR43, 0x3 ;  /* 0x0000002b190a7291 */ /* 0x000fe2000f8e183f */
[----:B------:R-:W-:-:S05]  /*5590*/  IMAD.U32 R10, RZ, RZ, UR26 ;  /* 0x0000001aff0a7e24 */ /* 0x000fca000f8e00ff */
[----:B------:R-:W-:-:S04]  /*55a0*/  SHF.L.U32 R10, R10, 0x1f, RZ ;  /* 0x0000001f0a0a7819 */ /* 0x000fc800000006ff */
[----:B------:R0:W1:Y:S01]  /*55b0*/  SYNCS.PHASECHK.TRANS64.TRYWAIT P1, [UR10+0x16850], R10 ;  /* 0x0168500aff0075a7 */ /* 0x000062000802014a */
[----:B------:R-:W-:Y:S05]  /*55c0*/  @!P0 BRA `(.L_x_995) ;  /* 0x0000000000048947 */ /* 0x000fea0003800000 */
[----:B------:R-:W-:Y:S01]  /*55d0*/  BPT.TRAP 0x1 ;  /* 0x000000040000795c */ /* 0x000fe20000300000 */
.L_x_995:
[----:B-1----:R-:W-:Y:S05]  /*55e0*/  @P1 BRA `(.L_x_993) ;  /* 0x0000000000081947 */ /* 0x002fea0003800000 */
[----:B------:R-:W1:Y:S02]  /*55f0*/  SYNCS.PHASECHK.TRANS64.TRYWAIT P1, [UR10+0x16850], R10 ;  /* 0x0168500aff0075a7 */ /* 0x000e64000802014a */
[----:B-1----:R-:W-:Y:S05]  /*5600*/  @!P1 BRA `(.L_x_996) ;  /* 0x000000ec00209947 */ /* 0x002fea0003800000 */
.L_x_993:
        /* <DEDUP_REMOVED lines=50> */
.L_x_997:
[----:B------:R-:W-:Y:S01]  /*5930*/  UISETP.NE.AND UP1, UPT, UR40, URZ, UPT ;  /* 0x0000003f2800728c */ /* 0x000fe2000bf25270 */
[----:B------:R-:W-:Y:S01]  /*5940*/  FMUL.FTZ R15, R25, UR30 ;  /* 0x0000001e190f7c20 */ /* 0x000fe20008410000 */
[----:B------:R-:W-:Y:S01]  /*5950*/  FMUL.FTZ R25, R46, UR30 ;  /* 0x0000001e2e197c20 */ /* 0x000fe20008410000 */
[----:B------:R-:W-:Y:S01]  /*5960*/  FMUL.FTZ R12, R30, UR30 ;  /* 0x0000001e1e0c7c20 */ /* 0x000fe20008410000 */
[----:B------:R-:W-:Y:S01]  /*5970*/  FMUL.FTZ R11, R27, UR30 ;  /* 0x0000001e1b0b7c20 */ /* 0x000fe20008410000 */
[----:B------:R-:W-:Y:S01]  /*5980*/  FMUL.FTZ R30, R54, UR30 ;  /* 0x0000001e361e7c20 */ /* 0x000fe20008410000 */
[----:B------:R-:W-:Y:S01]  /*5990*/  PLOP3.LUT P1, PT, PT, PT, UP1, 0x80, 0x0 ;  /* 0x000000000000781c */ /* 0x000fe20003f2f018 */
[----:B------:R-:W-:Y:S01]  /*59a0*/  FMUL.FTZ R54, R65, UR30 ;  /* 0x0000001e41367c20 */ /* 0x000fe20008410000 */
[----:B------:R-:W-:Y:S01]  /*59b0*/  PLOP3.LUT P2, PT, PT, PT, UP1, 0x80, 0x0 ;  /* 0x000000000000781c */ /* 0x000fe20003f4f018 */
[----:B------:R-:W1:Y:S01]  /*59c0*/  LDC R27, c[0x0][0x288] ;  /* 0x0000a200ff1b7b82 */ /* 0x000e620000000800 */
[----:B------:R-:W-:Y:S01]  /*59d0*/  FMUL.FTZ R18, R34, UR30 ;  /* 0x0000001e22127c20 */ /* 0x000fe20008410000 */
[----:B------:R-:W-:Y:S01]  /*59e0*/  @UP1 ULDC UR11, c[0x0][0x44c] ;  /* 0x00011300000b1ab9 */ /* 0x000fe20000000800 */
[----:B------:R-:W-:Y:S01]  /*59f0*/  FMUL.FTZ R65, R69, UR30 ;  /* 0x0000001e45417c20 */ /* 0x000fe20008410000 */
[----:B------:R-:W-:Y:S01]  /*5a00*/  FMUL.FTZ R34, R62, UR30 ;  /* 0x0000001e3e227c20 */ /* 0x000fe20008410000 */
[----:B------:R-:W-:-:S02]  /*5a10*/  IMAD.MOV.U32 R69, RZ, RZ, R6 ;  /* 0x000000ffff457224 */ /* 0x000fc400078e0006 */
[----:B0-----:R-:W-:Y:S01]  /*5a20*/  FMUL.FTZ R10, R26, UR30 ;  /* 0x0000001e1a0a7c20 */ /* 0x001fe20008410000 */
[----:B------:R-:W-:Y:S02]  /*5a30*/  IMAD.SHL.U32 R62, R9, 0x80, RZ ;  /* 0x00000080093e7824 */ /* 0x000fe400078e00ff */
[----:B------:R-:W-:Y:S01]  /*5a40*/  FMUL.FTZ R21, R39, UR30 ;  /* 0x0000001e27157c20 */ /* 0x000fe20008410000 */
[----:B------:R-:W-:Y:S01]  /*5a50*/  FMUL.FTZ R26, R47, UR30 ;  /* 0x0000001e2f1a7c20 */ /* 0x000fe20008410000 */
[----:B------:R-:W-:Y:S01]  /*5a60*/  @P1 IMAD.HI.U32 R46, R6, UR11, RZ ;  /* 0x0000000b062e1c27 */ /* 0x000fe2000f8e00ff */
[----:B------:R-:W-:-:S03]  /*5a70*/  @UP1 ULDC UR11, c[0x0][0x450] ;  /* 0x00011400000b1ab9 */ /* 0x000fc60000000800 */
[----:B------:R-:W-:Y:S01]  /*5a80*/  FMUL.FTZ R39, R71, UR30 ;  /* 0x0000001e47277c20 */ /* 0x000fe20008410000 */
[----:B------:R-:W-:Y:S01]  /*5a90*/  IADD3 R47, -R62, 0x1, RZ ;  /* 0x000000013e2f7810 */ /* 0x000fe20007ffe1ff */
[----:B------:R-:W-:Y:S01]  /*5aa0*/  FMUL.FTZ R120, R28, UR30 ;  /* 0x0000001e1c787c20 */ /* 0x000fe20008410000 */
[----:B------:R-:W-:Y:S01]  /*5ab0*/  @P2 SHF.R.U32.HI R69, RZ, UR11, R46 ;  /* 0x0000000bff452c19 */ /* 0x000fe2000801162e */
[----:B------:R-:W-:Y:S01]  /*5ac0*/  FMUL.FTZ R121, R29, UR30 ;  /* 0x0000001e1d797c20 */ /* 0x000fe20008410000 */
[----:B------:R-:W-:Y:S01]  /*5ad0*/  UISETP.NE.AND UP0, UPT, UR44, URZ, UPT ;  /* 0x0000003f2c00728c */ /* 0x000fe2000bf05270 */
        /* <DEDUP_REMOVED lines=13> */
[----:B------:R-:W-:Y:S01]  /*5bb0*/  ULEA UR10, UR7, UR43, 0x3 ;  /* 0x0000002b070a7291 */ /* 0x000fe2000f8e183f */
        /* <DEDUP_REMOVED lines=38> */
[----:B------:R-:W-:Y:S01]  /*5e20*/  UIADD3 UR10, UR10, 0x16840, URZ ;  /* 0x000168400a0a7890 */ /* 0x000fe2000fffe03f */
[----:B------:R-:W-:Y:S01]  /*5e30*/  PLOP3.LUT P1, PT, PT, PT, UP0, 0x40, 0x0 ;  /* 0x000000000000781c */ /* 0x000fe20003f2e808 */
[----:B------:R-:W2:Y:S01]  /*5e40*/  MUFU.TANH R14, R14 ;  /* 0x0000000e000e7308 */ /* 0x000ea20000002400 */
[----:B------:R-:W-:Y:S01]  /*5e50*/  IMAD R48, R16, UR28, R49 ;  /* 0x0000001c10307c24 */ /* 0x000fe2000f8e0231 */
[----:B------:R-:W-:-:S03]  /*5e60*/  UPRMT UR10, UR5, 0x654, UR10 ;  /* 0x00000654050a7896 */ /* 0x000fc6000800000a */
[----:B-1----:R-:W-:-:S03]  /*5e70*/  IMAD.IADD R48, R48, 0x1, -R27 ;  /* 0x0000000130307824 */ /* 0x002fc600078e0a1b */
[----:B------:R-:W1:Y:S01]  /*5e80*/  MUFU.TANH R15, R15 ;  /* 0x0000000f000f7308 */ /* 0x000e620000002400 */
[C---:B------:R-:W-:Y:S02]  /*5e90*/  VIADD R68, R48.reuse, UR31 ;  /* 0x0000001f30447c36 */ /* 0x040fe40008000000 */
[----:B------:R-:W-:Y:S01]  /*5ea0*/  VIADD R67, R48, UR24 ;  /* 0x0000001830437c36 */ /* 0x000fe20008000000 */
[----:B------:R-:W-:Y:S01]  /*5eb0*/  SYNCS.ARRIVE.TRANS64.RED.A1T0 RZ, [UR10], RZ ;  /* 0x000000ffffff79a7 */ /* 0x000fe2000810040a */
[--C-:B0-----:R-:W-:Y:S02]  /*5ec0*/  IMAD.IADD R70, R68, 0x1, R71.reuse ;  /* 0x0000000144467824 */ /* 0x101fe400078e0247 */
        /* <DEDUP_REMOVED lines=69> */
[----:B------:R-:W-:Y:S01]  /*6320*/  IMAD.U32 R73, RZ, RZ, UR29 ;  /* 0x0000001dff497e24 */ /* 0x000fe2000f8e00ff */
[----:B------:R-:W-:-:S04]  /*6330*/  LOP3.LUT R71, RZ, R71, RZ, 0x33, !PT ;  /* 0x00000047ff477212 */ /* 0x000fc800078e33ff */
[----:B------:R-:W-:-:S13]  /*6340*/  ISETP.NE.AND P1, PT, R73, 0x1, PT ;  /* 0x000000014900780c */ /* 0x000fda0003f25270 */
[----:B------:R-:W1:Y:S02]  /*6350*/  @P1 LDC.64 R48, c[0x0][0x9e8] ;  /* 0x00027a00ff301b82 */ /* 0x000e640000000a00 */
[----:B-1----:R-:W-:-:S05]  /*6360*/  @P1 IMAD.HI.U32 R48, R71, R48, RZ ;  /* 0x0000003047301227 */ /* 0x002fca00078e00ff */
[----:B------:R-:W-:-:S04]  /*6370*/  @P1 SHF.R.U32.HI R71, RZ, R49, R48 ;  /* 0x00000031ff471219 */ /* 0x000fc80000011630 */
[----:B------:R-:W-:Y:S01]  /*6380*/  LOP3.LUT R71, RZ, R71, RZ, 0x33, !PT ;  /* 0x00000047ff477212 */ /* 0x000fe200078e33ff */
[----:B------:R-:W-:Y:S06]  /*6390*/  BRA `(.L_x_1001) ;  /* 0x0000000000147947 */ /* 0x000fec0003800000 */
.L_x_1000:
[----:B------:R-:W-:-:S05]  /*63a0*/  IMAD.U32 R73, RZ, RZ, UR29 ;  /* 0x0000001dff497e24 */ /* 0x000fca000f8e00ff */
[----:B------:R-:W-:-:S13]  /*63b0*/  ISETP.NE.AND P1, PT, R73, 0x1, PT ;  /* 0x000000014900780c */ /* 0x000fda0003f25270 */
[----:B------:R-:W1:Y:S02]  /*63c0*/  @P1 LDC.64 R48, c[0x0][0x9e8] ;  /* 0x00027a00ff301b82 */ /* 0x000e640000000a00 */
[----:B-1----:R-:W-:-:S05]  /*63d0*/  @P1 IMAD.HI.U32 R48, R71, R48, RZ ;  /* 0x0000003047301227 */ /* 0x002fca00078e00ff */
[----:B------:R-:W-:-:S07]  /*63e0*/  @P1 SHF.R.U32.HI R71, RZ, R49, R48 ;  /* 0x00000031ff471219 */ /* 0x000fce0000011630 */
.L_x_1001:
[----:B------:R-:W-:Y:S05]  /*63f0*/  BSYNC B0 ;  /* 0x0000000000007941 */ /* 0x000fea0003800000 */
.L_x_999:
[----:B------:R-:W-:-:S04]  /*6400*/  IMAD R71, R71, R73, -R62 ;  /* 0x0000004947477224 */ /* 0x000fc800078e0a3e */
[----:B------:R-:W-:-:S05]  /*6410*/  IMAD R71, R0, -0x2, R71 ;  /* 0xfffffffe00477824 */ /* 0x000fca00078e0247 */
[----:B------:R-:W-:Y:S02]  /*6420*/  VIADDMNMX R70, R71, R73, R70, PT ;  /* 0x0000004947467246 */ /* 0x000fe40003800146 */
[----:B------:R-:W-:-:S07]  /*6430*/  VIMNMX R72, R72, R71, !PT ;  /* 0x0000004748487248 */ /* 0x000fce0007fe0100 */
.L_x_998:
[----:B------:R-:W-:Y:S01]  /*6440*/  ISETP.GT.AND P1, PT, R9, -0x1, PT ;  /* 0xffffffff0900780c */ /* 0x000fe20003f24270 */
[----:B------:R-:W1:Y:S01]  /*6450*/  SHFL.IDX PT, R73, R69, 0x1, 0x1c1f ;  /* 0x003c1f0045497f89 */ /* 0x000e6200000e0000 */
[----:B------:R-:W-:Y:S02]  /*6460*/  UISETP.NE.AND UP0, UPT, UR44, URZ, UPT ;  /* 0x0000003f2c00728c */ /* 0x000fe4000bf05270 */
[C---:B------:R-:W-:Y:S02]  /*6470*/  ISETP.GT.AND P3, PT, R72.reuse, 0x8, P1 ;  /* 0x000000084800780c */ /* 0x040fe40000f64270 */
[----:B------:R-:W-:Y:S02]  /*6480*/  ISETP.GT.AND P6, PT, R72, RZ, P1 ;  /* 0x000000ff4800720c */ /* 0x000fe40000fc4270 */
[----:B------:R-:W-:Y:S02]  /*6490*/  ISETP.LT.OR P3, PT, R70, 0x9, P3 ;  /* 0x000000094600780c */ /* 0x000fe40001f61670 */
[----:B------:R-:W-:-:S02]  /*64a0*/  ISETP.GT.AND P2, PT, R72, 0x1, P1 ;  /* 0x000000014800780c */ /* 0x000fc40000f44270 */
[----:B------:R-:W-:Y:S02]  /*64b0*/  FSEL R87, R120, -INF , !P3 ;  /* 0xff80000078577808 */ /* 0x000fe40005800000 */
[----:B------:R-:W-:Y:S02]  /*64c0*/  ISETP.GT.AND P3, PT, R72, 0x19, P1 ;  /* 0x000000194800780c */ /* 0x000fe40000f64270 */
[C---:B------:R-:W-:Y:S02]  /*64d0*/  ISETP.LT.OR P6, PT, R70.reuse, 0x1, P6 ;  /* 0x000000014600780c */ /* 0x040fe400037c1670 */
[C---:B------:R-:W-:Y:S02]  /*64e0*/  ISETP.LT.OR P2, PT, R70.reuse, 0x2, P2 ;  /* 0x000000024600780c */ /* 0x040fe40001741670 */
[----:B------:R-:W-:Y:S02]  /*64f0*/  ISETP.LT.OR P3, PT, R70, 0x1a, P3 ;  /* 0x0000001a4600780c */ /* 0x000fe40001f61670 */
[----:B------:R-:W-:-:S02]  /*6500*/  FSEL R77, R14, -INF , !P6 ;  /* 0xff8000000e4d7808 */ /* 0x000fc40007000000 */
[----:B------:R-:W-:Y:S01]  /*6510*/  FSEL R79, R15, -INF , !P2 ;  /* 0xff8000000f4f7808 */ /* 0x000fe20005000000 */
[----:B-1----:R-:W-:Y:S01]  /*6520*/  IMAD.IADD R48, R68, 0x1, R73 ;  /* 0x0000000144307824 */ /* 0x002fe200078e0249 */
[C---:B------:R-:W-:Y:S02]  /*6530*/  ISETP.GT.AND P5, PT, R72.reuse, 0x9, P1 ;  /* 0x000000094800780c */ /* 0x040fe40000fa4270 */
[C---:B------:R-:W-:Y:S02]  /*6540*/  ISETP.GT.AND P4, PT, R72.reuse, 0x10, P1 ;  /* 0x000000104800780c */ /* 0x040fe40000f84270 */
[C---:B------:R-:W-:Y:S02]  /*6550*/  ISETP.GT.AND P6, PT, R72.reuse, 0x11, P1 ;  /* 0x000000114800780c */ /* 0x040fe40000fc4270 */
[----:B------:R-:W-:Y:S02]  /*6560*/  ISETP.GT.AND P2, PT, R72, 0x18, P1 ;  /* 0x000000184800780c */ /* 0x000fe40000f44270 */
[----:B0-----:R-:W-:-:S02]  /*6570*/  FSEL R157, R124, -INF , !P3 ;  /* 0xff8000007c9d7808 */ /* 0x001fc40005800000 */
[----:B------:R-:W-:Y:S02]  /*6580*/  ISETP.GT.AND P3, PT, R72, 0x30, P1 ;  /* 0x000000304800780c */ /* 0x000fe40000f64270 */
[C---:B------:R-:W-:Y:S02]  /*6590*/  ISETP.LT.OR P5, PT, R70.reuse, 0xa, P5 ;  /* 0x0000000a4600780c */ /* 0x040fe40002fa1670 */
[C---:B------:R-:W-:Y:S02]  /*65a0*/  ISETP.LT.OR P4, PT, R70.reuse, 0x11, P4 ;  /* 0x000000114600780c */ /* 0x040fe40002781670 */
[C---:B------:R-:W-:Y:S02]  /*65b0*/  ISETP.LT.OR P6, PT, R70.reuse, 0x12, P6 ;  /* 0x000000124600780c */ /* 0x040fe400037c1670 */
[C---:B------:R-:W-:Y:S02]  /*65c0*/  ISETP.LT.OR P2, PT, R70.reuse, 0x19, P2 ;  /* 0x000000194600780c */ /* 0x040fe40001741670 */
[----:B------:R-:W-:-:S02]  /*65d0*/  ISETP.LT.OR P3, PT, R70, 0x31, P3 ;  /* 0x000000314600780c */ /* 0x000fc40001f61670 */
[----:B------:R-:W-:Y:S02]  /*65e0*/  FSEL R137, R121, -INF , !P5 ;  /* 0xff80000079897808 */ /* 0x000fe40006800000 */
[----:B------:R-:W-:Y:S02]  /*65f0*/  FSEL R139, R123, -INF , !P4 ;  /* 0xff8000007b8b7808 */ /* 0x000fe40006000000 */
[----:B------:R-:W-:Y:S02]  /*6600*/  FSEL R135, R122, -INF , !P6 ;  /* 0xff8000007a877808 */ /* 0x000fe40007000000 */
[----:B------:R-:W-:Y:S02]  /*6610*/  FSEL R145, R125, -INF , !P2 ;  /* 0xff8000007d917808 */ /* 0x000fe40005000000 */
[C---:B------:R-:W-:Y:S02]  /*6620*/  ISETP.GT.AND P5, PT, R72.reuse, 0x20, P1 ;  /* 0x000000204800780c */ /* 0x040fe40000fa4270 */
[----:B------:R-:W-:-:S02]  /*6630*/  ISETP.GT.AND P4, PT, R72, 0x21, P1 ;  /* 0x000000214800780c */ /* 0x000fc40000f84270 */
[C---:B------:R-:W-:Y:S02]  /*6640*/  ISETP.GT.AND P6, PT, R72.reuse, 0x28, P1 ;  /* 0x000000284800780c */ /* 0x040fe40000fc4270 */
[C---:B------:R-:W-:Y:S02]  /*6650*/  ISETP.GT.AND P2, PT, R72.reuse, 0x29, P1 ;  /* 0x000000294800780c */ /* 0x040fe40000f44270 */
[----:B------:R-:W-:Y:S02]  /*6660*/  FSEL R147, R147, -INF , !P3 ;  /* 0xff80000093937808 */ /* 0x000fe40005800000 */
[----:B------:R-:W-:Y:S02]  /*6670*/  ISETP.GT.AND P3, PT, R72, 0x41, P1 ;  /* 0x000000414800780c */ /* 0x000fe40000f64270 */
[C---:B------:R-:W-:Y:S02]  /*6680*/  ISETP.LT.OR P5, PT, R70.reuse, 0x21, P5 ;  /* 0x000000214600780c */ /* 0x040fe40002fa1670 */
[----:B------:R-:W-:-:S02]  /*6690*/  ISETP.LT.OR P4, PT, R70, 0x22, P4 ;  /* 0x000000224600780c */ /* 0x000fc40002781670 */
[C---:B------:R-:W-:Y:S02]  /*66a0*/  ISETP.LT.OR P6, PT, R70.reuse, 0x29, P6 ;  /* 0x000000294600780c */ /* 0x040fe400037c1670 */
[C---:B------:R-:W-:Y:S02]  /*66b0*/  ISETP.LT.OR P2, PT, R70.reuse, 0x2a, P2 ;  /* 0x0000002a4600780c */ /* 0x040fe40001741670 */
[----:B------:R-:W-:Y:S02]  /*66c0*/  ISETP.LT.OR P3, PT, R70, 0x42, P3 ;  /* 0x000000424600780c */ /* 0x000fe40001f61670 */
[----:B------:R-:W-:Y:S02]  /*66d0*/  FSEL R155, R127, -INF , !P5 ;  /* 0xff8000007f9b7808 */ /* 0x000fe40006800000 */
[----:B------:R-:W-:Y:S02]  /*66e0*/  FSEL R153, R126, -INF , !P4 ;  /* 0xff8000007e997808 */ /* 0x000fe40006000000 */
[----:B------:R-:W-:-:S02]  /*66f0*/  FSEL R151, R151, -INF , !P6 ;  /* 0xff80000097977808 */ /* 0x000fc40007000000 */
[----:B------:R-:W-:Y:S02]  /*6700*/  FSEL R149, R149, -INF , !P2 ;  /* 0xff80000095957808 */ /* 0x000fe40005000000 */
[C---:B------:R-:W-:Y:S02]  /*6710*/  ISETP.GT.AND P5, PT, R72.reuse, 0x31, P1 ;  /* 0x000000314800780c */ /* 0x040fe40000fa4270 */
[C---:B------:R-:W-:Y:S02]  /*6720*/  ISETP.GT.AND P4, PT, R72.reuse, 0x38, P1 ;  /* 0x000000384800780c */ /* 0x040fe40000f84270 */
[C---:B------:R-:W-:Y:S02]  /*6730*/  ISETP.GT.AND P6, PT, R72.reuse, 0x39, P1 ;  /* 0x000000394800780c */ /* 0x040fe40000fc4270 */
[----:B------:R-:W-:Y:S02]  /*6740*/  ISETP.GT.AND P2, PT, R72, 0x40, P1 ;  /* 0x000000404800780c */ /* 0x000fe40000f44270 */
[----:B------:R-:W-:-:S02]  /*6750*/  FSEL R127, R52, -INF , !P3 ;  /* 0xff800000347f7808 */ /* 0x000fc40005800000 */
        /* <DEDUP_REMOVED lines=8> */
[----:B------:R-:W-:Y:S01]  /*67e0*/  FSEL R125, R50, -INF , !P6 ;  /* 0xff800000327d7808 */ /* 0x000fe20007000000 */
[----:B------:R-:W-:Y:S01]  /*67f0*/  IMAD.IADD R50, R67, 0x1, R73 ;  /* 0x0000000143327824 */ /* 0x000fe200078e0249 */
[----:B------:R-:W-:Y:S02]  /*6800*/  FSEL R131, R131, -INF , !P2 ;  /* 0xff80000083837808 */ /* 0x000fe40005000000 */
[C---:B------:R-:W-:Y:S02]  /*6810*/  ISETP.GT.AND P5, PT, R72.reuse, 0x48, P1 ;  /* 0x000000484800780c */ /* 0x040fe40000fa4270 */
[----:B------:R-:W-:-:S02]  /*6820*/  ISETP.GT.AND P4, PT, R72, 0x49, P1 ;  /* 0x000000494800780c */ /* 0x000fc40000f84270 */
[C---:B------:R-:W-:Y:S02]  /*6830*/  ISETP.GT.AND P6, PT, R72.reuse, 0x50, P1 ;  /* 0x000000504800780c */ /* 0x040fe40000fc4270 */
[----:B------:R-:W-:Y:S02]  /*6840*/  ISETP.GT.AND P2, PT, R72, 0x51, P1 ;  /* 0x000000514800780c */ /* 0x000fe40000f44270 */
        /* <DEDUP_REMOVED lines=16> */
[----:B------:R-:W-:Y:S02]  /*6950*/  PLOP3.LUT P3, PT, PT, PT, UP0, 0x40, 0x0 ;  /* 0x000000000000781c */ /* 0x000fe40003f6e808 */
[C---:B------:R-:W-:Y:S02]  /*6960*/  ISETP.LT.OR P5, PT, R70.reuse, 0x5a, P5 ;  /* 0x0000005a4600780c */ /* 0x040fe40002fa1670 */
[C---:B------:R-:W-:Y:S02]  /*6970*/  ISETP.LT.OR P4, PT, R70.reuse, 0x61, P4 ;  /* 0x000000614600780c */ /* 0x040fe40002781670 */
[C---:B------:R-:W-:Y:S02]  /*6980*/  ISETP.LT.OR P6, PT, R70.reuse, 0x62, P6 ;  /* 0x000000624600780c */ /* 0x040fe400037c1670 */
[----:B------:R-:W-:Y:S02]  /*6990*/  ISETP.LT.OR P2, PT, R70, 0x69, P2 ;  /* 0x000000694600780c */ /* 0x000fe40001741670 */
[----:B------:R-:W-:-:S02]  /*69a0*/  FSEL R65, R65, -INF , !P5 ;  /* 0xff80000041417808 */ /* 0x000fc40006800000 */
[----:B------:R-:W-:Y:S02]  /*69b0*/  FSEL R63, R63, -INF , !P4 ;  /* 0xff8000003f3f7808 */ /* 0x000fe40006000000 */
[----:B------:R-:W-:Y:S02]  /*69c0*/  FSEL R61, R61, -INF , !P6 ;  /* 0xff8000003d3d7808 */ /* 0x000fe40007000000 */
[----:B------:R-:W-:Y:S02]  /*69d0*/  FSEL R59, R59, -INF , !P2 ;  /* 0xff8000003b3b7808 */ /* 0x000fe40005000000 */
[C---:B------:R-:W-:Y:S02]  /*69e0*/  ISETP.GT.AND P5, PT, R72.reuse, 0x70, P1 ;  /* 0x000000704800780c */ /* 0x040fe40000fa4270 */
[C---:B------:R-:W-:Y:S02]  /*69f0*/  ISETP.GT.AND P4, PT, R72.reuse, 0x71, P1 ;  /* 0x000000714800780c */ /* 0x040fe40000f84270 */
[----:B------:R-:W-:-:S02]  /*6a00*/  ISETP.GT.AND P6, PT, R72, 0x78, P1 ;  /* 0x000000784800780c */ /* 0x000fc40000fc4270 */
[----:B------:R-:W-:Y:S02]  /*6a10*/  ISETP.GT.AND P2, PT, R72, 0x79, P1 ;  /* 0x000000794800780c */ /* 0x000fe40000f44270 */
[C---:B------:R-:W-:Y:S02]  /*6a20*/  ISETP.LT.OR P5, PT, R70.reuse, 0x71, P5 ;  /* 0x000000714600780c */ /* 0x040fe40002fa1670 */
[C---:B------:R-:W-:Y:S02]  /*6a30*/  ISETP.LT.OR P4, PT, R70.reuse, 0x72, P4 ;  /* 0x000000724600780c */ /* 0x040fe40002781670 */
[C---:B------:R-:W-:Y:S02]  /*6a40*/  ISETP.LT.OR P6, PT, R70.reuse, 0x79, P6 ;  /* 0x000000794600780c */ /* 0x040fe400037c1670 */
[----:B------:R-:W-:Y:S02]  /*6a50*/  ISETP.LT.OR P2, PT, R70, 0x7a, P2 ;  /* 0x0000007a4600780c */ /* 0x000fe40001741670 */
[----:B------:R-:W-:-:S02]  /*6a60*/  FSEL R55, R58, -INF , !P5 ;  /* 0xff8000003a377808 */ /* 0x000fc40006800000 */
[----:B------:R-:W-:Y:S02]  /*6a70*/  FSEL R53, R60, -INF , !P4 ;  /* 0xff8000003c357808 */ /* 0x000fe40006000000 */
[----:B------:R-:W-:Y:S02]  /*6a80*/  FSEL R51, R64, -INF , !P6 ;  /* 0xff80000040337808 */ /* 0x000fe40007000000 */
[----:B------:R-:W-:Y:S01]  /*6a90*/  FSEL R49, R66, -INF , !P2 ;  /* 0xff80000042317808 */ /* 0x000fe20005000000 */
[----:B------:R-:W-:Y:S06]  /*6aa0*/  @P3 BRA `(.L_x_1002) ;  /* 0x00000000005c3947 */ /* 0x000fec0003800000 */
        /* <DEDUP_REMOVED lines=8> */
[----:B------:R-:W0:Y:S02]  /*6b30*/  @P2 LDC.64 R14, c[0x0][0x9e8] ;  /* 0x00027a00ff0e2b82 */ /* 0x000e240000000a00 */
[----:B0-----:R-:W-:-:S05]  /*6b40*/  @P2 IMAD.HI.U32 R14, R67, R14, RZ ;  /* 0x0000000e430e2227 */ /* 0x001fca00078e00ff */
[----:B------:R-:W-:-:S04]  /*6b50*/  @P2 SHF.R.U32.HI R67, RZ, R15, R14 ;  /* 0x0000000fff432219 */ /* 0x000fc8000001160e */
[----:B------:R-:W-:Y:S01]  /*6b60*/  LOP3.LUT R67, RZ, R67, RZ, 0x33, !PT ;  /* 0x00000043ff437212 */ /* 0x000fe200078e33ff */
[----:B------:R-:W-:Y:S06]  /*6b70*/  BRA `(.L_x_1005) ;  /* 0x0000000000147947 */ /* 0x000fec0003800000 */
.L_x_1004:
[----:B------:R-:W-:-:S05]  /*6b80*/  IMAD.U32 R52, RZ, RZ, UR29 ;  /* 0x0000001dff347e24 */ /* 0x000fca000f8e00ff */
[----:B------:R-:W-:-:S13]  /*6b90*/  ISETP.NE.AND P2, PT, R52, 0x1, PT ;  /* 0x000000013400780c */ /* 0x000fda0003f45270 */
[----:B------:R-:W0:Y:S02]  /*6ba0*/  @P2 LDC.64 R14, c[0x0][0x9e8] ;  /* 0x00027a00ff0e2b82 */ /* 0x000e240000000a00 */
[----:B0-----:R-:W-:-:S05]  /*6bb0*/  @P2 IMAD.HI.U32 R14, R67, R14, RZ ;  /* 0x0000000e430e2227 */ /* 0x001fca00078e00ff */
[----:B------:R-:W-:-:S07]  /*6bc0*/  @P2 SHF.R.U32.HI R67, RZ, R15, R14 ;  /* 0x0000000fff432219 */ /* 0x000fce000001160e */
.L_x_1005:
[----:B------:R-:W-:Y:S05]  /*6bd0*/  BSYNC B0 ;  /* 0x0000000000007941 */ /* 0x000fea0003800000 */
.L_x_1003:
[----:B------:R-:W-:-:S04]  /*6be0*/  IMAD R67, R67, R52, -R62 ;  /* 0x0000003443437224 */ /* 0x000fc800078e0a3e */
[----:B------:R-:W-:-:S05]  /*6bf0*/  IMAD R67, R0, -0x2, R67 ;  /* 0xfffffffe00437824 */ /* 0x000fca00078e0243 */
[----:B------:R-:W-:Y:S02]  /*6c00*/  VIADDMNMX R48, R67, R52, R48, PT ;  /* 0x0000003443307246 */ /* 0x000fe40003800130 */
[----:B------:R-:W-:-:S07]  /*6c10*/  VIMNMX R50, R50, R67, !PT ;  /* 0x0000004332327248 */ /* 0x000fce0007fe0100 */
.L_x_1002:
[----:B------:R-:W-:Y:S02]  /*6c20*/  FMNMX.FTZ R14, R77, R7, !PT ;  /* 0x000000074d0e7209 */ /* 0x000fe40007810000 */
[C---:B------:R-:W-:Y:S02]  /*6c30*/  ISETP.GT.AND P6, PT, R50.reuse, 0x1, P1 ;  /* 0x000000013200780c */ /* 0x040fe40000fc4270 */
[----:B------:R-:W-:Y:S02]  /*6c40*/  FMNMX.FTZ R14, R79, R14, !PT ;  /* 0x0000000e4f0e7209 */ /* 0x000fe40007810000 */
[----:B------:R-:W-:Y:S02]  /*6c50*/  ISETP.GT.AND P3, PT, R50, 0x8, P1 ;  /* 0x000000083200780c */ /* 0x000fe40000f64270 */
[----:B------:R-:W-:Y:S02]  /*6c60*/  FMNMX.FTZ R14, R87, R14, !PT ;  /* 0x0000000e570e7209 */ /* 0x000fe40007810000 */
[----:B------:R-:W-:-:S02]  /*6c70*/  ISETP.LT.OR P6, PT, R48, 0x2, P6 ;  /* 0x000000023000780c */ /* 0x000fc400037c1670 */
[----:B------:R-:W-:Y:S02]  /*6c80*/  FMNMX.FTZ R14, R137, R14, !PT ;  /* 0x0000000e890e7209 */ /* 0x000fe40007810000 */
[----:B------:R-:W-:Y:S02]  /*6c90*/  ISETP.GT.AND P5, PT, R50, 0x10, P1 ;  /* 0x000000103200780c */ /* 0x000fe40000fa4270 */
[----:B------:R-:W-:Y:S02]  /*6ca0*/  FMNMX.FTZ R14, R139, R14, !PT ;  /* 0x0000000e8b0e7209 */ /* 0x000fe40007810000 */
[----:B------:R-:W-:Y:S02]  /*6cb0*/  ISETP.LT.OR P3, PT, R48, 0x9, P3 ;  /* 0x000000093000780c */ /* 0x000fe40001f61670 */
[----:B------:R-:W-:Y:S02]  /*6cc0*/  FMNMX.FTZ R14, R135, R14, !PT ;  /* 0x0000000e870e7209 */ /* 0x000fe40007810000 */
[----:B------:R-:W-:-:S02]  /*6cd0*/  FSEL R67, R11, -INF , !P6 ;  /* 0xff8000000b437808 */ /* 0x000fc40007000000 */
[----:B------:R-:W-:Y:S02]  /*6ce0*/  FMNMX.FTZ R14, R145, R14, !PT ;  /* 0x0000000e910e7209 */ /* 0x000fe40007810000 */
[----:B------:R-:W-:Y:S02]  /*6cf0*/  ISETP.LT.OR P5, PT, R48, 0x11, P5 ;  /* 0x000000113000780c */ /* 0x000fe40002fa1670 */
[----:B------:R-:W-:Y:S02]  /*6d00*/  FMNMX.FTZ R14, R157, R14, !PT ;  /* 0x0000000e9d0e7209 */ /* 0x000fe40007810000 */
[----:B------:R-:W-:Y:S02]  /*6d10*/  FSEL R73, R12, -INF , !P3 ;  /* 0xff8000000c497808 */ /* 0x000fe40005800000 */
[----:B------:R-:W-:Y:S02]  /*6d20*/  FMNMX.FTZ R14, R155, R14, !PT ;  /* 0x0000000e9b0e7209 */ /* 0x000fe40007810000 */
[----:B------:R-:W-:-:S02]  /*6d30*/  ISETP.GT.AND P3, PT, R50, 0x18, P1 ;  /* 0x000000183200780c */ /* 0x000fc40000f64270 */
[----:B------:R-:W-:Y:S02]  /*6d40*/  FMNMX.FTZ R14, R153, R14, !PT ;  /* 0x0000000e990e7209 */ /* 0x000fe40007810000 */
[----:B------:R-:W-:Y:S02]  /*6d50*/  FSEL R75, R18, -INF , !P5 ;  /* 0xff800000124b7808 */ /* 0x000fe40006800000 */
[----:B------:R-:W-:Y:S02]  /*6d60*/  FMNMX.FTZ R14, R151, R14, !PT ;  /* 0x0000000e970e7209 */ /* 0x000fe40007810000 */
[----:B------:R-:W-:Y:S02]  /*6d70*/  ISETP.GT.AND P5, PT, R50, 0x20, P1 ;  /* 0x000000203200780c */ /* 0x000fe40000fa4270 */
[----:B------:R-:W-:Y:S02]  /*6d80*/  FMNMX.FTZ R14, R149, R14, !PT ;  /* 0x0000000e950e7209 */ /* 0x000fe40007810000 */
[----:B------:R-:W-:-:S02]  /*6d90*/  ISETP.LT.OR P3, PT, R48, 0x19, P3 ;  /* 0x000000193000780c */ /* 0x000fc40001f61670 */
[----:B------:R-:W-:Y:S02]  /*6da0*/  FMNMX.FTZ R14, R147, R14, !PT ;  /* 0x0000000e930e7209 */ /* 0x000fe40007810000 */
[----:B------:R-:W-:Y:S02]  /*6db0*/  ISETP.LT.OR P5, PT, R48, 0x21, P5 ;  /* 0x000000213000780c */ /* 0x000fe40002fa1670 */
[----:B------:R-:W-:Y:S02]  /*6dc0*/  FMNMX.FTZ R14, R121, R14, !PT ;  /* 0x0000000e790e7209 */ /* 0x000fe40007810000 */
[----:B------:R-:W-:Y:S02]  /*6dd0*/  FSEL R81, R24, -INF , !P5 ;  /* 0xff80000018517808 */ /* 0x000fe40006800000 */
[----:B------:R-:W-:Y:S02]  /*6de0*/  FMNMX.FTZ R14, R123, R14, !PT ;  /* 0x0000000e7b0e7209 */ /* 0x000fe40007810000 */
[----:B------:R-:W-:-:S02]  /*6df0*/  ISETP.GT.AND P5, PT, R50, RZ, P1 ;  /* 0x000000ff3200720c */ /* 0x000fc40000fa4270 */
[----:B------:R-:W-:Y:S02]  /*6e00*/  FMNMX.FTZ R14, R125, R14, !PT ;  /* 0x0000000e7d0e7209 */ /* 0x000fe40007810000 */
[----:B------:R-:W-:Y:S02]  /*6e10*/  ISETP.LT.OR P5, PT, R48, 0x1, P5 ;  /* 0x000000013000780c */ /* 0x000fe40002fa1670 */
[----:B------:R-:W-:Y:S02]  /*6e20*/  FMNMX.FTZ R14, R131, R14, !PT ;  /* 0x0000000e830e7209 */ /* 0x000fe40007810000 */
[----:B------:R-:W-:Y:S02]  /*6e30*/  ISETP.GT.AND P4, PT, R50, 0x9, P1 ;  /* 0x000000093200780c */ /* 0x000fe40000f84270 */
[----:B------:R-:W-:Y:S02]  /*6e40*/  FMNMX.FTZ R14, R127, R14, !PT ;  /* 0x0000000e7f0e7209 */ /* 0x000fe40007810000 */
[----:B------:R-:W-:-:S02]  /*6e50*/  ISETP.LT.OR P4, PT, R48, 0xa, P4 ;  /* 0x0000000a3000780c */ /* 0x000fc40002781670 */
[----:B------:R-:W-:Y:S02]  /*6e60*/  FMNMX.FTZ R14, R129, R14, !PT ;  /* 0x0000000e810e7209 */ /* 0x000fe40007810000 */
[----:B------:R-:W-:Y:S02]  /*6e70*/  ISETP.GT.AND P2, PT, R50, 0x11, P1 ;  /* 0x000000113200780c */ /* 0x000fe40000f44270 */
[----:B------:R-:W-:Y:S02]  /*6e80*/  FMNMX.FTZ R14, R85, R14, !PT ;  /* 0x0000000e550e7209 */ /* 0x000fe40007810000 */
[----:B------:R-:W-:Y:S02]  /*6e90*/  FSEL R13, R13, -INF , !P4 ;  /* 0xff8000000d0d7808 */ /* 0x000fe40006000000 */
        /* <DEDUP_REMOVED lines=11> */
[----:B------:R-:W-:Y:S02]  /*6f50*/  ISETP.LT.OR P2, PT, R48, 0x22, P2 ;  /* 0x000000223000780c */ /* 0x000fe40001741670 */
[----:B------:R-:W-:-:S04]  /*6f60*/  FMNMX.FTZ R14, R59, R14, !PT ;  /* 0x0000000e3b0e7209 */ /* 0x000fc80007810000 */
[----:B------:R-:W-:-:S04]  /*6f70*/  FMNMX.FTZ R14, R57, R14, !PT ;  /* 0x0000000e390e7209 */ /* 0x000fc80007810000 */
[----:B------:R-:W-:-:S04]  /*6f80*/  FMNMX.FTZ R14, R55, R14, !PT ;  /* 0x0000000e370e7209 */ /* 0x000fc80007810000 */
[----:B------:R-:W-:-:S04]  /*6f90*/  FMNMX.FTZ R14, R53, R14, !PT ;  /* 0x0000000e350e7209 */ /* 0x000fc80007810000 */
[----:B------:R-:W-:-:S04]  /*6fa0*/  FMNMX.FTZ R14, R51, R14, !PT ;  /* 0x0000000e330e7209 */ /* 0x000fc80007810000 */
[----:B------:R-:W-:Y:S02]  /*6fb0*/  FMNMX.FTZ R52, R49, R14, !PT ;  /* 0x0000000e31347209 */ /* 0x000fe40007810000 */
[----:B------:R-:W0:Y:S03]  /*6fc0*/  LDC R14, c[0x0][0x988] ;  /* 0x00026200ff0e7b82 */ /* 0x000e260000000800 */
[----:B------:R-:W1:Y:S02]  /*6fd0*/  SHFL.BFLY PT, R15, R52, 0x2, 0x1f ;  /* 0x0c401f00340f7f89 */ /* 0x000e6400000e0000 */
[----:B-1----:R-:W-:-:S05]  /*6fe0*/  FMNMX.FTZ R54, R52, R15, !PT ;  /* 0x0000000f34367209 */ /* 0x002fca0007810000 */
[----:B------:R-:W1:Y:S02]  /*6ff0*/  SHFL.BFLY PT, R15, R54, 0x1, 0x1f ;  /* 0x0c201f00360f7f89 */ /* 0x000e6400000e0000 */
[----:B-1----:R-:W-:-:S04]  /*7000*/  FMNMX.FTZ R15, R54, R15, !PT ;  /* 0x0000000f360f7209 */ /* 0x002fc80007810000 */
[C---:B------:R-:W-:Y:S01]  /*7010*/  FSETP.NEU.FTZ.AND P6, PT, R15.reuse, -INF , PT ;  /* 0xff8000000f00780b */ /* 0x040fe20003fdd000 */
[----:B0-----:R-:W-:-:S03]  /*7020*/  FMUL.FTZ R11, R15, R14 ;  /* 0x0000000e0f0b7220 */ /* 0x001fc60000410000 */
[----:B------:R-:W-:Y:S02]  /*7030*/  FSEL R18, R15, RZ, P6 ;  /* 0x000000ff0f127208 */ /* 0x000fe40003000000 */
[----:B------:R-:W-:-:S03]  /*7040*/  FSEL R12, R11, RZ, P6 ;  /* 0x000000ff0b0c7208 */ /* 0x000fc60003000000 */
[----:B------:R-:W-:Y:S02]  /*7050*/  FADD.FTZ R7, -R18, R7 ;  /* 0x0000000712077221 */ /* 0x000fe40000010100 */
[-CC-:B------:R-:W-:Y:S01]  /*7060*/  FFMA.FTZ R148, R77, R14.reuse, -R12.reuse ;  /* 0x0000000e4d947223 */ /* 0x180fe2000001080c */
[----:B------:R-:W-:Y:S01]  /*7070*/  FSEL R77, R20, -INF , !P3 ;  /* 0xff800000144d7808 */ /* 0x000fe20005800000 */
[-CC-:B------:R-:W-:Y:S01]  /*7080*/  FFMA.FTZ R11, R79, R14.reuse, -R12.reuse ;  /* 0x0000000e4f0b7223 */ /* 0x180fe2000001080c */
[----:B------:R-:W-:Y:S01]  /*7090*/  ISETP.GT.AND P3, PT, R50, 0x28, P1 ;  /* 0x000000283200780c */ /* 0x000fe20000f64270 */
[-CC-:B------:R-:W-:Y:S01]  /*70a0*/  FFMA.FTZ R150, R87, R14.reuse, -R12.reuse ;  /* 0x0000000e57967223 */ /* 0x180fe2000001080c */
[----:B------:R-:W-:Y:S01]  /*70b0*/  FSEL R79, R21, -INF , !P4 ;  /* 0xff800000154f7808 */ /* 0x000fe20006000000 */
[-CC-:B------:R-:W-:Y:S01]  /*70c0*/  FFMA.FTZ R144, R139, R14.reuse, -R12.reuse ;  /* 0x0000000e8b907223 */ /* 0x180fe2000001080c */
[----:B------:R-:W-:Y:S01]  /*70d0*/  ISETP.LT.OR P3, PT, R48, 0x29, P3 ;  /* 0x000000293000780c */ /* 0x000fe20001f61670 */
[-CC-:B------:R-:W-:Y:S01]  /*70e0*/  FFMA.FTZ R146, R145, R14.reuse, -R12.reuse ;  /* 0x0000000e91927223 */ /* 0x180fe2000001080c */
[----:B------:R-:W-:Y:S01]  /*70f0*/  ISETP.GT.AND P4, PT, R50, 0x29, P1 ;  /* 0x000000293200780c */ /* 0x000fe20000f84270 */
[----:B------:R0:W-:Y:S01]  /*7100*/  MUFU.EX2 R21, R11 ;  /* 0x0000000b00157308 */ /* 0x0001e20000000800 */
[----:B------:R-:W-:Y:S01]  /*7110*/  FSEL R133, R25, -INF , !P3 ;  /* 0xff80000019857808 */ /* 0x000fe20005800000 */
[-CC-:B------:R-:W-:Y:S01]  /*7120*/  FFMA.FTZ R25, R137, R14.reuse, -R12.reuse ;  /* 0x0000000e89197223 */ /* 0x180fe2000001080c */
[----:B------:R-:W-:Y:S01]  /*7130*/  FSEL R137, R10, -INF , !P5 ;  /* 0xff8000000a897808 */ /* 0x000fe20006800000 */
[-CC-:B------:R-:W-:Y:S01]  /*7140*/  FFMA.FTZ R140, R155, R14.reuse, -R12.reuse ;  /* 0x0000000e9b8c7223 */ /* 0x180fe2000001080c */
[----:B------:R-:W-:Y:S01]  /*7150*/  FSEL R87, R22, -INF , !P2 ;  /* 0xff80000016577808 */ /* 0x000fe20005000000 */
[--C-:B------:R-:W-:Y:S01]  /*7160*/  FFMA.FTZ R142, R151, R14, -R12.reuse ;  /* 0x0000000e978e7223 */ /* 0x100fe2000001080c */
[----:B------:R-:W-:Y:S01]  /*7170*/  FMNMX.FTZ R10, R137, R8, !PT ;  /* 0x00000008890a7209 */ /* 0x000fe20007810000 */
[-CC-:B------:R-:W-:Y:S01]  /*7180*/  FFMA.FTZ R136, R147, R14.reuse, -R12.reuse ;  /* 0x0000000e93887223 */ /* 0x180fe2000001080c */
[----:B------:R-:W-:Y:S01]  /*7190*/  ISETP.GT.AND P2, PT, R50, 0x30, P1 ;  /* 0x000000303200780c */ /* 0x000fe20000f44270 */
[--C-:B------:R-:W-:Y:S01]  /*71a0*/  FFMA.FTZ R138, R123, R14, -R12.reuse ;  /* 0x0000000e7b8a7223 */ /* 0x100fe2000001080c */
[----:B------:R-:W-:Y:S01]  /*71b0*/  FMNMX.FTZ R10, R67, R10, !PT ;  /* 0x0000000a430a7209 */ /* 0x000fe20007810000 */
[-CC-:B------:R-:W-:Y:S01]  /*71c0*/  FFMA.FTZ R132, R131, R14.reuse, -R12.reuse ;  /* 0x0000000e83847223 */ /* 0x180fe2000001080c */
[----:B------:R-:W-:Y:S01]  /*71d0*/  ISETP.LT.OR P4, PT, R48, 0x2a, P4 ;  /* 0x0000002a3000780c */ /* 0x000fe20002781670 */
        /* <DEDUP_REMOVED lines=19> */
[----:B------:R-:W-:Y:S01]  /*7310*/  FSEL R141, R28, -INF , !P2 ;  /* 0xff8000001c8d7808 */ /* 0x000fe20005000000 */
[----:B------:R-:W-:Y:S01]  /*7320*/  FFMA.FTZ R49, R49, R14, -R12 ;  /* 0x0000000e31317223 */ /* 0x000fe2000001080c */
[----:B------:R-:W-:Y:S01]  /*7330*/  FMNMX.FTZ R10, R79, R10, !PT ;  /* 0x0000000a4f0a7209 */ /* 0x000fe20007810000 */
[----:B------:R-:W-:Y:S01]  /*7340*/  FMUL.FTZ R7, R7, R14 ;  /* 0x0000000e07077220 */ /* 0x000fe20000410000 */
[----:B------:R-:W-:Y:S01]  /*7350*/  ISETP.LT.OR P3, PT, R48, 0x32, P3 ;  /* 0x000000323000780c */ /* 0x000fe20001f61670 */
[----:B------:R-:W-:Y:S01]  /*7360*/  MUFU.EX2 R148, R148 ;  /* 0x0000009400947308 */ /* 0x000fe20000000800 */
[----:B------:R-:W-:-:S02]  /*7370*/  FMNMX.FTZ R10, R81, R10, !PT ;  /* 0x0000000a510a7209 */ /* 0x000fc40007810000 */
[----:B------:R-:W-:Y:S02]  /*7380*/  ISETP.GT.AND P4, PT, R50, 0x39, P1 ;  /* 0x000000393200780c */ /* 0x000fe40000f84270 */
[----:B------:R-:W-:Y:S02]  /*7390*/  FMNMX.FTZ R10, R87, R10, !PT ;  /* 0x0000000a570a7209 */ /* 0x000fe40007810000 */
[----:B------:R-:W-:Y:S01]  /*73a0*/  ISETP.LT.OR P5, PT, R48, 0x39, P5 ;  /* 0x000000393000780c */ /* 0x000fe20002fa1670 */
[----:B------:R-:W1:Y:S01]  /*73b0*/  MUFU.EX2 R7, R7 ;  /* 0x0000000700077308 */ /* 0x000e620000000800 */
[----:B------:R-:W-:Y:S02]  /*73c0*/  FMNMX.FTZ R10, R133, R10, !PT ;  /* 0x0000000a850a7209 */ /* 0x000fe40007810000 */
[----:B------:R-:W-:Y:S01]  /*73d0*/  FSEL R143, R29, -INF , !P3 ;  /* 0xff8000001d8f7808 */ /* 0x000fe20005800000 */
[----:B------:R-:W-:Y:S01]  /*73e0*/  FFMA.FTZ R29, R157, R14, -R12 ;  /* 0x0000000e9d1d7223 */ /* 0x000fe2000001080c */
[----:B------:R-:W-:-:S02]  /*73f0*/  FMNMX.FTZ R10, R139, R10, !PT ;  /* 0x0000000a8b0a7209 */ /* 0x000fc40007810000 */
[----:B------:R-:W-:Y:S01]  /*7400*/  ISETP.GT.AND P2, PT, R50, 0x40, P1 ;  /* 0x000000403200780c */ /* 0x000fe20000f44270 */
[----:B------:R-:W-:Y:S01]  /*7410*/  MUFU.EX2 R150, R150 ;  /* 0x0000009600967308 */ /* 0x000fe20000000800 */
[----:B------:R-:W-:Y:S02]  /*7420*/  FMNMX.FTZ R10, R141, R10, !PT ;  /* 0x0000000a8d0a7209 */ /* 0x000fe40007810000 */
[----:B------:R-:W-:Y:S02]  /*7430*/  FSEL R145, R30, -INF , !P5 ;  /* 0xff8000001e917808 */ /* 0x000fe40006800000 */
[----:B------:R-:W-:Y:S02]  /*7440*/  ISETP.LT.OR P4, PT, R48, 0x3a, P4 ;  /* 0x0000003a3000780c */ /* 0x000fe40002781670 */
[----:B------:R-:W-:Y:S01]  /*7450*/  FMNMX.FTZ R10, R143, R10, !PT ;  /* 0x0000000a8f0a7209 */ /* 0x000fe20007810000 */
[----:B------:R-:W-:Y:S01]  /*7460*/  MUFU.EX2 R25, R25 ;  /* 0x0000001900197308 */ /* 0x000fe20000000800 */
[----:B------:R-:W-:-:S02]  /*7470*/  ISETP.GT.AND P3, PT, R50, 0x41, P1 ;  /* 0x000000413200780c */ /* 0x000fc40000f64270 */
[----:B------:R-:W-:Y:S02]  /*7480*/  ISETP.LT.OR P2, PT, R48, 0x41, P2 ;  /* 0x000000413000780c */ /* 0x000fe40001741670 */
[----:B------:R-:W-:Y:S01]  /*7490*/  FSEL R157, R31, -INF , !P4 ;  /* 0xff8000001f9d7808 */ /* 0x000fe20006000000 */
[----:B------:R-:W-:Y:S01]  /*74a0*/  FFMA.FTZ R31, R153, R14, -R12 ;  /* 0x0000000e991f7223 */ /* 0x000fe2000001080c */
[----:B------:R-:W-:Y:S01]  /*74b0*/  FMNMX.FTZ R10, R145, R10, !PT ;  /* 0x0000000a910a7209 */ /* 0x000fe20007810000 */
[----:B------:R-:W-:Y:S01]  /*74c0*/  MUFU.EX2 R144, R144 ;  /* 0x0000009000907308 */ /* 0x000fe20000000800 */
[----:B------:R-:W-:Y:S02]  /*74d0*/  ISETP.GT.AND P5, PT, R50, 0x48, P1 ;  /* 0x000000483200780c */ /* 0x000fe40000fa4270 */
[----:B------:R-:W-:Y:S02]  /*74e0*/  FSEL R32, R32, -INF , !P2 ;  /* 0xff80000020207808 */ /* 0x000fe40005000000 */
[----:B------:R-:W-:-:S02]  /*74f0*/  ISETP.LT.OR P3, PT, R48, 0x42, P3 ;  /* 0x000000423000780c */ /* 0x000fc40001f61670 */
[----:B0-----:R-:W-:Y:S01]  /*7500*/  FMNMX.FTZ R11, R157, R10, !PT ;  /* 0x0000000a9d0b7209 */ /* 0x001fe20007810000 */
[----:B------:R-:W-:Y:S01]  /*7510*/  MUFU.EX2 R135, R135 ;  /* 0x0000008700877308 */ /* 0x000fe20000000800 */
[----:B------:R-:W-:Y:S02]  /*7520*/  ISETP.GT.AND P4, PT, R50, 0x49, P1 ;  /* 0x000000493200780c */ /* 0x000fe40000f84270 */
[----:B------:R-:W-:Y:S02]  /*7530*/  ISETP.LT.OR P5, PT, R48, 0x49, P5 ;  /* 0x000000493000780c */ /* 0x000fe40002fa1670 */
[----:B------:R-:W-:Y:S01]  /*7540*/  FSEL R155, R33, -INF , !P3 ;  /* 0xff800000219b7808 */ /* 0x000fe20005800000 */
[----:B------:R-:W-:Y:S01]  /*7550*/  FFMA.FTZ R33, R149, R14, -R12 ;  /* 0x0000000e95217223 */ /* 0x000fe2000001080c */
[----:B------:R-:W-:Y:S01]  /*7560*/  FMNMX.FTZ R10, R32, R11, !PT ;  /* 0x0000000b200a7209 */ /* 0x000fe20007810000 */
[----:B------:R-:W-:Y:S01]  /*7570*/  MUFU.EX2 R146, R146 ;  /* 0x0000009200927308 */ /* 0x000fe20000000800 */
[----:B------:R-:W-:-:S02]  /*7580*/  ISETP.GT.AND P2, PT, R50, 0x50, P1 ;  /* 0x000000503200780c */ /* 0x000fc40000f44270 */
[----:B------:R-:W-:Y:S01]  /*7590*/  FSEL R153, R34, -INF , !P5 ;  /* 0xff80000022997808 */ /* 0x000fe20006800000 */
[----:B-1----:R-:W-:Y:S01]  /*75a0*/  FFMA.FTZ R34, R7, R3, R148 ;  /* 0x0000000307227223 */ /* 0x002fe20000010094 */
[----:B------:R-:W-:Y:S02]  /*75b0*/  ISETP.LT.OR P4, PT, R48, 0x4a, P4 ;  /* 0x0000004a3000780c */ /* 0x000fe40002781670 */
[----:B------:R-:W-:Y:S01]  /*75c0*/  FMNMX.FTZ R10, R155, R10, !PT ;  /* 0x0000000a9b0a7209 */ /* 0x000fe20007810000 */
[----:B------:R-:W-:Y:S01]  /*75d0*/  FADD.FTZ R3, R21, R34 ;  /* 0x0000002215037221 */ /* 0x000fe20000010000 */
[----:B------:R-:W-:Y:S01]  /*75e0*/  ISETP.GT.AND P3, PT, R50, 0x51, P1 ;  /* 0x000000513200780c */ /* 0x000fe20000f64270 */
[----:B------:R-:W-:Y:S01]  /*75f0*/  MUFU.EX2 R29, R29 ;  /* 0x0000001d001d7308 */ /* 0x000fe20000000800 */
[----:B------:R-:W-:Y:S02]  /*7600*/  ISETP.LT.OR P2, PT, R48, 0x51, P2 ;  /* 0x000000513000780c */ /* 0x000fe40001741670 */
[----:B------:R-:W-:Y:S01]  /*7610*/  FSEL R151, R35, -INF , !P4 ;  /* 0xff80000023977808 */ /* 0x000fe20006000000 */
[----:B------:R-:W-:Y:S01]  /*7620*/  FFMA.FTZ R35, R121, R14, -R12 ;  /* 0x0000000e79237223 */ /* 0x000fe2000001080c */
[----:B------:R-:W-:-:S02]  /*7630*/  FMNMX.FTZ R10, R153, R10, !PT ;  /* 0x0000000a990a7209 */ /* 0x000fc40007810000 */
[----:B------:R-:W-:Y:S01]  /*7640*/  ISETP.GT.AND P5, PT, R50, 0x58, P1 ;  /* 0x000000583200780c */ /* 0x000fe20000fa4270 */
[----:B------:R-:W-:Y:S01]  /*7650*/  MUFU.EX2 R140, R140 ;  /* 0x0000008c008c7308 */ /* 0x000fe20000000800 */
[----:B------:R-:W-:Y:S02]  /*7660*/  FSEL R36, R36, -INF , !P2 ;  /* 0xff80000024247808 */ /* 0x000fe40005000000 */
[----:B------:R-:W-:Y:S02]  /*7670*/  ISETP.LT.OR P3, PT, R48, 0x52, P3 ;  /* 0x000000523000780c */ /* 0x000fe40001f61670 */
[----:B------:R-:W-:Y:S02]  /*7680*/  FMNMX.FTZ R11, R151, R10, !PT ;  /* 0x0000000a970b7209 */ /* 0x000fe40007810000 */
[----:B------:R-:W-:Y:S01]  /*7690*/  ISETP.GT.AND P4, PT, R50, 0x59, P1 ;  /* 0x000000593200780c */ /* 0x000fe20000f84270 */
[----:B------:R-:W-:Y:S01]  /*76a0*/  MUFU.EX2 R31, R31 ;  /* 0x0000001f001f7308 */ /* 0x000fe20000000800 */
[----:B------:R-:W-:-:S02]  /*76b0*/  ISETP.LT.OR P5, PT, R48, 0x59, P5 ;  /* 0x000000593000780c */ /* 0x000fc40002fa1670 */
[----:B------:R-:W-:Y:S01]  /*76c0*/  FSEL R149, R37, -INF , !P3 ;  /* 0xff80000025957808 */ /* 0x000fe20005800000 */
[----:B------:R-:W-:Y:S01]  /*76d0*/  FFMA.FTZ R37, R125, R14, -R12 ;  /* 0x0000000e7d257223 */ /* 0x000fe2000001080c */
[----:B------:R-:W-:Y:S02]  /*76e0*/  FMNMX.FTZ R10, R36, R11, !PT ;  /* 0x0000000b240a7209 */ /* 0x000fe40007810000 */
[----:B------:R-:W-:Y:S01]  /*76f0*/  ISETP.GT.AND P2, PT, R50, 0x60, P1 ;  /* 0x000000603200780c */ /* 0x000fe20000f44270 */
[----:B------:R-:W-:Y:S01]  /*7700*/  MUFU.EX2 R142, R142 ;  /* 0x0000008e008e7308 */ /* 0x000fe20000000800 */
[----:B------:R-:W-:Y:S02]  /*7710*/  FSEL R147, R38, -INF , !P5 ;  /* 0xff80000026937808 */ /* 0x000fe40006800000 */
[----:B------:R-:W-:Y:S02]  /*7720*/  ISETP.LT.OR P4, PT, R48, 0x5a, P4 ;  /* 0x0000005a3000780c */ /* 0x000fe40002781670 */
[----:B------:R-:W-:-:S02]  /*7730*/  FMNMX.FTZ R10, R149, R10, !PT ;  /* 0x0000000a950a7209 */ /* 0x000fc40007810000 */
[----:B------:R-:W-:Y:S01]  /*7740*/  ISETP.GT.AND P3, PT, R50, 0x61, P1 ;  /* 0x000000613200780c */ /* 0x000fe20000f64270 */
[----:B------:R-:W-:Y:S01]  /*7750*/  MUFU.EX2 R33, R33 ;  /* 0x0000002100217308 */ /* 0x000fe20000000800 */
[----:B------:R-:W-:Y:S02]  /*7760*/  ISETP.LT.OR P2, PT, R48, 0x61, P2 ;  /* 0x000000613000780c */ /* 0x000fe40001741670 */
[----:B------:R-:W-:Y:S01]  /*7770*/  FSEL R121, R39, -INF , !P4 ;  /* 0xff80000027797808 */ /* 0x000fe20006000000 */
[----:B------:R-:W-:Y:S01]  /*7780*/  FFMA.FTZ R39, R127, R14, -R12 ;  /* 0x0000000e7f277223 */ /* 0x000fe2000001080c */
[----:B------:R-:W-:Y:S02]  /*7790*/  FMNMX.FTZ R10, R147, R10, !PT ;  /* 0x0000000a930a7209 */ /* 0x000fe40007810000 */
[----:B------:R-:W-:Y:S01]  /*77a0*/  ISETP.GT.AND P5, PT, R50, 0x68, P1 ;  /* 0x000000683200780c */ /* 0x000fe20000fa4270 */
[----:B------:R-:W-:Y:S01]  /*77b0*/  MUFU.EX2 R136, R136 ;  /* 0x0000008800887308 */ /* 0x000fe20000000800 */
[----:B------:R-:W-:-:S02]  /*77c0*/  FSEL R40, R40, -INF , !P2 ;  /* 0xff80000028287808 */ /* 0x000fc40005000000 */
[----:B------:R-:W-:Y:S02]  /*77d0*/  ISETP.LT.OR P3, PT, R48, 0x62, P3 ;  /* 0x000000623000780c */ /* 0x000fe40001f61670 */
[----:B------:R-:W-:Y:S02]  /*77e0*/  FMNMX.FTZ R11, R121, R10, !PT ;  /* 0x0000000a790b7209 */ /* 0x000fe40007810000 */
        /* <DEDUP_REMOVED lines=19> */
[----:B------:R-:W-:Y:S02]  /*7920*/  ISETP.LT.OR P3, PT, R48, 0x72, P3 ;  /* 0x000000723000780c */ /* 0x000fe40001f61670 */
[----:B------:R-:W-:Y:S02]  /*7930*/  FSEL R44, R44, -INF , !P2 ;  /* 0xff8000002c2c7808 */ /* 0x000fe40005000000 */
[----:B------:R-:W-:-:S02]  /*7940*/  FMNMX.FTZ R11, R131, R10, !PT ;  /* 0x0000000a830b7209 */ /* 0x000fc40007810000 */
[----:B------:R-:W-:Y:S01]  /*7950*/  ISETP.GT.AND P1, PT, R50, 0x79, P1 ;  /* 0x000000793200780c */ /* 0x000fe20000f24270 */
[----:B------:R-:W-:Y:S01]  /*7960*/  MUFU.EX2 R39, R39 ;  /* 0x0000002700277308 */ /* 0x000fe20000000800 */
[----:B------:R-:W-:Y:S02]  /*7970*/  ISETP.LT.OR P5, PT, R48, 0x79, P5 ;  /* 0x000000793000780c */ /* 0x000fe40002fa1670 */
[----:B------:R-:W-:Y:S01]  /*7980*/  FSEL R127, R45, -INF , !P3 ;  /* 0xff8000002d7f7808 */ /* 0x000fe20005800000 */
[----:B------:R-:W-:Y:S01]  /*7990*/  FFMA.FTZ R45, R61, R14, -R12 ;  /* 0x0000000e3d2d7223 */ /* 0x000fe2000001080c */
[----:B------:R-:W-:Y:S02]  /*79a0*/  FMNMX.FTZ R10, R44, R11, !PT ;  /* 0x0000000b2c0a7209 */ /* 0x000fe40007810000 */
[----:B------:R-:W-:Y:S01]  /*79b0*/  ISETP.LT.OR P1, PT, R48, 0x7a, P1 ;  /* 0x0000007a3000780c */ /* 0x000fe20000f21670 */
[----:B------:R-:W-:Y:S01]  /*79c0*/  MUFU.EX2 R134, R134 ;  /* 0x0000008600867308 */ /* 0x000fe20000000800 */
[----:B------:R-:W-:-:S02]  /*79d0*/  FSEL R46, R46, -INF , !P5 ;  /* 0xff8000002e2e7808 */ /* 0x000fc40006800000 */
[----:B------:R-:W-:Y:S02]  /*79e0*/  FMNMX.FTZ R11, R127, R10, !PT ;  /* 0x0000000a7f0b7209 */ /* 0x000fe40007810000 */
[----:B------:R-:W-:Y:S01]  /*79f0*/  FSEL R129, R47, -INF , !P1 ;  /* 0xff8000002f817808 */ /* 0x000fe20004800000 */
[----:B------:R-:W-:Y:S01]  /*7a00*/  FFMA.FTZ R47, R65, R14, -R12 ;  /* 0x0000000e412f7223 */ /* 0x000fe2000001080c */
[----:B------:R-:W-:Y:S01]  /*7a10*/  FMNMX.FTZ R10, R46, R11, !PT ;  /* 0x0000000b2e0a7209 */ /* 0x000fe20007810000 */
[----:B------:R-:W-:Y:S03]  /*7a20*/  MUFU.EX2 R85, R85 ;  /* 0x0000005500557308 */ /* 0x000fe60000000800 */
[----:B------:R-:W-:-:S05]  /*7a30*/  FMNMX.FTZ R10, R129, R10, !PT ;  /* 0x0000000a810a7209 */ /* 0x000fca0007810000 */
[----:B------:R-:W0:Y:S01]  /*7a40*/  SHFL.BFLY PT, R11, R10, 0x2, 0x1f ;  /* 0x0c401f000a0b7f89 */ /* 0x000e2200000e0000 */
        /* <DEDUP_REMOVED lines=13> */
[----:B------:R-:W-:-:S05]  /*7b20*/  FSEL R10, R10, RZ, P1 ;  /* 0x000000ff0a0a7208 */ /* 0x000fca0000800000 */
[----:B------:R-:W-:Y:S01]  /*7b30*/  MUFU.EX2 R120, R120 ;  /* 0x0000007800787308 */ /* 0x000fe20000000800 */
[-CC-:B------:R-:W-:Y:S01]  /*7b40*/  FFMA.FTZ R53, R13, R14.reuse, -R10.reuse ;  /* 0x0000000e0d357223 */ /* 0x180fe2000001080a */
[----:B------:R-:W-:Y:S01]  /*7b50*/  FSEL R13, R11, RZ, P1 ;  /* 0x000000ff0b0d7208 */ /* 0x000fe20000800000 */
[-CC-:B------:R-:W-:Y:S01]  /*7b60*/  FFMA.FTZ R12, R137, R14.reuse, -R10.reuse ;  /* 0x0000000e890c7223 */ /* 0x180fe2000001080a */
[-CC-:B------:R-:W-:Y:S01]  /*7b70*/  FFMA.FTZ R51, R67, R14.reuse, -R10.reuse ;  /* 0x0000000e43337223 */ /* 0x180fe2000001080a */
[-CC-:B------:R-:W-:Y:S01]  /*7b80*/  FFMA.FTZ R18, R73, R14.reuse, -R10.reuse ;  /* 0x0000000e49127223 */ /* 0x180fe2000001080a */
[-C--:B------:R-:W-:Y:S01]  /*7b90*/  FFMA.FTZ R20, R75, R14.reuse, -R10 ;  /* 0x0000000e4b147223 */ /* 0x080fe2000001080a */
[----:B------:R-:W-:Y:S01]  /*7ba0*/  FADD.FTZ R13, -R13, R8 ;  /* 0x000000080d0d7221 */ /* 0x000fe20000010100 */
[----:B------:R-:W-:Y:S01]  /*7bb0*/  MUFU.EX2 R53, R53 ;  /* 0x0000003500357308 */ /* 0x000fe20000000800 */
[-CC-:B------:R-:W-:Y:S01]  /*7bc0*/  FFMA.FTZ R19, R19, R14.reuse, -R10.reuse ;  /* 0x0000000e13137223 */ /* 0x180fe2000001080a */
[-CC-:B------:R-:W-:Y:S01]  /*7bd0*/  FFMA.FTZ R22, R77, R14.reuse, -R10.reuse ;  /* 0x0000000e4d167223 */ /* 0x180fe2000001080a */
[-C--:B------:R-:W-:Y:S01]  /*7be0*/  FMUL.FTZ R13, R13, R14.reuse ;  /* 0x0000000e0d0d7220 */ /* 0x080fe20000410000 */
[-CC-:B------:R-:W-:Y:S01]  /*7bf0*/  FFMA.FTZ R55, R79, R14.reuse, -R10.reuse ;  /* 0x0000000e4f377223 */ /* 0x180fe2000001080a */
[-CC-:B------:R-:W-:Y:S01]  /*7c00*/  FFMA.FTZ R24, R81, R14.reuse, -R10.reuse ;  /* 0x0000000e51187223 */ /* 0x180fe2000001080a */
[-CC-:B------:R-:W-:Y:S01]  /*7c10*/  FFMA.FTZ R57, R87, R14.reuse, -R10.reuse ;  /* 0x0000000e57397223 */ /* 0x180fe2000001080a */
[-CC-:B------:R-:W-:Y:S01]  /*7c20*/  FFMA.FTZ R26, R133, R14.reuse, -R10.reuse ;  /* 0x0000000e851a7223 */ /* 0x180fe2000001080a */
[----:B------:R-:W-:Y:S01]  /*7c30*/  MUFU.EX2 R12, R12 ;  /* 0x0000000c000c7308 */ /* 0x000fe20000000800 */
[-CC-:B------:R-:W-:Y:S01]  /*7c40*/  FFMA.FTZ R59, R139, R14.reuse, -R10.reuse ;  /* 0x0000000e8b3b7223 */ /* 0x180fe2000001080a */
[-CC-:B------:R-:W-:Y:S01]  /*7c50*/  FFMA.FTZ R137, R141, R14.reuse, -R10.reuse ;  /* 0x0000000e8d897223 */ /* 0x180fe2000001080a */
[-CC-:B------:R-:W-:Y:S01]  /*7c60*/  FFMA.FTZ R28, R143, R14.reuse, -R10.reuse ;  /* 0x0000000e8f1c7223 */ /* 0x180fe2000001080a */
[-CC-:B------:R-:W-:Y:S01]  /*7c70*/  FFMA.FTZ R139, R145, R14.reuse, -R10.reuse ;  /* 0x0000000e918b7223 */ /* 0x180fe2000001080a */
[-CC-:B------:R-:W-:Y:S01]  /*7c80*/  FFMA.FTZ R8, R157, R14.reuse, -R10.reuse ;  /* 0x0000000e9d087223 */ /* 0x180fe2000001080a */
[-CC-:B------:R-:W-:Y:S01]  /*7c90*/  FFMA.FTZ R133, R32, R14.reuse, -R10.reuse ;  /* 0x0000000e20857223 */ /* 0x180fe2000001080a */
[-CC-:B------:R-:W-:Y:S01]  /*7ca0*/  FFMA.FTZ R32, R155, R14.reuse, -R10.reuse ;  /* 0x0000000e9b207223 */ /* 0x180fe2000001080a */
[----:B------:R-:W0:Y:S01]  /*7cb0*/  MUFU.EX2 R13, R13 ;  /* 0x0000000d000d7308 */ /* 0x000e220000000800 */
[-CC-:B------:R-:W-:Y:S01]  /*7cc0*/  FFMA.FTZ R30, R153, R14.reuse, -R10.reuse ;  /* 0x0000000e991e7223 */ /* 0x180fe2000001080a */
[----:B------:R-:W-:-:S06]  /*7cd0*/  FFMA.FTZ R61, R151, R14, -R10 ;  /* 0x0000000e973d7223 */ /* 0x000fcc000001080a */
[----:B------:R-:W1:Y:S08]  /*7ce0*/  MUFU.EX2 R51, R51 ;  /* 0x0000003300337308 */ /* 0x000e700000000800 */
[----:B------:R-:W2:Y:S01]  /*7cf0*/  MUFU.EX2 R18, R18 ;  /* 0x0000001200127308 */ /* 0x000ea20000000800 */
[----:B0-----:R-:W-:-:S07]  /*7d00*/  FFMA.FTZ R2, R13, R2, R12 ;  /* 0x000000020d027223 */ /* 0x001fce000001000c */
[----:B------:R-:W0:Y:S01]  /*7d10*/  MUFU.EX2 R20, R20 ;  /* 0x0000001400147308 */ /* 0x000e220000000800 */
[----:B-1----:R-:W-:Y:S01]  /*7d20*/  FADD.FTZ R63, R51, R2 ;  /* 0x00000002333f7221 */ /* 0x002fe20000010000 */
[----:B------:R-:W-:-:S04]  /*7d30*/  FADD.FTZ R2, R150, R3 ;  /* 0x0000000396027221 */ /* 0x000fc80000010000 */
[----:B------:R-:W-:Y:S02]  /*7d40*/  FADD.FTZ R3, R25, R2 ;  /* 0x0000000219037221 */ /* 0x000fe40000010000 */
[----:B------:R-:W1:Y:S01]  /*7d50*/  MUFU.EX2 R19, R19 ;  /* 0x0000001300137308 */ /* 0x000e620000000800 */
[----:B--2---:R-:W-:Y:S01]  /*7d60*/  FADD.FTZ R34, R18, R63 ;  /* 0x0000003f12227221 */ /* 0x004fe20000010000 */
[----:B------:R-:W-:-:S03]  /*7d70*/  FADD.FTZ R2, R144, R3 ;  /* 0x0000000390027221 */ /* 0x000fc60000010000 */
[----:B------:R-:W-:Y:S01]  /*7d80*/  FADD.FTZ R63, R53, R34 ;  /* 0x00000022353f7221 */ /* 0x000fe20000010000 */
[-C--:B------:R-:W-:Y:S01]  /*7d90*/  FFMA.FTZ R34, R36, R14.reuse, -R10 ;  /* 0x0000000e24227223 */ /* 0x080fe2000001080a */
[----:B------:R-:W-:Y:S01]  /*7da0*/  FADD.FTZ R3, R135, R2 ;  /* 0x0000000287037221 */ /* 0x000fe20000010000 */
[----:B------:R-:W2:Y:S01]  /*7db0*/  MUFU.EX2 R22, R22 ;  /* 0x0000001600167308 */ /* 0x000ea20000000800 */
[----:B0-----:R-:W-:Y:S01]  /*7dc0*/  FADD.FTZ R36, R20, R63 ;  /* 0x0000003f14247221 */ /* 0x001fe20000010000 */
[----:B------:R-:W-:Y:S01]  /*7dd0*/  FFMA.FTZ R63, R149, R14, -R10 ;  /* 0x0000000e953f7223 */ /* 0x000fe2000001080a */
[----:B------:R-:W-:-:S04]  /*7de0*/  FADD.FTZ R2, R146, R3 ;  /* 0x0000000392027221 */ /* 0x000fc80000010000 */
[----:B------:R-:W-:Y:S01]  /*7df0*/  FADD.FTZ R3, R29, R2 ;  /* 0x000000021d037221 */ /* 0x000fe20000010000 */
[----:B------:R-:W0:Y:S01]  /*7e00*/  MUFU.EX2 R55, R55 ;  /* 0x0000003700377308 */ /* 0x000e220000000800 */
[----:B-1----:R-:W-:Y:S02]  /*7e10*/  FADD.FTZ R65, R19, R36 ;  /* 0x0000002413417221 */ /* 0x002fe40000010000 */
[----:B------:R-:W-:-:S04]  /*7e20*/  FADD.FTZ R2, R140, R3 ;  /* 0x000000038c027221 */ /* 0x000fc80000010000 */
[----:B------:R-:W-:Y:S01]  /*7e30*/  FADD.FTZ R3, R31, R2 ;  /* 0x000000021f037221 */ /* 0x000fe20000010000 */
[----:B------:R-:W1:Y:S01]  /*7e40*/  MUFU.EX2 R24, R24 ;  /* 0x0000001800187308 */ /* 0x000e620000000800 */
[----:B--2---:R-:W-:Y:S02]  /*7e50*/  FADD.FTZ R36, R22, R65 ;  /* 0x0000004116247221 */ /* 0x004fe40000010000 */
[----:B------:R-:W-:-:S04]  /*7e60*/  FADD.FTZ R2, R142, R3 ;  /* 0x000000038e027221 */ /* 0x000fc80000010000 */
[----:B------:R-:W-:Y:S01]  /*7e70*/  FADD.FTZ R3, R33, R2 ;  /* 0x0000000221037221 */ /* 0x000fe20000010000 */
[----:B------:R-:W2:Y:S01]  /*7e80*/  MUFU.EX2 R57, R57 ;  /* 0x0000003900397308 */ /* 0x000ea20000000800 */
[----:B0-----:R-:W-:Y:S01]  /*7e90*/  FADD.FTZ R65, R55, R36 ;  /* 0x0000002437417221 */ /* 0x001fe20000010000 */
[----:B------:R-:W-:-:S06]  /*7ea0*/  FFMA.FTZ R36, R147, R14, -R10 ;  /* 0x0000000e93247223 */ /* 0x000fcc000001080a */
[----:B------:R-:W0:Y:S01]  /*7eb0*/  MUFU.EX2 R26, R26 ;  /* 0x0000001a001a7308 */ /* 0x000e220000000800 */
[----:B-1----:R-:W-:Y:S01]  /*7ec0*/  FADD.FTZ R38, R24, R65 ;  /* 0x0000004118267221 */ /* 0x002fe20000010000 */
[-CC-:B------:R-:W-:Y:S01]  /*7ed0*/  FFMA.FTZ R65, R121, R14.reuse, -R10.reuse ;  /* 0x0000000e79417223 */ /* 0x180fe2000001080a */
[----:B------:R-:W-:-:S05]  /*7ee0*/  FFMA.FTZ R121, R44, R14, -R10 ;  /* 0x0000000e2c797223 */ /* 0x000fca000001080a */
[----:B------:R-:W1:Y:S01]  /*7ef0*/  MUFU.EX2 R59, R59 ;  /* 0x0000003b003b7308 */ /* 0x000e620000000800 */
[----:B--2---:R-:W-:-:S07]  /*7f00*/  FADD.FTZ R67, R57, R38 ;  /* 0x0000002639437221 */ /* 0x004fce0000010000 */
[----:B------:R-:W2:Y:S01]  /*7f10*/  MUFU.EX2 R137, R137 ;  /* 0x0000008900897308 */ /* 0x000ea20000000800 */
[----:B0-----:R-:W-:Y:S01]  /*7f20*/  FADD.FTZ R38, R26, R67 ;  /* 0x000000431a267221 */ /* 0x001fe20000010000 */
[-CC-:B------:R-:W-:Y:S01]  /*7f30*/  FFMA.FTZ R67, R123, R14.reuse, -R10.reuse ;  /* 0x0000000e7b437223 */ /* 0x180fe2000001080a */
[----:B------:R-:W-:-:S05]  /*7f40*/  FFMA.FTZ R123, R46, R14, -R10 ;  /* 0x0000000e2e7b7223 */ /* 0x000fca000001080a */
[----:B------:R-:W0:Y:S01]  /*7f50*/  MUFU.EX2 R28, R28 ;  /* 0x0000001c001c7308 */ /* 0x000e220000000800 */
[----:B-1----:R-:W-:Y:S01]  /*7f60*/  FADD.FTZ R2, R59, R38 ;  /* 0x000000263b027221 */ /* 0x002fe20000010000 */
[----:B------:R-:W-:Y:S01]  /*7f70*/  FFMA.FTZ R38, R40, R14, -R10 ;  /* 0x0000000e28267223 */ /* 0x000fe2000001080a */
        /* <DEDUP_REMOVED lines=8> */
[-CC-:B------:R-:W-:Y:S01]  /*8000*/  FFMA.FTZ R40, R125, R14.reuse, -R10.reuse ;  /* 0x0000000e7d287223 */ /* 0x180fe2000001080a */
[----:B------:R-:W-:Y:S01]  /*8010*/  FADD.FTZ R42, R132, R69 ;  /* 0x00000045842a7221 */ /* 0x000fe20000010000 */
[----:B------:R-:W-:-:S03]  /*8020*/  FFMA.FTZ R69, R131, R14, -R10 ;  /* 0x0000000e83457223 */ /* 0x000fc6000001080a */
[----:B------:R-:W-:Y:S01]  /*8030*/  FADD.FTZ R73, R39, R42 ;  /* 0x0000002a27497221 */ /* 0x000fe20000010000 */
[----:B------:R-:W0:Y:S01]  /*8040*/  MUFU.EX2 R133, R133 ;  /* 0x0000008500857308 */ /* 0x000e220000000800 */
[----:B-1----:R-:W-:-:S07]  /*8050*/  FADD.FTZ R3, R139, R2 ;  /* 0x000000028b037221 */ /* 0x002fce0000010000 */
[----:B------:R-:W1:Y:S01]  /*8060*/  MUFU.EX2 R32, R32 ;  /* 0x0000002000207308 */ /* 0x000e620000000800 */
[----:B--2---:R-:W-:-:S07]  /*8070*/  FADD.FTZ R2, R8, R3 ;  /* 0x0000000308027221 */ /* 0x004fce0000010000 */
[----:B------:R-:W2:Y:S01]  /*8080*/  MUFU.EX2 R30, R30 ;  /* 0x0000001e001e7308 */ /* 0x000ea20000000800 */
[----:B0-----:R-:W-:Y:S01]  /*8090*/  FADD.FTZ R3, R133, R2 ;  /* 0x0000000285037221 */ /* 0x001fe20000010000 */
[----:B------:R-:W-:-:S06]  /*80a0*/  FADD.FTZ R2, R134, R73 ;  /* 0x0000004986027221 */ /* 0x000fcc0000010000 */
[----:B------:R-:W0:Y:S01]  /*80b0*/  MUFU.EX2 R61, R61 ;  /* 0x0000003d003d7308 */ /* 0x000e220000000800 */
[----:B-1----:R-:W-:-:S07]  /*80c0*/  FADD.FTZ R3, R32, R3 ;  /* 0x0000000320037221 */ /* 0x002fce0000010000 */
[----:B------:R-:W1:Y:S01]  /*80d0*/  MUFU.EX2 R34, R34 ;  /* 0x0000002200227308 */ /* 0x000e620000000800 */
[----:B--2---:R-:W-:Y:S01]  /*80e0*/  FADD.FTZ R42, R30, R3 ;  /* 0x000000031e2a7221 */ /* 0x004fe20000010000 */
[----:B------:R-:W-:-:S04]  /*80f0*/  FADD.FTZ R3, R85, R2 ;  /* 0x0000000255037221 */ /* 0x000fc80000010000 */
[----:B------:R-:W-:Y:S02]  /*8100*/  FADD.FTZ R2, R128, R3 ;  /* 0x0000000380027221 */ /* 0x000fe40000010000 */
[----:B------:R-:W2:Y:S01]  /*8110*/  MUFU.EX2 R63, R63 ;  /* 0x0000003f003f7308 */ /* 0x000ea20000000800 */
[----:B0-----:R-:W-:Y:S01]  /*8120*/  FADD.FTZ R73, R61, R42 ;  /* 0x0000002a3d497221 */ /* 0x001fe20000010000 */
[----:B------:R-:W-:-:S04]  /*8130*/  FADD.FTZ R3, R71, R2 ;  /* 0x0000000247037221 */ /* 0x000fc80000010000 */
[----:B------:R-:W-:Y:S02]  /*8140*/  FADD.FTZ R2, R130, R3 ;  /* 0x0000000382027221 */ /* 0x000fe40000010000 */
[----:B------:R-:W0:Y:S01]  /*8150*/  MUFU.EX2 R36, R36 ;  /* 0x0000002400247308 */ /* 0x000e220000000800 */
[----:B-1----:R-:W-:Y:S01]  /*8160*/  FADD.FTZ R42, R34, R73 ;  /* 0x00000049222a7221 */ /* 0x002fe20000010000 */
[----:B------:R-:W-:-:S04]  /*8170*/  FADD.FTZ R3, R47, R2 ;  /* 0x000000022f037221 */ /* 0x000fc80000010000 */
[----:B------:R-:W-:Y:S02]  /*8180*/  FADD.FTZ R2, R124, R3 ;  /* 0x000000037c027221 */ /* 0x000fe40000010000 */
[----:B------:R-:W1:Y:S01]  /*8190*/  MUFU.EX2 R65, R65 ;  /* 0x0000004100417308 */ /* 0x000e620000000800 */
[----:B--2---:R-:W-:Y:S01]  /*81a0*/  FADD.FTZ R73, R63, R42 ;  /* 0x0000002a3f497221 */ /* 0x004fe20000010000 */
[-C--:B------:R-:W-:Y:S01]  /*81b0*/  FFMA.FTZ R42, R127, R14.reuse, -R10 ;  /* 0x0000000e7f2a7223 */ /* 0x080fe2000001080a */
[----:B------:R-:W-:Y:S01]  /*81c0*/  FADD.FTZ R3, R45, R2 ;  /* 0x000000022d037221 */ /* 0x000fe20000010000 */
[----:B------:R-:W-:-:S03]  /*81d0*/  FFMA.FTZ R10, R129, R14, -R10 ;  /* 0x0000000e810a7223 */ /* 0x000fc6000001080a */
[----:B------:R-:W-:Y:S01]  /*81e0*/  FADD.FTZ R2, R126, R3 ;  /* 0x000000037e027221 */ /* 0x000fe20000010000 */
[----:B------:R-:W2:Y:S01]  /*81f0*/  MUFU.EX2 R38, R38 ;  /* 0x0000002600267308 */ /* 0x000ea20000000800 */
[----:B0-----:R-:W-:Y:S02]  /*8200*/  FADD.FTZ R44, R36, R73 ;  /* 0x00000049242c7221 */ /* 0x001fe40000010000 */
[----:B------:R-:W-:-:S04]  /*8210*/  FADD.FTZ R3, R43, R2 ;  /* 0x000000022b037221 */ /* 0x000fc80000010000 */
[----:B------:R-:W-:Y:S01]  /*8220*/  FADD.FTZ R2, R120, R3 ;  /* 0x0000000378027221 */ /* 0x000fe20000010000 */
        /* <DEDUP_REMOVED lines=24> */
.L_x_1006:
[----:B------:R-:W-:Y:S01]  /*83b0*/  ULEA UR10, UR25, UR43, 0x3 ;  /* 0x0000002b190a7291 */ /* 0x000fe2000f8e183f */
[----:B------:R-:W-:Y:S01]  /*83c0*/  ISETP.GT.AND P1, PT, R9, UR27, PT ;  /* 0x0000001b09007c0c */ /* 0x000fe2000bf24270 */
[----:B------:R-:W-:Y:S01]  /*83d0*/  UMOV UR26, UR4 ;  /* 0x00000004001a7c82 */ /* 0x000fe20008000000 */
[----:B------:R-:W-:Y:S01]  /*83e0*/  UMOV UR25, UR7 ;  /* 0x0000000700197c82 */ /* 0x000fe20008000000 */
[----:B------:R-:W-:Y:S01]  /*83f0*/  UIADD3 UR10, UR10, 0x16860, URZ ;  /* 0x000168600a0a7890 */ /* 0x000fe2000fffe03f */
[----:B------:R-:W-:Y:S01]  /*8400*/  F2FP.BF16.F32.PACK_AB R144, R135, R144 ;  /* 0x000000908790723e */ /* 0x000fe200000010ff */
[----:B------:R-:W-:Y:S01]  /*8410*/  FMUL.FTZ R88, R88, R7 ;  /* 0x0000000758587220 */ /* 0x000fe20000410000 */
[----:B------:R-:W-:Y:S01]  /*8420*/  F2FP.BF16.F32.PACK_AB R139, R8, R139 ;  /* 0x0000008b088b723e */ /* 0x000fe200000010ff */
        /* <DEDUP_REMOVED lines=20> */
[-C--:B------:R-:W-:Y:S01]  /*8570*/  FMUL.FTZ R90, R90, R13.reuse ;  /* 0x0000000d5a5a7220 */ /* 0x080fe20000410000 */
        /* <DEDUP_REMOVED lines=19> */
[----:B------:R-:W-:Y:S01]  /*86b0*/  FMUL.FTZ R110, R110, R13 ;  /* 0x0000000d6e6e7220 */ /* 0x000fe20000410000 */
        /* <DEDUP_REMOVED lines=24> */
[----:B------:R-:W-:Y:S01]  /*8840*/  F2FP.BF16.F32.PACK_AB R123, R10, R123 ;  /* 0x0000007b0a7b723e */ /* 0x000fe200000010ff */
[----:B------:R-:W-:Y:S06]  /*8850*/  @P1 BRA `(.L_x_1007) ;  /* 0xffffffc800841947 */ /* 0x000fec000383ffff */
.L_x_988:
[----:B------:R-:W0:Y:S01]  /*8860*/  S2UR UR10, SR_CTAID.X ;  /* 0x00000000000a79c3 */ /* 0x000e220000002500 */
[----:B------:R-:W-:Y:S01]  /*8870*/  IADD3 R27, -R27, 0x1, RZ ;  /* 0x000000011b1b7810 */ /* 0x000fe20007ffe1ff */
[----:B------:R-:W-:Y:S02]  /*8880*/  UISETP.NE.AND UP1, UPT, UR40, URZ, UPT ;  /* 0x0000003f2800728c */ /* 0x000fe4000bf25270 */
[----:B------:R-:W-:Y:S02]  /*8890*/  UISETP.NE.AND UP0, UPT, UR44, URZ, UPT ;  /* 0x0000003f2c00728c */ /* 0x000fe4000bf05270 */
[----:B------:R-:W-:Y:S01]  /*88a0*/  IMAD R27, R16, UR28, R27 ;  /* 0x0000001c101b7c24 */ /* 0x000fe2000f8e021b */
[----:B------:R-:W-:-:S03]  /*88b0*/  UMOV UR14, 0xc0 ;  /* 0x000000c0000e7882 */ /* 0x000fc60000000000 */
[----:B------:R-:W-:Y:S02]  /*88c0*/  PLOP3.LUT P1, PT, PT, PT, UP0, 0x40, 0x0 ;  /* 0x000000000000781c */ /* 0x000fe40003f2e808 */
[----:B------:R-:W-:Y:S01]  /*88d0*/  R2UR UR15, R27 ;  /* 0x000000001b0f72ca */ /* 0x000fe200000e0000 */
[----:B------:R-:W-:Y:S01]  /*88e0*/  @UP1 ULDC UR18, c[0x0][0x450] ;  /* 0x0001140000121ab9 */ /* 0x000fe20000000800 */
[----:B0-----:R-:W-:-:S03]  /*88f0*/  UIMAD UR14, UR10, UR14, 0xbf ;  /* 0x000000bf0a0e74a4 */ /* 0x001fc6000f8e020e */
[----:B------:R-:W-:Y:S02]  /*8900*/  @UP1 ULDC UR10, c[0x0][0x44c] ;  /* 0x00011300000a1ab9 */ /* 0x000fe40000000800 */
[----:B------:R-:W-:-:S04]  /*8910*/  UIMAD.WIDE.U32 UR10, UR14, UR10, URZ ;  /* 0x0000000a0e0a72a5 */ /* 0x000fc8000f8e003f */
[----:B------:R-:W-:-:S04]  /*8920*/  @UP1 USHF.R.U32.HI UR14, URZ, UR18, UR11 ;  /* 0x000000123f0e1299 */ /* 0x000fc8000801160b */
[----:B------:R-:W-:-:S03]  /*8930*/  UIADD3 UR14, UR15, UR14, URZ ;  /* 0x0000000e0f0e7290 */ /* 0x000fc6000fffe03f */
[----:B------:R-:W-:Y:S02]  /*8940*/  ULDC UR15, c[0x0][0x9dc] ;  /* 0x00027700000f7ab9 */ /* 0x000fe40000000800 */
[----:B------:R-:W-:Y:S01]  /*8950*/  UIADD3 UR15, UR14, -UR15, URZ ;  /* 0x8000000f0e0f7290 */ /* 0x000fe2000fffe03f */
[----:B------:R-:W-:Y:S11]  /*8960*/  @P1 BRA `(.L_x_1008) ;  /* 0x00000000004c1947 */ /* 0x000ff60003800000 */
[----:B------:R-:W-:-:S06]  /*8970*/  UISETP.GT.AND UP0, UPT, UR14, -0x1, UPT ;  /* 0xffffffff0e00788c */ /* 0x000fcc000bf04270 */
[----:B------:R-:W-:-:S13]  /*8980*/  PLOP3.LUT P1, PT, PT, PT, UP0, 0x80, 0x0 ;  /* 0x000000000000781c */ /* 0x000fda0003f2f008 */
[----:B------:R-:W-:Y:S05]  /*8990*/  @P1 BRA `(.L_x_1009) ;  /* 0x0000000000201947 */ /* 0x000fea0003800000 */
[----:B------:R-:W-:Y:S01]  /*89a0*/  ULDC UR18, c[0x0][0x9e4] ;  /* 0x0002790000127ab9 */ /* 0x000fe20000000800 */
[----:B------:R-:W-:Y:S02]  /*89b0*/  ULOP3.LUT UR14, URZ, UR14, URZ, 0x33, !UPT ;  /* 0x0000000e3f0e7292 */ /* 0x000fe4000f8e333f */
[----:B------:R-:W-:-:S11]  /*89c0*/  UISETP.NE.AND UP0, UPT, UR18, 0x1, UPT ;  /* 0x000000011200788c */ /* 0x000fd6000bf05270 */
[----:B------:R-:W-:Y:S02]  /*89d0*/  @UP0 ULDC.64 UR20, c[0x0][0x9e8] ;  /* 0x00027a0000140ab9 */ /* 0x000fe40000000a00 */
[----:B------:R-:W-:-:S04]  /*89e0*/  UIMAD.WIDE.U32 UR10, UR14, UR20, URZ ;  /* 0x000000140e0a72a5 */ /* 0x000fc8000f8e003f */
[----:B------:R-:W-:-:S04]  /*89f0*/  @UP0 USHF.R.U32.HI UR14, URZ, UR21, UR11 ;  /* 0x000000153f0e0299 */ /* 0x000fc8000801160b */
[----:B------:R-:W-:Y:S01]  /*8a00*/  ULOP3.LUT UR14, URZ, UR14, URZ, 0x33, !UPT ;  /* 0x0000000e3f0e7292 */ /* 0x000fe2000f8e333f */
[----:B------:R-:W-:Y:S11]  /*8a10*/  BRA `(.L_x_1010) ;  /* 0x0000000000147947 */ /* 0x000ff60003800000 */
.L_x_1009:
[----:B------:R-:W-:Y:S02]  /*8a20*/  ULDC UR18, c[0x0][0x9e4] ;  /* 0x0002790000127ab9 */ /* 0x000fe40000000800 */
[----:B------:R-:W-:-:S11]  /*8a30*/  UISETP.NE.AND UP0, UPT, UR18, 0x1, UPT ;  /* 0x000000011200788c */ /* 0x000fd6000bf05270 */
[----:B------:R-:W-:Y:S02]  /*8a40*/  @UP0 ULDC.64 UR20, c[0x0][0x9e8] ;  /* 0x00027a0000140ab9 */ /* 0x000fe40000000a00 */
[----:B------:R-:W-:-:S04]  /*8a50*/  UIMAD.WIDE.U32 UR10, UR14, UR20, URZ ;  /* 0x000000140e0a72a5 */ /* 0x000fc8000f8e003f */
[----:B------:R-:W-:-:S12]  /*8a60*/  @UP0 USHF.R.U32.HI UR14, URZ, UR21, UR11 ;  /* 0x000000153f0e0299 */ /* 0x000fd8000801160b */
.L_x_1010:
[----:B------:R-:W-:-:S04]  /*8a70*/  UIMAD UR14, UR14, UR18, URZ ;  /* 0x000000120e0e72a4 */ /* 0x000fc8000f8e023f */
[----:B------:R-:W-:-:S04]  /*8a80*/  UISETP.LT.AND UP0, UPT, UR15, UR14, UPT ;  /* 0x0000000e0f00728c */ /* 0x000fc8000bf01270 */
[----:B------:R-:W-:-:S12]  /*8a90*/  USEL UR15, UR15, UR14, !UP0 ;  /* 0x0000000e0f0f7287 */ /* 0x000fd8000c000000 */
.L_x_1008:
[----:B------:R-:W-:-:S04]  /*8aa0*/  UIADD3 UR15, UR15, 0x7f, URZ ;  /* 0x0000007f0f0f7890 */ /* 0x000fc8000fffe03f */
[----:B------:R-:W-:-:S04]  /*8ab0*/  USHF.R.S32.HI UR10, URZ, 0x1f, UR15 ;  /* 0x0000001f3f0a7899 */ /* 0x000fc8000801140f */
[----:B------:R-:W-:-:S04]  /*8ac0*/  ULEA.HI UR10, UR10, UR15, URZ, 0x7 ;  /* 0x0000000f0a0a7291 */ /* 0x000fc8000f8f383f */
[----:B------:R-:W-:-:S04]  /*8ad0*/  USHF.R.S32.HI UR10, URZ, 0x7, UR10 ;  /* 0x000000073f0a7899 */ /* 0x000fc8000801140a */
[----:B------:R-:W-:-:S04]  /*8ae0*/  UISETP.LT.AND UP0, UPT, UR41, UR10, UPT ;  /* 0x0000000a2900728c */ /* 0x000fc8000bf01270 */
[----:B------:R-:W-:-:S06]  /*8af0*/  USEL UR25, UR41, UR10, !UP0 ;  /* 0x0000000a29197287 */ /* 0x000fcc000c000000 */
[----:B------:R-:W-:-:S13]  /*8b00*/  ISETP.GE.AND P1, PT, R9, UR25, PT ;  /* 0x0000001909007c0c */ /* 0x000fda000bf26270 */
[----:B------:R-:W-:Y:S05]  /*8b10*/  @!P1 BRA `(.L_x_1011) ;  /* 0x00000024004c9947 */ /* 0x000fea0003800000 */
[----:B------:R-:W-:Y:S01]  /*8b20*/  IMAD.MOV.U32 R7, RZ, RZ, R11 ;  /* 0x000000ffff077224 */ /* 0x000fe200078e000b */
[----:B------:R-:W-:Y:S01]  /*8b30*/  UMOV UR27, UR4 ;  /* 0x00000004001b7c82 */ /* 0x000fe20008000000 */
[----:B------:R-:W-:Y:S01]  /*8b40*/  IMAD.MOV.U32 R8, RZ, RZ, R15 ;  /* 0x000000ffff087224 */ /* 0x000fe200078e000f */
[----:B------:R-:W-:Y:S01]  /*8b50*/  UMOV UR26, UR7 ;  /* 0x00000007001a7c82 */ /* 0x000fe20008000000 */
[----:B------:R-:W-:-:S05]  /*8b60*/  ULDC UR28, c[0x0][0x9d8] ;  /* 0x00027600001c7ab9 */ /* 0x000fca0000000800 */
.L_x_1022:
[----:B------:R-:W-:Y:S01]  /*8b70*/  ISETP.NE.AND P2, PT, RZ, UR42, PT ;  /* 0x0000002aff007c0c */ /* 0x000fe2000bf45270 */
[----:B------:R-:W-:-:S04]  /*8b80*/  UISETP.NE.AND UP0, UPT, UR26, 0x1, UPT ;  /* 0x000000011a00788c */ /* 0x000fc8000bf05270 */
[----:B------:R-:W-:-:S04]  /*8b90*/  USEL UR4, URZ, 0x1, UP0 ;  /* 0x000000013f047887 */ /* 0x000fc80008000000 */
[----:B------:R-:W-:-:S04]  /*8ba0*/  ULOP3.LUT UR4, UR27, UR4, URZ, 0x3c, !UPT ;  /* 0x000000041b047292 */ /* 0x000fc8000f8e3c3f */
[----:B------:R-:W-:Y:S08]  /*8bb0*/  @P2 BRA `(.L_x_1012) ;  /* 0x0000000000382947 */ /* 0x000ff00003800000 */
[----:B------:R-:W-:Y:S05]  /*8bc0*/  @!P0 BRA `(.L_x_1013) ;  /* 0x0000000000048947 */ /* 0x000fea0003800000 */
[----:B------:R-:W-:Y:S01]  /*8bd0*/  BPT.TRAP 0x1 ;  /* 0x000000040000795c */ /* 0x000fe20000300000 */
.L_x_1013:
        /* <DEDUP_REMOVED lines=9> */
.L_x_1014:
[----:B-1----:R-:W-:Y:S05]  /*8c70*/  @P1 BRA `(.L_x_1012) ;  /* 0x0000000000081947 */ /* 0x002fea0003800000 */
[----:B------:R-:W1:Y:S02]  /*8c80*/  SYNCS.PHASECHK.TRANS64.TRYWAIT P1, [UR7+0x16830], R10 ;  /* 0x0168300aff0075a7 */ /* 0x000e640008020147 */
[----:B-1----:R-:W-:Y:S05]  /*8c90*/  @!P1 BRA `(.L_x_1015) ;  /* 0x000000b400949947 */ /* 0x002fea0003800000 */
.L_x_1012:
        /* <DEDUP_REMOVED lines=30> */
.L_x_1017:
[----:B------:R-:W-:Y:S01]  /*8e80*/  ULEA UR10, UR26, UR43, 0x3 ;  /* 0x0000002b1a0a7291 */ /* 0x000fe2000f8e183f */
[----:B------:R-:W-:-:S05]  /*8e90*/  IMAD.U32 R10, RZ, RZ, UR27 ;  /* 0x0000001bff0a7e24 */ /* 0x000fca000f8e00ff */
[----:B------:R-:W-:-:S04]  /*8ea0*/  SHF.L.U32 R10, R10, 0x1f, RZ ;  /* 0x0000001f0a0a7819 */ /* 0x000fc800000006ff */
[----:B------:R0:W1:Y:S01]  /*8eb0*/  SYNCS.PHASECHK.TRANS64.TRYWAIT P1, [UR10+0x16850], R10 ;  /* 0x0168500aff0075a7 */ /* 0x000062000802014a */
[----:B------:R-:W-:Y:S05]  /*8ec0*/  @!P0 BRA `(.L_x_1018) ;  /* 0x0000000000048947 */ /* 0x000fea0003800000 */
[----:B------:R-:W-:Y:S01]  /*8ed0*/  BPT.TRAP 0x1 ;  /* 0x000000040000795c */ /* 0x000fe20000300000 */
.L_x_1018:
[----:B-1----:R-:W-:Y:S05]  /*8ee0*/  @P1 BRA `(.L_x_1016) ;  /* 0x0000000000081947 */ /* 0x002fea0003800000 */
[----:B------:R-:W1:Y:S02]  /*8ef0*/  SYNCS.PHASECHK.TRANS64.TRYWAIT P1, [UR10+0x16850], R10 ;  /* 0x0168500aff0075a7 */ /* 0x000e64000802014a */
[----:B-1----:R-:W-:Y:S05]  /*8f00*/  @!P1 BRA `(.L_x_1019) ;  /* 0x000000b400109947 */ /* 0x002fea0003800000 */
.L_x_1016:
        /* <DEDUP_REMOVED lines=50> */
.L_x_1020:
        /* <DEDUP_REMOVED lines=82> */
[----:B------:R-:W-:-:S04]  /*9750*/  ULEA UR10, UR7, UR43, 0x3 ;  /* 0x0000002b070a7291 */ /* 0x000fc8000f8e183f */
[----:B------:R-:W1:Y:S01]  /*9760*/  MUFU.TANH R33, R33 ;  /* 0x0000002100217308 */ /* 0x000e620000002400 */
[----:B--2---:R-:W-:Y:S01]  /*9770*/  FMNMX.FTZ R12, R121, R12, !PT ;  /* 0x0000000c790c7209 */ /* 0x004fe20007810000 */
[----:B------:R-:W-:-:S04]  /*9780*/  UIADD3 UR10, UR10, 0x16840, URZ ;  /* 0x000168400a0a7890 */ /* 0x000fc8000fffe03f */
[----:B------:R-:W-:Y:S02]  /*9790*/  UPRMT UR10, UR5, 0x654, UR10 ;  /* 0x00000654050a7896 */ /* 0x000fe4000800000a */
[----:B------:R-:W2:Y:S01]  /*97a0*/  MUFU.TANH R35, R35 ;  /* 0x0000002300237308 */ /* 0x000ea20000002400 */
[----:B0-----:R-:W-:-:S06]  /*97b0*/  FMNMX.FTZ R12, R123, R12, !PT ;  /* 0x0000000c7b0c7209 */ /* 0x001fcc0007810000 */
[----:B------:R-:W-:Y:S01]  /*97c0*/  SYNCS.ARRIVE.TRANS64.RED.A1T0 RZ, [UR10], RZ ;  /* 0x000000ffffff79a7 */ /* 0x000fe2000810040a */
        /* <DEDUP_REMOVED lines=106> */
[----:B0-----:R-:W-:Y:S02]  /*9e70*/  FMNMX.FTZ R42, R87, R14, !PT ;  /* 0x0000000e572a7209 */ /* 0x001fe40007810000 */
[----:B------:R-:W0:Y:S03]  /*9e80*/  LDC R14, c[0x0][0x988] ;  /* 0x00026200ff0e7b82 */ /* 0x000e260000000800 */
[----:B------:R-:W2:Y:S01]  /*9e90*/  SHFL.BFLY PT, R15, R42, 0x2, 0x1f ;  /* 0x0c401f002a0f7f89 */ /* 0x000ea200000e0000 */
[----:B-1----:R-:W-:Y:S02]  /*9ea0*/  FMNMX.FTZ R44, R12, R11, !PT ;  /* 0x0000000b0c2c7209 */ /* 0x002fe40007810000 */
[----:B--2---:R-:W-:-:S03]  /*9eb0*/  FMNMX.FTZ R46, R42, R15, !PT ;  /* 0x0000000f2a2e7209 */ /* 0x004fc60007810000 */
[----:B------:R-:W1:Y:S04]  /*9ec0*/  SHFL.BFLY PT, R15, R44, 0x1, 0x1f ;  /* 0x0c201f002c0f7f89 */ /* 0x000e6800000e0000 */
[----:B------:R-:W2:Y:S01]  /*9ed0*/  SHFL.BFLY PT, R11, R46, 0x1, 0x1f ;  /* 0x0c201f002e0b7f89 */ /* 0x000ea200000e0000 */
[----:B-1----:R-:W-:Y:S02]  /*9ee0*/  FMNMX.FTZ R15, R44, R15, !PT ;  /* 0x0000000f2c0f7209 */ /* 0x002fe40007810000 */
[----:B--2---:R-:W-:-:S03]  /*9ef0*/  FMNMX.FTZ R11, R46, R11, !PT ;  /* 0x0000000b2e0b7209 */ /* 0x004fc60007810000 */
[C---:B0-----:R-:W-:Y:S01]  /*9f00*/  FMUL.FTZ R42, R15.reuse, R14 ;  /* 0x0000000e0f2a7220 */ /* 0x041fe20000410000 */
[----:B------:R-:W-:-:S03]  /*9f10*/  FADD.FTZ R153, -R15, R8 ;  /* 0x000000080f997221 */ /* 0x000fc60000010100 */
[-CC-:B------:R-:W-:Y:S01]  /*9f20*/  FFMA.FTZ R157, R123, R14.reuse, -R42.reuse ;  /* 0x0000000e7b9d7223 */ /* 0x180fe2000001082a */
[-CC-:B------:R-:W-:Y:S01]  /*9f30*/  FFMA.FTZ R123, R20, R14.reuse, -R42.reuse ;  /* 0x0000000e147b7223 */ /* 0x180fe2000001082a */
[C---:B------:R-:W-:Y:S01]  /*9f40*/  FADD.FTZ R7, -R11.reuse, R7 ;  /* 0x000000070b077221 */ /* 0x040fe20000010100 */
[-C--:B------:R-:W-:Y:S01]  /*9f50*/  FMUL.FTZ R20, R11, R14.reuse ;  /* 0x0000000e0b147220 */ /* 0x080fe20000410000 */
[-C--:B------:R-:W-:Y:S01]  /*9f60*/  FMUL.FTZ R8, R153, R14.reuse ;  /* 0x0000000e99087220 */ /* 0x080fe20000410000 */
[-C--:B------:R-:W-:Y:S01]  /*9f70*/  FFMA.FTZ R13, R13, R14.reuse, -R42 ;  /* 0x0000000e0d0d7223 */ /* 0x080fe2000001082a */
[-C--:B------:R-:W-:Y:S01]  /*9f80*/  FMUL.FTZ R7, R7, R14.reuse ;  /* 0x0000000e07077220 */ /* 0x080fe20000410000 */
[-C--:B------:R-:W-:Y:S01]  /*9f90*/  FFMA.FTZ R10, R10, R14.reuse, -R20 ;  /* 0x0000000e0a0a7223 */ /* 0x080fe20000010814 */
[-CC-:B------:R-:W-:Y:S01]  /*9fa0*/  FFMA.FTZ R148, R19, R14.reuse, -R42.reuse ;  /* 0x0000000e13947223 */ /* 0x180fe2000001082a */
[-C--:B------:R-:W-:Y:S01]  /*9fb0*/  FFMA.FTZ R134, R149, R14.reuse, -R42 ;  /* 0x0000000e95867223 */ /* 0x080fe2000001082a */
[-C--:B------:R-:W-:Y:S01]  /*9fc0*/  FFMA.FTZ R149, R21, R14.reuse, -R20 ;  /* 0x0000000e15957223 */ /* 0x080fe20000010814 */
[----:B------:R-:W-:Y:S01]  /*9fd0*/  MUFU.EX2 R8, R8 ;  /* 0x0000000800087308 */ /* 0x000fe20000000800 */
[-CC-:B------:R-:W-:Y:S01]  /*9fe0*/  FFMA.FTZ R146, R125, R14.reuse, -R42.reuse ;  /* 0x0000000e7d927223 */ /* 0x180fe2000001082a */
[-CC-:B------:R-:W-:Y:S01]  /*9ff0*/  FFMA.FTZ R150, R25, R14.reuse, -R42.reuse ;  /* 0x0000000e19967223 */ /* 0x180fe2000001082a */
[-C--:B------:R-:W-:Y:S01]  /*a000*/  FFMA.FTZ R125, R151, R14.reuse, -R42 ;  /* 0x0000000e977d7223 */ /* 0x080fe2000001082a */
[-C--:B------:R-:W-:Y:S01]  /*a010*/  FFMA.FTZ R151, R29, R14.reuse, -R20 ;  /* 0x0000000e1d977223 */ /* 0x080fe20000010814 */
[-CC-:B------:R-:W-:Y:S01]  /*a020*/  FFMA.FTZ R12, R27, R14.reuse, -R42.reuse ;  /* 0x0000000e1b0c7223 */ /* 0x180fe2000001082a */
[-C--:B------:R-:W-:Y:S01]  /*a030*/  FFMA.FTZ R130, R22, R14.reuse, -R42 ;  /* 0x0000000e16827223 */ /* 0x080fe2000001082a */
[-C--:B------:R-:W-:Y:S01]  /*a040*/  FFMA.FTZ R22, R31, R14.reuse, -R20 ;  /* 0x0000000e1f167223 */ /* 0x080fe20000010814 */
[----:B------:R-:W0:Y:S01]  /*a050*/  MUFU.EX2 R13, R13 ;  /* 0x0000000d000d7308 */ /* 0x000e220000000800 */
[-CC-:B------:R-:W-:Y:S01]  /*a060*/  FFMA.FTZ R144, R121, R14.reuse, -R42.reuse ;  /* 0x0000000e79907223 */ /* 0x180fe2000001082a */
[-C--:B------:R-:W-:Y:S01]  /*a070*/  FFMA.FTZ R132, R145, R14.reuse, -R42 ;  /* 0x0000000e91847223 */ /* 0x080fe2000001082a */
[-C--:B------:R-:W-:Y:S01]  /*a080*/  FFMA.FTZ R145, R33, R14.reuse, -R20 ;  /* 0x0000000e21917223 */ /* 0x080fe20000010814 */
[-C--:B------:R-:W-:Y:S01]  /*a090*/  FFMA.FTZ R121, R24, R14.reuse, -R42 ;  /* 0x0000000e18797223 */ /* 0x080fe2000001082a */
[-C--:B------:R-:W-:Y:S01]  /*a0a0*/  FFMA.FTZ R24, R35, R14.reuse, -R20 ;  /* 0x0000000e23187223 */ /* 0x080fe20000010814 */
[-CC-:B------:R-:W-:Y:S01]  /*a0b0*/  FFMA.FTZ R155, R127, R14.reuse, -R42.reuse ;  /* 0x0000000e7f9b7223 */ /* 0x180fe2000001082a */
[-C--:B------:R-:W-:Y:S01]  /*a0c0*/  FFMA.FTZ R127, R147, R14.reuse, -R42 ;  /* 0x0000000e937f7223 */ /* 0x080fe2000001082a */
[----:B------:R-:W-:Y:S01]  /*a0d0*/  MUFU.EX2 R7, R7 ;  /* 0x0000000700077308 */ /* 0x000fe20000000800 */
[-C--:B------:R-:W-:Y:S01]  /*a0e0*/  FFMA.FTZ R147, R37, R14.reuse, -R20 ;  /* 0x0000000e25937223 */ /* 0x080fe20000010814 */
[-C--:B------:R-:W-:Y:S01]  /*a0f0*/  FFMA.FTZ R124, R26, R14.reuse, -R42 ;  /* 0x0000000e1a7c7223 */ /* 0x080fe2000001082a */
[-C--:B------:R-:W-:Y:S01]  /*a100*/  FFMA.FTZ R26, R39, R14.reuse, -R20 ;  /* 0x0000000e271a7223 */ /* 0x080fe20000010814 */
[-CC-:B------:R-:W-:Y:S01]  /*a110*/  FFMA.FTZ R138, R141, R14.reuse, -R42.reuse ;  /* 0x0000000e8d8a7223 */ /* 0x180fe2000001082a */
[-C--:B------:R-:W-:Y:S01]  /*a120*/  FFMA.FTZ R140, R129, R14.reuse, -R42 ;  /* 0x0000000e818c7223 */ /* 0x080fe2000001082a */
[-C--:B------:R-:W-:Y:S01]  /*a130*/  FFMA.FTZ R141, R41, R14.reuse, -R20 ;  /* 0x0000000e298d7223 */ /* 0x080fe20000010814 */
[-CC-:B------:R-:W-:Y:S01]  /*a140*/  FFMA.FTZ R27, R28, R14.reuse, -R42.reuse ;  /* 0x0000000e1c1b7223 */ /* 0x180fe2000001082a */
[----:B------:R-:W1:Y:S01]  /*a150*/  MUFU.EX2 R10, R10 ;  /* 0x0000000a000a7308 */ /* 0x000e620000000800 */
[----:B0-----:R-:W-:Y:S01]  /*a160*/  FFMA.FTZ R3, R8, R3, R13 ;  /* 0x0000000308037223 */ /* 0x001fe2000001000d */
[-CC-:B------:R-:W-:Y:S01]  /*a170*/  FFMA.FTZ R153, R131, R14.reuse, -R42.reuse ;  /* 0x0000000e83997223 */ /* 0x180fe2000001082a */
[-C--:B------:R-:W-:Y:S01]  /*a180*/  FFMA.FTZ R128, R18, R14.reuse, -R42 ;  /* 0x0000000e12807223 */ /* 0x080fe2000001082a */
[-C--:B------:R-:W-:Y:S01]  /*a190*/  FFMA.FTZ R28, R43, R14.reuse, -R20 ;  /* 0x0000000e2b1c7223 */ /* 0x080fe20000010814 */
[-CC-:B------:R-:W-:Y:S01]  /*a1a0*/  FFMA.FTZ R18, R40, R14.reuse, -R42.reuse ;  /* 0x0000000e28127223 */ /* 0x180fe2000001082a */
[-CC-:B------:R-:W-:Y:S01]  /*a1b0*/  FFMA.FTZ R129, R143, R14.reuse, -R42.reuse ;  /* 0x0000000e8f817223 */ /* 0x180fe2000001082a */
[-C--:B------:R-:W-:Y:S01]  /*a1c0*/  FFMA.FTZ R142, R133, R14.reuse, -R42 ;  /* 0x0000000e858e7223 */ /* 0x080fe2000001082a */
[----:B------:R-:W0:Y:S01]  /*a1d0*/  MUFU.EX2 R148, R148 ;  /* 0x0000009400947308 */ /* 0x000e220000000800 */
[-C--:B------:R-:W-:Y:S01]  /*a1e0*/  FFMA.FTZ R143, R45, R14.reuse, -R20 ;  /* 0x0000000e2d8f7223 */ /* 0x080fe20000010814 */
[-CC-:B------:R-:W-:Y:S01]  /*a1f0*/  FFMA.FTZ R126, R30, R14.reuse, -R42.reuse ;  /* 0x0000000e1e7e7223 */ /* 0x180fe2000001082a */
[-C--:B------:R-:W-:Y:S01]  /*a200*/  FFMA.FTZ R133, R135, R14.reuse, -R42 ;  /* 0x0000000e87857223 */ /* 0x080fe2000001082a */
[-C--:B------:R-:W-:Y:S01]  /*a210*/  FFMA.FTZ R30, R47, R14.reuse, -R20 ;  /* 0x0000000e2f1e7223 */ /* 0x080fe20000010814 */
[-CC-:B------:R-:W-:Y:S01]  /*a220*/  FFMA.FTZ R136, R137, R14.reuse, -R42.reuse ;  /* 0x0000000e89887223 */ /* 0x180fe2000001082a */
[-CC-:B------:R-:W-:Y:S01]  /*a230*/  FFMA.FTZ R131, R139, R14.reuse, -R42.reuse ;  /* 0x0000000e8b837223 */ /* 0x180fe2000001082a */
[----:B------:R-:W-:Y:S01]  /*a240*/  FFMA.FTZ R25, R32, R14, -R42 ;  /* 0x0000000e20197223 */ /* 0x000fe2000001082a */
[----:B------:R-:W2:Y:S01]  /*a250*/  MUFU.EX2 R149, R149 ;  /* 0x0000009500957308 */ /* 0x000ea20000000800 */
[----:B-1----:R-:W-:Y:S01]  /*a260*/  FFMA.FTZ R2, R7, R2, R10 ;  /* 0x0000000207027223 */ /* 0x002fe2000001000a */
[-CC-:B------:R-:W-:Y:S01]  /*a270*/  FFMA.FTZ R120, R34, R14.reuse, -R42.reuse ;  /* 0x0000000e22787223 */ /* 0x180fe2000001082a */
[-CC-:B------:R-:W-:Y:S01]  /*a280*/  FFMA.FTZ R19, R36, R14.reuse, -R42.reuse ;  /* 0x0000000e24137223 */ /* 0x180fe2000001082a */
[-C--:B------:R-:W-:Y:S01]  /*a290*/  FFMA.FTZ R122, R38, R14.reuse, -R42 ;  /* 0x0000000e267a7223 */ /* 0x080fe2000001082a */
[-CC-:B------:R-:W-:Y:S01]  /*a2a0*/  FFMA.FTZ R137, R49, R14.reuse, -R20.reuse ;  /* 0x0000000e31897223 */ /* 0x180fe20000010814 */
[-CC-:B------:R-:W-:Y:S01]  /*a2b0*/  FFMA.FTZ R32, R51, R14.reuse, -R20.reuse ;  /* 0x0000000e33207223 */ /* 0x180fe20000010814 */
[-CC-:B------:R-:W-:Y:S01]  /*a2c0*/  FFMA.FTZ R139, R53, R14.reuse, -R20.reuse ;  /* 0x0000000e358b7223 */ /* 0x180fe20000010814 */
[----:B------:R-:W1:Y:S01]  /*a2d0*/  MUFU.EX2 R150, R150 ;  /* 0x0000009600967308 */ /* 0x000e620000000800 */
[----:B0-----:R-:W-:Y:S01]  /*a2e0*/  FADD.FTZ R3, R148, R3 ;  /* 0x0000000394037221 */ /* 0x001fe20000010000 */
[-CC-:B------:R-:W-:Y:S01]  /*a2f0*/  FFMA.FTZ R34, R55, R14.reuse, -R20.reuse ;  /* 0x0000000e37227223 */ /* 0x180fe20000010814 */
[-CC-:B------:R-:W-:Y:S01]  /*a300*/  FFMA.FTZ R21, R57, R14.reuse, -R20.reuse ;  /* 0x0000000e39157223 */ /* 0x180fe20000010814 */
[-CC-:B------:R-:W-:Y:S01]  /*a310*/  FFMA.FTZ R36, R59, R14.reuse, -R20.reuse ;  /* 0x0000000e3b247223 */ /* 0x180fe20000010814 */
[-CC-:B------:R-:W-:Y:S01]  /*a320*/  FFMA.FTZ R135, R61, R14.reuse, -R20.reuse ;  /* 0x0000000e3d877223 */ /* 0x180fe20000010814 */
[----:B------:R-:W-:-:S02]  /*a330*/  FFMA.FTZ R38, R63, R14, -R20 ;  /* 0x0000000e3f267223 */ /* 0x000fc40000010814 */
        /* <DEDUP_REMOVED lines=134> */
.L_x_1021:
        /* <DEDUP_REMOVED lines=9> */
[----:B------:R-:W-:Y:S01]  /*ac30*/  F2FP.BF16.F32.PACK_AB R138, R129, R138 ;  /* 0x0000008a818a723e */ /* 0x000fe200000010ff */
[----:B------:R-:W-:Y:S01]  /*ac40*/  FMUL.FTZ R89, R89, R8 ;  /* 0x0000000859597220 */ /* 0x000fe20000410000 */
[----:B------:R-:W-:Y:S01]  /*ac50*/  F2FP.BF16.F32.PACK_AB R132, R127, R132 ;  /* 0x000000847f84723e */ /* 0x000fe200000010ff */
[----:B------:R-:W-:Y:S01]  /*ac60*/  FMUL.FTZ R92, R92, R8 ;  /* 0x000000085c5c7220 */ /* 0x000fe20000410000 */
[----:B------:R-:W-:Y:S01]  /*ac70*/  F2FP.BF16.F32.PACK_AB R134, R125, R134 ;  /* 0x000000867d86723e */ /* 0x000fe200000010ff */
[----:B------:R-:W-:Y:S01]  /*ac80*/  FMUL.FTZ R93, R93, R8 ;  /* 0x000000085d5d7220 */ /* 0x000fe20000410000 */
[----:B------:R-:W-:Y:S01]  /*ac90*/  F2FP.BF16.F32.PACK_AB R128, R123, R128 ;  /* 0x000000807b80723e */ /* 0x000fe200000010ff */
[----:B------:R-:W-:Y:S01]  /*aca0*/  FMUL.FTZ R96, R96, R8 ;  /* 0x0000000860607220 */ /* 0x000fe20000410000 */
[----:B------:R-:W-:Y:S01]  /*acb0*/  SYNCS.ARRIVE.TRANS64.RED.A1T0 RZ, [UR10], RZ ;  /* 0x000000ffffff79a7 */ /* 0x000fe2000810040a */
[----:B------:R-:W-:Y:S01]  /*acc0*/  F2FP.BF16.F32.PACK_AB R130, R121, R130 ;  /* 0x000000827982723e */ /* 0x000fe200000010ff */
        /* <DEDUP_REMOVED lines=54> */
[----:B------:R-:W-:Y:S01]  /*b030*/  F2FP.BF16.F32.PACK_AB R123, R20, R39 ;  /* 0x00000027147b723e */ /* 0x000fe200000010ff */
[----:B------:R-:W-:Y:S06]  /*b040*/  @P1 BRA `(.L_x_1022) ;  /* 0xffffffd800c81947 */ /* 0x000fec000383ffff */
.L_x_1011:
[----:B------:R-:W-:-:S13]  /*b050*/  ISETP.GE.AND P1, PT, R9, UR41, PT ;  /* 0x0000002909007c0c */ /* 0x000fda000bf26270 */
[----:B------:R-:W-:Y:S05]  /*b060*/  @!P1 BRA `(.L_x_1023) ;  /* 0x00000034008c9947 */ /* 0x000fea0003800000 */
[----:B------:R-:W-:Y:S01]  /*b070*/  VIADD R10, R17, 0x9 ;  /* 0x00000009110a7836 */ /* 0x000fe20000000000 */
[----:B------:R-:W-:Y:S01]  /*b080*/  ISETP.GE.U32.AND P1, PT, R23, 0x180, PT ;  /* 0x000001801700780c */ /* 0x000fe20003f26070 */
[----:B------:R-:W-:Y:S01]  /*b090*/  IMAD.MOV.U32 R8, RZ, RZ, R11 ;  /* 0x000000ffff087224 */ /* 0x000fe200078e000b */
[----:B------:R-:W-:Y:S01]  /*b0a0*/  UMOV UR31, UR4 ;  /* 0x00000004001f7c82 */ /* 0x000fe20008000000 */
[----:B------:R-:W-:Y:S01]  /*b0b0*/  IMAD.MOV.U32 R7, RZ, RZ, R15 ;  /* 0x000000ffff077224 */ /* 0x000fe200078e000f */
[----:B------:R-:W-:Y:S01]  /*b0c0*/  SEL R10, R10, 0x9, !P1 ;  /* 0x000000090a0a7807 */ /* 0x000fe20004800000 */
[----:B------:R-:W-:Y:S01]  /*b0d0*/  VIADD R17, R17, 0x8 ;  /* 0x0000000811117836 */ /* 0x000fe20000000000 */
[----:B------:R-:W-:Y:S01]  /*b0e0*/  UMOV UR25, UR7 ;  /* 0x0000000700197c82 */ /* 0x000fe20008000000 */
[----:B------:R-:W-:Y:S01]  /*b0f0*/  ULDC UR26, c[0x0][0x9e4] ;  /* 0x00027900001a7ab9 */ /* 0x000fe20000000800 */
[----:B------:R-:W-:Y:S01]  /*b100*/  ULDC UR27, c[0x0][0x288] ;  /* 0x0000a200001b7ab9 */ /* 0x000fe20000000800 */
[----:B------:R-:W-:Y:S01]  /*b110*/  ULDC UR28, c[0x0][0x2f0] ;  /* 0x0000bc00001c7ab9 */ /* 0x000fe20000000800 */
[----:B------:R-:W-:Y:S01]  /*b120*/  ULDC UR29, c[0x0][0x9d8] ;  /* 0x00027600001d7ab9 */ /* 0x000fe20000000800 */
[----:B------:R-:W-:-:S05]  /*b130*/  ULDC UR30, c[0x0][0x9e0] ;  /* 0x00027800001e7ab9 */ /* 0x000fca0000000800 */
.L_x_1042:
[----:B------:R-:W-:Y:S01]  /*b140*/  UIADD3 UR7, UR25, 0x1, URZ ;  /* 0x0000000119077890 */ /* 0x000fe2000fffe03f */
[----:B------:R-:W-:-:S03]  /*b150*/  ISETP.NE.AND P2, PT, RZ, UR42, PT ;  /* 0x0000002aff007c0c */ /* 0x000fc6000bf45270 */
[----:B------:R-:W-:-:S04]  /*b160*/  UISETP.NE.AND UP0, UPT, UR7, 0x2, UPT ;  /* 0x000000020700788c */ /* 0x000fc8000bf05270 */
[----:B------:R-:W-:Y:S02]  /*b170*/  USEL UR4, URZ, 0x1, UP0 ;  /* 0x000000013f047887 */ /* 0x000fe40008000000 */
[----:B------:R-:W-:Y:S02]  /*b180*/  USEL UR7, UR7, URZ, UP0 ;  /* 0x0000003f07077287 */ /* 0x000fe40008000000 */
[----:B------:R-:W-:Y:S02]  /*b190*/  ULOP3.LUT UR4, UR31, UR4, URZ, 0x3c, !UPT ;  /* 0x000000041f047292 */ /* 0x000fe4000f8e3c3f */
[----:B--2---:R-:W-:Y:S10]  /*b1a0*/  @P2 BRA `(.L_x_1024) ;  /* 0x00000000002c2947 */ /* 0x004ff40003800000 */
[----:B------:R-:W-:Y:S05]  /*b1b0*/  @!P0 BRA `(.L_x_1025) ;  /* 0x0000000000048947 */ /* 0x000fea0003800000 */
[----:B------:R-:W-:Y:S01]  /*b1c0*/  BPT.TRAP 0x1 ;  /* 0x000000040000795c */ /* 0x000fe20000300000 */
.L_x_1025:
[----:B------:R-:W-:Y:S01]  /*b1d0*/  ULEA UR10, UR7, UR43, 0x3 ;  /* 0x0000002b070a7291 */ /* 0x000fe2000f8e183f */
[----:B------:R-:W-:-:S05]  /*b1e0*/  IMAD.U32 R11, RZ, RZ, UR4 ;  /* 0x00000004ff0b7e24 */ /* 0x000fca000f8e00ff */
[----:B------:R-:W-:-:S04]  /*b1f0*/  SHF.L.U32 R11, R11, 0x1f, RZ ;  /* 0x0000001f0b0b7819 */ /* 0x000fc800000006ff */
[----:B------:R0:W1:Y:S01]  /*b200*/  SYNCS.PHASECHK.TRANS64.TRYWAIT P1, [UR10+0x16830], R11 ;  /* 0x0168300bff0075a7 */ /* 0x000062000802014a */
[----:B------:R-:W-:Y:S05]  /*b210*/  @!P0 BRA `(.L_x_1026) ;  /* 0x0000000000048947 */ /* 0x000fea0003800000 */
[----:B------:R-:W-:Y:S01]  /*b220*/  BPT.TRAP 0x1 ;  /* 0x000000040000795c */ /* 0x000fe20000300000 */
.L_x_1026:
[----:B-1----:R-:W-:Y:S05]  /*b230*/  @P1 BRA `(.L_x_1024) ;  /* 0x0000000000081947 */ /* 0x002fea0003800000 */
[----:B------:R-:W1:Y:S02]  /*b240*/  SYNCS.PHASECHK.TRANS64.TRYWAIT P1, [UR10+0x16830], R11 ;  /* 0x0168300bff0075a7 */ /* 0x000e64000802014a */
[----:B-1----:R-:W-:Y:S05]  /*b250*/  @!P1 BRA `(.L_x_1027) ;  /* 0x0000009000549947 */ /* 0x002fea0003800000 */
.L_x_1024:
[----:B------:R2:W-:Y:S01]  /*b260*/  BAR.SYNC.DEFER_BLOCKING R17, 0x100 ;  /* 0x000400110000751d */ /* 0x0005e20000010000 */
[----:B------:R-:W-:Y:S01]  /*b270*/  R2UR UR20, R4 ;  /* 0x00000000041472ca */ /* 0x000fe200000e0000 */
[----:B------:R-:W-:Y:S01]  /*b280*/  ULEA UR22, UR7, UR6, 0xa ;  /* 0x0000000607167291 */ /* 0x000fe2000f8e503f */
[----:B------:R-:W-:-:S03]  /*b290*/  R2UR UR21, R5 ;  /* 0x00000000051572ca */ /* 0x000fc600000e0000 */
[----:B------:R-:W-:Y:S01]  /*b2a0*/  UMOV UR23, 0x40000040 ;  /* 0x4000004000177882 */ /* 0x000fe20000000000 */
[----:B------:R-:W-:Y:S01]  /*b2b0*/  UIADD3 UR10, UR22, 0x2, URZ ;  /* 0x00000002160a7890 */ /* 0x000fe2000fffe03f */
[----:B------:R-:W-:Y:S01]  /*b2c0*/  UMOV UR11, 0x40000040 ;  /* 0x40000040000b7882 */ /* 0x000fe20000000000 */
[----:B------:R-:W-:Y:S01]  /*b2d0*/  UIADD3 UR14, UR22, 0x4, URZ ;  /* 0x00000004160e7890 */ /* 0x000fe2000fffe03f */
[----:B------:R-:W-:Y:S01]  /*b2e0*/  UMOV UR15, 0x40000040 ;  /* 0x40000040000f7882 */ /* 0x000fe20000000000 */
[----:B------:R-:W-:Y:S01]  /*b2f0*/  UIADD3 UR18, UR22, 0x6, URZ ;  /* 0x0000000616127890 */ /* 0x000fe2000fffe03f */
[----:B------:R-:W-:Y:S01]  /*b300*/  UMOV UR19, 0x40000040 ;  /* 0x4000004000137882 */ /* 0x000fe20000000000 */
        /* <DEDUP_REMOVED lines=12> */
[----:B--2---:R-:W-:Y:S05]  /*b3d0*/  @P2 BRA `(.L_x_1028) ;  /* 0x00000000002c2947 */ /* 0x004fea0003800000 */
[----:B------:R-:W-:Y:S05]  /*b3e0*/  @!P0 BRA `(.L_x_1029) ;  /* 0x0000000000048947 */ /* 0x000fea0003800000 */
[----:B------:R-:W-:Y:S01]  /*b3f0*/  BPT.TRAP 0x1 ;  /* 0x000000040000795c */ /* 0x000fe20000300000 */
.L_x_1029:
[----:B------:R-:W-:Y:S01]  /*b400*/  ULEA UR10, UR25, UR43, 0x3 ;  /* 0x0000002b190a7291 */ /* 0x000fe2000f8e183f */
[----:B01----:R-:W-:-:S05]  /*b410*/  IMAD.U32 R11, RZ, RZ, UR31 ;  /* 0x0000001fff0b7e24 */ /* 0x003fca000f8e00ff */
[----:B------:R-:W-:-:S04]  /*b420*/  SHF.L.U32 R11, R11, 0x1f, RZ ;  /* 0x0000001f0b0b7819 */ /* 0x000fc800000006ff */
[----:B------:R0:W1:Y:S01]  /*b430*/  SYNCS.PHASECHK.TRANS64.TRYWAIT P1, [UR10+0x16850], R11 ;  /* 0x0168500bff0075a7 */ /* 0x000062000802014a */
[----:B------:R-:W-:Y:S05]  /*b440*/  @!P0 BRA `(.L_x_1030) ;  /* 0x0000000000048947 */ /* 0x000fea0003800000 */
[----:B------:R-:W-:Y:S01]  /*b450*/  BPT.TRAP 0x1 ;  /* 0x000000040000795c */ /* 0x000fe20000300000 */
.L_x_1030:
[----:B-1----:R-:W-:Y:S05]  /*b460*/  @P1 BRA `(.L_x_1028) ;  /* 0x0000000000081947 */ /* 0x002fea0003800000 */
[----:B------:R-:W1:Y:S02]  /*b470*/  SYNCS.PHASECHK.TRANS64.TRYWAIT P1, [UR10+0x16850], R11 ;  /* 0x0168500bff0075a7 */ /* 0x000e64000802014a */
[----:B-1----:R-:W-:Y:S05]  /*b480*/  @!P1 BRA `(.L_x_1031) ;  /* 0x0000008c00e09947 */ /* 0x002fea0003800000 */
.L_x_1028:
[----:B------:R-:W-:Y:S01]  /*b490*/  UIADD3 UR10, UR43, 0x400, URZ ;  /* 0x000004002b0a7890 */ /* 0x000fe2000fffe03f */
[----:B------:R-:W-:Y:S01]  /*b4a0*/  WARPGROUP.ARRIVE ;  /* 0x00000000000079c5 */ /* 0x000fe20000000000 */
[----:B------:R-:W-:Y:S02]  /*b4b0*/  UMOV UR11, 0x40000040 ;  /* 0x40000040000b7882 */ /* 0x000fe40000000000 */
[----:B------:R-:W-:-:S04]  /*b4c0*/  USHF.R.U32.HI UR10, URZ, 0x4, UR10 ;  /* 0x000000043f0a7899 */ /* 0x000fc8000801160a */
[----:B------:R-:W-:-:S04]  /*b4d0*/  ULOP3.LUT UR10, UR10, 0x3fff, URZ, 0xc0, !UPT ;  /* 0x00003fff0a0a7892 */ /* 0x000fc8000f8ec03f */
        /* <DEDUP_REMOVED lines=42> */
.L_x_1032:
[----:B------:R-:W-:Y:S01]  /*b780*/  UISETP.NE.AND UP1, UPT, UR40, URZ, UPT ;  /* 0x0000003f2800728c */ /* 0x000fe2000bf25270 */
[----:B01----:R-:W-:Y:S01]  /*b790*/  FMUL.FTZ R11, R26, UR29 ;  /* 0x0000001d1a0b7c20 */ /* 0x003fe20008410000 */
[----:B------:R-:W-:Y:S01]  /*b7a0*/  FMUL.FTZ R26, R46, UR29 ;  /* 0x0000001d2e1a7c20 */ /* 0x000fe20008410000 */
[----:B------:R-:W-:Y:S01]  /*b7b0*/  FMUL.FTZ R18, R31, UR29 ;  /* 0x0000001d1f127c20 */ /* 0x000fe20008410000 */
[----:B------:R-:W-:Y:S01]  /*b7c0*/  FMUL.FTZ R31, R55, UR29 ;  /* 0x0000001d371f7c20 */ /* 0x000fe20008410000 */
[----:B------:R-:W-:Y:S01]  /*b7d0*/  FMUL.FTZ R55, R65, UR29 ;  /* 0x0000001d41377c20 */ /* 0x000fe20008410000 */
[----:B------:R-:W-:Y:S01]  /*b7e0*/  PLOP3.LUT P1, PT, PT, PT, UP1, 0x80, 0x0 ;  /* 0x000000000000781c */ /* 0x000fe20003f2f018 */
[----:B------:R-:W-:Y:S01]  /*b7f0*/  FMUL.FTZ R129, R56, UR29 ;  /* 0x0000001d38817c20 */ /* 0x000fe20008410000 */
[----:B------:R-:W-:Y:S01]  /*b800*/  PLOP3.LUT P2, PT, PT, PT, UP1, 0x80, 0x0 ;  /* 0x000000000000781c */ /* 0x000fe20003f4f018 */
[----:B------:R-:W-:Y:S01]  /*b810*/  FMUL.FTZ R65, R69, UR29 ;  /* 0x0000001d45417c20 */ /* 0x000fe20008410000 */
[----:B------:R-:W-:Y:S01]  /*b820*/  FMUL.FTZ R56, R64, UR29 ;  /* 0x0000001d40387c20 */ /* 0x000fe20008410000 */
[----:B------:R-:W-:Y:S01]  /*b830*/  @UP1 ULDC UR11, c[0x0][0x44c] ;  /* 0x00011300000b1ab9 */ /* 0x000fe20000000800 */
[----:B------:R-:W-:-:S02]  /*b840*/  IMAD.MOV.U32 R69, RZ, RZ, R6 ;  /* 0x000000ffff457224 */ /* 0x000fc400078e0006 */
[----:B------:R-:W-:Y:S01]  /*b850*/  FMUL.FTZ R12, R27, UR29 ;  /* 0x0000001d1b0c7c20 */ /* 0x000fe20008410000 */
[----:B------:R-:W-:Y:S02]  /*b860*/  IMAD.SHL.U32 R64, R9, 0x80, RZ ;  /* 0x0000008009407824 */ /* 0x000fe400078e00ff */
[----:B------:R-:W-:Y:S01]  /*b870*/  FMUL.FTZ R22, R39, UR29 ;  /* 0x0000001d27167c20 */ /* 0x000fe20008410000 */
[----:B------:R-:W-:Y:S01]  /*b880*/  FMUL.FTZ R27, R47, UR29 ;  /* 0x0000001d2f1b7c20 */ /* 0x000fe20008410000 */
[----:B------:R-:W-:Y:S01]  /*b890*/  FMUL.FTZ R39, R71, UR29 ;  /* 0x0000001d47277c20 */ /* 0x000fe20008410000 */
[----:B------:R-:W-:Y:S01]  /*b8a0*/  FMUL.FTZ R120, R28, UR29 ;  /* 0x0000001d1c787c20 */ /* 0x000fe20008410000 */
[----:B------:R-:W-:Y:S01]  /*b8b0*/  @P1 IMAD.HI.U32 R46, R6, UR11, RZ ;  /* 0x0000000b062e1c27 */ /* 0x000fe2000f8e00ff */
[----:B------:R-:W-:Y:S01]  /*b8c0*/  @UP1 ULDC UR11, c[0x0][0x450] ;  /* 0x00011400000b1ab9 */ /* 0x000fe20000000800 */
[----:B------:R-:W-:Y:S02]  /*b8d0*/  IADD3 R47, -R64, 0x1, RZ ;  /* 0x00000001402f7810 */ /* 0x000fe40007ffe1ff */
[----:B------:R-:W-:Y:S01]  /*b8e0*/  FMUL.FTZ R121, R29, UR29 ;  /* 0x0000001d1d797c20 */ /* 0x000fe20008410000 */
[----:B------:R-:W-:Y:S01]  /*b8f0*/  UISETP.NE.AND UP0, UPT, UR44, URZ, UPT ;  /* 0x0000003f2c00728c */ /* 0x000fe2000bf05270 */
[----:B------:R-:W-:Y:S01]  /*b900*/  @P2 SHF.R.U32.HI R69, RZ, UR11, R46 ;  /* 0x0000000bff452c19 */ /* 0x000fe2000801162e */
[----:B------:R-:W-:Y:S01]  /*b910*/  FMUL.FTZ R13, R30, UR29 ;  /* 0x0000001d1e0d7c20 */ /* 0x000fe20008410000 */
        /* <DEDUP_REMOVED lines=54> */
[----:B------:R-:W1:Y:S01]  /*bc80*/  MUFU.TANH R14, R14 ;  /* 0x0000000e000e7308 */ /* 0x000e620000002400 */
[----:B------:R-:W-:Y:S01]  /*bc90*/  IMAD R49, R16, UR28, R49 ;  /* 0x0000001c10317c24 */ /* 0x000fe2000f8e0231 */
[----:B------:R-:W-:-:S03]  /*bca0*/  UPRMT UR10, UR5, 0x654, UR10 ;  /* 0x00000654050a7896 */ /* 0x000fc6000800000a */
[----:B------:R-:W-:-:S03]  /*bcb0*/  VIADD R49, R49, -UR27 ;  /* 0x8000001b31317c36 */ /* 0x000fc60008000000 */
[----:B------:R-:W3:Y:S01]  /*bcc0*/  MUFU.TANH R15, R15 ;  /* 0x0000000f000f7308 */ /* 0x000ee20000002400 */
[C---:B------:R-:W-:Y:S02]  /*bcd0*/  VIADD R70, R49.reuse, UR30 ;  /* 0x0000001e31467c36 */ /* 0x040fe40008000000 */
[----:B------:R-:W-:Y:S01]  /*bce0*/  VIADD R68, R49, UR24 ;  /* 0x0000001831447c36 */ /* 0x000fe20008000000 */
[----:B------:R-:W-:Y:S01]  /*bcf0*/  SYNCS.ARRIVE.TRANS64.RED.A1T0 RZ, [UR10], RZ ;  /* 0x000000ffffff79a7 */ /* 0x000fe2000810040a */
[--C-:B0-----:R-:W-:Y:S02]  /*bd00*/  IMAD.IADD R72, R70, 0x1, R71.reuse ;  /* 0x0000000146487824 */ /* 0x101fe400078e0247 */
[----:B------:R-:W-:Y:S01]  /*bd10*/  IMAD.IADD R73, R68, 0x1, R71 ;  /* 0x0000000144497824 */ /* 0x000fe200078e0247 */
[----:B------:R-:W0:Y:S08]  /*bd20*/  MUFU.TANH R11, R11 ;  /* 0x0000000b000b7308 */ /* 0x000e300000002400 */
        /* <DEDUP_REMOVED lines=61> */
[----:B-1-34-:R-:W-:Y:S05]  /*c100*/  @P1 BRA `(.L_x_1033) ;  /* 0x00000000005c1947 */ /* 0x01afea0003800000 */
[----:B------:R-:W-:Y:S01]  /*c110*/  IMAD R48, R16, UR28, R71 ;  /* 0x0000001c10307c24 */ /* 0x000fe2000f8e0247 */
[----:B------:R-:W-:Y:S03]  /*c120*/  BSSY B0, `(.L_x_1034) ;  /* 0x0000011000007945 */ /* 0x000fe60003800000 */
[----:B------:R-:W-:-:S05]  /*c130*/  VIADD R71, R48, -UR27 ;  /* 0x8000001b30477c36 */ /* 0x000fca0008000000 */
        /* <DEDUP_REMOVED lines=10> */
.L_x_1035:
[----:B------:R-:W-:-:S05]  /*c1e0*/  IMAD.U32 R74, RZ, RZ, UR26 ;  /* 0x0000001aff4a7e24 */ /* 0x000fca000f8e00ff */
[----:B------:R-:W-:-:S13]  /*c1f0*/  ISETP.NE.AND P1, PT, R74, 0x1, PT ;  /* 0x000000014a00780c */ /* 0x000fda0003f25270 */
[----:B------:R-:W1:Y:S02]  /*c200*/  @P1 LDC.64 R48, c[0x0][0x9e8] ;  /* 0x00027a00ff301b82 */ /* 0x000e640000000a00 */
[----:B-1----:R-:W-:-:S05]  /*c210*/  @P1 IMAD.HI.U32 R48, R71, R48, RZ ;  /* 0x0000003047301227 */ /* 0x002fca00078e00ff */
[----:B------:R-:W-:-:S07]  /*c220*/  @P1 SHF.R.U32.HI R71, RZ, R49, R48 ;  /* 0x00000031ff471219 */ /* 0x000fce0000011630 */
.L_x_1036:
[----:B------:R-:W-:Y:S05]  /*c230*/  BSYNC B0 ;  /* 0x0000000000007941 */ /* 0x000fea0003800000 */
.L_x_1034:
[----:B------:R-:W-:-:S04]  /*c240*/  IMAD R71, R71, R74, -R64 ;  /* 0x0000004a47477224 */ /* 0x000fc800078e0a40 */
[----:B------:R-:W-:-:S05]  /*c250*/  IMAD R71, R0, -0x2, R71 ;  /* 0xfffffffe00477824 */ /* 0x000fca00078e0247 */
[----:B------:R-:W-:Y:S02]  /*c260*/  VIADDMNMX R72, R71, R74, R72, PT ;  /* 0x0000004a47487246 */ /* 0x000fe40003800148 */
[----:B------:R-:W-:-:S07]  /*c270*/  VIMNMX R73, R73, R71, !PT ;  /* 0x0000004749497248 */ /* 0x000fce0007fe0100 */
.L_x_1033:
[----:B------:R-:W-:Y:S01]  /*c280*/  ISETP.GT.AND P1, PT, R9, -0x1, PT ;  /* 0xffffffff0900780c */ /* 0x000fe20003f24270 */
[----:B------:R-:W1:Y:S01]  /*c290*/  SHFL.IDX PT, R79, R69, 0x1, 0x1c1f ;  /* 0x003c1f00454f7f89 */ /* 0x000e6200000e0000 */
[----:B------:R-:W-:Y:S02]  /*c2a0*/  UISETP.NE.AND UP0, UPT, UR44, URZ, UPT ;  /* 0x0000003f2c00728c */ /* 0x000fe4000bf05270 */
[C---:B------:R-:W-:Y:S02]  /*c2b0*/  ISETP.GT.AND P3, PT, R73.reuse, 0x8, P1 ;  /* 0x000000084900780c */ /* 0x040fe40000f64270 */
[C---:B------:R-:W-:Y:S02]  /*c2c0*/  ISETP.GT.AND P6, PT, R73.reuse, RZ, P1 ;  /* 0x000000ff4900720c */ /* 0x040fe40000fc4270 */
[----:B------:R-:W-:Y:S02]  /*c2d0*/  ISETP.LT.OR P3, PT, R72, 0x9, P3 ;  /* 0x000000094800780c */ /* 0x000fe40001f61670 */
[----:B------:R-:W-:-:S02]  /*c2e0*/  ISETP.GT.AND P2, PT, R73, 0x1, P1 ;  /* 0x000000014900780c */ /* 0x000fc40000f44270 */
[----:B0-----:R-:W-:Y:S02]  /*c2f0*/  FSEL R85, R120, -INF , !P3 ;  /* 0xff80000078557808 */ /* 0x001fe40005800000 */
        /* <DEDUP_REMOVED lines=108> */
.L_x_1039:
[----:B------:R-:W-:-:S05]  /*c9c0*/  IMAD.U32 R52, RZ, RZ, UR26 ;  /* 0x0000001aff347e24 */ /* 0x000fca000f8e00ff */
[----:B------:R-:W-:-:S13]  /*c9d0*/  ISETP.NE.AND P2, PT, R52, 0x1, PT ;  /* 0x000000013400780c */ /* 0x000fda0003f45270 */
[----:B------:R-:W0:Y:S02]  /*c9e0*/  @P2 LDC.64 R14, c[0x0][0x9e8] ;  /* 0x00027a00ff0e2b82 */ /* 0x000e240000000a00 */
[----:B0-----:R-:W-:-:S05]  /*c9f0*/  @P2 IMAD.HI.U32 R14, R67, R14, RZ ;  /* 0x0000000e430e2227 */ /* 0x001fca00078e00ff */
[----:B------:R-:W-:-:S07]  /*ca00*/  @P2 SHF.R.U32.HI R67, RZ, R15, R14 ;  /* 0x0000000fff432219 */ /* 0x000fce000001160e */
.L_x_1040:
[----:B------:R-:W-:Y:S05]  /*ca10*/  BSYNC B0 ;  /* 0x0000000000007941 */ /* 0x000fea0003800000 */
.L_x_1038:
[----:B------:R-:W-:-:S04]  /*ca20*/  IMAD R67, R67, R52, -R64 ;  /* 0x0000003443437224 */ /* 0x000fc800078e0a40 */
[----:B------:R-:W-:-:S05]  /*ca30*/  IMAD R67, R0, -0x2, R67 ;  /* 0xfffffffe00437824 */ /* 0x000fca00078e0243 */
[----:B------:R-:W-:Y:S02]  /*ca40*/  VIADDMNMX R48, R67, R52, R48, PT ;  /* 0x0000003443307246 */ /* 0x000fe40003800130 */
[----:B------:R-:W-:-:S07]  /*ca50*/  VIMNMX R50, R50, R67, !PT ;  /* 0x0000004332327248 */ /* 0x000fce0007fe0100 */
.L_x_1037:
[----:B------:R-:W-:Y:S02]  /*ca60*/  FMNMX.FTZ R14, R75, R7, !PT ;  /* 0x000000074b0e7209 */ /* 0x000fe40007810000 */
[----:B------:R-:W-:Y:S02]  /*ca70*/  ISETP.GT.AND P5, PT, R50, 0x10, P1 ;  /* 0x000000103200780c */ /* 0x000fe40000fa4270 */
[----:B------:R-:W-:Y:S02]  /*ca80*/  FMNMX.FTZ R14, R77, R14, !PT ;  /* 0x0000000e4d0e7209 */ /* 0x000fe40007810000 */
[----:B------:R-:W-:Y:S02]  /*ca90*/  ISETP.LT.OR P5, PT, R48, 0x11, P5 ;  /* 0x000000113000780c */ /* 0x000fe40002fa1670 */
[----:B------:R-:W-:Y:S02]  /*caa0*/  FMNMX.FTZ R14, R85, R14, !PT ;  /* 0x0000000e550e7209 */ /* 0x000fe40007810000 */
[----:B------:R-:W-:-:S02]  /*cab0*/  FSEL R19, R19, -INF , !P5 ;  /* 0xff80000013137808 */ /* 0x000fc40006800000 */
[----:B------:R-:W-:Y:S02]  /*cac0*/  FMNMX.FTZ R14, R131, R14, !PT ;  /* 0x0000000e830e7209 */ /* 0x000fe40007810000 */
[----:B------:R-:W-:Y:S02]  /*cad0*/  ISETP.GT.AND P5, PT, R50, 0x20, P1 ;  /* 0x000000203200780c */ /* 0x000fe40000fa4270 */
[----:B------:R-:W-:Y:S02]  /*cae0*/  FMNMX.FTZ R14, R137, R14, !PT ;  /* 0x0000000e890e7209 */ /* 0x000fe40007810000 */
[----:B------:R-:W-:Y:S02]  /*caf0*/  ISETP.LT.OR P5, PT, R48, 0x21, P5 ;  /* 0x000000213000780c */ /* 0x000fe40002fa1670 */
[----:B------:R-:W-:Y:S02]  /*cb00*/  FMNMX.FTZ R14, R141, R14, !PT ;  /* 0x0000000e8d0e7209 */ /* 0x000fe40007810000 */
[----:B------:R-:W-:-:S02]  /*cb10*/  FSEL R25, R25, -INF , !P5 ;  /* 0xff80000019197808 */ /* 0x000fc40006800000 */
[----:B------:R-:W-:Y:S02]  /*cb20*/  FMNMX.FTZ R14, R143, R14, !PT ;  /* 0x0000000e8f0e7209 */ /* 0x000fe40007810000 */
[C---:B------:R-:W-:Y:S02]  /*cb30*/  ISETP.GT.AND P5, PT, R50.reuse, RZ, P1 ;  /* 0x000000ff3200720c */ /* 0x040fe40000fa4270 */
[----:B------:R-:W-:Y:S02]  /*cb40*/  FMNMX.FTZ R14, R155, R14, !PT ;  /* 0x0000000e9b0e7209 */ /* 0x000fe40007810000 */
[C---:B------:R-:W-:Y:S02]  /*cb50*/  ISETP.GT.AND P4, PT, R50.reuse, 0x9, P1 ;  /* 0x000000093200780c */ /* 0x040fe40000f84270 */
[----:B------:R-:W-:Y:S02]  /*cb60*/  FMNMX.FTZ R14, R153, R14, !PT ;  /* 0x0000000e990e7209 */ /* 0x000fe40007810000 */
[----:B------:R-:W-:-:S02]  /*cb70*/  ISETP.GT.AND P6, PT, R50, 0x1, P1 ;  /* 0x000000013200780c */ /* 0x000fc40000fc4270 */
[----:B------:R-:W-:Y:S02]  /*cb80*/  FMNMX.FTZ R14, R151, R14, !PT ;  /* 0x0000000e970e7209 */ /* 0x000fe40007810000 */
[C---:B------:R-:W-:Y:S02]  /*cb90*/  ISETP.LT.OR P5, PT, R48.reuse, 0x1, P5 ;  /* 0x000000013000780c */ /* 0x040fe40002fa1670 */
[----:B------:R-:W-:Y:S02]  /*cba0*/  FMNMX.FTZ R14, R149, R14, !PT ;  /* 0x0000000e950e7209 */ /* 0x000fe40007810000 */
[----:B------:R-:W-:Y:S02]  /*cbb0*/  ISETP.LT.OR P4, PT, R48, 0xa, P4 ;  /* 0x0000000a3000780c */ /* 0x000fe40002781670 */
[----:B------:R-:W-:Y:S02]  /*cbc0*/  FMNMX.FTZ R14, R147, R14, !PT ;  /* 0x0000000e930e7209 */ /* 0x000fe40007810000 */
[----:B------:R-:W-:-:S02]  /*cbd0*/  ISETP.GT.AND P3, PT, R50, 0x8, P1 ;  /* 0x000000083200780c */ /* 0x000fc40000f64270 */
[----:B------:R-:W-:Y:S02]  /*cbe0*/  FMNMX.FTZ R14, R145, R14, !PT ;  /* 0x0000000e910e7209 */ /* 0x000fe40007810000 */
[----:B------:R-:W-:Y:S02]  /*cbf0*/  ISETP.LT.OR P6, PT, R48, 0x2, P6 ;  /* 0x000000023000780c */ /* 0x000fe400037c1670 */
[----:B------:R-:W-:Y:S02]  /*cc00*/  FMNMX.FTZ R14, R87, R14, !PT ;  /* 0x0000000e570e7209 */ /* 0x000fe40007810000 */
[----:B------:R-:W-:Y:S02]  /*cc10*/  FSEL R135, R11, -INF , !P5 ;  /* 0xff8000000b877808 */ /* 0x000fe40006800000 */
[----:B------:R-:W-:Y:S02]  /*cc20*/  FMNMX.FTZ R14, R121, R14, !PT ;  /* 0x0000000e790e7209 */ /* 0x000fe40007810000 */
[----:B------:R-:W-:-:S02]  /*cc30*/  FSEL R73, R18, -INF , !P4 ;  /* 0xff80000012497808 */ /* 0x000fc40006000000 */
[----:B------:R-:W-:Y:S02]  /*cc40*/  FMNMX.FTZ R14, R123, R14, !PT ;  /* 0x0000000e7b0e7209 */ /* 0x000fe40007810000 */
[----:B------:R-:W-:Y:S02]  /*cc50*/  ISETP.LT.OR P3, PT, R48, 0x9, P3 ;  /* 0x000000093000780c */ /* 0x000fe40001f61670 */
[----:B------:R-:W-:Y:S02]  /*cc60*/  FMNMX.FTZ R14, R129, R14, !PT ;  /* 0x0000000e810e7209 */ /* 0x000fe40007810000 */
[----:B------:R-:W-:Y:S02]  /*cc70*/  FSEL R67, R12, -INF , !P6 ;  /* 0xff8000000c437808 */ /* 0x000fe40007000000 */
[----:B------:R-:W-:Y:S02]  /*cc80*/  FMNMX.FTZ R14, R125, R14, !PT ;  /* 0x0000000e7d0e7209 */ /* 0x000fe40007810000 */
[----:B------:R-:W-:-:S02]  /*cc90*/  FMNMX.FTZ R18, R135, R8, !PT ;  /* 0x0000000887127209 */ /* 0x000fc40007810000 */
[----:B------:R-:W-:Y:S02]  /*cca0*/  FMNMX.FTZ R14, R127, R14, !PT ;  /* 0x0000000e7f0e7209 */ /* 0x000fe40007810000 */
[----:B------:R-:W-:Y:S02]  /*ccb0*/  FSEL R13, R13, -INF , !P3 ;  /* 0xff8000000d0d7808 */ /* 0x000fe40005800000 */
[----:B------:R-:W-:Y:S02]  /*ccc0*/  FMNMX.FTZ R14, R83, R14, !PT ;  /* 0x0000000e530e7209 */ /* 0x000fe40007810000 */
[----:B------:R-:W-:Y:S02]  /*ccd0*/  FMNMX.FTZ R18, R67, R18, !PT ;  /* 0x0000001243127209 */ /* 0x000fe40007810000 */
[----:B------:R-:W-:Y:S02]  /*cce0*/  FMNMX.FTZ R14, R81, R14, !PT ;  /* 0x0000000e510e7209 */ /* 0x000fe40007810000 */
[----:B------:R-:W-:-:S02]  /*ccf0*/  ISETP.GT.AND P2, PT, R50, 0x11, P1 ;  /* 0x000000113200780c */ /* 0x000fc40000f44270 */
[----:B------:R-:W-:Y:S02]  /*cd00*/  FMNMX.FTZ R14, R71, R14, !PT ;  /* 0x0000000e470e7209 */ /* 0x000fe40007810000 */
[----:B------:R-:W-:Y:S02]  /*cd10*/  FMNMX.FTZ R18, R13, R18, !PT ;  /* 0x000000120d127209 */ /* 0x000fe40007810000 */
[----:B------:R-:W-:Y:S02]  /*cd20*/  FMNMX.FTZ R14, R69, R14, !PT ;  /* 0x0000000e450e7209 */ /* 0x000fe40007810000 */
[----:B------:R-:W-:Y:S02]  /*cd30*/  ISETP.GT.AND P3, PT, R50, 0x18, P1 ;  /* 0x000000183200780c */ /* 0x000fe40000f64270 */
[----:B------:R-:W-:Y:S02]  /*cd40*/  FMNMX.FTZ R14, R65, R14, !PT ;  /* 0x0000000e410e7209 */ /* 0x000fe40007810000 */
[----:B------:R-:W-:-:S02]  /*cd50*/  ISETP.LT.OR P2, PT, R48, 0x12, P2 ;  /* 0x000000123000780c */ /* 0x000fc40001741670 */
        /* <DEDUP_REMOVED lines=9> */
[----:B------:R-:W-:Y:S02]  /*cdf0*/  ISETP.LT.OR P4, PT, R48, 0x1a, P4 ;  /* 0x0000001a3000780c */ /* 0x000fe40002781670 */
[----:B------:R-:W-:Y:S02]  /*ce00*/  FMNMX.FTZ R14, R53, R14, !PT ;  /* 0x0000000e350e7209 */ /* 0x000fe40007810000 */
[----:B------:R-:W-:-:S02]  /*ce10*/  FSEL R21, R21, -INF , !P3 ;  /* 0xff80000015157808 */ /* 0x000fc40005800000 */
[----:B------:R-:W-:Y:S02]  /*ce20*/  FMNMX.FTZ R14, R51, R14, !PT ;  /* 0x0000000e330e7209 */ /* 0x000fe40007810000 */
[----:B------:R-:W-:Y:S02]  /*ce30*/  FSEL R79, R22, -INF , !P4 ;  /* 0xff800000164f7808 */ /* 0x000fe40006000000 */
[----:B------:R-:W-:Y:S02]  /*ce40*/  FMNMX.FTZ R52, R49, R14, !PT ;  /* 0x0000000e31347209 */ /* 0x000fe40007810000 */
[----:B------:R-:W0:Y:S01]  /*ce50*/  LDC R14, c[0x0][0x988] ;  /* 0x00026200ff0e7b82 */ /* 0x000e220000000800 */
[C---:B------:R-:W-:Y:S02]  /*ce60*/  ISETP.GT.AND P3, PT, R50.reuse, 0x28, P1 ;  /* 0x000000283200780c */ /* 0x040fe40000f64270 */
[----:B------:R-:W1:Y:S01]  /*ce70*/  SHFL.BFLY PT, R15, R52, 0x2, 0x1f ;  /* 0x0c401f00340f7f89 */ /* 0x000e6200000e0000 */
[----:B------:R-:W-:-:S02]  /*ce80*/  ISETP.GT.AND P4, PT, R50, 0x29, P1 ;  /* 0x000000293200780c */ /* 0x000fc40000f84270 */
[C---:B------:R-:W-:Y:S02]  /*ce90*/  ISETP.LT.OR P3, PT, R48.reuse, 0x29, P3 ;  /* 0x000000293000780c */ /* 0x040fe40001f61670 */
[----:B------:R-:W-:Y:S02]  /*cea0*/  ISETP.LT.OR P4, PT, R48, 0x2a, P4 ;  /* 0x0000002a3000780c */ /* 0x000fe40002781670 */
[----:B------:R-:W-:Y:S02]  /*ceb0*/  FSEL R133, R26, -INF , !P3 ;  /* 0xff8000001a857808 */ /* 0x000fe40005800000 */
[C---:B------:R-:W-:Y:S02]  /*cec0*/  ISETP.GT.AND P3, PT, R50.reuse, 0x31, P1 ;  /* 0x000000313200780c */ /* 0x040fe40000f64270 */
[----:B------:R-:W-:Y:S02]  /*ced0*/  ISETP.GT.AND P5, PT, R50, 0x38, P1 ;  /* 0x000000383200780c */ /* 0x000fe40000fa4270 */
[----:B------:R-:W-:-:S02]  /*cee0*/  ISETP.LT.OR P3, PT, R48, 0x32, P3 ;  /* 0x000000323000780c */ /* 0x000fc40001f61670 */
[----:B------:R-:W-:Y:S02]  /*cef0*/  ISETP.LT.OR P5, PT, R48, 0x39, P5 ;  /* 0x000000393000780c */ /* 0x000fe40002fa1670 */
[----:B-1----:R-:W-:-:S05]  /*cf00*/  FMNMX.FTZ R54, R52, R15, !PT ;  /* 0x0000000f34367209 */ /* 0x002fca0007810000 */
[----:B------:R-:W1:Y:S02]  /*cf10*/  SHFL.BFLY PT, R15, R54, 0x1, 0x1f ;  /* 0x0c201f00360f7f89 */ /* 0x000e6400000e0000 */
[----:B-1----:R-:W-:-:S04]  /*cf20*/  FMNMX.FTZ R15, R54, R15, !PT ;  /* 0x0000000f360f7209 */ /* 0x002fc80007810000 */
[C---:B------:R-:W-:Y:S01]  /*cf30*/  FSETP.NEU.FTZ.AND P6, PT, R15.reuse, -INF , PT ;  /* 0xff8000000f00780b */ /* 0x040fe20003fdd000 */
[----:B0-----:R-:W-:-:S05]  /*cf40*/  FMUL.FTZ R12, R15, R14 ;  /* 0x0000000e0f0c7220 */ /* 0x001fca0000410000 */
[----:B------:R-:W-:-:S05]  /*cf50*/  FSEL R12, R12, RZ, P6 ;  /* 0x000000ff0c0c7208 */ /* 0x000fca0003000000 */
[-CC-:B------:R-:W-:Y:S01]  /*cf60*/  FFMA.FTZ R148, R75, R14.reuse, -R12.reuse ;  /* 0x0000000e4b947223 */ /* 0x180fe2000001080c */
[----:B------:R-:W-:Y:S01]  /*cf70*/  FSEL R75, R20, -INF , !P2 ;  /* 0xff800000144b7808 */ /* 0x000fe20005000000 */
        /* <DEDUP_REMOVED lines=28> */
[-CC-:B------:R-:W-:Y:S01]  /*d140*/  FFMA.FTZ R71, R71, R14.reuse, -R12.reuse ;  /* 0x0000000e47477223 */ /* 0x180fe2000001080c */
[C---:B------:R-:W-:Y:S01]  /*d150*/  ISETP.GT.AND P4, PT, R50.reuse, 0x39, P1 ;  /* 0x000000393200780c */ /* 0x040fe20000f84270 */
[-CC-:B------:R-:W-:Y:S01]  /*d160*/  FFMA.FTZ R130, R69, R14.reuse, -R12.reuse ;  /* 0x0000000e45827223 */ /* 0x180fe2000001080c */
[----:B------:R-:W-:Y:S01]  /*d170*/  FSEL R141, R29, -INF , !P3 ;  /* 0xff8000001d8d7808 */ /* 0x000fe20005800000 */
[--C-:B------:R-:W-:Y:S01]  /*d180*/  FFMA.FTZ R29, R155, R14, -R12.reuse ;  /* 0x0000000e9b1d7223 */ /* 0x100fe2000001080c */
[----:B------:R-:W-:Y:S01]  /*d190*/  FMNMX.FTZ R18, R139, R18, !PT ;  /* 0x000000128b127209 */ /* 0x000fe20007810000 */
[-CC-:B------:R-:W-:Y:S01]  /*d1a0*/  FFMA.FTZ R124, R63, R14.reuse, -R12.reuse ;  /* 0x0000000e3f7c7223 */ /* 0x180fe2000001080c */
[----:B------:R-:W-:Y:S01]  /*d1b0*/  ISETP.GT.AND P2, PT, R50, 0x40, P1 ;  /* 0x000000403200780c */ /* 0x000fe20000f44270 */
[-CC-:B------:R-:W-:Y:S01]  /*d1c0*/  FFMA.FTZ R126, R59, R14.reuse, -R12.reuse ;  /* 0x0000000e3b7e7223 */ /* 0x180fe2000001080c */
[----:B------:R-:W-:Y:S01]  /*d1d0*/  FSEL R143, R30, -INF , !P5 ;  /* 0xff8000001e8f7808 */ /* 0x000fe20006800000 */
[-CC-:B------:R-:W-:Y:S01]  /*d1e0*/  FFMA.FTZ R120, R55, R14.reuse, -R12.reuse ;  /* 0x0000000e37787223 */ /* 0x180fe2000001080c */
[----:B------:R-:W-:Y:S01]  /*d1f0*/  ISETP.LT.OR P4, PT, R48, 0x3a, P4 ;  /* 0x0000003a3000780c */ /* 0x000fe20002781670 */
[--C-:B------:R-:W-:Y:S01]  /*d200*/  FFMA.FTZ R122, R51, R14, -R12.reuse ;  /* 0x0000000e337a7223 */ /* 0x100fe2000001080c */
[----:B------:R-:W-:Y:S01]  /*d210*/  FMNMX.FTZ R18, R141, R18, !PT ;  /* 0x000000128d127209 */ /* 0x000fe20007810000 */
[----:B------:R-:W-:Y:S01]  /*d220*/  FFMA.FTZ R49, R49, R14, -R12 ;  /* 0x0000000e31317223 */ /* 0x000fe2000001080c */
        /* <DEDUP_REMOVED lines=90> */
[----:B------:R-:W-:Y:S01]  /*d7d0*/  MUFU.EX2 R132, R132 ;  /* 0x0000008400847308 */ /* 0x000fe20000000800 */
[----:B------:R-:W-:Y:S02]  /*d7e0*/  FSEL R20, R15, RZ, P6 ;  /* 0x000000ff0f147208 */ /* 0x000fe40003000000 */
[----:B------:R-:W-:-:S03]  /*d7f0*/  FMNMX.FTZ R18, R127, R18, !PT ;  /* 0x000000127f127209 */ /* 0x000fc60007810000 */
[----:B------:R-:W-:Y:S02]  /*d800*/  FADD.FTZ R7, -R20, R7 ;  /* 0x0000000714077221 */ /* 0x000fe40000010100 */
[----:B------:R-:W0:Y:S01]  /*d810*/  SHFL.BFLY PT, R11, R18, 0x2, 0x1f ;  /* 0x0c401f00120b7f89 */ /* 0x000e2200000e0000 */
[----:B------:R-:W-:Y:S01]  /*d820*/  MUFU.EX2 R39, R39 ;  /* 0x0000002700277308 */ /* 0x000fe20000000800 */
[----:B------:R-:W-:-:S07]  /*d830*/  FMUL.FTZ R7, R7, R14 ;  /* 0x0000000e07077220 */ /* 0x000fce0000410000 */
[----:B------:R-:W1:Y:S08]  /*d840*/  MUFU.EX2 R7, R7 ;  /* 0x0000000700077308 */ /* 0x000e700000000800 */
[----:B------:R-:W-:Y:S01]  /*d850*/  MUFU.EX2 R134, R134 ;  /* 0x0000008600867308 */ /* 0x000fe20000000800 */
[----:B0-----:R-:W-:-:S07]  /*d860*/  FMNMX.FTZ R11, R18, R11, !PT ;  /* 0x0000000b120b7209 */ /* 0x001fce0007810000 */
[----:B------:R-:W-:Y:S01]  /*d870*/  MUFU.EX2 R83, R83 ;  /* 0x0000005300537308 */ /* 0x000fe20000000800 */
[----:B-1----:R-:W-:Y:S01]  /*d880*/  FFMA.FTZ R34, R7, R3, R148 ;  /* 0x0000000307227223 */ /* 0x002fe20000010094 */
[----:B------:R-:W0:Y:S03]  /*d890*/  SHFL.BFLY PT, R18, R11, 0x1, 0x1f ;  /* 0x0c201f000b127f89 */ /* 0x000e2600000e0000 */
[----:B------:R-:W-:-:S03]  /*d8a0*/  FADD.FTZ R3, R77, R34 ;  /* 0x000000224d037221 */ /* 0x000fc60000010000 */
        /* <DEDUP_REMOVED lines=34> */
[-CC-:B------:R-:W-:Y:S01]  /*dad0*/  FFMA.FTZ R34, R149, R14.reuse, -R12.reuse ;  /* 0x0000000e95227223 */ /* 0x180fe2000001080c */
[-CC-:B------:R-:W-:Y:S01]  /*dae0*/  FFMA.FTZ R36, R36, R14.reuse, -R12.reuse ;  /* 0x0000000e24247223 */ /* 0x180fe2000001080c */
[----:B------:R-:W-:-:S04]  /*daf0*/  FFMA.FTZ R40, R40, R14, -R12 ;  /* 0x0000000e28287223 */ /* 0x000fc8000001080c */
[----:B------:R-:W1:Y:S08]  /*db00*/  MUFU.EX2 R51, R51 ;  /* 0x0000003300337308 */ /* 0x000e700000000800 */
[----:B------:R-:W3:Y:S01]  /*db10*/  MUFU.EX2 R53, R53 ;  /* 0x0000003500357308 */ /* 0x000ee20000000800 */
[----:B0-----:R-:W-:-:S07]  /*db20*/  FFMA.FTZ R2, R13, R2, R18 ;  /* 0x000000020d027223 */ /* 0x001fce0000010012 */
[----:B------:R-:W0:Y:S01]  /*db30*/  MUFU.EX2 R19, R19 ;  /* 0x0000001300137308 */ /* 0x000e220000000800 */
[----:B-1----:R-:W-:Y:S01]  /*db40*/  FADD.FTZ R57, R51, R2 ;  /* 0x0000000233397221 */ /* 0x002fe20000010000 */
[----:B------:R-:W-:-:S03]  /*db50*/  FADD.FTZ R2, R150, R3 ;  /* 0x0000000396027221 */ /* 0x000fc60000010000 */
[----:B------:R-:W-:Y:S01]  /*db60*/  FADD.FTZ R38, R20, R57 ;  /* 0x0000003914267221 */ /* 0x000fe20000010000 */
[----:B------:R-:W-:Y:S01]  /*db70*/  FADD.FTZ R3, R131, R2 ;  /* 0x0000000283037221 */ /* 0x000fe20000010000 */
[----:B------:R-:W-:Y:S01]  /*db80*/  FFMA.FTZ R57, R147, R14, -R12 ;  /* 0x0000000e93397223 */ /* 0x000fe2000001080c */
[----:B------:R-:W1:Y:S01]  /*db90*/  MUFU.EX2 R22, R22 ;  /* 0x0000001600167308 */ /* 0x000e620000000800 */
[----:B---3--:R-:W-:Y:S01]  /*dba0*/  FADD.FTZ R38, R53, R38 ;  /* 0x0000002635267221 */ /* 0x008fe20000010000 */
[----:B------:R-:W-:-:S04]  /*dbb0*/  FADD.FTZ R2, R144, R3 ;  /* 0x0000000390027221 */ /* 0x000fc80000010000 */
[----:B------:R-:W-:Y:S02]  /*dbc0*/  FADD.FTZ R59, R27, R2 ;  /* 0x000000021b3b7221 */ /* 0x000fe40000010000 */
[----:B------:R-:W3:Y:S01]  /*dbd0*/  MUFU.EX2 R21, R21 ;  /* 0x0000001500157308 */ /* 0x000ee20000000800 */
[----:B0-----:R-:W-:Y:S01]  /*dbe0*/  FADD.FTZ R3, R19, R38 ;  /* 0x0000002613037221 */ /* 0x001fe20000010000 */
[----:B------:R-:W-:-:S04]  /*dbf0*/  FADD.FTZ R38, R146, R59 ;  /* 0x0000003b92267221 */ /* 0x000fc80000010000 */
[----:B------:R-:W-:Y:S01]  /*dc00*/  FADD.FTZ R59, R29, R38 ;  /* 0x000000261d3b7221 */ /* 0x000fe20000010000 */
[-CC-:B------:R-:W-:Y:S01]  /*dc10*/  FFMA.FTZ R38, R145, R14.reuse, -R12.reuse ;  /* 0x0000000e91267223 */ /* 0x180fe2000001080c */
[----:B------:R-:W0:Y:S01]  /*dc20*/  MUFU.EX2 R24, R24 ;  /* 0x0000001800187308 */ /* 0x000e220000000800 */
[----:B-1----:R-:W-:Y:S01]  /*dc30*/  FADD.FTZ R2, R22, R3 ;  /* 0x0000000316027221 */ /* 0x002fe20000010000 */
[----:B------:R-:W-:Y:S01]  /*dc40*/  FADD.FTZ R42, R140, R59 ;  /* 0x0000003b8c2a7221 */ /* 0x000fe20000010000 */
[----:B------:R-:W-:-:S03]  /*dc50*/  FFMA.FTZ R59, R87, R14, -R12 ;  /* 0x0000000e573b7223 */ /* 0x000fc6000001080c */
[----:B------:R-:W-:Y:S02]  /*dc60*/  FADD.FTZ R61, R31, R42 ;  /* 0x0000002a1f3d7221 */ /* 0x000fe40000010000 */
[----:B------:R-:W1:Y:S01]  /*dc70*/  MUFU.EX2 R25, R25 ;  /* 0x0000001900197308 */ /* 0x000e620000000800 */
[----:B---3--:R-:W-:-:S07]  /*dc80*/  FADD.FTZ R3, R21, R2 ;  /* 0x0000000215037221 */ /* 0x008fce0000010000 */
[----:B------:R-:W3:Y:S01]  /*dc90*/  MUFU.EX2 R26, R26 ;  /* 0x0000001a001a7308 */ /* 0x000ee20000000800 */
[----:B0-----:R-:W-:-:S07]  /*dca0*/  FADD.FTZ R2, R24, R3 ;  /* 0x0000000318027221 */ /* 0x001fce0000010000 */
[----:B------:R-:W0:Y:S01]  /*dcb0*/  MUFU.EX2 R28, R28 ;  /* 0x0000001c001c7308 */ /* 0x000e220000000800 */
[----:B-1----:R-:W-:Y:S01]  /*dcc0*/  FADD.FTZ R3, R25, R2 ;  /* 0x0000000219037221 */ /* 0x002fe20000010000 */
[----:B------:R-:W-:Y:S01]  /*dcd0*/  FADD.FTZ R2, R142, R61 ;  /* 0x0000003d8e027221 */ /* 0x000fe20000010000 */
[-CC-:B------:R-:W-:Y:S01]  /*dce0*/  FFMA.FTZ R61, R121, R14.reuse, -R12.reuse ;  /* 0x0000000e793d7223 */ /* 0x180fe2000001080c */
[----:B------:R-:W-:-:S04]  /*dcf0*/  FFMA.FTZ R121, R44, R14, -R12 ;  /* 0x0000000e2c797223 */ /* 0x000fc8000001080c */
[----:B------:R-:W1:Y:S01]  /*dd00*/  MUFU.EX2 R55, R55 ;  /* 0x0000003700377308 */ /* 0x000e620000000800 */
[----:B---3--:R-:W-:-:S07]  /*dd10*/  FADD.FTZ R3, R26, R3 ;  /* 0x000000031a037221 */ /* 0x008fce0000010000 */
[----:B------:R-:W3:Y:S01]  /*dd20*/  MUFU.EX2 R137, R137 ;  /* 0x0000008900897308 */ /* 0x000ee20000000800 */
[----:B0-----:R-:W-:Y:S01]  /*dd30*/  FADD.FTZ R42, R28, R3 ;  /* 0x000000031c2a7221 */ /* 0x001fe20000010000 */
[----:B------:R-:W-:-:S04]  /*dd40*/  FADD.FTZ R3, R33, R2 ;  /* 0x0000000221037221 */ /* 0x000fc80000010000 */
[----:B------:R-:W-:Y:S02]  /*dd50*/  FADD.FTZ R2, R136, R3 ;  /* 0x0000000388027221 */ /* 0x000fe40000010000 */
[----:B------:R-:W0:Y:S01]  /*dd60*/  MUFU.EX2 R30, R30 ;  /* 0x0000001e001e7308 */ /* 0x000e220000000800 */
[----:B-1----:R-:W-:Y:S01]  /*dd70*/  FADD.FTZ R42, R55, R42 ;  /* 0x0000002a372a7221 */ /* 0x002fe20000010000 */
[----:B------:R-:W-:-:S06]  /*dd80*/  FADD.FTZ R63, R35, R2 ;  /* 0x00000002233f7221 */ /* 0x000fcc0000010000 */
[----:B------:R-:W1:Y:S01]  /*dd90*/  MUFU.EX2 R139, R139 ;  /* 0x0000008b008b7308 */ /* 0x000e620000000800 */
[----:B---3--:R-:W-:Y:S01]  /*dda0*/  FADD.FTZ R3, R137, R42 ;  /* 0x0000002a89037221 */ /* 0x008fe20000010000 */
[----:B------:R-:W-:-:S04]  /*ddb0*/  FADD.FTZ R42, R138, R63 ;  /* 0x0000003f8a2a7221 */ /* 0x000fc80000010000 */
[----:B------:R-:W-:Y:S01]  /*ddc0*/  FADD.FTZ R63, R37, R42 ;  /* 0x0000002a253f7221 */ /* 0x000fe20000010000 */
[-CC-:B------:R-:W-:Y:S01]  /*ddd0*/  FFMA.FTZ R42, R123, R14.reuse, -R12.reuse ;  /* 0x0000000e7b2a7223 */ /* 0x180fe2000001080c */
[----:B------:R-:W3:Y:S01]  /*dde0*/  MUFU.EX2 R8, R8 ;  /* 0x0000000800087308 */ /* 0x000ee20000000800 */
[----:B0-----:R-:W-:Y:S01]  /*ddf0*/  FADD.FTZ R2, R30, R3 ;  /* 0x000000031e027221 */ /* 0x001fe20000010000 */
[----:B------:R-:W-:Y:S01]  /*de00*/  FADD.FTZ R48, R132, R63 ;  /* 0x0000003f84307221 */ /* 0x000fe20000010000 */
[-CC-:B------:R-:W-:Y:S01]  /*de10*/  FFMA.FTZ R63, R129, R14.reuse, -R12.reuse ;  /* 0x0000000e813f7223 */ /* 0x180fe2000001080c */
[----:B------:R-:W-:Y:S02]  /*de20*/  FFMA.FTZ R123, R46, R14, -R12 ;  /* 0x0000000e2e7b7223 */ /* 0x000fe4000001080c */
[----:B------:R-:W-:Y:S02]  /*de30*/  FADD.FTZ R65, R39, R48 ;  /* 0x0000003027417221 */ /* 0x000fe40000010000 */
[----:B------:R-:W0:Y:S01]  /*de40*/  MUFU.EX2 R133, R133 ;  /* 0x0000008500857308 */ /* 0x000e220000000800 */
[----:B-1----:R-:W-:Y:S01]  /*de50*/  FADD.FTZ R3, R139, R2 ;  /* 0x000000028b037221 */ /* 0x002fe20000010000 */
[----:B------:R-:W-:-:S04]  /*de60*/  FADD.FTZ R48, R134, R65 ;  /* 0x0000004186307221 */ /* 0x000fc80000010000 */
[----:B------:R-:W-:Y:S02]  /*de70*/  FADD.FTZ R65, R83, R48 ;  /* 0x0000003053417221 */ /* 0x000fe40000010000 */
[----:B------:R-:W1:Y:S01]  /*de80*/  MUFU.EX2 R32, R32 ;  /* 0x0000002000207308 */ /* 0x000e620000000800 */
[----:B---3--:R-:W-:-:S07]  /*de90*/  FADD.FTZ R2, R8, R3 ;  /* 0x0000000308027221 */ /* 0x008fce0000010000 */
[----:B------:R-:W3:Y:S01]  /*dea0*/  MUFU.EX2 R135, R135 ;  /* 0x0000008700877308 */ /* 0x000ee20000000800 */
[----:B0-----:R-:W-:-:S07]  /*deb0*/  FADD.FTZ R3, R133, R2 ;  /* 0x0000000285037221 */ /* 0x001fce0000010000 */
[----:B------:R-:W0:Y:S01]  /*dec0*/  MUFU.EX2 R34, R34 ;  /* 0x0000002200227308 */ /* 0x000e220000000800 */
[----:B-1----:R-:W-:-:S07]  /*ded0*/  FADD.FTZ R2, R32, R3 ;  /* 0x0000000320027221 */ /* 0x002fce0000010000 */
[----:B------:R-:W1:Y:S01]  /*dee0*/  MUFU.EX2 R36, R36 ;  /* 0x0000002400247308 */ /* 0x000e620000000800 */
[----:B---3--:R-:W-:Y:S01]  /*def0*/  FADD.FTZ R3, R135, R2 ;  /* 0x0000000287037221 */ /* 0x008fe20000010000 */
[----:B------:R-:W-:-:S06]  /*df00*/  FADD.FTZ R2, R128, R65 ;  /* 0x0000004180027221 */ /* 0x000fcc0000010000 */
[----:B------:R-:W3:Y:S01]  /*df10*/  MUFU.EX2 R57, R57 ;  /* 0x0000003900397308 */ /* 0x000ee20000000800 */
[----:B0-----:R-:W-:-:S07]  /*df20*/  FADD.FTZ R3, R34, R3 ;  /* 0x0000000322037221 */ /* 0x001fce0000010000 */
[----:B------:R-:W0:Y:S01]  /*df30*/  MUFU.EX2 R38, R38 ;  /* 0x0000002600267308 */ /* 0x000e220000000800 */
[----:B-1----:R-:W-:Y:S01]  /*df40*/  FADD.FTZ R44, R36, R3 ;  /* 0x00000003242c7221 */ /* 0x002fe20000010000 */
[----:B------:R-:W-:-:S04]  /*df50*/  FADD.FTZ R3, R71, R2 ;  /* 0x0000000247037221 */ /* 0x000fc80000010000 */
[----:B------:R-:W-:Y:S02]  /*df60*/  FADD.FTZ R2, R130, R3 ;  /* 0x0000000382027221 */ /* 0x000fe40000010000 */
[----:B------:R-:W1:Y:S01]  /*df70*/  MUFU.EX2 R59, R59 ;  /* 0x0000003b003b7308 */ /* 0x000e620000000800 */
[----:B---3--:R-:W-:Y:S01]  /*df80*/  FADD.FTZ R65, R57, R44 ;  /* 0x0000002c39417221 */ /* 0x008fe20000010000 */
[----:B------:R-:W-:Y:S01]  /*df90*/  FADD.FTZ R3, R47, R2 ;  /* 0x000000022f037221 */ /* 0x000fe20000010000 */
[-CC-:B------:R-:W-:Y:S01]  /*dfa0*/  FFMA.FTZ R44, R125, R14.reuse, -R12.reuse ;  /* 0x0000000e7d2c7223 */ /* 0x180fe2000001080c */
[----:B------:R-:W-:Y:S02]  /*dfb0*/  FFMA.FTZ R12, R127, R14, -R12 ;  /* 0x0000000e7f0c7223 */ /* 0x000fe4000001080c */
[----:B------:R-:W-:Y:S02]  /*dfc0*/  FADD.FTZ R2, R124, R3 ;  /* 0x000000037c027221 */ /* 0x000fe40000010000 */
[----:B------:R-:W3:Y:S01]  /*dfd0*/  MUFU.EX2 R40, R40 ;  /* 0x0000002800287308 */ /* 0x000ee20000000800 */
[----:B0-----:R-:W-:-:S07]  /*dfe0*/  FADD.FTZ R48, R38, R65 ;  /* 0x0000004126307221 */ /* 0x001fce0000010000 */
[----:B------:R-:W0:Y:S01]  /*dff0*/  MUFU.EX2 R45, R45 ;  /* 0x0000002d002d7308 */ /* 0x000e220000000800 */
[----:B-1----:R-:W-:-:S07]  /*e000*/  FADD.FTZ R65, R59, R48 ;  /* 0x000000303b417221 */ /* 0x002fce0000010000 */
[----:B------:R-:W1:Y:S01]  /*e010*/  MUFU.EX2 R61, R61 ;  /* 0x0000003d003d7308 */ /* 0x000e620000000800 */
[----:B---3--:R-:W-:-:S07]  /*e020*/  FADD.FTZ R46, R40, R65 ;  /* 0x00000041282e7221 */ /* 0x008fce0000010000 */
        /* <DEDUP_REMOVED lines=24> */
[----:B0-----:R-:W-:-:S03]  /*e1b0*/  FADD.FTZ R3, R49, R46 ;  /* 0x0000002e31037221 */ /* 0x001fc60000010000 */
[----:B-1----:R-:W-:Y:S01]  /*e1c0*/  FADD.FTZ R2, R12, R2 ;  /* 0x000000020c027221 */ /* 0x002fe20000010000 */
[----:B------:R-:W-:Y:S06]  /*e1d0*/  @!P0 BRA `(.L_x_1041) ;  /* 0x0000000000048947 */ /* 0x000fec0003800000 */
[----:B------:R-:W-:Y:S01]  /*e1e0*/  BPT.TRAP 0x1 ;  /* 0x000000040000795c */ /* 0x000fe20000300000 */
.L_x_1041:
        /* <DEDUP_REMOVED lines=75> */
.L_x_1023:
[----:B------:R-:W-:Y:S06]  /*e6a0*/  BAR.ARV 0x8, 0x200 ;  /* 0x0208000000007b1d */ /* 0x000fec0000002000 */
[----:B------:R-:W-:Y:S05]  /*e6b0*/  @!P0 BRA `(.L_x_1043) ;  /* 0x0000000000048947 */ /* 0x000fea0003800000 */
[----:B------:R-:W-:Y:S01]  /*e6c0*/  BPT.TRAP 0x1 ;  /* 0x000000040000795c */ /* 0x000fe20000300000 */
.L_x_1043:
[----:B------:R-:W-:Y:S01]  /*e6d0*/  ULEA UR8, UR7, UR43, 0x3 ;  /* 0x0000002b07087291 */ /* 0x000fe2000f8e183f */
[----:B------:R-:W-:-:S05]  /*e6e0*/  IMAD.U32 R0, RZ, RZ, UR4 ;  /* 0x00000004ff007e24 */ /* 0x000fca000f8e00ff */
[----:B------:R-:W-:-:S04]  /*e6f0*/  SHF.L.U32 R0, R0, 0x1f, RZ ;  /* 0x0000001f00007819 */ /* 0x000fc800000006ff */
[----:B------:R0:W1:Y:S01]  /*e700*/  SYNCS.PHASECHK.TRANS64.TRYWAIT P1, [UR8+0x16850], R0 ;  /* 0x01685000ff0075a7 */ /* 0x0000620008020148 */
[----:B------:R-:W-:Y:S05]  /*e710*/  @!P0 BRA `(.L_x_1044) ;  /* 0x0000000000048947 */ /* 0x000fea0003800000 */
[----:B------:R-:W-:Y:S01]  /*e720*/  BPT.TRAP 0x1 ;  /* 0x000000040000795c */ /* 0x000fe20000300000 */
.L_x_1044:
[----:B-1----:R-:W-:Y:S05]  /*e730*/  @P1 BRA `(.L_x_1045) ;  /* 0x0000000000081947 */ /* 0x002fea0003800000 */
[----:B------:R-:W1:Y:S02]  /*e740*/  SYNCS.PHASECHK.TRANS64.TRYWAIT P1, [UR8+0x16850], R0 ;  /* 0x01685000ff0075a7 */ /* 0x000e640008020148 */
[----:B-1----:R-:W-:Y:S05]  /*e750*/  @!P1 BRA `(.L_x_1046) ;  /* 0x0000005c00449947 */ /* 0x002fea0003800000 */
.L_x_1045:
[----:B------:R-:W-:Y:S01]  /*e760*/  UIADD3 UR43, UR43, 0x400, URZ ;  /* 0x000004002b2b7890 */ /* 0x000fe2000fffe03f */
[----:B------:R-:W-:Y:S01]  /*e770*/  WARPGROUP.ARRIVE ;  /* 0x00000000000079c5 */ /* 0x000fe20000000000 */
[----:B01----:R-:W0:Y:S01]  /*e780*/  SHFL.BFLY PT, R0, R3, 0x2, 0x1f ;  /* 0x0c401f0003007f89 */ /* 0x003e2200000e0000 */
[----:B------:R-:W-:Y:S01]  /*e790*/  IMAD.MOV.U32 R6, RZ, RZ, RZ ;  /* 0x000000ffff067224 */ /* 0x000fe200078e00ff */
[----:B------:R-:W-:Y:S02]  /*e7a0*/  USHF.R.U32.HI UR43, URZ, 0x4, UR43 ;  /* 0x000000043f2b7899 */ /* 0x000fe4000801162b */
[----:B------:R-:W1:Y:S02]  /*e7b0*/  SHFL.BFLY PT, R5, R2, 0x2, 0x1f ;  /* 0x0c401f0002057f89 */ /* 0x000e6400000e0000 */
[----:B------:R-:W-:-:S04]  /*e7c0*/  ULOP3.LUT UR4, UR43, 0x3fff, URZ, 0xc0, !UPT ;  /* 0x00003fff2b047892 */ /* 0x000fc8000f8ec03f */
[----:B------:R-:W-:-:S03]  /*e7d0*/  ULEA UR4, UR7, UR4, 0xa ;  /* 0x0000000407047291 */ /* 0x000fc6000f8e503f */
[----:B------:R-:W-:-:S04]  /*e7e0*/  UMOV UR7, 0x40000040 ;  /* 0x4000004000077882 */ /* 0x000fc80000000000 */
[----:B------:R-:W-:Y:S02]  /*e7f0*/  UMOV UR6, UR4 ;  /* 0x0000000400067c82 */ /* 0x000fe40008000000 */
[----:B------:R-:W-:Y:S01]  /*e800*/  HGMMA.64x64x16.F32.BF16 R88, R148, gdesc[UR4].tnspB, R88, gsb0 ;  /* 0x40e0000494587df0 */ /* 0x000fe20008001858 */
[----:B------:R-:W-:Y:S01]  /*e810*/  UIADD3 UR6, UR4, 0x80, URZ ;  /* 0x0000008004067890 */ /* 0x000fe2000fffe03f */
[----:B------:R-:W-:Y:S01]  /*e820*/  UMOV UR7, 0x40000040 ;  /* 0x4000004000077882 */ /* 0x000fe20000000000 */
[----:B0-----:R-:W-:Y:S01]  /*e830*/  FADD.FTZ R0, R0, R3 ;  /* 0x0000000300007221 */ /* 0x001fe20000010000 */
[----:B------:R-:W-:Y:S02]  /*e840*/  IMAD.MOV.U32 R3, RZ, RZ, RZ ;  /* 0x000000ffff037224 */ /* 0x000fe400078e00ff */
[----:B-1----:R-:W-:Y:S01]  /*e850*/  FADD.FTZ R4, R5, R2 ;  /* 0x0000000205047221 */ /* 0x002fe20000010000 */
[----:B------:R-:W-:Y:S01]  /*e860*/  IMAD.MOV.U32 R2, RZ, RZ, -0x800000 ;  /* 0xff800000ff027424 */ /* 0x000fe200078e00ff */
[----:B------:R-:W0:Y:S04]  /*e870*/  SHFL.BFLY PT, R5, R0, 0x1, 0x1f ;  /* 0x0c201f0000057f89 */ /* 0x000e2800000e0000 */
[----:B------:R-:W2:Y:S01]  /*e880*/  SHFL.BFLY PT, R7, R4, 0x1, 0x1f ;  /* 0x0c201f0004077f89 */ /* 0x000ea200000e0000 */
[----:B0-----:R-:W-:Y:S01]  /*e890*/  FADD.FTZ R9, R0, R5 ;  /* 0x0000000500097221 */ /* 0x001fe20000010000 */
[----:B------:R-:W-:-:S02]  /*e8a0*/  IMAD.MOV.U32 R0, RZ, RZ, -0x800000 ;  /* 0xff800000ff007424 */ /* 0x000fc400078e00ff */
[----:B--2---:R-:W-:Y:S02]  /*e8b0*/  FADD.FTZ R10, R4, R7 ;  /* 0x00000007040a7221 */ /* 0x004fe40000010000 */
[----:B------:R-:W-:-:S03]  /*e8c0*/  FSETP.NE.FTZ.AND P1, PT, R9, RZ, PT ;  /* 0x000000ff0900720b */ /* 0x000fc60003f35000 */
[----:B------:R-:W-:-:S10]  /*e8d0*/  FSETP.NE.FTZ.AND P2, PT, R10, RZ, PT ;  /* 0x000000ff0a00720b */ /* 0x000fd40003f55000 */
[----:B------:R-:W0:Y:S01]  /*e8e0*/  @P1 MUFU.LG2 R5, R9 ;  /* 0x0000000900051308 */ /* 0x000e220000000c00 */
[C---:B------:R-:W-:Y:S02]  /*e8f0*/  @P1 FMUL.FTZ R4, R14.reuse, 0.69314718246459960938 ;  /* 0x3f3172180e041820 */ /* 0x040fe40000410000 */
[----:B------:R-:W-:-:S05]  /*e900*/  @P2 FMUL.FTZ R13, R14, 0.69314718246459960938 ;  /* 0x3f3172180e0d2820 */ /* 0x000fca0000410000 */
        /* <DEDUP_REMOVED lines=44> */
.L_x_1047:
        /* <DEDUP_REMOVED lines=36> */
.L_x_969:
        /* <DEDUP_REMOVED lines=17> */
[----:B------:R-:W-:Y:S01]  /*ef20*/  LOP3.LUT R12, R7, 0xfffffffc, RZ, 0xc0, !PT ;  /* 0xfffffffc070c7812 */ /* 0x000fe200078ec0ff */
[----:B------:R-:W-:Y:S01]  /*ef30*/  IMAD.IADD R21, R23, 0x1, -R6 ;  /* 0x0000000117157824 */ /* 0x000fe200078e0a06 */
[----:B------:R-:W3:Y:S01]  /*ef40*/  S2UR UR11, SR_CTAID.Y ;  /* 0x00000000000b79c3 */ /* 0x000ee20000002600 */
[----:B------:R-:W-:Y:S01]  /*ef50*/  IMAD.HI R4, R3, 0x55555556, RZ ;  /* 0x5555555603047827 */ /* 0x000fe200078e02ff */
[----:B------:R-:W-:Y:S02]  /*ef60*/  UIADD3 UR6, UR5, UR6, URZ ;  /* 0x0000000605067290 */ /* 0x000fe4000fffe03f */
[----:B------:R-:W-:Y:S01]  /*ef70*/  SHF.R.S32.HI R8, RZ, 0x1f, R21 ;  /* 0x0000001fff087819 */ /* 0x000fe20000011415 */
[----:B------:R-:W-:Y:S01]  /*ef80*/  IMAD.IADD R12, R23, 0x1, -R12 ;  /* 0x00000001170c7824 */ /* 0x000fe200078e0a0c */
[----:B------:R-:W-:Y:S01]  /*ef90*/  LEA.HI R4, R4, R4, RZ, 0x1 ;  /* 0x0000000404047211 */ /* 0x000fe200078f08ff */
[----:B------:R-:W-:Y:S01]  /*efa0*/  ULDC.64 UR8, c[0x0][0xb38] ;  /* 0x0002ce0000087ab9 */ /* 0x000fe20000000a00 */
[----:B------:R-:W-:Y:S01]  /*efb0*/  LEA.HI R22, R8, R21, RZ, 0x2 ;  /* 0x0000001508167211 */ /* 0x000fe200078f10ff */
[----:B------:R-:W3:Y:S01]  /*efc0*/  LDC R19, c[0x0][0xc50] ;  /* 0x00031400ff137b82 */ /* 0x000ee20000000800 */
[----:B0-----:R-:W-:Y:S01]  /*efd0*/  ISETP.NE.AND P0, PT, R17, 0x1, PT ;  /* 0x000000011100780c */ /* 0x001fe20003f05270 */
[----:B------:R-:W-:Y:S01]  /*efe0*/  UIMAD UR7, UR7, UR8, URZ ;  /* 0x00000008070772a4 */ /* 0x000fe2000f8e023f */
[----:B------:R-:W-:-:S02]  /*eff0*/  SHF.R.S32.HI R5, RZ, 0x2, R22 ;  /* 0x00000002ff057819 */ /* 0x000fc40000011416 */
[----:B------:R-:W-:Y:S01]  /*f000*/  SHF.R.S32.HI R6, RZ, 0x1f, R22 ;  /* 0x0000001fff067819 */ /* 0x000fe20000011416 */
[----:B--2---:R-:W-:Y:S01]  /*f010*/  USHF.R.S32.HI UR10, URZ, 0x1f, UR12 ;  /* 0x0000001f3f0a7899 */ /* 0x004fe2000801140c */
[----:B------:R-:W-:Y:S01]  /*f020*/  LEA.HI R8, R8, R21, RZ, 0x5 ;  /* 0x0000001508087211 */ /* 0x000fe200078f28ff */
[----:B------:R-:W0:Y:S01]  /*f030*/  LDC.64 R14, c[0x0][0xb40] ;  /* 0x0002d000ff0e7b82 */ /* 0x000e220000000a00 */
[----:B------:R-:W-:Y:S02]  /*f040*/  LEA.HI R6, R6, R5, RZ, 0x3 ;  /* 0x0000000506067211 */ /* 0x000fe400078f18ff */
[----:B------:R-:W-:Y:S02]  /*f050*/  SHF.R.S32.HI R8, RZ, 0x5, R8 ;  /* 0x00000005ff087819 */ /* 0x000fe40000011408 */
[----:B------:R-:W-:Y:S01]  /*f060*/  LOP3.LUT R10, R6, 0xfffffff8, RZ, 0xc0, !PT ;  /* 0xfffffff8060a7812 */ /* 0x000fe200078ec0ff */
[----:B------:R-:W-:Y:S01]  /*f070*/  IMAD R6, R4, -0x3, R3 ;  /* 0xfffffffd04067824 */ /* 0x000fe200078e0203 */
[----:B------:R-:W-:Y:S01]  /*f080*/  LEA.HI R4, R12, R12, RZ, 0x1 ;  /* 0x0000000c0c047211 */ /* 0x000fe200078f08ff */
[----:B------:R-:W2:Y:S01]  /*f090*/  @P0 LDC R9, c[0x0][0xbec] ;  /* 0x0002fb00ff090b82 */ /* 0x000ea20000000800 */
[----:B------:R-:W-:Y:S01]  /*f0a0*/  LOP3.LUT R22, R22, 0x7ffffffc, RZ, 0xc0, !PT ;  /* 0x7ffffffc16167812 */ /* 0x000fe200078ec0ff */
[----:B------:R-:W-:Y:S01]  /*f0b0*/  IMAD.IADD R3, R5, 0x1, -R10 ;  /* 0x0000000105037824 */ /* 0x000fe200078e0a0a */
[----:B------:R-:W-:Y:S01]  /*f0c0*/  LOP3.LUT R5, R4, 0x1ffffffe, RZ, 0xc0, !PT ;  /* 0x1ffffffe04057812 */ /* 0x000fe200078ec0ff */
[----:B------:R-:W-:-:S02]  /*f0d0*/  IMAD.U32 R4, RZ, RZ, UR4 ;  /* 0x00000004ff047e24 */ /* 0x000fc4000f8e00ff */
[----:B------:R-:W-:Y:S02]  /*f0e0*/  IMAD R3, R8, 0x10, R3 ;  /* 0x0000001008037824 */ /* 0x000fe400078e0203 */
[----:B------:R-:W4:Y:S01]  /*f0f0*/  LDC.64 R10, c[0x0][0xbd8] ;  /* 0x0002f600ff0a7b82 */ /* 0x000f220000000a00 */
[----:B------:R-:W-:Y:S02]  /*f100*/  IMAD.IADD R12, R12, 0x1, -R5 ;  /* 0x000000010c0c7824 */ /* 0x000fe400078e0a05 */
[----:B------:R-:W-:Y:S02]  /*f110*/  IMAD R3, R6, 0x40, R3 ;  /* 0x0000004006037824 */ /* 0x000fe400078e0203 */
[----:B------:R-:W-:Y:S01]  /*f120*/  IMAD.U32 R5, RZ, RZ, UR5 ;  /* 0x00000005ff057e24 */ /* 0x000fe2000f8e00ff */
[----:B------:R-:W-:Y:S01]  /*f130*/  UIMAD.WIDE.U32 UR4, UR39, UR8, URZ ;  /* 0x00000008270472a5 */ /* 0x000fe2000f8e003f */
[----:B------:R-:W-:Y:S01]  /*f140*/  IMAD.U32 R5, RZ, RZ, UR6 ;  /* 0x00000006ff057e24 */ /* 0x000fe2000f8e00ff */
[----:B------:R-:W5:Y:S01]  /*f150*/  @P0 LDC R13, c[0x0][0xbf0] ;  /* 0x0002fc00ff0d0b82 */ /* 0x000f620000000800 */
[----:B------:R-:W-:Y:S01]  /*f160*/  IMAD R6, R12, 0x8, R3 ;  /* 0x000000080c067824 */ /* 0x000fe200078e0203 */
[----:B------:R-:W-:Y:S01]  /*f170*/  UIMAD UR6, UR39, UR9, UR7 ;  /* 0x00000009270672a4 */ /* 0x000fe2000f8e0207 */
[----:B0-----:R-:W-:-:S02]  /*f180*/  IMAD R12, R14, UR10, RZ ;  /* 0x0000000a0e0c7c24 */ /* 0x001fc4000f8e02ff */
[----:B------:R-:W-:Y:S01]  /*f190*/  IMAD.U32 R7, RZ, RZ, UR5 ;  /* 0x00000005ff077e24 */ /* 0x000fe2000f8e00ff */
[----:B------:R-:W-:Y:S01]  /*f1a0*/  UIADD3 UR6, UR5, UR6, URZ ;  /* 0x0000000605067290 */ /* 0x000fe2000fffe03f */
[----:B---3--:R-:W-:Y:S01]  /*f1b0*/  IMAD R19, R19, R18, UR11 ;  /* 0x0000000b13137e24 */ /* 0x008fe2000f8e0212 */
[----:B------:R-:W0:Y:S01]  /*f1c0*/  @P0 LDC R23, c[0x0][0xbec] ;  /* 0x0002fb00ff170b82 */ /* 0x000e220000000800 */
[----:B------:R-:W-:Y:S01]  /*f1d0*/  ULDC.64 UR8, c[0x0][0xb28] ;  /* 0x0002ca0000087ab9 */ /* 0x000fe20000000a00 */
[----:B-1----:R-:W-:Y:S02]  /*f1e0*/  IMAD R3, R16, 0xc0, R3 ;  /* 0x000000c010037824 */ /* 0x002fe400078e0203 */
[----:B------:R-:W-:Y:S01]  /*f1f0*/  IMAD.U32 R7, RZ, RZ, UR6 ;  /* 0x00000006ff077e24 */ /* 0x000fe2000f8e00ff */
[----:B------:R-:W-:Y:S01]  /*f200*/  ULDC.64 UR6, c[0x0][0xb48] ;  /* 0x0002d20000067ab9 */ /* 0x000fe20000000a00 */
[C---:B----4-:R-:W-:Y:S02]  /*f210*/  IMAD R8, R10.reuse, UR10, RZ ;  /* 0x0000000a0a087c24 */ /* 0x050fe4000f8e02ff */
[----:B------:R-:W1:Y:S01]  /*f220*/  @P0 LDC R20, c[0x0][0xbf0] ;  /* 0x0002fc00ff140b82 */ /* 0x000e620000000800 */
[----:B------:R-:W-:-:S04]  /*f230*/  IMAD.WIDE.U32 R4, R10, UR12, R4 ;  /* 0x0000000c0a047c25 */ /* 0x000fc8000f8e0004 */
[----:B------:R-:W-:Y:S02]  /*f240*/  IMAD R11, R11, UR12, R8 ;  /* 0x0000000c0b0b7c24 */ /* 0x000fe4000f8e0208 */
[----:B------:R-:W-:Y:S02]  /*f250*/  IMAD R8, R16, 0xc0, R6 ;  /* 0x000000c010087824 */ /* 0x000fe400078e0206 */
[----:B------:R-:W-:Y:S01]  /*f260*/  IMAD.U32 R6, RZ, RZ, UR4 ;  /* 0x00000004ff067e24 */ /* 0x000fe2000f8e00ff */
[----:B------:R-:W-:Y:S01]  /*f270*/  ULDC.64 UR4, c[0x0][0xbe0] ;  /* 0x0002f80000047ab9 */ /* 0x000fe20000000a00 */
[----:B--2---:R-:W-:-:S04]  /*f280*/  @P0 IMAD.HI.U32 R10, R8, R9, RZ ;  /* 0x00000009080a0227 */ /* 0x004fc800078e00ff */
[----:B------:R-:W-:Y:S01]  /*f290*/  IMAD.MOV.U32 R9, RZ, RZ, R8 ;  /* 0x000000ffff097224 */ /* 0x000fe200078e0008 */
[----:B-----5:R-:W-:Y:S01]  /*f2a0*/  @P0 SHF.R.U32.HI R9, RZ, R13, R10 ;  /* 0x0000000dff090219 */ /* 0x020fe2000001160a */
[----:B------:R-:W-:Y:S01]  /*f2b0*/  IMAD R13, R15, UR12, R12 ;  /* 0x0000000c0f0d7c24 */ /* 0x000fe2000f8e020c */
[----:B------:R-:W-:Y:S01]  /*f2c0*/  SHF.R.S32.HI R12, RZ, 0x1f, R19 ;  /* 0x0000001fff0c7819 */ /* 0x000fe20000011413 */
[----:B------:R-:W-:-:S04]  /*f2d0*/  IMAD.WIDE.U32 R6, R14, UR12, R6 ;  /* 0x0000000c0e067c25 */ /* 0x000fc8000f8e0006 */
[----:B------:R-:W-:Y:S02]  /*f2e0*/  IMAD.IADD R5, R5, 0x1, R11 ;  /* 0x0000000105057824 */ /* 0x000fe400078e020b */
[----:B0-----:R-:W-:-:S04]  /*f2f0*/  @P0 IMAD.HI.U32 R23, R8, R23, RZ ;  /* 0x0000001708170227 */ /* 0x001fc800078e00ff */
[----:B------:R-:W-:Y:S02]  /*f300*/  IMAD.IADD R7, R7, 0x1, R13 ;  /* 0x0000000107077824 */ /* 0x000fe400078e020d */
[----:B------:R-:W-:Y:S02]  /*f310*/  IMAD R13, R12, UR6, RZ ;  /* 0x000000060c0d7c24 */ /* 0x000fe4000f8e02ff */
[----:B------:R-:W-:-:S04]  /*f320*/  IMAD.WIDE.U32 R4, R19, UR4, R4 ;  /* 0x0000000413047c25 */ /* 0x000fc8000f8e0004 */
[----:B------:R-:W-:Y:S01]  /*f330*/  IMAD.MOV.U32 R11, RZ, RZ, R8 ;  /* 0x000000ffff0b7224 */ /* 0x000fe200078e0008 */
[----:B-1----:R-:W-:Y:S01]  /*f340*/  @P0 SHF.R.U32.HI R11, RZ, R20, R23 ;  /* 0x00000014ff0b0219 */ /* 0x002fe20000011617 */
[----:B------:R-:W-:Y:S01]  /*f350*/  IMAD R10, R12, UR4, RZ ;  /* 0x000000040c0a7c24 */ /* 0x000fe2000f8e02ff */
[----:B------:R-:W-:Y:S01]  /*f360*/  BAR.SYNC.DEFER_BLOCKING 0x1, 0x180 ;  /* 0x0046000000007b1d */ /* 0x000fe20000010000 */
[C---:B------:R-:W-:Y:S01]  /*f370*/  IMAD R15, R19.reuse, UR7, R13 ;  /* 0x00000007130f7c24 */ /* 0x040fe2000f8e020d */
[--C-:B------:R-:W-:Y:S01]  /*f380*/  SHF.R.S32.HI R13, RZ, 0x1f, R9.reuse ;  /* 0x0000001fff0d7819 */ /* 0x100fe20000011409 */
[----:B------:R-:W-:Y:S01]  /*f390*/  IMAD R12, R19, UR5, R10 ;  /* 0x00000005130c7c24 */ /* 0x000fe2000f8e020a */
[----:B------:R-:W-:Y:S01]  /*f3a0*/  IADD3 R4, P0, R9, R4, RZ ;  /* 0x0000000409047210 */ /* 0x000fe20007f1e0ff */
[----:B------:R-:W-:Y:S01]  /*f3b0*/  IMAD.MOV R9, RZ, RZ, -R9 ;  /* 0x000000ffff097224 */ /* 0x000fe200078e0a09 */
[--C-:B------:R-:W-:Y:S01]  /*f3c0*/  SHF.R.S32.HI R10, RZ, 0x1f, R11.reuse ;  /* 0x0000001fff0a7819 */ /* 0x100fe2000001140b */
[----:B------:R-:W-:Y:S01]  /*f3d0*/  IMAD.MOV R14, RZ, RZ, -R11 ;  /* 0x000000ffff0e7224 */ /* 0x000fe200078e0a0b */
[----:B------:R-:W-:Y:S01]  /*f3e0*/  ULDC.64 UR4, c[0x0][0xb30] ;  /* 0x0002cc0000047ab9 */ /* 0x000fe20000000a00 */
[----:B------:R-:W-:Y:S01]  /*f3f0*/  IMAD R9, R17, R9, R8 ;  /* 0x0000000911097224 */ /* 0x000fe200078e0208 */
[----:B------:R-:W-:Y:S01]  /*f400*/  IADD3.X R5, R13, R5, R12, P0, !PT ;  /* 0x000000050d057210 */ /* 0x000fe200007fe40c */
[----:B------:R-:W-:Y:S01]  /*f410*/  IMAD.WIDE.U32 R6, R19, UR6, R6 ;  /* 0x0000000613067c25 */ /* 0x000fe2000f8e0006 */
[----:B------:R-:W-:-:S03]  /*f420*/  ULDC.64 UR6, c[0x0][0xbc8] ;  /* 0x0002f20000067ab9 */ /* 0x000fc60000000a00 */
[----:B------:R-:W-:Y:S02]  /*f430*/  IMAD R10, R10, UR4, RZ ;  /* 0x000000040a0a7c24 */ /* 0x000fe4000f8e02ff */
[----:B------:R-:W-:Y:S01]  /*f440*/  IMAD R13, R17, R14, R8 ;  /* 0x0000000e110d7224 */ /* 0x000fe200078e0208 */
[----:B------:R-:W-:Y:S01]  /*f450*/  SHF.R.S32.HI R8, RZ, 0x1f, R9 ;  /* 0x0000001fff087819 */ /* 0x000fe20000011409 */
[----:B------:R-:W-:Y:S02]  /*f460*/  IMAD.IADD R7, R7, 0x1, R15 ;  /* 0x0000000107077824 */ /* 0x000fe400078e020f */
[C---:B------:R-:W-:Y:S01]  /*f470*/  IMAD R15, R11.reuse, UR5, R10 ;  /* 0x000000050b0f7c24 */ /* 0x040fe2000f8e020a */
[----:B------:R-:W-:Y:S01]  /*f480*/  SHF.R.S32.HI R10, RZ, 0x1f, R13 ;  /* 0x0000001fff0a7819 */ /* 0x000fe2000001140d */
[----:B------:R-:W-:Y:S01]  /*f490*/  IMAD.WIDE.U32 R6, R11, UR4, R6 ;  /* 0x000000040b067c25 */ /* 0x000fe2000f8e0006 */
[----:B------:R-:W0:Y:S01]  /*f4a0*/  S2UR UR5, SR_CgaCtaId ;  /* 0x00000000000579c3 */ /* 0x000e220000008800 */
[----:B------:R-:W-:-:S02]  /*f4b0*/  UMOV UR4, 0x400 ;  /* 0x0000040000047882 */ /* 0x000fc40000000000 */
[----:B------:R-:W-:Y:S02]  /*f4c0*/  IMAD R8, R8, UR6, RZ ;  /* 0x0000000608087c24 */ /* 0x000fe4000f8e02ff */
[----:B------:R-:W-:Y:S02]  /*f4d0*/  IMAD.IADD R7, R7, 0x1, R15 ;  /* 0x0000000107077824 */ /* 0x000fe400078e020f */
[----:B------:R-:W-:Y:S02]  /*f4e0*/  IMAD R10, R10, UR8, RZ ;  /* 0x000000080a0a7c24 */ /* 0x000fe4000f8e02ff */
[C---:B------:R-:W-:Y:S02]  /*f4f0*/  IMAD R11, R9.reuse, UR7, R8 ;  /* 0x00000007090b7c24 */ /* 0x040fe4000f8e0208 */
[----:B------:R-:W-:Y:S01]  /*f500*/  IMAD.WIDE.U32 R4, R9, UR6, R4 ;  /* 0x0000000609047c25 */ /* 0x000fe2000f8e0004 */
[----:B------:R-:W-:-:S03]  /*f510*/  ULDC.64 UR6, c[0x0][0xba8] ;  /* 0x0002ea0000067ab9 */ /* 0x000fc60000000a00 */
[C---:B------:R-:W-:Y:S01]  /*f520*/  IMAD R15, R13.reuse, UR9, R10 ;  /* 0x000000090d0f7c24 */ /* 0x040fe2000f8e020a */
[----:B------:R-:W-:Y:S01]  /*f530*/  LEA R8, P0, R4, UR6, 0x2 ;  /* 0x0000000604087c11 */ /* 0x000fe2000f8010ff */
[----:B------:R-:W-:Y:S01]  /*f540*/  IMAD.WIDE.U32 R6, R13, UR8, R6 ;  /* 0x000000080d067c25 */ /* 0x000fe2000f8e0006 */
[----:B------:R-:W-:Y:S01]  /*f550*/  ULDC.64 UR8, c[0x0][0xb00] ;  /* 0x0002c00000087ab9 */ /* 0x000fe20000000a00 */
[----:B------:R-:W-:Y:S02]  /*f560*/  ULDC UR6, c[0x0][0xa88] ;  /* 0x0002a20000067ab9 */ /* 0x000fe40000000800 */
[----:B------:R-:W-:Y:S01]  /*f570*/  IMAD.IADD R9, R5, 0x1, R11 ;  /* 0x0000000105097824 */ /* 0x000fe200078e020b */
[----:B------:R-:W-:Y:S01]  /*f580*/  LEA R18, P1, R6, UR8, 0x2 ;  /* 0x0000000806127c11 */ /* 0x000fe2000f8210ff */
[----:B------:R-:W-:Y:S01]  /*f590*/  IMAD.IADD R5, R7, 0x1, R15 ;  /* 0x0000000107057824 */ /* 0x000fe200078e020f */
[----:B0-----:R-:W-:Y:S01]  /*f5a0*/  ULEA UR4, UR5, UR4, 0x18 ;  /* 0x0000000405047291 */ /* 0x001fe2000f8ec03f */
[----:B------:R-:W-:Y:S01]  /*f5b0*/  IMAD R16, R17, UR6, RZ ;  /* 0x0000000611107c24 */ /* 0x000fe2000f8e02ff */
[----:B------:R-:W-:Y:S01]  /*f5c0*/  LEA.HI.X R9, R4, UR7, R9, 0x2, P0 ;  /* 0x0000000704097c11 */ /* 0x000fe200080f1409 */
[----:B------:R-:W-:Y:S01]  /*f5d0*/  VIADD R17, R3, 0x8 ;  /* 0x0000000803117836 */ /* 0x000fe20000000000 */
[----:B------:R-:W-:Y:S01]  /*f5e0*/  LEA.HI.X R20, R6, UR9, R5, 0x2, P1 ;  /* 0x0000000906147c11 */ /* 0x000fe200088f1405 */
[----:B------:R-:W-:Y:S01]  /*f5f0*/  SHFL.IDX PT, R4, R8, RZ, 0x1c1f ;  /* 0x001c1fff08047589 */ /* 0x000fe200000e0000 */
[----:B------:R-:W-:Y:S01]  /*f600*/  LOP3.LUT P0, RZ, R21, 0x3, RZ, 0xc0, !PT ;  /* 0x0000000315ff7812 */ /* 0x000fe2000780c0ff */
[----:B------:R-:W-:Y:S01]  /*f610*/  UIADD3 UR4, UR4, 0x16820, URZ ;  /* 0x0001682004047890 */ /* 0x000fe2000fffe03f */
[CC--:B------:R-:W-:Y:S01]  /*f620*/  ISETP.GE.AND P2, PT, R3.reuse, R16.reuse, PT ;  /* 0x000000100300720c */ /* 0x0c0fe20003f46270 */
[----:B------:R-:W0:Y:S01]  /*f630*/  SHFL.IDX PT, R5, R9, RZ, 0x1c1f ;  /* 0x001c1fff09057589 */ /* 0x000e2200000e0000 */
[-C--:B------:R-:W-:Y:S01]  /*f640*/  ISETP.GE.OR P1, PT, R3, R16.reuse, P0 ;  /* 0x000000100300720c */ /* 0x080fe20000726670 */
[----:B------:R-:W-:Y:S01]  /*f650*/  UPRMT UR4, URZ, 0x654, UR4 ;  /* 0x000006543f047896 */ /* 0x000fe20008000004 */
[----:B------:R-:W-:Y:S01]  /*f660*/  ISETP.GE.OR P0, PT, R17, R16, P0 ;  /* 0x000000101100720c */ /* 0x000fe20000706670 */
[----:B------:R-:W-:Y:S01]  /*f670*/  SHFL.IDX PT, R6, R8, 0x1, 0x1c1f ;  /* 0x003c1f0008067f89 */ /* 0x000fe200000e0000 */
[----:B------:R-:W-:-:S03]  /*f680*/  IMAD.IADD R19, R21, 0x1, -R22 ;  /* 0x0000000115137824 */ /* 0x000fc600078e0a16 */
[----:B------:R-:W1:Y:S01]  /*f690*/  SHFL.IDX PT, R7, R9, 0x1, 0x1c1f ;  /* 0x003c1f0009077f89 */ /* 0x000e6200000e0000 */
[----:B------:R-:W-:Y:S02]  /*f6a0*/  IMAD.SHL.U32 R19, R19, 0x2, RZ ;  /* 0x0000000213137824 */ /* 0x000fe400078e00ff */
[----:B------:R-:W-:Y:S01]  /*f6b0*/  SYNCS.ARRIVE.TRANS64.RED.A1T0 RZ, [UR4], RZ ;  /* 0x000000ffffff79a7 */ /* 0x000fe20008100404 */
[----:B------:R2:W3:Y:S04]  /*f6c0*/  SHFL.IDX PT, R14, R18, RZ, 0x1c1f ;  /* 0x001c1fff120e7589 */ /* 0x0004e800000e0000 */
[----:B------:R2:W4:Y:S04]  /*f6d0*/  SHFL.IDX PT, R15, R20, RZ, 0x1c1f ;  /* 0x001c1fff140f7589 */ /* 0x00052800000e0000 */
[----:B0-----:R2:W-:Y:S04]  /*f6e0*/  @!P1 ST.E desc[UR36][R4.64], R2 ;  /* 0x0000000204009985 */ /* 0x0015e8000c101924 */
[----:B-1----:R2:W-:Y:S01]  /*f6f0*/  @!P0 ST.E desc[UR36][R6.64], R0 ;  /* 0x0000000006008985 */ /* 0x0025e2000c101924 */
[----:B------:R-:W-:Y:S05]  /*f700*/  @P2 BRA `(.L_x_1050) ;  /* 0x0000000000b82947 */ /* 0x000fea0003800000 */
[----:B------:R-:W-:Y:S01]  /*f710*/  ULDC UR4, c[0x0][0xac8] ;  /* 0x0002b20000047ab9 */ /* 0x000fe20000000800 */
[C---:B--2---:R-:W-:Y:S01]  /*f720*/  VIADD R0, R19.reuse, 0x8 ;  /* 0x0000000813007836 */ /* 0x044fe20000000000 */
[C---:B------:R-:W-:Y:S01]  /*f730*/  ISETP.GE.AND P0, PT, R19.reuse, UR4, PT ;  /* 0x0000000413007c0c */ /* 0x040fe2000bf06270 */
[C---:B------:R-:W-:Y:S02]  /*f740*/  VIADD R4, R19.reuse, 0x10 ;  /* 0x0000001013047836 */ /* 0x040fe40000000000 */
[C---:B------:R-:W-:Y:S02]  /*f750*/  VIADD R5, R19.reuse, 0x18 ;  /* 0x0000001813057836 */ /* 0x040fe40000000000 */
[C---:B------:R-:W-:Y:S01]  /*f760*/  VIADD R6, R19.reuse, 0x20 ;  /* 0x0000002013067836 */ /* 0x040fe20000000000 */
[----:B------:R-:W-:Y:S01]  /*f770*/  ISETP.GE.AND P1, PT, R4, UR4, PT ;  /* 0x0000000404007c0c */ /* 0x000fe2000bf26270 */
[----:B------:R-:W-:Y:S01]  /*f780*/  VIADD R7, R19, 0x28 ;  /* 0x0000002813077836 */ /* 0x000fe20000000000 */
[----:B------:R-:W-:Y:S01]  /*f790*/  ISETP.GE.AND P2, PT, R5, UR4, PT ;  /* 0x0000000405007c0c */ /* 0x000fe2000bf46270 */
[C---:B------:R-:W-:Y:S01]  /*f7a0*/  VIADD R9, R19.reuse, 0x30 ;  /* 0x0000003013097836 */ /* 0x040fe20000000000 */
[----:B------:R-:W-:Y:S01]  /*f7b0*/  ISETP.GE.AND P3, PT, R6, UR4, PT ;  /* 0x0000000406007c0c */ /* 0x000fe2000bf66270 */
[----:B------:R-:W-:Y:S01]  /*f7c0*/  VIADD R11, R19, 0x38 ;  /* 0x00000038130b7836 */ /* 0x000fe20000000000 */
[----:B------:R-:W-:Y:S01]  /*f7d0*/  ISETP.GE.AND P4, PT, R7, UR4, PT ;  /* 0x0000000407007c0c */ /* 0x000fe2000bf86270 */
[----:B---34-:R-:W-:Y:S01]  /*f7e0*/  @!P0 IMAD.WIDE R2, R19, 0x4, R14 ;  /* 0x0000000413028825 */ /* 0x018fe200078e020e */
[----:B------:R-:W-:-:S02]  /*f7f0*/  ISETP.GE.AND P5, PT, R9, UR4, PT ;  /* 0x0000000409007c0c */ /* 0x000fc4000bfa6270 */
[----:B------:R-:W-:Y:S02]  /*f800*/  ISETP.GE.AND P6, PT, R11, UR4, PT ;  /* 0x000000040b007c0c */ /* 0x000fe4000bfc6270 */
[----:B------:R0:W-:Y:S01]  /*f810*/  @!P0 ST.E.64 desc[UR36][R2.64], R88 ;  /* 0x0000005802008985 */ /* 0x0001e2000c101b24 */
[----:B------:R-:W-:Y:S02]  /*f820*/  ISETP.GE.AND P0, PT, R0, UR4, PT ;  /* 0x0000000400007c0c */ /* 0x000fe4000bf06270 */
[----:B------:R-:W-:Y:S02]  /*f830*/  @!P1 LEA.HI R4, R4, R4, RZ, 0x1 ;  /* 0x0000000404049211 */ /* 0x000fe400078f08ff */
[----:B------:R-:W-:Y:S02]  /*f840*/  @!P3 LEA.HI R6, R6, R6, RZ, 0x1 ;  /* 0x000000060606b211 */ /* 0x000fe400078f08ff */
[----:B------:R-:W-:Y:S02]  /*f850*/  @!P4 LEA.HI R8, R7, R7, RZ, 0x1 ;  /* 0x000000070708c211 */ /* 0x000fe400078f08ff */
[----:B------:R-:W-:-:S02]  /*f860*/  @!P5 LEA.HI R10, R9, R9, RZ, 0x1 ;  /* 0x00000009090ad211 */ /* 0x000fc400078f08ff */
[----:B------:R-:W-:Y:S02]  /*f870*/  @!P6 LEA.HI R12, R11, R11, RZ, 0x1 ;  /* 0x0000000b0b0ce211 */ /* 0x000fe400078f08ff */
[----:B------:R-:W-:Y:S02]  /*f880*/  @!P3 LOP3.LUT R9, R6, 0xfffffffe, RZ, 0xc0, !PT ;  /* 0xfffffffe0609b812 */ /* 0x000fe400078ec0ff */
[----:B------:R-:W-:Y:S02]  /*f890*/  @!P0 LEA.HI R0, R0, R0, RZ, 0x1 ;  /* 0x0000000000008211 */ /* 0x000fe400078f08ff */
[----:B0-----:R-:W-:Y:S02]  /*f8a0*/  @!P2 LEA.HI R2, R5, R5, RZ, 0x1 ;  /* 0x000000050502a211 */ /* 0x001fe400078f08ff */
[----:B------:R-:W-:Y:S02]  /*f8b0*/  @!P0 LOP3.LUT R3, R0, 0xfffffffe, RZ, 0xc0, !PT ;  /* 0xfffffffe00038812 */ /* 0x000fe400078ec0ff */
[----:B------:R-:W-:-:S02]  /*f8c0*/  @!P1 LOP3.LUT R5, R4, 0xfffffffe, RZ, 0xc0, !PT ;  /* 0xfffffffe04059812 */ /* 0x000fc400078ec0ff */
[----:B------:R-:W-:Y:S01]  /*f8d0*/  @!P2 LOP3.LUT R7, R2, 0xfffffffe, RZ, 0xc0, !PT ;  /* 0xfffffffe0207a812 */ /* 0x000fe200078ec0ff */
[--C-:B------:R-:W-:Y:S01]  /*f8e0*/  @!P0 IMAD.WIDE R2, R3, 0x4, R14.reuse ;  /* 0x0000000403028825 */ /* 0x100fe200078e020e */
[----:B------:R-:W-:Y:S02]  /*f8f0*/  @!P4 LOP3.LUT R11, R8, 0xfffffffe, RZ, 0xc0, !PT ;  /* 0xfffffffe080bc812 */ /* 0x000fe400078ec0ff */
[----:B------:R-:W-:Y:S01]  /*f900*/  @!P5 LOP3.LUT R13, R10, 0xfffffffe, RZ, 0xc0, !PT ;  /* 0xfffffffe0a0dd812 */ /* 0x000fe200078ec0ff */
[--C-:B------:R-:W-:Y:S01]  /*f910*/  @!P1 IMAD.WIDE R4, R5, 0x4, R14.reuse ;  /* 0x0000000405049825 */ /* 0x100fe200078e020e */
[----:B------:R-:W-:Y:S01]  /*f920*/  @!P6 LOP3.LUT R21, R12, 0xfffffffe, RZ, 0xc0, !PT ;  /* 0xfffffffe0c15e812 */ /* 0x000fe200078ec0ff */
[----:B------:R0:W-:Y:S02]  /*f930*/  @!P0 ST.E.64 desc[UR36][R2.64], R92 ;  /* 0x0000005c02008985 */ /* 0x0001e4000c101b24 */
[--C-:B------:R-:W-:Y:S02]  /*f940*/  @!P2 IMAD.WIDE R6, R7, 0x4, R14.reuse ;  /* 0x000000040706a825 */ /* 0x100fe400078e020e */
        /* <DEDUP_REMOVED lines=8> */
[----:B------:R0:W-:Y:S04]  /*f9d0*/  @!P5 ST.E.64 desc[UR36][R12.64], R112 ;  /* 0x000000700c00d985 */ /* 0x0001e8000c101b24 */
[----:B------:R0:W-:Y:S02]  /*f9e0*/  @!P6 ST.E.64 desc[UR36][R14.64], R116 ;  /* 0x000000740e00e985 */ /* 0x0001e4000c101b24 */
.L_x_1050:
[----:B------:R-:W-:Y:S05]  /*f9f0*/  BSYNC B0 ;  /* 0x0000000000007941 */ /* 0x000fea0003800000 */
.L_x_1049:
[----:B------:R-:W-:Y:S01]  /*fa00*/  ISETP.GE.AND P0, PT, R17, R16, PT ;  /* 0x000000101100720c */ /* 0x000fe20003f06270 */
[----:B0-----:R0:W1:Y:S04]  /*fa10*/  SHFL.IDX PT, R13, R20, 0x1, 0x1c1f ;  /* 0x003c1f00140d7f89 */ /* 0x00106800000e0000 */
[----:B------:R0:W0:Y:S08]  /*fa20*/  SHFL.IDX PT, R12, R18, 0x1, 0x1c1f ;  /* 0x003c1f00120c7f89 */ /* 0x00003000000e0000 */
[----:B------:R-:W-:Y:S05]  /*fa30*/  @P0 BRA `(.L_x_961) ;  /* 0x0000004400c40947 */ /* 0x000fea0003800000 */
[C---:B--2---:R-:W-:Y:S01]  /*fa40*/  VIADD R0, R19.reuse, 0x8 ;  /* 0x0000000813007836 */ /* 0x044fe20000000000 */
[----:B------:R-:W-:Y:S01]  /*fa50*/  ULDC UR4, c[0x0][0xac8] ;  /* 0x0002b20000047ab9 */ /* 0x000fe20000000800 */
[C---:B------:R-:W-:Y:S01]  /*fa60*/  VIADD R6, R19.reuse, 0x10 ;  /* 0x0000001013067836 */ /* 0x040fe20000000000 */
[C---:B------:R-:W-:Y:S01]  /*fa70*/  ISETP.GE.AND P0, PT, R19.reuse, UR4, PT ;  /* 0x0000000413007c0c */ /* 0x040fe2000bf06270 */
[C---:B------:R-:W-:Y:S01]  /*fa80*/  VIADD R7, R19.reuse, 0x18 ;  /* 0x0000001813077836 */ /* 0x040fe20000000000 */
[----:B------:R-:W-:Y:S01]  /*fa90*/  ISETP.GE.AND P1, PT, R0, UR4, PT ;  /* 0x0000000400007c0c */ /* 0x000fe2000bf26270 */
[C---:B------:R-:W-:Y:S01]  /*faa0*/  VIADD R8, R19.reuse, 0x20 ;  /* 0x0000002013087836 */ /* 0x040fe20000000000 */
[----:B------:R-:W-:Y:S01]  /*fab0*/  ISETP.GE.AND P2, PT, R6, UR4, PT ;  /* 0x0000000406007c0c */ /* 0x000fe2000bf46270 */
[----:B------:R-:W-:Y:S01]  /*fac0*/  VIADD R9, R19, 0x28 ;  /* 0x0000002813097836 */ /* 0x000fe20000000000 */
[----:B------:R-:W-:Y:S01]  /*fad0*/  ISETP.GE.AND P3, PT, R7, UR4, PT ;  /* 0x0000000407007c0c */ /* 0x000fe2000bf66270 */
[----:B------:R-:W-:Y:S01]  /*fae0*/  VIADD R11, R19, 0x30 ;  /* 0x00000030130b7836 */ /* 0x000fe20000000000 */
[----:B------:R-:W-:-:S02]  /*faf0*/  ISETP.GE.AND P4, PT, R8, UR4, PT ;  /* 0x0000000408007c0c */ /* 0x000fc4000bf86270 */
[----:B------:R-:W-:Y:S02]  /*fb00*/  ISETP.GE.AND P5, PT, R9, UR4, PT ;  /* 0x0000000409007c0c */ /* 0x000fe4000bfa6270 */
[----:B------:R-:W-:Y:S01]  /*fb10*/  ISETP.GE.AND P6, PT, R11, UR4, PT ;  /* 0x000000040b007c0c */ /* 0x000fe2000bfc6270 */
[C---:B01----:R-:W-:Y:S02]  /*fb20*/  @!P0 IMAD.WIDE R2, R19.reuse, 0x4, R12 ;  /* 0x0000000413028825 */ /* 0x043fe400078e020c */
[----:B------:R-:W-:Y:S02]  /*fb30*/  @!P1 LEA.HI R0, R0, R0, RZ, 0x1 ;  /* 0x0000000000009211 */ /* 0x000fe400078f08ff */
[----:B------:R-:W-:Y:S01]  /*fb40*/  @!P2 LEA.HI R6, R6, R6, RZ, 0x1 ;  /* 0x000000060606a211 */ /* 0x000fe200078f08ff */
[----:B------:R0:W-:Y:S01]  /*fb50*/  @!P0 ST.E.64 desc[UR36][R2.64], R90 ;  /* 0x0000005a02008985 */ /* 0x0001e2000c101b24 */
[----:B------:R-:W-:Y:S01]  /*fb60*/  @!P1 LOP3.LUT R5, R0, 0xfffffffe, RZ, 0xc0, !PT ;  /* 0xfffffffe00059812 */ /* 0x000fe200078ec0ff */
[----:B------:R-:W-:Y:S01]  /*fb70*/  VIADD R19, R19, 0x38 ;  /* 0x0000003813137836 */ /* 0x000fe20000000000 */
[----:B------:R-:W-:-:S02]  /*fb80*/  @!P3 LEA.HI R0, R7, R7, RZ, 0x1 ;  /* 0x000000070700b211 */ /* 0x000fc400078f08ff */
[----:B------:R-:W-:Y:S01]  /*fb90*/  @!P4 LEA.HI R8, R8, R8, RZ, 0x1 ;  /* 0x000000080808c211 */ /* 0x000fe200078f08ff */
[--C-:B------:R-:W-:Y:S01]  /*fba0*/  @!P1 IMAD.WIDE R4, R5, 0x4, R12.reuse ;  /* 0x0000000405049825 */ /* 0x100fe200078e020c */
[----:B------:R-:W-:Y:S02]  /*fbb0*/  @!P5 LEA.HI R10, R9, R9, RZ, 0x1 ;  /* 0x00000009090ad211 */ /* 0x000fe400078f08ff */
[----:B---3--:R-:W-:Y:S02]  /*fbc0*/  @!P6 LEA.HI R14, R11, R11, RZ, 0x1 ;  /* 0x0000000b0b0ee211 */ /* 0x008fe400078f08ff */
[----:B------:R-:W-:Y:S01]  /*fbd0*/  @!P2 LOP3.LUT R7, R6, 0xfffffffe, RZ, 0xc0, !PT ;  /* 0xfffffffe0607a812 */ /* 0x000fe200078ec0ff */
[----:B------:R1:W-:Y:S01]  /*fbe0*/  @!P1 ST.E.64 desc[UR36][R4.64], R94 ;  /* 0x0000005e04009985 */ /* 0x0003e2000c101b24 */
[----:B------:R-:W-:Y:S02]  /*fbf0*/  @!P3 LOP3.LUT R9, R0, 0xfffffffe, RZ, 0xc0, !PT ;  /* 0xfffffffe0009b812 */ /* 0x000fe400078ec0ff */
[----:B------:R-:W-:Y:S01]  /*fc00*/  @!P4 LOP3.LUT R11, R8, 0xfffffffe, RZ, 0xc0, !PT ;  /* 0xfffffffe080bc812 */ /* 0x000fe200078ec0ff */
[----:B0-----:R-:W-:Y:S01]  /*fc10*/  @!P2 IMAD.WIDE R2, R7, 0x4, R12 ;  /* 0x000000040702a825 */ /* 0x001fe200078e020c */
[----:B----4-:R-:W-:-:S02]  /*fc20*/  @!P5 LOP3.LUT R15, R10, 0xfffffffe, RZ, 0xc0, !PT ;  /* 0xfffffffe0a0fd812 */ /* 0x010fc400078ec0ff */
[----:B------:R-:W-:Y:S01]  /*fc30*/  @!P6 LOP3.LUT R17, R14, 0xfffffffe, RZ, 0xc0, !PT ;  /* 0xfffffffe0e11e812 */ /* 0x000fe200078ec0ff */
[--C-:B------:R-:W-:Y:S01]  /*fc40*/  @!P4 IMAD.WIDE R6, R11, 0x4, R12.reuse ;  /* 0x000000040b06c825 */ /* 0x100fe200078e020c */
[----:B------:R0:W-:Y:S01]  /*fc50*/  @!P2 ST.E.64 desc[UR36][R2.64], R98 ;  /* 0x000000620200a985 */ /* 0x0001e2000c101b24 */
[----:B------:R-:W-:Y:S02]  /*fc60*/  ISETP.GE.AND P0, PT, R19, UR4, PT ;  /* 0x0000000413007c0c */ /* 0x000fe4000bf06270 */
[----:B------:R-:W-:-:S04]  /*fc70*/  @!P6 IMAD.WIDE R10, R17, 0x4, R12 ;  /* 0x00000004110ae825 */ /* 0x000fc800078e020c */
[----:B-1----:R-:W-:-:S04]  /*fc80*/  @!P3 IMAD.WIDE R4, R9, 0x4, R12 ;  /* 0x000000040904b825 */ /* 0x002fc800078e020c */
[----:B------:R-:W-:Y:S01]  /*fc90*/  @!P5 IMAD.WIDE R8, R15, 0x4, R12 ;  /* 0x000000040f08d825 */ /* 0x000fe200078e020c */
[----:B------:R0:W-:Y:S04]  /*fca0*/  @!P3 ST.E.64 desc[UR36][R4.64], R102 ;  /* 0x000000660400b985 */ /* 0x0001e8000c101b24 */
[----:B------:R0:W-:Y:S04]  /*fcb0*/  @!P4 ST.E.64 desc[UR36][R6.64], R106 ;  /* 0x0000006a0600c985 */ /* 0x0001e8000c101b24 */
[----:B------:R0:W-:Y:S04]  /*fcc0*/  @!P5 ST.E.64 desc[UR36][R8.64], R110 ;  /* 0x0000006e0800d985 */ /* 0x0001e8000c101b24 */
[----:B------:R0:W-:Y:S01]  /*fcd0*/  @!P6 ST.E.64 desc[UR36][R10.64], R114 ;  /* 0x000000720a00e985 */ /* 0x0001e2000c101b24 */
[----:B------:R-:W-:Y:S05]  /*fce0*/  @P0 BRA `(.L_x_961) ;  /* 0x0000004400180947 */ /* 0x000fea0003800000 */
[----:B------:R-:W-:-:S04]  /*fcf0*/  LEA.HI R19, R19, R19, RZ, 0x1 ;  /* 0x0000001313137211 */ /* 0x000fc800078f08ff */
[----:B0-----:R-:W-:-:S05]  /*fd00*/  LOP3.LUT R3, R19, 0xfffffffe, RZ, 0xc0, !PT ;  /* 0xfffffffe13037812 */ /* 0x001fca00078ec0ff */
[----:B------:R-:W-:-:S05]  /*fd10*/  IMAD.WIDE R2, R3, 0x4, R12 ;  /* 0x0000000403027825 */ /* 0x000fca00078e020c */
[----:B------:R0:W-:Y:S01]  /*fd20*/  ST.E.64 desc[UR36][R2.64], R118 ;  /* 0x0000007602007985 */ /* 0x0001e2000c101b24 */
[----:B------:R-:W-:Y:S05]  /*fd30*/  BRA `(.L_x_961) ;  /* 0x0000004400047947 */ /* 0x000fea0003800000 */
.L_x_1048:
[----:B------:R-:W-:-:S05]  /*fd40*/  VIADD R0, R23, 0xffffff80 ;  /* 0xffffff8017007836 */ /* 0x000fca0000000000 */
[----:B------:R-:W-:-:S13]  /*fd50*/  ISETP.GT.AND P0, PT, R0, 0xbf, PT ;  /* 0x000000bf0000780c */ /* 0x000fda0003f04270 */
[----:B------:R-:W-:Y:S05]  /*fd60*/  @P0 BRA `(.L_x_961) ;  /* 0x0000004000f80947 */ /* 0x000fea0003800000 */
[----:B------:R-:W0:Y:S01]  /*fd70*/  S2R R0, SR_CTAID.X ;  /* 0x0000000000007919 */ /* 0x000e220000002500 */
[----:B------:R-:W1:Y:S01]  /*fd80*/  LDC R7, c[0x0][0xbe8] ;  /* 0x0002fa00ff077b82 */ /* 0x000e620000000800 */
[----:B------:R-:W-:Y:S01]  /*fd90*/  ULDC UR4, c[0x0][0xa88] ;  /* 0x0002a20000047ab9 */ /* 0x000fe20000000800 */
[----:B0-----:R-:W-:Y:S02]  /*fda0*/  IMAD R23, R0, 0xc0, R23 ;  /* 0x000000c000177824 */ /* 0x001fe400078e0217 */
[----:B-1----:R-:W-:Y:S02]  /*fdb0*/  IMAD R0, R7, UR4, RZ ;  /* 0x0000000407007c24 */ /* 0x002fe4000f8e02ff */
[----:B------:R-:W-:-:S05]  /*fdc0*/  VIADD R23, R23, 0xffffff80 ;  /* 0xffffff8017177836 */ /* 0x000fca0000000000 */
        /* <DEDUP_REMOVED lines=17> */
[----:B------:R-:W-:-:S05]  /*fee0*/  IMAD.U32 R3, RZ, RZ, UR6 ;  /* 0x00000006ff037e24 */ /* 0x000fca000f8e00ff */
        /* <DEDUP_REMOVED lines=26> */
[----:B------:R-:W-:Y:S01]  /*10090*/  LEA R4, P0, R2, UR4, 0x2 ;  /* 0x0000000402047c11 */ /* 0x000fe2000f8010ff */
[----:B------:R-:W-:-:S05]  /*100a0*/  IMAD.IADD R3, R3, 0x1, R5 ;  /* 0x0000000103037824 */ /* 0x000fca00078e0205 */
[----:B------:R-:W-:Y:S01]  /*100b0*/  LEA.HI.X R5, R2, UR5, R3, 0x2, P0 ;  /* 0x0000000502057c11 */ /* 0x000fe200080f1403 */
[----:B------:R-:W-:-:S05]  /*100c0*/  IMAD.MOV.U32 R3, RZ, RZ, -0x800000 ;  /* 0xff800000ff037424 */ /* 0x000fca00078e00ff */
[----:B------:R0:W-:Y:S01]  /*100d0*/  STG.E desc[UR36][R4.64], R3 ;  /* 0x0000000304007986 */ /* 0x0001e2000c101924 */
[----:B------:R-:W-:Y:S05]  /*100e0*/  BRA `(.L_x_961) ;  /* 0x0000004000187947 */ /* 0x000fea0003800000 */
.L_x_959:
        /* <DEDUP_REMOVED lines=18> */
.L_x_1051:
[----:B------:R-:W-:Y:S01]  /*10210*/  ULDC UR7, c[0x0][0xc50] ;  /* 0x0003140000077ab9 */ /* 0x000fe20000000800 */
[----:B------:R-:W-:Y:S01]  /*10220*/  UMOV UR42, UR6 ;  /* 0x00000006002a7c82 */ /* 0x000fe20008000000 */
[----:B------:R-:W-:-:S11]  /*10230*/  UISETP.NE.AND UP0, UPT, UR7, 0x1, UPT ;  /* 0x000000010700788c */ /* 0x000fd6000bf05270 */
[----:B------:R-:W-:Y:S01]  /*10240*/  @UP0 ULDC UR4, c[0x0][0xc54] ;  /* 0x0003150000040ab9 */ /* 0x000fe20000000800 */
[----:B------:R-:W-:Y:S01]  /*10250*/  @UP0 ULDC UR8, c[0x0][0xc58] ;  /* 0x0003160000080ab9 */ /* 0x000fe20000000800 */
[----:B------:R-:W-:-:S04]  /*10260*/  UIMAD.WIDE.U32 UR4, UR6, UR4, URZ ;  /* 0x00000004060472a5 */ /* 0x000fc8000f8e003f */
[----:B------:R-:W-:-:S12]  /*10270*/  @UP0 USHF.R.U32.HI UR42, URZ, UR8, UR5 ;  /* 0x000000083f2a0299 */ /* 0x000fd80008011605 */
.L_x_1052:
[----:B------:R-:W-:Y:S01]  /*10280*/  ISETP.GE.AND P0, PT, R25, RZ, PT ;  /* 0x000000ff1900720c */ /* 0x000fe20003f06270 */
[----:B------:R-:W-:Y:S01]  /*10290*/  UIADD3 UR47, -UR42, URZ, URZ ;  /* 0x0000003f2a2f7290 */ /* 0x000fe2000fffe13f */
[----:B------:R-:W-:Y:S02]  /*102a0*/  IMAD.MOV.U32 R0, RZ, RZ, 0x1 ;  /* 0x00000001ff007424 */ /* 0x000fe400078e00ff */
[----:B------:R-:W-:Y:S01]  /*102b0*/  IMAD.MOV.U32 R2, RZ, RZ, RZ ;  /* 0x000000ffff027224 */ /* 0x000fe200078e00ff */
[----:B------:R-:W-:Y:S01]  /*102c0*/  UIMAD UR47, UR7, UR47, UR6 ;  /* 0x0000002f072f72a4 */ /* 0x000fe2000f8e0206 */
[----:B------:R-:W-:-:S07]  /*102d0*/  IMAD.MOV.U32 R10, RZ, RZ, 0x1 ;  /* 0x00000001ff0a7424 */ /* 0x000fce00078e00ff */
[----:B------:R-:W-:Y:S05]  /*102e0*/  @!P0 BRA `(.L_x_1053) ;  /* 0x0000003800d88947 */ /* 0x000fea0003800000 */
[----:B------:R-:W0:Y:S01]  /*102f0*/  LDC.64 R2, c[0x0][0xa28] ;  /* 0x00028a00ff027b82 */ /* 0x000e220000000a00 */
[----:B------:R-:W-:Y:S01]  /*10300*/  IMAD.MOV.U32 R24, RZ, RZ, RZ ;  /* 0x000000ffff187224 */ /* 0x000fe200078e00ff */
[----:B------:R-:W-:Y:S01]  /*10310*/  ULDC.64 UR4, c[0x0][0x418] ;  /* 0x0001060000047ab9 */ /* 0x000fe20000000a00 */
[----:B------:R-:W-:Y:S01]  /*10320*/  ULDC UR6, c[0x0][0x448] ;  /* 0x0001120000067ab9 */ /* 0x000fe20000000800 */
[----:B------:R-:W-:Y:S01]  /*10330*/  ULDC UR10, c[0x0][0x2f0] ;  /* 0x0000bc00000a7ab9 */ /* 0x000fe20000000800 */
[----:B------:R-:W-:Y:S01]  /*10340*/  ULDC UR11, c[0x0][0x288] ;  /* 0x0000a200000b7ab9 */ /* 0x000fe20000000800 */
[----:B0-----:R-:W-:-:S04]  /*10350*/  ISETP.NE.U32.AND P0, PT, R2, RZ, PT ;  /* 0x000000ff0200720c */ /* 0x001fc80003f05070 */
[----:B------:R-:W-:-:S13]  /*10360*/  ISETP.NE.AND.EX P0, PT, R3, RZ, PT, P0 ;  /* 0x000000ff0300720c */ /* 0x000fda0003f05300 */
[----:B------:R-:W0:Y:S02]  /*10370*/  @P0 LDC.64 R2, c[0x0][0xa28] ;  /* 0x00028a00ff020b82 */ /* 0x000e240000000a00 */
[----:B0-----:R-:W-:-:S05]  /*10380*/  @P0 IMAD.WIDE R2, R25, 0x4, R2 ;  /* 0x0000000419020825 */ /* 0x001fca00078e0202 */
[----:B------:R0:W5:Y:S01]  /*10390*/  @P0 LDG.E R24, desc[UR36][R2.64] ;  /* 0x0000002402180981 */ /* 0x000162000c1e1900 */
[----:B------:R-:W1:Y:S01]  /*103a0*/  S2UR UR43, SR_CTAID.X ;  /* 0x00000000002b79c3 */ /* 0x000e620000002500 */
[----:B------:R-:W-:Y:S02]  /*103b0*/  UISETP.NE.U32.AND UP0, UPT, UR4, URZ, UPT ;  /* 0x0000003f0400728c */ /* 0x000fe4000bf05070 */
[----:B------:R-:W-:Y:S02]  /*103c0*/  UISETP.NE.AND UP1, UPT, UR6, 0x1, UPT ;  /* 0x000000010600788c */ /* 0x000fe4000bf25270 */
[----:B------:R-:W-:Y:S01]  /*103d0*/  UISETP.NE.AND.EX UP0, UPT, UR5, URZ, UPT, UP0 ;  /* 0x0000003f0500728c */ /* 0x000fe2000bf05300 */
[----:B------:R-:W-:Y:S02]  /*103e0*/  ULDC UR6, c[0x0][0x424] ;  /* 0x0001090000067ab9 */ /* 0x000fe40000000800 */
[----:B------:R-:W-:Y:S01]  /*103f0*/  ULDC.64 UR4, c[0x0][0x9e0] ;  /* 0x0002780000047ab9 */ /* 0x000fe20000000a00 */
[----:B------:R-:W-:-:S02]  /*10400*/  USEL UR9, UR6, 0x1, UP0 ;  /* 0x0000000106097887 */ /* 0x000fc40008000000 */
[----:B------:R-:W-:Y:S02]  /*10410*/  UISETP.GE.AND UP0, UPT, UR5, 0x1, UPT ;  /* 0x000000010500788c */ /* 0x000fe4000bf06270 */
[----:B------:R-:W-:Y:S01]  /*10420*/  UIMAD UR50, UR9, UR10, URZ ;  /* 0x0000000a093272a4 */ /* 0x000fe2000f8e023f */
[----:B------:R-:W-:Y:S01]  /*10430*/  @UP1 ULDC UR7, c[0x0][0x44c] ;  /* 0x0001130000071ab9 */ /* 0x000fe20000000800 */
[----:B------:R-:W-:Y:S02]  /*10440*/  UIMAD UR9, UR9, UR10, 0x7f ;  /* 0x0000007f090974a4 */ /* 0x000fe4000f8e020a */
[----:B------:R-:W-:Y:S01]  /*10450*/  PLOP3.LUT P1, PT, PT, PT, UP0, 0x80, 0x0 ;  /* 0x000000000000781c */ /* 0x000fe20003f2f008 */
[----:B------:R-:W-:Y:S01]  /*10460*/  @UP1 ULDC UR12, c[0x0][0x450] ;  /* 0x00011400000c1ab9 */ /* 0x000fe20000000800 */
[----:B------:R-:W-:Y:S02]  /*10470*/  UP2UR UR51, UPR, URZ, 0x2 ;  /* 0x000000023f337883 */ /* 0x000fe40008000000 */
[----:B-1----:R-:W-:-:S04]  /*10480*/  UIMAD UR43, UR43, 0xc0, URZ ;  /* 0x000000c02b2b78a4 */ /* 0x002fc8000f8e023f */
[----:B------:R-:W-:-:S04]  /*10490*/  UIADD3 UR8, UR43, 0xbf, URZ ;  /* 0x000000bf2b087890 */ /* 0x000fc8000fffe03f */
[----:B------:R-:W-:Y:S02]  /*104a0*/  UIMAD.WIDE.U32 UR6, UR8, UR7, URZ ;  /* 0x00000007080672a5 */ /* 0x000fe4000f8e003f */
[----:B------:R-:W-:Y:S02]  /*104b0*/  UIADD3 UR6, UR50, 0x1, -UR11 ;  /* 0x0000000132067890 */ /* 0x000fe4000fffe80b */
[----:B------:R-:W-:Y:S02]  /*104c0*/  @UP1 USHF.R.U32.HI UR8, URZ, UR12, UR7 ;  /* 0x0000000c3f081299 */ /* 0x000fe40008011607 */
[----:B------:R-:W-:Y:S02]  /*104d0*/  USHF.R.S32.HI UR7, URZ, 0x1f, UR9 ;  /* 0x0000001f3f077899 */ /* 0x000fe40008011409 */
[----:B------:R-:W-:Y:S02]  /*104e0*/  UIADD3 UR6, UR6, UR8, URZ ;  /* 0x0000000806067290 */ /* 0x000fe4000fffe03f */
[----:B------:R-:W-:-:S02]  /*104f0*/  ULEA.HI UR7, UR7, UR9, URZ, 0x7 ;  /* 0x0000000907077291 */ /* 0x000fc4000f8f383f */
[----:B------:R-:W-:Y:S02]  /*10500*/  UIADD3 UR4, UR6, UR4, URZ ;  /* 0x0000000406047290 */ /* 0x000fe4000fffe03f */
[----:B------:R-:W-:Y:S01]  /*10510*/  USHF.R.S32.HI UR44, URZ, 0x7, UR7 ;  /* 0x000000073f2c7899 */ /* 0x000fe20008011407 */
[----:B0-----:R-:W-:Y:S11]  /*10520*/  @!P1 BRA `(.L_x_1054) ;  /* 0x0000000000449947 */ /* 0x001ff60003800000 */
        /* <DEDUP_REMOVED lines=10> */
.L_x_1055:
[----:B------:R-:W-:-:S11]  /*105d0*/  UISETP.NE.AND UP0, UPT, UR5, 0x1, UPT ;  /* 0x000000010500788c */ /* 0x000fd6000bf05270 */
[----:B------:R-:W-:Y:S02]  /*105e0*/  @UP0 ULDC.64 UR12, c[0x0][0x9e8] ;  /* 0x00027a00000c0ab9 */ /* 0x000fe40000000a00 */
[----:B------:R-:W-:-:S04]  /*105f0*/  UIMAD.WIDE.U32 UR6, UR8, UR12, URZ ;  /* 0x0000000c080672a5 */ /* 0x000fc8000f8e003f */
[----:B------:R-:W-:-:S12]  /*10600*/  @UP0 USHF.R.U32.HI UR8, URZ, UR13, UR7 ;  /* 0x0000000d3f080299 */ /* 0x000fd80008011607 */
.L_x_1056:
[----:B------:R-:W-:-:S04]  /*10610*/  UIMAD UR8, UR8, UR5, UR5 ;  /* 0x00000005080872a4 */ /* 0x000fc8000f8e0205 */
[----:B------:R-:W-:-:S04]  /*10620*/  UISETP.LT.AND UP0, UPT, UR4, UR8, UPT ;  /* 0x000000080400728c */ /* 0x000fc8000bf01270 */
[----:B------:R-:W-:-:S12]  /*10630*/  USEL UR4, UR4, UR8, UP0 ;  /* 0x0000000804047287 */ /* 0x000fd80008000000 */
.L_x_1054:
[----:B------:R-:W-:Y:S02]  /*10640*/  UISETP.NE.AND UP0, UPT, UR51, URZ, UPT ;  /* 0x0000003f3300728c */ /* 0x000fe4000bf05270 */
[----:B------:R-:W-:-:S04]  /*10650*/  UIADD3 UR4, UR4, 0x7f, URZ ;  /* 0x0000007f04047890 */ /* 0x000fc8000fffe03f */
[----:B------:R-:W-:-:S04]  /*10660*/  USHF.R.S32.HI UR8, URZ, 0x1f, UR4 ;  /* 0x0000001f3f087899 */ /* 0x000fc80008011404 */
[----:B------:R-:W-:Y:S01]  /*10670*/  ULEA.HI UR8, UR8, UR4, URZ, 0x7 ;  /* 0x0000000408087291 */ /* 0x000fe2000f8f383f */
[----:B------:R-:W-:Y:S01]  /*10680*/  @UP0 ULDC UR6, c[0x0][0x44c] ;  /* 0x0001130000060ab9 */ /* 0x000fe20000000800 */
[----:B------:R-:W-:Y:S01]  /*10690*/  @UP0 ULDC UR9, c[0x0][0x450] ;  /* 0x0001140000090ab9 */ /* 0x000fe20000000800 */
[----:B------:R-:W-:Y:S02]  /*106a0*/  UIMAD.WIDE.U32 UR6, UR43, UR6, URZ ;  /* 0x000000062b0672a5 */ /* 0x000fe4000f8e003f */
[----:B------:R-:W-:Y:S01]  /*106b0*/  UMOV UR4, UR43 ;  /* 0x0000002b00047c82 */ /* 0x000fe20008000000 */
[----:B------:R-:W-:Y:S02]  /*106c0*/  USHF.R.S32.HI UR45, URZ, 0x7, UR8 ;  /* 0x000000073f2d7899 */ /* 0x000fe40008011408 */
[----:B------:R-:W-:Y:S02]  /*106d0*/  @UP0 USHF.R.U32.HI UR4, URZ, UR9, UR7 ;  /* 0x000000093f040299 */ /* 0x000fe40008011607 */
[----:B------:R-:W-:-:S02]  /*106e0*/  UISETP.LT.AND UP0, UPT, UR44, UR45, UPT ;  /* 0x0000002d2c00728c */ /* 0x000fc4000bf01270 */
[----:B------:R-:W-:Y:S01]  /*106f0*/  UIADD3 UR4, UR4, -UR11, UR50 ;  /* 0x8000000b04047290 */ /* 0x000fe2000fffe032 */
[----:B------:R-:W-:Y:S01]  /*10700*/  ULDC UR8, c[0x0][0x9dc] ;  /* 0x0002770000087ab9 */ /* 0x000fe20000000800 */
[----:B------:R-:W-:Y:S02]  /*10710*/  USEL UR12, UR44, UR45, UP0 ;  /* 0x0000002d2c0c7287 */ /* 0x000fe40008000000 */
[----:B------:R-:W-:Y:S01]  /*10720*/  UIADD3 UR8, UR4, -UR8, URZ ;  /* 0x8000000804087290 */ /* 0x000fe2000fffe03f */
[----:B------:R-:W-:Y:S11]  /*10730*/  @!P1 BRA `(.L_x_1057) ;  /* 0x0000000000449947 */ /* 0x000ff60003800000 */
        /* <DEDUP_REMOVED lines=10> */
.L_x_1058:
[----:B------:R-:W-:-:S11]  /*107e0*/  UISETP.NE.AND UP0, UPT, UR5, 0x1, UPT ;  /* 0x000000010500788c */ /* 0x000fd6000bf05270 */
[----:B------:R-:W-:Y:S02]  /*107f0*/  @UP0 ULDC.64 UR10, c[0x0][0x9e8] ;  /* 0x00027a00000a0ab9 */ /* 0x000fe40000000a00 */
[----:B------:R-:W-:-:S04]  /*10800*/  UIMAD.WIDE.U32 UR6, UR4, UR10, URZ ;  /* 0x0000000a040672a5 */ /* 0x000fc8000f8e003f */
[----:B------:R-:W-:-:S12]  /*10810*/  @UP0 USHF.R.U32.HI UR4, URZ, UR11, UR7 ;  /* 0x0000000b3f040299 */ /* 0x000fd80008011607 */
.L_x_1059:
[----:B------:R-:W-:-:S04]  /*10820*/  UIMAD UR4, UR4, UR5, URZ ;  /* 0x00000005040472a4 */ /* 0x000fc8000f8e023f */
[----:B------:R-:W-:-:S04]  /*10830*/  UISETP.LT.AND UP0, UPT, UR8, UR4, UPT ;  /* 0x000000040800728c */ /* 0x000fc8000bf01270 */
[----:B------:R-:W-:-:S12]  /*10840*/  USEL UR8, UR8, UR4, !UP0 ;  /* 0x0000000408087287 */ /* 0x000fd8000c000000 */
.L_x_1057:
[----:B------:R-:W-:Y:S02]  /*10850*/  USHF.R.S32.HI UR4, URZ, 0x1f, UR8 ;  /* 0x0000001f3f047899 */ /* 0x000fe40008011408 */
[----:B------:R-:W-:Y:S02]  /*10860*/  USHF.R.U32.HI UR9, URZ, 0x10, UR47 ;  /* 0x000000103f097899 */ /* 0x000fe4000801162f */
[----:B------:R-:W-:Y:S02]  /*10870*/  ULEA.HI UR4, UR4, UR8, URZ, 0x7 ;  /* 0x0000000804047291 */ /* 0x000fe4000f8f383f */
[----:B------:R-:W-:Y:S02]  /*10880*/  ULOP3.LUT UR47, UR47, 0xffff, URZ, 0xc0, !UPT ;  /* 0x0000ffff2f2f7892 */ /* 0x000fe4000f8ec03f */
[----:B------:R-:W-:Y:S01]  /*10890*/  USHF.R.S32.HI UR4, URZ, 0x7, UR4 ;  /* 0x000000073f047899 */ /* 0x000fe20008011404 */
[----:B------:R-:W-:-:S03]  /*108a0*/  UMOV UR39, URZ ;  /* 0x0000003f00277c82 */ /* 0x000fc60008000000 */
[----:B------:R-:W-:-:S04]  /*108b0*/  UISETP.LT.AND UP0, UPT, URZ, UR4, UPT ;  /* 0x000000043f00728c */ /* 0x000fc8000bf01270 */
[----:B------:R-:W-:Y:S02]  /*108c0*/  USEL UR46, URZ, UR4, !UP0 ;  /* 0x000000043f2e7287 */ /* 0x000fe4000c000000 */
[----:B------:R-:W-:Y:S02]  /*108d0*/  UISETP.NE.AND UP0, UPT, UR9, URZ, UPT ;  /* 0x0000003f0900728c */ /* 0x000fe4000bf05270 */
[----:B------:R-:W-:-:S06]  /*108e0*/  UISETP.GT.AND UP1, UPT, UR12, UR46, UPT ;  /* 0x0000002e0c00728c */ /* 0x000fcc000bf24270 */
[----:B------:R-:W-:-:S03]  /*108f0*/  PLOP3.LUT P0, PT, PT, PT, UP1, 0x80, 0x0 ;  /* 0x000000000000781c */ /* 0x000fc60003f0f018 */
[----:B------:R-:W-:-:S10]  /*10900*/  @!UP0 ULDC UR9, c[0x0][0x9f0] ;  /* 0x00027c0000098ab9 */ /* 0x000fd40000000800 */
[----:B------:R-:W-:Y:S05]  /*10910*/  @!P0 BRA `(.L_x_1060) ;  /* 0x00000000007c8947 */ /* 0x000fea0003800000 */
[----:B------:R-:W-:Y:S01]  /*10920*/  IABS R0, UR9 ;  /* 0x0000000900007c13 */ /* 0x000fe20008000000 */
[----:B------:R-:W-:Y:S02]  /*10930*/  UIADD3 UR4, UR9, -0x1, UR12 ;  /* 0xffffffff09047890 */ /* 0x000fe4000fffe00c */
[----:B------:R-:W-:Y:S02]  /*10940*/  IABS R4, UR9 ;  /* 0x0000000900047c13 */ /* 0x000fe40008000000 */
[----:B------:R-:W-:Y:S01]  /*10950*/  R2UR UR10, R0 ;  /* 0x00000000000a72ca */ /* 0x000fe200000e0000 */
[----:B------:R-:W-:-:S03]  /*10960*/  UIADD3 UR6, -UR46, UR4, URZ ;  /* 0x000000042e067290 */ /* 0x000fc6000fffe13f */
[----:B------:R-:W-:-:S03]  /*10970*/  UMOV UR4, URZ ;  /* 0x0000003f00047c82 */ /* 0x000fc60008000000 */
[----:B------:R-:W-:Y:S01]  /*10980*/  IABS R3, UR6 ;  /* 0x0000000600037c13 */ /* 0x000fe20008000000 */
[----:B------:R-:W-:-:S03]  /*10990*/  ULOP3.LUT UR6, UR6, UR9, URZ, 0x3c, !UPT ;  /* 0x0000000906067292 */ /* 0x000fc6000f8e3c3f */
[----:B------:R-:W-:Y:S02]  /*109a0*/  R2UR UR8, R3 ;  /* 0x00000000030872ca */ /* 0x000fe400000e0000 */
        /* <DEDUP_REMOVED lines=22> */
.L_x_1060:
[----:B------:R-:W-:Y:S02]  /*10b10*/  UIMAD UR52, UR47, UR39, UR46 ;  /* 0x000000272f3472a4 */ /* 0x000fe4000f8e022e */
[----:B------:R-:W-:Y:S02]  /*10b20*/  IMAD.U32 R3, RZ, RZ, UR39 ;  /* 0x00000027ff037e24 */ /* 0x000fe4000f8e00ff */
[----:B------:R-:W-:Y:S02]  /*10b30*/  IMAD.MOV.U32 R2, RZ, RZ, RZ ;  /* 0x000000ffff027224 */ /* 0x000fe400078e00ff */
[----:B------:R-:W-:Y:S02]  /*10b40*/  IMAD.MOV.U32 R0, RZ, RZ, 0x1 ;  /* 0x00000001ff007424 */ /* 0x000fe400078e00ff */
[----:B------:R-:W-:Y:S02]  /*10b50*/  IMAD.U32 R22, RZ, RZ, UR52 ;  /* 0x00000034ff167e24 */ /* 0x000fe4000f8e00ff */
[----:B------:R-:W-:-:S03]  /*10b60*/  IMAD.MOV.U32 R10, RZ, RZ, 0x1 ;  /* 0x00000001ff0a7424 */ /* 0x000fc600078e00ff */
[----:B------:R-:W-:-:S04]  /*10b70*/  VIADDMNMX R22, R22, R3, UR12, PT ;  /* 0x0000000c16167e46 */ /* 0x000fc8000b800103 */
[----:B------:R-:W-:-:S13]  /*10b80*/  ISETP.GT.AND P0, PT, R22, UR52, PT ;  /* 0x0000003416007c0c */ /* 0x000fda000bf04270 */
        /* <DEDUP_REMOVED lines=11> */
[----:B------:R-:W-:Y:S02]  /*10c40*/  IMAD.U32 R4, RZ, RZ, UR4 ;  /* 0x00000004ff047e24 */ /* 0x000fe4000f8e00ff */
[----:B------:R-:W-:Y:S01]  /*10c50*/  IMAD.U32 R5, RZ, RZ, UR5 ;  /* 0x00000005ff057e24 */ /* 0x000fe2000f8e00ff */
[----:B------:R-:W0:Y:S01]  /*10c60*/  LDC.64 R2, c[0x4][R2] ;  /* 0x0100000002027b82 */ /* 0x000e220000000a00 */
[----:B------:R-:W-:Y:S01]  /*10c70*/  ULDC.64 UR4, c[0x4][0x8] ;  /* 0x0100020000047ab9 */ /* 0x000fe20000000a00 */
[----:B------:R-:W-:Y:S02]  /*10c80*/  IMAD.U32 R6, RZ, RZ, UR6 ;  /* 0x00000006ff067e24 */ /* 0x000fe4000f8e00ff */
[----:B------:R-:W-:-:S02]  /*10c90*/  IMAD.U32 R7, RZ, RZ, UR7 ;  /* 0x00000007ff077e24 */ /* 0x000fc4000f8e00ff */
[----:B------:R-:W-:Y:S02]  /*10ca0*/  IMAD.U32 R10, RZ, RZ, UR4 ;  /* 0x00000004ff0a7e24 */ /* 0x000fe4000f8e00ff */
[----:B------:R-:W-:Y:S02]  /*10cb0*/  IMAD.U32 R11, RZ, RZ, UR5 ;  /* 0x00000005ff0b7e24 */ /* 0x000fe4000f8e00ff */
[----:B------:R-:W-:Y:S02]  /*10cc0*/  IMAD.MOV.U32 R8, RZ, RZ, 0x70 ;  /* 0x00000070ff087424 */ /* 0x000fe400078e00ff */
[----:B------:R-:W-:Y:S02]  /*10cd0*/  IMAD.MOV.U32 R12, RZ, RZ, 0x1 ;  /* 0x00000001ff0c7424 */ /* 0x000fe400078e00ff */
[----:B------:R-:W-:-:S07]  /*10ce0*/  IMAD.MOV.U32 R13, RZ, RZ, RZ ;  /* 0x000000ffff0d7224 */ /* 0x000fce00078e00ff */
[----:B------:R-:W-:-:S07]  /*10cf0*/  LEPC R20, `(.L_x_1061) ;  /* 0x000000001014794e */ /* 0x000fce0000000000 */
[----:B0----5:R-:W-:Y:S05]  /*10d00*/  CALL.ABS.NOINC R2 ;  /* 0x0000000002007343 */ /* 0x021fea0003c00000 */
.L_x_1061:
        /* <DEDUP_REMOVED lines=19> */
[----:B-1---5:R-:W-:Y:S05]  /*10e40*/  CALL.ABS.NOINC R2 ;  /* 0x0000000002007343 */ /* 0x022fea0003c00000 */
.L_x_1063:
[----:B------:R0:W1:Y:S01]  /*10e50*/  LDC.64 R2, c[0x4][R16] ;  /* 0x0100000010027b82 */ /* 0x0000620000000a00 */
[----:B------:R-:W-:Y:S01]  /*10e60*/  ULDC.64 UR4, c[0x4][0x88] ;  /* 0x0100220000047ab9 */ /* 0x000fe20000000a00 */
[----:B------:R-:W-:Y:S01]  /*10e70*/  ULDC.64 UR6, c[0x4][0x90] ;  /* 0x0100240000067ab9 */ /* 0x000fe20000000a00 */
[----:B------:R-:W-:Y:S02]  /*10e80*/  IMAD.U32 R4, RZ, RZ, UR4 ;  /* 0x00000004ff047e24 */ /* 0x000fe4000f8e00ff */
        /* <DEDUP_REMOVED lines=11> */
.L_x_1062:
        /* <DEDUP_REMOVED lines=8> */
[C---:B------:R-:W-:Y:S01]  /*10fc0*/  LOP3.LUT R20, R23.reuse, 0x7f, RZ, 0xc0, !PT ;  /* 0x0000007f17147812 */ /* 0x040fe200078ec0ff */
[----:B------:R-:W-:Y:S01]  /*10fd0*/  IMAD.SHL.U32 R26, R23, 0x10, RZ ;  /* 0x00000010171a7824 */ /* 0x000fe200078e00ff */
[----:B-1----:R-:W-:Y:S01]  /*10fe0*/  ISETP.NE.AND P1, PT, R16, 0x1, PT ;  /* 0x000000011000780c */ /* 0x002fe20003f25270 */
[----:B------:R-:W-:Y:S01]  /*10ff0*/  VIADD R0, R22, 0xffffffff ;  /* 0xffffffff16007836 */ /* 0x000fe20000000000 */
[----:B------:R-:W-:Y:S02]  /*11000*/  SHF.R.U32.HI R4, RZ, 0x3, R20 ;  /* 0x00000003ff047819 */ /* 0x000fe40000011614 */
[----:B------:R-:W-:Y:S02]  /*11010*/  LOP3.LUT R26, R26, 0x70, RZ, 0xc0, !PT ;  /* 0x000000701a1a7812 */ /* 0x000fe400078ec0ff */
[----:B------:R-:W-:Y:S01]  /*11020*/  LOP3.LUT R18, R18, 0xfffffffb, RZ, 0xc0, !PT ;  /* 0xfffffffb12127812 */ /* 0x000fe200078ec0ff */
[----:B------:R-:W-:-:S04]  /*11030*/  IMAD R5, R0, 0x80, R4 ;  /* 0x0000008000057824 */ /* 0x000fc800078e0204 */
[----:B------:R-:W-:Y:S02]  /*11040*/  IMAD.IADD R5, R26, 0x1, R5 ;  /* 0x000000011a057824 */ /* 0x000fe400078e0205 */
[----:B------:R-:W1:Y:S01]  /*11050*/  @P1 LDC R4, c[0x0][0x434] ;  /* 0x00010d00ff041b82 */ /* 0x000e620000000800 */
[----:B------:R-:W-:Y:S01]  /*11060*/  @P1 LOP3.LUT R18, R18, 0x4, RZ, 0xfc, !PT ;  /* 0x0000000412121812 */ /* 0x000fe200078efcff */
[C---:B-----5:R-:W-:Y:S01]  /*11070*/  IMAD.IADD R7, R5.reuse, 0x1, R24 ;  /* 0x0000000105077824 */ /* 0x060fe200078e0218 */
[----:B------:R-:W-:-:S03]  /*11080*/  ISETP.GE.AND P0, PT, R5, UR50, PT ;  /* 0x0000003205007c0c */ /* 0x000fc6000bf06270 */
[----:B------:R-:W-:Y:S02]  /*11090*/  IMAD.MOV.U32 R10, RZ, RZ, R7 ;  /* 0x000000ffff0a7224 */ /* 0x000fe400078e0007 */
[----:B0-----:R-:W0:Y:S08]  /*110a0*/  @P1 LDC R3, c[0x0][0x438] ;  /* 0x00010e00ff031b82 */ /* 0x001e300000000800 */
[----:B------:R-:W3:Y:S01]  /*110b0*/  @!P0 LDC.64 R8, c[0x0][0x428] ;  /* 0x00010a00ff088b82 */ /* 0x000ee20000000a00 */
[----:B-1----:R-:W-:-:S07]  /*110c0*/  @P1 IMAD.HI.U32 R2, R7, R4, RZ ;  /* 0x0000000407021227 */ /* 0x002fce00078e00ff */
[----:B------:R-:W1:Y:S01]  /*110d0*/  @!P0 LDC.64 R4, c[0x0][0x418] ;  /* 0x00010600ff048b82 */ /* 0x000e620000000a00 */
[----:B0-----:R-:W-:-:S04]  /*110e0*/  @P1 SHF.R.U32.HI R10, RZ, R3, R2 ;  /* 0x00000003ff0a1219 */ /* 0x001fc80000011602 */
[----:B------:R-:W-:Y:S02]  /*110f0*/  @!P0 SHF.R.S32.HI R3, RZ, 0x1f, R10 ;  /* 0x0000001fff038819 */ /* 0x000fe4000001140a */
[----:B--2---:R-:W-:-:S05]  /*11100*/  SHF.R.S32.HI R6, RZ, 0x1f, R29 ;  /* 0x0000001fff067819 */ /* 0x004fca000001141d */
[----:B---3--:R-:W-:Y:S01]  /*11110*/  @!P0 IMAD R2, R6, R8, RZ ;  /* 0x0000000806028224 */ /* 0x008fe200078e02ff */
[----:B------:R0:W-:Y:S03]  /*11120*/  STL [R1], R6 ;  /* 0x0000000601007387 */ /* 0x0001e60000100800 */
[----:B------:R-:W-:Y:S02]  /*11130*/  @!P0 IMAD R9, R29, R9, R2 ;  /* 0x000000091d098224 */ /* 0x000fe400078e0202 */
[----:B------:R-:W-:-:S04]  /*11140*/  @!P0 IMAD.MOV.U32 R2, RZ, RZ, R10 ;  /* 0x000000ffff028224 */ /* 0x000fc800078e000a */
[----:B------:R-:W-:-:S04]  /*11150*/  @!P0 IMAD.WIDE.U32 R2, R29, R8, R2 ;  /* 0x000000081d028225 */ /* 0x000fc800078e0002 */
[----:B------:R-:W-:Y:S01]  /*11160*/  @!P0 IMAD.IADD R3, R3, 0x1, R9 ;  /* 0x0000000103038824 */ /* 0x000fe200078e0209 */
[----:B-1----:R-:W-:Y:S01]  /*11170*/  @!P0 LEA R4, P1, R2, R4, 0x2 ;  /* 0x0000000402048211 */ /* 0x002fe200078210ff */
[----:B0-----:R-:W-:-:S03]  /*11180*/  IMAD.MOV.U32 R6, RZ, RZ, RZ ;  /* 0x000000ffff067224 */ /* 0x001fc600078e00ff */
[----:B------:R-:W-:-:S05]  /*11190*/  @!P0 LEA.HI.X R5, R2, R5, R3, 0x2, P1 ;  /* 0x0000000502058211 */ /* 0x000fca00008f1403 */
[----:B------:R0:W5:Y:S01]  /*111a0*/  @!P0 LDG.E R6, desc[UR36][R4.64] ;  /* 0x0000002404068981 */ /* 0x000162000c1e1900 */
[----:B------:R-:W-:-:S03]  /*111b0*/  UMOV UR4, 0xffffffff ;  /* 0xffffffff00047882 */ /* 0x000fc60000000000 */
[----:B------:R-:W-:Y:S05]  /*111c0*/  BRA.DIV UR4, `(.L_x_1064) ;  /* 0x0000003204c07947 */ /* 0x000fea000b800000 */
.L_x_1104:
[----:B------:R-:W-:Y:S01]  /*111d0*/  ULOP3.LUT UR4, UR38, 0x2, URZ, 0xfc, !UPT ;  /* 0x0000000226047892 */ /* 0x000fe2000f8efc3f */
[----:B------:R-:W-:Y:S01]  /*111e0*/  IMAD.U32 R28, RZ, RZ, UR42 ;  /* 0x0000002aff1c7e24 */ /* 0x000fe2000f8e00ff */
[----:B------:R-:W-:Y:S01]  /*111f0*/  LOP3.LUT R18, R18, 0xfffffffd, RZ, 0xc0, !PT ;  /* 0xfffffffd12127812 */ /* 0x000fe200078ec0ff */
[----:B------:R-:W-:Y:S02]  /*11200*/  IMAD.SHL.U32 R8, R23, 0x8, RZ ;  /* 0x0000000817087824 */ /* 0x000fe400078e00ff */
[----:B------:R-:W-:Y:S01]  /*11210*/  IMAD.MOV R2, RZ, RZ, -R10 ;  /* 0x000000ffff027224 */ /* 0x000fe200078e0a0a */
[----:B------:R-:W-:Y:S01]  /*11220*/  SHF.R.S32.HI R28, RZ, 0x1f, R28 ;  /* 0x0000001fff1c7819 */ /* 0x000fe2000001141c */
[----:B------:R-:W-:Y:S01]  /*11230*/  IMAD.U32 R3, RZ, RZ, UR4 ;  /* 0x00000004ff037e24 */ /* 0x000fe2000f8e00ff */
[----:B------:R-:W-:Y:S01]  /*11240*/  LOP3.LUT R17, R8, 0x38, RZ, 0xc0, !PT ;  /* 0x0000003808117812 */ /* 0x000fe200078ec0ff */
[----:B0-----:R-:W-:Y:S02]  /*11250*/  IMAD R5, R16, R2, R7 ;  /* 0x0000000210057224 */ /* 0x001fe400078e0207 */
[----:B------:R-:W-:Y:S01]  /*11260*/  IMAD.MOV.U32 R27, RZ, RZ, R0 ;  /* 0x000000ffff1b7224 */ /* 0x000fe200078e0000 */
[----:B------:R-:W-:-:S13]  /*11270*/  ISETP.NE.AND P0, PT, R3, 0x3, PT ;  /* 0x000000030300780c */ /* 0x000fda0003f05270 */
[----:B------:R-:W-:Y:S01]  /*11280*/  @P0 LOP3.LUT R18, R18, 0x2, RZ, 0xfc, !PT ;  /* 0x0000000212120812 */ /* 0x000fe200078efcff */
[----:B------:R-:W-:Y:S06]  /*11290*/  @!P0 BRA `(.L_x_1065) ;  /* 0x0000000000048947 */ /* 0x000fec0003800000 */
[----:B------:R-:W-:Y:S01]  /*112a0*/  BPT.TRAP 0x1 ;  /* 0x000000040000795c */ /* 0x000fe20000300000 */
.L_x_1065:
        /* <DEDUP_REMOVED lines=8> */
[----:B------:R-:W-:Y:S02]  /*11330*/  IMAD.IADD R3, R3, 0x1, R9 ;  /* 0x0000000103037824 */ /* 0x000fe400078e0209 */
[----:B------:R-:W-:Y:S02]  /*11340*/  IMAD.MOV.U32 R9, RZ, RZ, 0x1 ;  /* 0x00000001ff097424 */ /* 0x000fe400078e00ff */
        /* <DEDUP_REMOVED lines=16> */
.L_x_1105:
        /* <DEDUP_REMOVED lines=8> */
[----:B------:R-:W-:Y:S02]  /*114d0*/  IMAD.IADD R3, R3, 0x1, R7 ;  /* 0x0000000103037824 */ /* 0x000fe400078e0207 */
[----:B------:R-:W-:Y:S02]  /*114e0*/  IMAD R5, R4, UR4, RZ ;  /* 0x0000000404057c24 */ /* 0x000fe4000f8e02ff */
[----:B------:R-:W-:-:S04]  /*114f0*/  IMAD.WIDE.U32 R2, R6, UR4, R2 ;  /* 0x0000000406027c25 */ /* 0x000fc8000f8e0002 */
[----:B------:R-:W-:Y:S01]  /*11500*/  IMAD R5, R6, UR5, R5 ;  /* 0x0000000506057c24 */ /* 0x000fe2000f8e0205 */
[----:B------:R-:W-:Y:S01]  /*11510*/  ULDC.64 UR4, c[0x0][0x308] ;  /* 0x0000c20000047ab9 */ /* 0x000fe20000000a00 */
[----:B------:R-:W-:Y:S02]  /*11520*/  IMAD.MOV.U32 R7, RZ, RZ, -0x80 ;  /* 0xffffff80ff077424 */ /* 0x000fe400078e00ff */
[----:B------:R-:W-:Y:S02]  /*11530*/  IMAD.IADD R3, R3, 0x1, R5 ;  /* 0x0000000103037824 */ /* 0x000fe400078e0205 */
[----:B------:R-:W-:Y:S01]  /*11540*/  IMAD.U32 R5, RZ, RZ, UR4 ;  /* 0x00000004ff057e24 */ /* 0x000fe2000f8e00ff */
[----:B------:R-:W-:-:S03]  /*11550*/  UIMAD UR4, UR6, UR4, URZ ;  /* 0x00000004060472a4 */ /* 0x000fc6000f8e023f */
[----:B------:R-:W-:Y:S01]  /*11560*/  IMAD.WIDE.U32 R2, R5, UR42, R2 ;  /* 0x0000002a05027c25 */ /* 0x000fe2000f8e0002 */
[----:B------:R-:W-:Y:S01]  /*11570*/  UIMAD UR4, UR42, UR5, UR4 ;  /* 0x000000052a0472a4 */ /* 0x000fe2000f8e0204 */
[----:B------:R-:W-:Y:S01]  /*11580*/  LOP3.LUT R5, R8, 0x1c0, RZ, 0xc0, !PT ;  /* 0x000001c008057812 */ /* 0x000fe200078ec0ff */
[----:B------:R-:W-:-:S03]  /*11590*/  ULDC.64 UR6, c[0x0][0x2e8] ;  /* 0x0000ba0000067ab9 */ /* 0x000fc60000000a00 */
[----:B------:R-:W-:Y:S01]  /*115a0*/  LOP3.LUT R8, R5, 0x38, R8, 0xf8, !PT ;  /* 0x0000003805087812 */ /* 0x000fe200078ef808 */
[----:B------:R-:W-:Y:S01]  /*115b0*/  VIADD R3, R3, UR4 ;  /* 0x0000000403037c36 */ /* 0x000fe20008000000 */
[----:B------:R-:W-:Y:S01]  /*115c0*/  ULDC UR4, c[0x0][0x2f4] ;  /* 0x0000bd0000047ab9 */ /* 0x000fe20000000800 */
[----:B------:R-:W-:Y:S01]  /*115d0*/  IMAD R5, R0, R7, UR50 ;  /* 0x0000003200057e24 */ /* 0x000fe2000f8e0207 */
[----:B------:R-:W-:Y:S01]  /*115e0*/  ISETP.GE.AND P3, PT, R17, UR4, PT ;  /* 0x0000000411007c0c */ /* 0x000fe2000bf66270 */
[----:B------:R-:W-:Y:S01]  /*115f0*/  UMOV UR4, 0xffffffff ;  /* 0xffffffff00047882 */ /* 0x000fe20000000000 */
[----:B------:R-:W-:Y:S01]  /*11600*/  LEA R0, P0, R2, UR6, 0x1 ;  /* 0x0000000602007c11 */ /* 0x000fe2000f8008ff */
[----:B------:R-:W-:Y:S01]  /*11610*/  IMAD.IADD R5, R5, 0x1, -R10 ;  /* 0x0000000105057824 */ /* 0x000fe200078e0a0a */
[----:B------:R-:W-:Y:S01]  /*11620*/  LOP3.LUT R8, R8, 0x38, R23, 0x78, !PT ;  /* 0x0000003808087812 */ /* 0x000fe200078e7817 */
[----:B------:R-:W-:Y:S01]  /*11630*/  IMAD.SHL.U32 R23, R20, 0x8, RZ ;  /* 0x0000000814177824 */ /* 0x000fe200078e00ff */
[----:B------:R-:W-:-:S02]  /*11640*/  LEA.HI.X R4, R2, UR7, R3, 0x1, P0 ;  /* 0x0000000702047c11 */ /* 0x000fc400080f0c03 */
[----:B------:R-:W-:Y:S02]  /*11650*/  ISETP.GE.AND P0, PT, R5, 0x1, PT ;  /* 0x000000010500780c */ /* 0x000fe40003f06270 */
[----:B------:R-:W-:-:S03]  /*11660*/  LOP3.LUT R23, R8, 0x200, R23, 0xf8, !PT ;  /* 0x0000020008177812 */ /* 0x000fc600078ef817 */
[----:B------:R-:W-:Y:S01]  /*11670*/  @P3 LOP3.LUT R18, R18, 0x1, RZ, 0xfc, !PT ;  /* 0x0000000112123812 */ /* 0x000fe200078efcff */
[----:B------:R-:W-:Y:S07]  /*11680*/  BRA.DIV UR4, `(.L_x_1067) ;  /* 0x0000002e04c87947 */ /* 0x000fee000b800000 */
        /* <DEDUP_REMOVED lines=12> */
[----:B------:R-:W-:-:S05]  /*11750*/  ISETP.GE.AND P0, PT, R5, 0x11, PT ;  /* 0x000000110500780c */ /* 0x000fca0003f06270 */
[----:B-1----:R-:W-:-:S08]  /*11760*/  @P1 LEA R9, R23, UR48, 0x1 ;  /* 0x0000003017091c11 */ /* 0x002fd0000f8e08ff */
[----:B------:R-:W-:Y:S02]  /*11770*/  @P0 LEA R21, R23, UR48, 0x1 ;  /* 0x0000003017150c11 */ /* 0x000fe4000f8e08ff */
[C---:B0-----:R-:W-:Y:S02]  /*11780*/  @P0 LEA R2, P2, R17.reuse, R14, 0x1 ;  /* 0x0000000e11020211 */ /* 0x041fe400078408ff */
[----:B------:R-:W0:Y:S03]  /*11790*/  SHFL.IDX PT, R14, R0, 0x3, 0x181f ;  /* 0x00781f00000e7f89 */ /* 0x000e2600000e0000 */
[----:B------:R-:W-:Y:S02]  /*117a0*/  @P0 IMAD.X R3, RZ, RZ, R7, P2 ;  /* 0x000000ffff030224 */ /* 0x000fe400010e0607 */
[----:B------:R-:W1:Y:S04]  /*117b0*/  SHFL.IDX PT, R7, R4, 0x3, 0x181f ;  /* 0x00781f0004077f89 */ /* 0x000e6800000e0000 */
[----:B------:R2:W-:Y:S02]  /*117c0*/  @P0 LDGSTS.E.BYPASS.LTC128B.128 [R21+0xec00], desc[UR36][R2.64], !P3 ;  /* 0x0ec0000002150fae */ /* 0x0005e4000d901d64 */
[----:B--2---:R-:W-:-:S02]  /*117d0*/  @P1 LEA R2, P0, R17, R8, 0x1 ;  /* 0x0000000811021211 */ /* 0x004fc400078008ff */
[----:B------:R-:W2:Y:S03]  /*117e0*/  SHFL.IDX PT, R8, R0, 0x4, 0x181f ;  /* 0x00981f0000087f89 */ /* 0x000ea600000e0000 */
[----:B------:R-:W-:Y:S01]  /*117f0*/  @P1 IMAD.X R3, RZ, RZ, R6, P0 ;  /* 0x000000ffff031224 */ /* 0x000fe200000e0606 */
[C---:B------:R-:W-:Y:S01]  /*11800*/  ISETP.GE.AND P0, PT, R5.reuse, 0x31, PT ;  /* 0x000000310500780c */ /* 0x040fe20003f06270 */
[----:B------:R-:W3:Y:S04]  /*11810*/  SHFL.IDX PT, R6, R4, 0x4, 0x181f ;  /* 0x00981f0004067f89 */ /* 0x000ee800000e0000 */
        /* <DEDUP_REMOVED lines=9> */
[----:B--2---:R-:W-:-:S02]  /*118b0*/  @P1 LEA R2, P0, R17, R8, 0x1 ;  /* 0x0000000811021211 */ /* 0x004fc400078008ff */
[----:B------:R-:W2:Y:S03]  /*118c0*/  SHFL.IDX PT, R8, R0, 0x6, 0x181f ;  /* 0x00d81f0000087f89 */ /* 0x000ea600000e0000 */
[----:B---3--:R-:W-:Y:S01]  /*118d0*/  @P1 IMAD.X R3, RZ, RZ, R6, P0 ;  /* 0x000000ffff031224 */ /* 0x008fe200000e0606 */
[C---:B------:R-:W-:Y:S01]  /*118e0*/  ISETP.GE.AND P0, PT, R5.reuse, 0x51, PT ;  /* 0x000000510500780c */ /* 0x040fe20003f06270 */
[----:B------:R-:W3:Y:S04]  /*118f0*/  SHFL.IDX PT, R6, R4, 0x6, 0x181f ;  /* 0x00d81f0004067f89 */ /* 0x000ee800000e0000 */
[----:B------:R0:W-:Y:S01]  /*11900*/  @P1 LDGSTS.E.BYPASS.LTC128B.128 [R9+0x10400], desc[UR36][R2.64], !P3 ;  /* 0x1040000002091fae */ /* 0x0001e2000d901d64 */
[----:B------:R-:W-:-:S03]  /*11910*/  ISETP.GE.AND P1, PT, R5, 0x61, PT ;  /* 0x000000610500780c */ /* 0x000fc60003f26270 */
[----:B------:R-:W4:Y:S04]  /*11920*/  SHFL.IDX PT, R4, R4, 0x7, 0x181f ;  /* 0x00f81f0004047f89 */ /* 0x000f2800000e0000 */
[----:B0-----:R-:W-:-:S06]  /*11930*/  @P0 LEA R2, P2, R17, R14, 0x1 ;  /* 0x0000000e11020211 */ /* 0x001fcc00078408ff */
[C---:B------:R-:W-:Y:S01]  /*11940*/  @P1 LEA R9, R23.reuse, UR48, 0x1 ;  /* 0x0000003017091c11 */ /* 0x040fe2000f8e08ff */
[----:B------:R0:W0:Y:S01]  /*11950*/  SHFL.IDX PT, R14, R0, 0x7, 0x181f ;  /* 0x00f81f00000e7f89 */ /* 0x00002200000e0000 */
[----:B-1----:R-:W-:Y:S01]  /*11960*/  @P0 IMAD.X R3, RZ, RZ, R7, P2 ;  /* 0x000000ffff030224 */ /* 0x002fe200010e0607 */
[----:B------:R-:W-:-:S05]  /*11970*/  @P0 LEA R7, R23, UR48, 0x1 ;  /* 0x0000003017070c11 */ /* 0x000fca000f8e08ff */
[----:B------:R2:W-:Y:S02]  /*11980*/  @P0 LDGSTS.E.BYPASS.LTC128B.128 [R7+0x10c00], desc[UR36][R2.64], !P3 ;  /* 0x10c0000002070fae */ /* 0x0005e4000d901d64 */
[----:B--2---:R-:W-:-:S05]  /*11990*/  @P1 LEA R2, P0, R17, R8, 0x1 ;  /* 0x0000000811021211 */ /* 0x004fca00078008ff */
[----:B---3--:R-:W-:-:S05]  /*119a0*/  @P1 IMAD.X R3, RZ, RZ, R6, P0 ;  /* 0x000000ffff031224 */ /* 0x008fca00000e0606 */
[----:B0---4-:R1:W-:Y:S03]  /*119b0*/  @P1 LDGSTS.E.BYPASS.LTC128B.128 [R9+0x11400], desc[UR36][R2.64], !P3 ;  /* 0x1140000002091fae */ /* 0x0113e6000d901d64 */
.L_x_1123:
[----:B------:R-:W-:-:S13]  /*119c0*/  ISETP.GE.AND P0, PT, R5, 0x71, PT ;  /* 0x000000710500780c */ /* 0x000fda0003f06270 */
[----:B-1----:R-:W-:Y:S02]  /*119d0*/  @P0 LEA R2, P1, R17, R14, 0x1 ;  /* 0x0000000e11020211 */ /* 0x002fe400078208ff */
[----:B------:R-:W-:-:S03]  /*119e0*/  @P0 LEA R5, R23, UR48, 0x1 ;  /* 0x0000003017050c11 */ /* 0x000fc6000f8e08ff */
[----:B------:R-:W-:-:S05]  /*119f0*/  @P0 IMAD.X R3, RZ, RZ, R4, P1 ;  /* 0x000000ffff030224 */ /* 0x000fca00008e0604 */
        /* <DEDUP_REMOVED lines=13> */
.L_x_1068:
[----:B------:R-:W-:Y:S01]  /*11ad0*/  SYNCS.ARRIVE.TRANS64.A1T0 RZ, [UR48+0x16830], RZ ;  /* 0x016830ffffff79a7 */ /* 0x000fe20008100030 */
[----:B------:R-:W-:Y:S05]  /*11ae0*/  WARPSYNC.ALL ;  /* 0x0000000000007948 */ /* 0x000fea0003800000 */
[----:B------:R-:W-:Y:S01]  /*11af0*/  UIADD3 UR5, UR48, 0x8400, URZ ;  /* 0x0000840030057890 */ /* 0x000fe2000fffe03f */
[----:B------:R-:W-:Y:S01]  /*11b00*/  R2UR UR4, R28 ;  /* 0x000000001c0472ca */ /* 0x000fe200000e0000 */
[----:B------:R-:W-:Y:S02]  /*11b10*/  ULDC.64 UR6, c[0x0][0x2d8] ;  /* 0x0000b60000067ab9 */ /* 0x000fe40000000a00 */
        /* <DEDUP_REMOVED lines=12> */
[----:B------:R-:W-:Y:S02]  /*11be0*/  IMAD.U32 R4, RZ, RZ, UR6 ;  /* 0x00000006ff047e24 */ /* 0x000fe4000f8e00ff */
[----:B------:R-:W0:Y:S01]  /*11bf0*/  LDC.64 R2, c[0x4][R2] ;  /* 0x0100000002027b82 */ /* 0x000e220000000a00 */
[----:B------:R-:W-:Y:S02]  /*11c00*/  IMAD.U32 R5, RZ, RZ, UR7 ;  /* 0x00000007ff057e24 */ /* 0x000fe4000f8e00ff */
        /* <DEDUP_REMOVED lines=8> */
[----:B0-----:R-:W-:Y:S05]  /*11c90*/  CALL.ABS.NOINC R2 ;  /* 0x0000000002007343 */ /* 0x001fea0003c00000 */
.L_x_1069:
[----:B------:R-:W-:Y:S01]  /*11ca0*/  SHF.R.S32.HI R20, RZ, 0x1f, R25 ;  /* 0x0000001fff147819 */ /* 0x000fe20000011419 */
[----:B------:R-:W-:Y:S01]  /*11cb0*/  ULDC.64 UR4, c[0x0][0x2e0] ;  /* 0x0000b80000047ab9 */ /* 0x000fe20000000a00 */
[----:B------:R-:W-:Y:S01]  /*11cc0*/  UISETP.NE.AND UP0, UPT, UR51, URZ, UPT ;  /* 0x0000003f3300728c */ /* 0x000fe2000bf05270 */
[----:B------:R-:W-:Y:S01]  /*11cd0*/  IMAD.U32 R4, RZ, RZ, UR40 ;  /* 0x00000028ff047e24 */ /* 0x000fe2000f8e00ff */
[----:B------:R-:W0:Y:S01]  /*11ce0*/  LDC R9, c[0x0][0x448] ;  /* 0x00011200ff097b82 */ /* 0x000e220000000800 */
[----:B------:R-:W-:Y:S02]  /*11cf0*/  IMAD R0, R20, UR4, RZ ;  /* 0x0000000414007c24 */ /* 0x000fe4000f8e02ff */
[----:B------:R-:W1:Y:S01]  /*11d00*/  S2R R20, SR_TID.X ;  /* 0x0000000000147919 */ /* 0x000e620000002100 */
[----:B------:R-:W-:Y:S01]  /*11d10*/  PLOP3.LUT P0, PT, PT, PT, UP0, 0x80, 0x0 ;  /* 0x000000000000781c */ /* 0x000fe20003f0f008 */
[----:B------:R-:W-:Y:S01]  /*11d20*/  IMAD.U32 R3, RZ, RZ, UR49 ;  /* 0x00000031ff037e24 */ /* 0x000fe2000f8e00ff */
[----:B------:R-:W-:Y:S01]  /*11d30*/  PLOP3.LUT P1, PT, PT, PT, UP0, 0x80, 0x0 ;  /* 0x000000000000781c */ /* 0x000fe20003f2f008 */
[----:B------:R-:W-:Y:S01]  /*11d40*/  IMAD.MOV.U32 R2, RZ, RZ, R4 ;  /* 0x000000ffff027224 */ /* 0x000fe200078e0004 */
[----:B------:R-:W-:Y:S01]  /*11d50*/  PLOP3.LUT P2, PT, PT, PT, UP0, 0x80, 0x0 ;  /* 0x000000000000781c */ /* 0x000fe20003f4f008 */
[----:B------:R-:W-:-:S02]  /*11d60*/  IMAD.U32 R5, RZ, RZ, UR41 ;  /* 0x00000029ff057e24 */ /* 0x000fc4000f8e00ff */
[----:B------:R-:W-:Y:S01]  /*11d70*/  IMAD.WIDE.U32 R2, R25, UR4, R2 ;  /* 0x0000000419027c25 */ /* 0x000fe2000f8e0002 */
[----:B------:R-:W-:-:S03]  /*11d80*/  @UP0 ULDC UR4, c[0x0][0x44c] ;  /* 0x0001130000040ab9 */ /* 0x000fc60000000800 */
[----:B------:R-:W-:Y:S01]  /*11d90*/  IMAD R5, R25, UR5, R0 ;  /* 0x0000000519057c24 */ /* 0x000fe2000f8e0200 */
[----:B------:R-:W-:-:S03]  /*11da0*/  @UP0 ULDC UR5, c[0x0][0x450] ;  /* 0x0001140000050ab9 */ /* 0x000fc60000000800 */
[----:B------:R-:W-:Y:S01]  /*11db0*/  IMAD.IADD R3, R3, 0x1, R5 ;  /* 0x0000000103037824 */ /* 0x000fe200078e0205 */
[----:B-1----:R-:W-:-:S04]  /*11dc0*/  LOP3.LUT R20, R20, 0x7f, RZ, 0xc0, !PT ;  /* 0x0000007f14147812 */ /* 0x002fc800078ec0ff */
[----:B------:R-:W-:-:S04]  /*11dd0*/  SHF.R.U32.HI R20, RZ, 0x3, R20 ;  /* 0x00000003ff147819 */ /* 0x000fc80000011614 */
[----:B------:R-:W-:-:S05]  /*11de0*/  IADD3 R4, R20, UR43, R26 ;  /* 0x0000002b14047c10 */ /* 0x000fca000fffe01a */
[C---:B------:R-:W-:Y:S01]  /*11df0*/  @P0 IMAD.HI.U32 R0, R4.reuse, UR4, RZ ;  /* 0x0000000404000c27 */ /* 0x040fe2000f8e00ff */
[----:B------:R-:W-:Y:S01]  /*11e00*/  PLOP3.LUT P0, PT, PT, PT, UP0, 0x80, 0x0 ;  /* 0x000000000000781c */ /* 0x000fe20003f0f008 */
[----:B------:R-:W-:Y:S02]  /*11e10*/  @UP0 ULDC UR4, c[0x0][0x44c] ;  /* 0x0001130000040ab9 */ /* 0x000fe40000000800 */
[----:B------:R-:W-:Y:S01]  /*11e20*/  IMAD.MOV.U32 R5, RZ, RZ, R4 ;  /* 0x000000ffff057224 */ /* 0x000fe200078e0004 */
[----:B------:R-:W-:Y:S01]  /*11e30*/  @P1 SHF.R.U32.HI R5, RZ, UR5, R0 ;  /* 0x00000005ff051c19 */ /* 0x000fe20008011600 */
[----:B------:R-:W-:-:S04]  /*11e40*/  VIADD R0, R4, 0x80 ;  /* 0x0000008004007836 */ /* 0x000fc80000000000 */
[----:B------:R-:W-:Y:S01]  /*11e50*/  @P2 IMAD.HI.U32 R6, R0, UR4, RZ ;  /* 0x0000000400062c27 */ /* 0x000fe2000f8e00ff */
[----:B------:R-:W-:-:S03]  /*11e60*/  @UP0 ULDC UR4, c[0x0][0x450] ;  /* 0x0001140000040ab9 */ /* 0x000fc60000000800 */
[--C-:B------:R-:W-:Y:S02]  /*11e70*/  IMAD.MOV R15, RZ, RZ, -R5.reuse ;  /* 0x000000ffff0f7224 */ /* 0x100fe400078e0a05 */
[----:B------:R-:W-:Y:S01]  /*11e80*/  IMAD.MOV.U32 R21, RZ, RZ, R0 ;  /* 0x000000ffff157224 */ /* 0x000fe200078e0000 */
[----:B------:R-:W-:Y:S01]  /*11e90*/  @P0 SHF.R.U32.HI R21, RZ, UR4, R6 ;  /* 0x00000004ff150c19 */ /* 0x000fe20008011606 */
[----:B0-----:R-:W-:Y:S01]  /*11ea0*/  IMAD R15, R9, R15, R4 ;  /* 0x0000000f090f7224 */ /* 0x001fe200078e0204 */
[----:B------:R-:W-:Y:S01]  /*11eb0*/  SHF.R.S32.HI R4, RZ, 0x1f, R5 ;  /* 0x0000001fff047819 */ /* 0x000fe20000011405 */
[----:B------:R-:W-:Y:S01]  /*11ec0*/  ULDC.64 UR4, c[0x0][0x2d0] ;  /* 0x0000b40000047ab9 */ /* 0x000fe20000000a00 */
[--C-:B------:R-:W-:Y:S01]  /*11ed0*/  SHF.R.S32.HI R8, RZ, 0x1f, R21.reuse ;  /* 0x0000001fff087819 */ /* 0x100fe20000011415 */
[----:B------:R-:W-:Y:S02]  /*11ee0*/  IMAD.MOV R11, RZ, RZ, -R21 ;  /* 0x000000ffff0b7224 */ /* 0x000fe400078e0a15 */
[----:B------:R-:W-:-:S02]  /*11ef0*/  IMAD R4, R4, UR4, RZ ;  /* 0x0000000404047c24 */ /* 0x000fc4000f8e02ff */
[----:B------:R-:W-:Y:S02]  /*11f00*/  IMAD R8, R8, UR4, RZ ;  /* 0x0000000408087c24 */ /* 0x000fe4000f8e02ff */
[----:B------:R-:W-:Y:S01]  /*11f10*/  IMAD R11, R9, R11, R0 ;  /* 0x0000000b090b7224 */ /* 0x000fe200078e0200 */
[----:B------:R-:W-:Y:S01]  /*11f20*/  SHF.R.S32.HI R0, RZ, 0x1f, R15 ;  /* 0x0000001fff007819 */ /* 0x000fe2000001140f */
[----:B------:R-:W-:Y:S02]  /*11f30*/  IMAD R13, R5, UR5, R4 ;  /* 0x00000005050d7c24 */ /* 0x000fe4000f8e0204 */
[----:B------:R-:W-:-:S04]  /*11f40*/  IMAD.WIDE.U32 R6, R21, UR4, R2 ;  /* 0x0000000415067c25 */ /* 0x000fc8000f8e0002 */
[----:B------:R-:W-:-:S04]  /*11f50*/  IMAD.WIDE.U32 R4, R5, UR4, R2 ;  /* 0x0000000405047c25 */ /* 0x000fc8000f8e0002 */
[----:B------:R-:W-:Y:S01]  /*11f60*/  IMAD R21, R21, UR5, R8 ;  /* 0x0000000515157c24 */ /* 0x000fe2000f8e0208 */
[----:B------:R-:W-:Y:S01]  /*11f70*/  ULDC.64 UR4, c[0x0][0x2c8] ;  /* 0x0000b20000047ab9 */ /* 0x000fe20000000a00 */
[----:B------:R-:W-:Y:S02]  /*11f80*/  IMAD.IADD R3, R5, 0x1, R13 ;  /* 0x0000000105037824 */ /* 0x000fe400078e020d */
[----:B------:R-:W-:Y:S02]  /*11f90*/  IMAD R0, R0, UR4, RZ ;  /* 0x0000000400007c24 */ /* 0x000fe4000f8e02ff */
[----:B------:R-:W-:Y:S02]  /*11fa0*/  IMAD.MOV.U32 R2, RZ, RZ, R4 ;  /* 0x000000ffff027224 */ /* 0x000fe400078e0004 */
[C---:B------:R-:W-:Y:S01]  /*11fb0*/  IMAD R13, R15.reuse, UR5, R0 ;  /* 0x000000050f0d7c24 */ /* 0x040fe2000f8e0200 */
[----:B------:R-:W-:Y:S01]  /*11fc0*/  SHF.R.S32.HI R0, RZ, 0x1f, R11 ;  /* 0x0000001fff007819 */ /* 0x000fe2000001140b */
[----:B------:R-:W-:-:S04]  /*11fd0*/  IMAD.WIDE.U32 R4, R15, UR4, R2 ;  /* 0x000000040f047c25 */ /* 0x000fc8000f8e0002 */
[----:B------:R-:W-:Y:S02]  /*11fe0*/  IMAD.IADD R3, R7, 0x1, R21 ;  /* 0x0000000107037824 */ /* 0x000fe400078e0215 */
[----:B------:R-:W-:Y:S02]  /*11ff0*/  IMAD R0, R0, UR4, RZ ;  /* 0x0000000400007c24 */ /* 0x000fe4000f8e02ff */
[----:B------:R-:W-:Y:S02]  /*12000*/  IMAD.MOV.U32 R2, RZ, RZ, R6 ;  /* 0x000000ffff027224 */ /* 0x000fe400078e0006 */
[C---:B------:R-:W-:Y:S02]  /*12010*/  IMAD R15, R11.reuse, UR5, R0 ;  /* 0x000000050b0f7c24 */ /* 0x040fe4000f8e0200 */
[----:B------:R-:W-:Y:S01]  /*12020*/  IMAD.WIDE.U32 R2, R11, UR4, R2 ;  /* 0x000000040b027c25 */ /* 0x000fe2000f8e0002 */
[----:B------:R-:W-:Y:S02]  /*12030*/  ULDC.64 UR4, c[0x0][0x280] ;  /* 0x0000a00000047ab9 */ /* 0x000fe40000000a00 */
[----:B------:R-:W-:Y:S01]  /*12040*/  LEA R7, P0, R4, UR4, 0x1 ;  /* 0x0000000404077c11 */ /* 0x000fe2000f8008ff */
[----:B------:R-:W-:-:S02]  /*12050*/  IMAD.IADD R13, R5, 0x1, R13 ;  /* 0x00000001050d7824 */ /* 0x000fc400078e020d */
[----:B------:R-:W-:-:S03]  /*12060*/  IMAD.IADD R3, R3, 0x1, R15 ;  /* 0x0000000103037824 */ /* 0x000fc600078e020f */
[----:B------:R-:W-:Y:S02]  /*12070*/  LEA.HI.X R8, R4, UR5, R13, 0x1, P0 ;  /* 0x0000000504087c11 */ /* 0x000fe400080f0c0d */
[----:B------:R-:W-:Y:S01]  /*12080*/  LEA R0, P0, R2, UR4, 0x1 ;  /* 0x0000000402007c11 */ /* 0x000fe2000f8008ff */
[----:B------:R-:W-:-:S03]  /*12090*/  ULDC UR4, c[0x0][0x2b8] ;  /* 0x0000ae0000047ab9 */ /* 0x000fc60000000800 */
[----:B------:R-:W-:Y:S02]  /*120a0*/  LEA.HI.X R6, R2, UR5, R3, 0x1, P0 ;  /* 0x0000000502067c11 */ /* 0x000fe400080f0c03 */
[----:B------:R-:W-:Y:S01]  /*120b0*/  ISETP.GE.AND P0, PT, R17, UR4, PT ;  /* 0x0000000411007c0c */ /* 0x000fe2000bf06270 */
[----:B------:R-:W-:-:S03]  /*120c0*/  UMOV UR4, 0xffffffff ;  /* 0xffffffff00047882 */ /* 0x000fc60000000000 */
[----:B------:R-:W-:Y:S09]  /*120d0*/  BRA.DIV UR4, `(.L_x_1070) ;  /* 0x0000002e04807947 */ /* 0x000ff2000b800000 */
[----:B------:R-:W0:Y:S01]  /*120e0*/  S2R R3, SR_TID.X ;  /* 0x0000000000037919 */ /* 0x000e220000002100 */
[----:B------:R-:W-:Y:S02]  /*120f0*/  ULDC UR4, c[0x0][0x288] ;  /* 0x0000a20000047ab9 */ /* 0x000fe40000000800 */
[----:B------:R-:W-:Y:S01]  /*12100*/  IMAD R5, R9, UR4, RZ ;  /* 0x0000000409057c24 */ /* 0x000fe2000f8e02ff */
[----:B------:R-:W1:Y:S04]  /*12110*/  SHFL.IDX PT, R14, R7, RZ, 0x181f ;  /* 0x00181fff070e7589 */ /* 0x000e6800000e0000 */
[----:B------:R-:W2:Y:S04]  /*12120*/  SHFL.IDX PT, R2, R8, RZ, 0x181f ;  /* 0x00181fff08027589 */ /* 0x000ea800000e0000 */
[----:B------:R-:W3:Y:S04]  /*12130*/  SHFL.IDX PT, R20, R7, 0x1, 0x181f ;  /* 0x00381f0007147f89 */ /* 0x000ee800000e0000 */
[----:B------:R-:W4:Y:S04]  /*12140*/  SHFL.IDX PT, R10, R8, 0x1, 0x181f ;  /* 0x00381f00080a7f89 */ /* 0x000f2800000e0000 */
[----:B------:R-:W-:Y:S01]  /*12150*/  SHFL.IDX PT, R9, R8, 0x2, 0x181f ;  /* 0x00581f0008097f89 */ /* 0x000fe200000e0000 */
[----:B0-----:R-:W-:-:S04]  /*12160*/  LOP3.LUT R3, R3, 0x7f, RZ, 0xc0, !PT ;  /* 0x0000007f03037812 */ /* 0x001fc800078ec0ff */
[----:B------:R-:W-:-:S05]  /*12170*/  SHF.R.U32.HI R3, RZ, 0x3, R3 ;  /* 0x00000003ff037819 */ /* 0x000fca0000011603 */
[----:B------:R-:W-:-:S04]  /*12180*/  VIADD R4, R3, UR43 ;  /* 0x0000002b03047c36 */ /* 0x000fc80008000000 */
[C---:B------:R-:W-:Y:S01]  /*12190*/  VIADD R12, R4.reuse, 0x10 ;  /* 0x00000010040c7836 */ /* 0x040fe20000000000 */
[----:B------:R-:W-:-:S04]  /*121a0*/  ISETP.GE.AND P1, PT, R4, R5, PT ;  /* 0x000000050400720c */ /* 0x000fc80003f26270 */
[----:B------:R-:W-:Y:S01]  /*121b0*/  ISETP.GE.AND P3, PT, R12, R5, PT ;  /* 0x000000050c00720c */ /* 0x000fe20003f66270 */
[----:B------:R-:W-:-:S08]  /*121c0*/  VIADD R12, R4, 0x20 ;  /* 0x00000020040c7836 */ /* 0x000fd00000000000 */
[----:B-1----:R-:W-:Y:S02]  /*121d0*/  @!P1 LEA R14, P2, R17, R14, 0x1 ;  /* 0x0000000e110e9211 */ /* 0x002fe400078408ff */
[----:B------:R-:W-:-:S03]  /*121e0*/  @!P1 LEA R21, R23, UR48, 0x1 ;  /* 0x0000003017159c11 */ /* 0x000fc6000f8e08ff */
[----:B--2---:R-:W-:Y:S02]  /*121f0*/  @!P1 IMAD.X R3, RZ, RZ, R2, P2 ;  /* 0x000000ffff039224 */ /* 0x004fe400010e0602 */
[----:B------:R-:W-:Y:S02]  /*12200*/  @!P1 IMAD.MOV.U32 R2, RZ, RZ, R14 ;  /* 0x000000ffff029224 */ /* 0x000fe400078e000e */
[----:B------:R-:W0:Y:S04]  /*12210*/  SHFL.IDX PT, R14, R7, 0x2, 0x181f ;  /* 0x00581f00070e7f89 */ /* 0x000e2800000e0000 */
[----:B------:R3:W-:Y:S01]  /*12220*/  @!P1 LDGSTS.E.BYPASS.LTC128B.128 [R21+0x8400], desc[UR36][R2.64], !P0 ;  /* 0x0840000002159fae */ /* 0x0007e2000c101d64 */
[----:B------:R-:W-:Y:S01]  /*12230*/  ISETP.GE.AND P1, PT, R12, R5, PT ;  /* 0x000000050c00720c */ /* 0x000fe20003f26270 */
[----:B------:R-:W-:Y:S01]  /*12240*/  VIADD R12, R4, 0x30 ;  /* 0x00000030040c7836 */ /* 0x000fe20000000000 */
[----:B---3--:R-:W-:-:S02]  /*12250*/  @!P3 LEA R2, P2, R17, R20, 0x1 ;  /* 0x000000141102b211 */ /* 0x008fc400078408ff */
[----:B------:R-:W1:Y:S01]  /*12260*/  SHFL.IDX PT, R20, R7, 0x3, 0x181f ;  /* 0x00781f0007147f89 */ /* 0x000e6200000e0000 */
[----:B------:R-:W-:Y:S02]  /*12270*/  @!P3 LEA R21, R23, UR48, 0x1 ;  /* 0x000000301715bc11 */ /* 0x000fe4000f8e08ff */
[----:B----4-:R-:W-:-:S06]  /*12280*/  @!P3 IMAD.X R3, RZ, RZ, R10, P2 ;  /* 0x000000ffff03b224 */ /* 0x010fcc00010e060a */
[----:B------:R-:W-:Y:S01]  /*12290*/  @!P1 LEA R25, R23, UR48, 0x1 ;  /* 0x0000003017199c11 */ /* 0x000fe2000f8e08ff */
[----:B------:R-:W2:Y:S04]  /*122a0*/  SHFL.IDX PT, R10, R8, 0x3, 0x181f ;  /* 0x00781f00080a7f89 */ /* 0x000ea800000e0000 */
[----:B------:R0:W-:Y:S01]  /*122b0*/  @!P3 LDGSTS.E.BYPASS.LTC128B.128 [R21+0x8c00], desc[UR36][R2.64], !P0 ;  /* 0x08c000000215bfae */ /* 0x0001e2000c101d64 */
[----:B------:R-:W-:Y:S01]  /*122c0*/  ISETP.GE.AND P3, PT, R12, R5, PT ;  /* 0x000000050c00720c */ /* 0x000fe20003f66270 */
[----:B------:R-:W-:Y:S01]  /*122d0*/  VIADD R12, R4, 0x40 ;  /* 0x00000040040c7836 */ /* 0x000fe20000000000 */
[----:B0-----:R-:W-:Y:S02]  /*122e0*/  @!P1 LEA R2, P2, R17, R14, 0x1 ;  /* 0x0000000e11029211 */ /* 0x001fe400078408ff */
[----:B------:R-:W0:Y:S09]  /*122f0*/  SHFL.IDX PT, R14, R7, 0x4, 0x181f ;  /* 0x00981f00070e7f89 */ /* 0x000e3200000e0000 */
[----:B------:R-:W-:Y:S01]  /*12300*/  @!P3 LEA R21, R23, UR48, 0x1 ;  /* 0x000000301715bc11 */ /* 0x000fe2000f8e08ff */
[----:B------:R-:W-:-:S02]  /*12310*/  @!P1 IMAD.X R3, RZ, RZ, R9, P2 ;  /* 0x000000ffff039224 */ /* 0x000fc400010e0609 */
[----:B------:R-:W3:Y:S04]  /*12320*/  SHFL.IDX PT, R9, R8, 0x4, 0x181f ;  /* 0x00981f0008097f89 */ /* 0x000ee800000e0000 */
[----:B------:R1:W-:Y:S01]  /*12330*/  @!P1 LDGSTS.E.BYPASS.LTC128B.128 [R25+0x9400], desc[UR36][R2.64], !P0 ;  /* 0x0940000002199fae */ /* 0x0003e2000c101d64 */
[----:B------:R-:W-:Y:S01]  /*12340*/  ISETP.GE.AND P1, PT, R12, R5, PT ;  /* 0x000000050c00720c */ /* 0x000fe20003f26270 */
[----:B------:R-:W-:Y:S01]  /*12350*/  VIADD R12, R4, 0x50 ;  /* 0x00000050040c7836 */ /* 0x000fe20000000000 */
[----:B-1----:R-:W-:Y:S02]  /*12360*/  @!P3 LEA R2, P2, R17, R20, 0x1 ;  /* 0x000000141102b211 */ /* 0x002fe400078408ff */
[----:B------:R-:W1:Y:S09]  /*12370*/  SHFL.IDX PT, R20, R7, 0x5, 0x181f ;  /* 0x00b81f0007147f89 */ /* 0x000e7200000e0000 */
[----:B------:R-:W-:Y:S01]  /*12380*/  @!P1 LEA R25, R23, UR48, 0x1 ;  /* 0x0000003017199c11 */ /* 0x000fe2000f8e08ff */
[----:B--2---:R-:W-:-:S02]  /*12390*/  @!P3 IMAD.X R3, RZ, RZ, R10, P2 ;  /* 0x000000ffff03b224 */ /* 0x004fc400010e060a */
[----:B------:R-:W2:Y:S04]  /*123a0*/  SHFL.IDX PT, R10, R8, 0x5, 0x181f ;  /* 0x00b81f00080a7f89 */ /* 0x000ea800000e0000 */
[----:B------:R0:W-:Y:S01]  /*123b0*/  @!P3 LDGSTS.E.BYPASS.LTC128B.128 [R21+0x9c00], desc[UR36][R2.64], !P0 ;  /* 0x09c000000215bfae */ /* 0x0001e2000c101d64 */
[----:B------:R-:W-:Y:S01]  /*123c0*/  ISETP.GE.AND P3, PT, R12, R5, PT ;  /* 0x000000050c00720c */ /* 0x000fe20003f66270 */
[----:B------:R-:W-:Y:S01]  /*123d0*/  VIADD R12, R4, 0x60 ;  /* 0x00000060040c7836 */ /* 0x000fe20000000000 */
[----:B0-----:R-:W-:Y:S02]  /*123e0*/  @!P1 LEA R2, P2, R17, R14, 0x1 ;  /* 0x0000000e11029211 */ /* 0x001fe400078408ff */
[----:B------:R-:W0:Y:S09]  /*123f0*/  SHFL.IDX PT, R14, R7, 0x6, 0x181f ;  /* 0x00d81f00070e7f89 */ /* 0x000e3200000e0000 */
[----:B------:R-:W-:Y:S01]  /*12400*/  @!P3 LEA R21, R23, UR48, 0x1 ;  /* 0x000000301715bc11 */ /* 0x000fe2000f8e08ff */
[----:B---3--:R-:W-:-:S02]  /*12410*/  @!P1 IMAD.X R3, RZ, RZ, R9, P2 ;  /* 0x000000ffff039224 */ /* 0x008fc400010e0609 */
[----:B------:R-:W3:Y:S04]  /*12420*/  SHFL.IDX PT, R9, R8, 0x6, 0x181f ;  /* 0x00d81f0008097f89 */ /* 0x000ee800000e0000 */
[----:B------:R1:W-:Y:S01]  /*12430*/  @!P1 LDGSTS.E.BYPASS.LTC128B.128 [R25+0xa400], desc[UR36][R2.64], !P0 ;  /* 0x0a40000002199fae */ /* 0x0003e2000c101d64 */
[----:B------:R-:W-:Y:S01]  /*12440*/  ISETP.GE.AND P1, PT, R12, R5, PT ;  /* 0x000000050c00720c */ /* 0x000fe20003f26270 */
[----:B------:R-:W-:Y:S02]  /*12450*/  VIADD R12, R4, 0x70 ;  /* 0x00000070040c7836 */ /* 0x000fe40000000000 */
[----:B------:R-:W-:Y:S01]  /*12460*/  SHFL.IDX PT, R8, R8, 0x7, 0x181f ;  /* 0x00f81f0008087f89 */ /* 0x000fe200000e0000 */
[----:B-1----:R-:W-:-:S09]  /*12470*/  @!P3 LEA R2, P2, R17, R20, 0x1 ;  /* 0x000000141102b211 */ /* 0x002fd200078408ff */
[----:B------:R-:W-:Y:S01]  /*12480*/  @!P1 LEA R25, R23, UR48, 0x1 ;  /* 0x0000003017199c11 */ /* 0x000fe2000f8e08ff */
[----:B--2---:R-:W-:Y:S02]  /*12490*/  @!P3 IMAD.X R3, RZ, RZ, R10, P2 ;  /* 0x000000ffff03b224 */ /* 0x004fe400010e060a */
[----:B------:R-:W1:Y:S04]  /*124a0*/  SHFL.IDX PT, R10, R7, 0x7, 0x181f ;  /* 0x00f81f00070a7f89 */ /* 0x000e6800000e0000 */
[----:B------:R0:W-:Y:S01]  /*124b0*/  @!P3 LDGSTS.E.BYPASS.LTC128B.128 [R21+0xac00], desc[UR36][R2.64], !P0 ;  /* 0x0ac000000215bfae */ /* 0x0001e2000c101d64 */
[----:B------:R-:W-:Y:S01]  /*124c0*/  ISETP.GE.AND P3, PT, R12, R5, PT ;  /* 0x000000050c00720c */ /* 0x000fe20003f66270 */
[----:B------:R-:W-:Y:S02]  /*124d0*/  VIADD R12, R4, 0x80 ;  /* 0x00000080040c7836 */ /* 0x000fe40000000000 */
[----:B------:R-:W-:Y:S01]  /*124e0*/  SHFL.IDX PT, R7, R6, 0x2, 0x181f ;  /* 0x00581f0006077f89 */ /* 0x000fe200000e0000 */
[----:B0-----:R-:W-:-:S03]  /*124f0*/  @!P1 LEA R2, P2, R17, R14, 0x1 ;  /* 0x0000000e11029211 */ /* 0x001fc600078408ff */
[----:B------:R-:W0:Y:S06]  /*12500*/  SHFL.IDX PT, R14, R0, RZ, 0x181f ;  /* 0x00181fff000e7589 */ /* 0x000e2c00000e0000 */
[----:B------:R-:W-:Y:S01]  /*12510*/  @!P3 LEA R21, R23, UR48, 0x1 ;  /* 0x000000301715bc11 */ /* 0x000fe2000f8e08ff */
[----:B---3--:R-:W-:Y:S02]  /*12520*/  @!P1 IMAD.X R3, RZ, RZ, R9, P2 ;  /* 0x000000ffff039224 */ /* 0x008fe400010e0609 */
[----:B------:R-:W2:Y:S04]  /*12530*/  SHFL.IDX PT, R9, R6, RZ, 0x181f ;  /* 0x00181fff06097589 */ /* 0x000ea800000e0000 */
[----:B------:R1:W-:Y:S01]  /*12540*/  @!P1 LDGSTS.E.BYPASS.LTC128B.128 [R25+0xb400], desc[UR36][R2.64], !P0 ;  /* 0x0b40000002199fae */ /* 0x0003e2000c101d64 */
[----:B------:R-:W-:Y:S01]  /*12550*/  ISETP.GE.AND P1, PT, R12, R5, PT ;  /* 0x000000050c00720c */ /* 0x000fe20003f26270 */
[----:B------:R-:W-:Y:S01]  /*12560*/  VIADD R12, R4, 0x90 ;  /* 0x00000090040c7836 */ /* 0x000fe20000000000 */
[----:B-1----:R-:W-:-:S02]  /*12570*/  @!P3 LEA R2, P2, R17, R10, 0x1 ;  /* 0x0000000a1102b211 */ /* 0x002fc400078408ff */
[----:B------:R-:W1:Y:S03]  /*12580*/  SHFL.IDX PT, R10, R0, 0x1, 0x181f ;  /* 0x00381f00000a7f89 */ /* 0x000e6600000e0000 */
[----:B------:R-:W-:Y:S02]  /*12590*/  @!P3 IMAD.X R3, RZ, RZ, R8, P2 ;  /* 0x000000ffff03b224 */ /* 0x000fe400010e0608 */
[----:B------:R-:W3:Y:S04]  /*125a0*/  SHFL.IDX PT, R8, R6, 0x1, 0x181f ;  /* 0x00381f0006087f89 */ /* 0x000ee800000e0000 */
[----:B------:R0:W-:Y:S01]  /*125b0*/  @!P3 LDGSTS.E.BYPASS.LTC128B.128 [R21+0xbc00], desc[UR36][R2.64], !P0 ;  /* 0x0bc000000215bfae */ /* 0x0001e2000c101d64 */
[----:B------:R-:W-:Y:S01]  /*125c0*/  ISETP.GE.AND P3, PT, R12, R5, PT ;  /* 0x000000050c00720c */ /* 0x000fe20003f66270 */
[----:B------:R-:W-:-:S02]  /*125d0*/  VIADD R12, R4, 0xa0 ;  /* 0x000000a0040c7836 */ /* 0x000fc40000000000 */
[----:B------:R-:W-:Y:S01]  /*125e0*/  SHFL.IDX PT, R6, R6, 0x3, 0x181f ;  /* 0x00781f0006067f89 */ /* 0x000fe200000e0000 */
[----:B0-----:R-:W-:-:S03]  /*125f0*/  @!P1 LEA R2, P2, R17, R14, 0x1 ;  /* 0x0000000e11029211 */ /* 0x001fc600078408ff */
[----:B------:R-:W0:Y:S02]  /*12600*/  SHFL.IDX PT, R14, R0, 0x2, 0x181f ;  /* 0x00581f00000e7f89 */ /* 0x000e2400000e0000 */
[----:B--2---:R-:W-:Y:S01]  /*12610*/  @!P1 IMAD.X R3, RZ, RZ, R9, P2 ;  /* 0x000000ffff039224 */ /* 0x004fe200010e0609 */
[----:B------:R-:W-:-:S05]  /*12620*/  @!P1 LEA R9, R23, UR48, 0x1 ;  /* 0x0000003017099c11 */ /* 0x000fca000f8e08ff */
[----:B------:R1:W-:Y:S01]  /*12630*/  @!P1 LDGSTS.E.BYPASS.LTC128B.128 [R9+0xc400], desc[UR36][R2.64], !P0 ;  /* 0x0c40000002099fae */ /* 0x0003e2000c101d64 */
[----:B------:R-:W-:Y:S02]  /*12640*/  ISETP.GE.AND P1, PT, R12, R5, PT ;  /* 0x000000050c00720c */ /* 0x000fe40003f26270 */
[----:B-1----:R-:W-:Y:S02]  /*12650*/  @!P3 LEA R2, P2, R17, R10, 0x1 ;  /* 0x0000000a1102b211 */ /* 0x002fe400078408ff */
[----:B------:R-:W-:-:S03]  /*12660*/  @!P3 LEA R9, R23, UR48, 0x1 ;  /* 0x000000301709bc11 */ /* 0x000fc6000f8e08ff */
[----:B---3--:R-:W-:-:S05]  /*12670*/  @!P3 IMAD.X R3, RZ, RZ, R8, P2 ;  /* 0x000000ffff03b224 */ /* 0x008fca00010e0608 */
[----:B------:R0:W-:Y:S02]  /*12680*/  @!P3 LDGSTS.E.BYPASS.LTC128B.128 [R9+0xcc00], desc[UR36][R2.64], !P0 ;  /* 0x0cc000000209bfae */ /* 0x0001e4000c101d64 */
[----:B0-----:R-:W-:Y:S02]  /*12690*/  @!P1 LEA R2, P2, R17, R14, 0x1 ;  /* 0x0000000e11029211 */ /* 0x001fe400078408ff */
[----:B------:R0:W1:Y:S03]  /*126a0*/  SHFL.IDX PT, R14, R0, 0x3, 0x181f ;  /* 0x00781f00000e7f89 */ /* 0x00006600000e0000 */
[----:B------:R-:W-:Y:S01]  /*126b0*/  @!P1 IMAD.X R3, RZ, RZ, R7, P2 ;  /* 0x000000ffff039224 */ /* 0x000fe200010e0607 */
[----:B------:R-:W-:-:S05]  /*126c0*/  @!P1 LEA R7, R23, UR48, 0x1 ;  /* 0x0000003017079c11 */ /* 0x000fca000f8e08ff */
[----:B------:R0:W-:Y:S02]  /*126d0*/  @!P1 LDGSTS.E.BYPASS.LTC128B.128 [R7+0xd400], desc[UR36][R2.64], !P0 ;  /* 0x0d40000002079fae */ /* 0x0001e4000c101d64 */
.L_x_1148:
[----:B------:R-:W-:Y:S02]  /*126e0*/  VIADD R4, R4, 0xb0 ;  /* 0x000000b004047836 */ /* 0x000fe40000000000 */
[----:B0-----:R-:W-:-:S03]  /*126f0*/  IMAD.MOV.U32 R0, RZ, RZ, 0x1 ;  /* 0x00000001ff007424 */ /* 0x001fc600078e00ff */
        /* <DEDUP_REMOVED lines=14> */
[----:B------:R-:W-:-:S05]  /*127e0*/  VIADD R22, R22, 0xfffffffe ;  /* 0xfffffffe16167836 */ /* 0x000fca0000000000 */
[----:B------:R-:W-:Y:S01]  /*127f0*/  ISETP.GE.AND P1, PT, R22, UR52, PT ;  /* 0x0000003416007c0c */ /* 0x000fe2000bf26270 */
[----:B------:R-:W1:Y:S02]  /*12800*/  SYNCS.PHASECHK.TRANS64.TRYWAIT P0, [UR48+0x16820], R0 ;  /* 0x01682000ff0075a7 */ /* 0x000e640008000170 */
[----:B01----:R-:W-:Y:S10]  /*12810*/  @!P0 BRA `(.L_x_1071) ;  /* 0x0000003400488947 */ /* 0x003ff40003800000 */
.L_x_1149:
[----:B------:R-:W-:Y:S02]  /*12820*/  IMAD.MOV.U32 R25, RZ, RZ, 0x1 ;  /* 0x00000001ff197424 */ /* 0x000fe400078e00ff */
[----:B------:R-:W-:Y:S01]  /*12830*/  IMAD.MOV.U32 R21, RZ, RZ, RZ ;  /* 0x000000ffff157224 */ /* 0x000fe200078e00ff */
[----:B------:R-:W-:Y:S06]  /*12840*/  @!P1 BRA `(.L_x_1072) ;  /* 0x0000001000009947 */ /* 0x000fec0003800000 */
[----:B------:R-:W1:Y:S01]  /*12850*/  S2R R2, SR_TID.X ;  /* 0x0000000000027919 */ /* 0x000e620000002100 */
[----:B------:R-:W-:Y:S01]  /*12860*/  UIADD3 UR4, UR47, 0x1, URZ ;  /* 0x000000012f047890 */ /* 0x000fe2000fffe03f */
[----:B0-----:R-:W-:Y:S01]  /*12870*/  LOP3.LUT R3, RZ, UR45, RZ, 0x33, !PT ;  /* 0x0000002dff037c12 */ /* 0x001fe2000f8e33ff */
[----:B------:R-:W-:Y:S01]  /*12880*/  BSSY B0, `(.L_x_1072) ;  /* 0x00000fc000007945 */ /* 0x000fe20003800000 */
[----:B------:R-:W-:Y:S01]  /*12890*/  LOP3.LUT R5, RZ, UR44, RZ, 0x33, !PT ;  /* 0x0000002cff057c12 */ /* 0x000fe2000f8e33ff */
[----:B------:R-:W-:Y:S01]  /*128a0*/  UIMAD UR4, UR4, UR39, URZ ;  /* 0x00000027040472a4 */ /* 0x000fe2000f8e023f */
[----:B------:R-:W-:Y:S02]  /*128b0*/  IMAD.MOV.U32 R22, RZ, RZ, 0x1 ;  /* 0x00000001ff167424 */ /* 0x000fe400078e00ff */
[----:B------:R-:W-:-:S03]  /*128c0*/  IMAD.MOV.U32 R8, RZ, RZ, RZ ;  /* 0x000000ffff087224 */ /* 0x000fc600078e00ff */
[----:B------:R-:W-:Y:S01]  /*128d0*/  LOP3.LUT R0, RZ, UR4, RZ, 0x33, !PT ;  /* 0x00000004ff007c12 */ /* 0x000fe2000f8e33ff */
[----:B------:R-:W-:Y:S02]  /*128e0*/  ULDC UR4, c[0x0][0x2f4] ;  /* 0x0000bd0000047ab9 */ /* 0x000fe40000000800 */
[----:B------:R-:W-:Y:S02]  /*128f0*/  ISETP.GE.AND P1, PT, R17, UR4, PT ;  /* 0x0000000411007c0c */ /* 0x000fe4000bf26270 */
[----:B------:R-:W-:-:S04]  /*12900*/  VIADDMNMX R0, R0, -UR46, R3, !PT ;  /* 0x8000002e00007c46 */ /* 0x000fc8000f800103 */
[----:B------:R-:W-:-:S04]  /*12910*/  VIMNMX R5, R0, R5, !PT ;  /* 0x0000000500057248 */ /* 0x000fc80007fe0100 */
[----:B------:R-:W-:Y:S02]  /*12920*/  IADD3 R27, -R5, -0x2, RZ ;  /* 0xfffffffe051b7810 */ /* 0x000fe40007ffe1ff */
[----:B-1----:R-:W-:-:S04]  /*12930*/  LOP3.LUT R2, R2, 0x7f, RZ, 0xc0, !PT ;  /* 0x0000007f02027812 */ /* 0x002fc800078ec0ff */
[----:B------:R-:W-:-:S04]  /*12940*/  SHF.R.U32.HI R2, RZ, 0x3, R2 ;  /* 0x00000003ff027819 */ /* 0x000fc80000011602 */
[----:B------:R-:W-:Y:S02]  /*12950*/  IADD3 R24, R26, R24, R2 ;  /* 0x000000181a187210 */ /* 0x000fe40007ffe002 */
[----:B------:R-:W-:Y:S01]  /*12960*/  IADD3 R0, -R2, UR50, RZ ;  /* 0x0000003202007c10 */ /* 0x000fe2000fffe1ff */
[----:B------:R-:W-:Y:S02]  /*12970*/  IMAD.SHL.U32 R2, R17, 0x2, RZ ;  /* 0x0000000211027824 */ /* 0x000fe400078e00ff */
[----:B------:R-:W-:Y:S02]  /*12980*/  VIADD R24, R24, 0xfffffe80 ;  /* 0xfffffe8018187836 */ /* 0x000fe40000000000 */
[C---:B------:R-:W-:Y:S02]  /*12990*/  IMAD R4, R5.reuse, 0x80, R0 ;  /* 0x0000008005047824 */ /* 0x040fe400078e0200 */
[----:B------:R-:W-:Y:S02]  /*129a0*/  IMAD R0, R5, -0x80, R24 ;  /* 0xffffff8005007824 */ /* 0x000fe400078e0218 */
[----:B------:R-:W-:-:S07]  /*129b0*/  VIADD R4, R4, 0x100 ;  /* 0x0000010004047836 */ /* 0x000fce0000000000 */
.L_x_1085:
        /* <DEDUP_REMOVED lines=9> */
[----:B------:R-:W-:Y:S01]  /*12a50*/  SHF.R.S32.HI R3, RZ, 0x1f, R9 ;  /* 0x0000001fff037819 */ /* 0x000fe20000011409 */
[----:B--2---:R-:W-:-:S04]  /*12a60*/  IMAD R2, R6, UR4, RZ ;  /* 0x0000000406027c24 */ /* 0x004fc8000f8e02ff */
[----:B------:R-:W-:Y:S02]  /*12a70*/  IMAD R5, R29, UR5, R2 ;  /* 0x000000051d057c24 */ /* 0x000fe4000f8e0202 */
[----:B------:R-:W-:-:S04]  /*12a80*/  IMAD.MOV.U32 R2, RZ, RZ, R9 ;  /* 0x000000ffff027224 */ /* 0x000fc800078e0009 */
[----:B------:R-:W-:Y:S01]  /*12a90*/  IMAD.WIDE.U32 R2, R29, UR4, R2 ;  /* 0x000000041d027c25 */ /* 0x000fe2000f8e0002 */
[----:B------:R-:W-:-:S03]  /*12aa0*/  ULDC.64 UR4, c[0x0][0x418] ;  /* 0x0001060000047ab9 */ /* 0x000fc60000000a00 */
[----:B------:R-:W-:Y:S01]  /*12ab0*/  IMAD.IADD R3, R5, 0x1, R3 ;  /* 0x0000000105037824 */ /* 0x000fe200078e0203 */
[----:B------:R-:W-:-:S04]  /*12ac0*/  LEA R6, P0, R2, UR4, 0x2 ;  /* 0x0000000402067c11 */ /* 0x000fc8000f8010ff */
[----:B------:R-:W-:-:S05]  /*12ad0*/  LEA.HI.X R7, R2, UR5, R3, 0x2, P0 ;  /* 0x0000000502077c11 */ /* 0x000fca00080f1403 */
[----:B------:R-:W2:Y:S01]  /*12ae0*/  LDG.E R5, desc[UR36][R6.64] ;  /* 0x0000002406057981 */ /* 0x000ea2000c1e1900 */
[----:B------:R-:W-:-:S06]  /*12af0*/  ULOP3.LUT UR6, UR38, 0x2, URZ, 0xfc, !UPT ;  /* 0x0000000226067892 */ /* 0x000fcc000f8efc3f */
[----:B------:R-:W-:Y:S02]  /*12b00*/  IMAD.U32 R10, RZ, RZ, UR6 ;  /* 0x00000006ff0a7e24 */ /* 0x000fe4000f8e00ff */
[----:B------:R-:W-:-:S03]  /*12b10*/  VIADD R21, R8, 0x1 ;  /* 0x0000000108157836 */ /* 0x000fc60000000000 */
        /* <DEDUP_REMOVED lines=8> */
.L_x_1073:
[----:B------:R-:W-:Y:S01]  /*12ba0*/  LEA R7, R21, UR48, 0x3 ;  /* 0x0000003015077c11 */ /* 0x000fe2000f8e18ff */
[----:B------:R-:W-:Y:S01]  /*12bb0*/  BSSY B1, `(.L_x_1074) ;  /* 0x0000004000017945 */ /* 0x000fe20003800000 */
[----:B------:R-:W-:-:S04]  /*12bc0*/  SHF.L.U32 R2, R25, 0x1f, RZ ;  /* 0x0000001f19027819 */ /* 0x000fc800000006ff */
[----:B------:R-:W0:Y:S02]  /*12bd0*/  SYNCS.PHASECHK.TRANS64.TRYWAIT P0, [R7+URZ+0x16840], R2 ;  /* 0x01684002070075a7 */ /* 0x000e24000800017f */
[----:B0-----:R-:W-:Y:S05]  /*12be0*/  @!P0 BRA `(.L_x_1075) ;  /* 0x00000030006c8947 */ /* 0x001fea0003800000 */
.L_x_1150:
[----:B------:R-:W-:Y:S05]  /*12bf0*/  BSYNC B1 ;  /* 0x0000000000017941 */ /* 0x000fea0003800000 */
.L_x_1074:
        /* <DEDUP_REMOVED lines=15> */
[----:B------:R-:W-:Y:S01]  /*12cf0*/  ULDC.64 UR4, c[0x0][0x308] ;  /* 0x0000c20000047ab9 */ /* 0x000fe20000000a00 */
[----:B------:R-:W-:Y:S02]  /*12d00*/  IMAD R10, R21, 0x2000, R23 ;  /* 0x00002000150a7824 */ /* 0x000fe400078e0217 */
[----:B------:R-:W-:Y:S02]  /*12d10*/  IMAD.IADD R3, R3, 0x1, R9 ;  /* 0x0000000103037824 */ /* 0x000fe400078e0209 */
[----:B------:R-:W-:Y:S01]  /*12d20*/  IMAD.U32 R9, RZ, RZ, UR4 ;  /* 0x00000004ff097e24 */ /* 0x000fe2000f8e00ff */
[----:B------:R-:W-:-:S03]  /*12d30*/  UIMAD UR4, UR6, UR4, URZ ;  /* 0x00000004060472a4 */ /* 0x000fc6000f8e023f */
[----:B------:R-:W-:Y:S01]  /*12d40*/  IMAD.WIDE.U32 R2, R9, UR42, R2 ;  /* 0x0000002a09027c25 */ /* 0x000fe2000f8e0002 */
[----:B------:R-:W-:Y:S01]  /*12d50*/  UIMAD UR4, UR42, UR5, UR4 ;  /* 0x000000052a0472a4 */ /* 0x000fe2000f8e0204 */
[----:B------:R-:W-:Y:S02]  /*12d60*/  ULDC.64 UR6, c[0x0][0x2e8] ;  /* 0x0000ba0000067ab9 */ /* 0x000fe40000000a00 */
[----:B------:R-:W-:-:S03]  /*12d70*/  LEA R9, P0, R2, UR6, 0x1 ;  /* 0x0000000602097c11 */ /* 0x000fc6000f8008ff */
[----:B------:R-:W-:Y:S01]  /*12d80*/  VIADD R3, R3, UR4 ;  /* 0x0000000403037c36 */ /* 0x000fe20008000000 */
[----:B------:R-:W-:-:S04]  /*12d90*/  UMOV UR4, 0xffffffff ;  /* 0xffffffff00047882 */ /* 0x000fc80000000000 */
[----:B------:R-:W-:Y:S01]  /*12da0*/  LEA.HI.X R20, R2, UR7, R3, 0x1, P0 ;  /* 0x0000000702147c11 */ /* 0x000fe200080f0c03 */
[----:B------:R-:W-:Y:S06]  /*12db0*/  BRA.DIV UR4, `(.L_x_1076) ;  /* 0x00000032040c7947 */ /* 0x000fec000b800000 */
[----:B------:R-:W0:Y:S01]  /*12dc0*/  SHFL.IDX PT, R2, R9, RZ, 0x181f ;  /* 0x00181fff09027589 */ /* 0x000e2200000e0000 */
[----:B------:R-:W-:Y:S01]  /*12dd0*/  IMAD.SHL.U32 R11, R17, 0x2, RZ ;  /* 0x00000002110b7824 */ /* 0x000fe200078e00ff */
[----:B------:R-:W-:Y:S02]  /*12de0*/  LEA R10, R10, UR48, 0x1 ;  /* 0x000000300a0a7c11 */ /* 0x000fe4000f8e08ff */
        /* <DEDUP_REMOVED lines=35> */
[----:B--2---:R0:W-:Y:S03]  /*13020*/  LDGSTS.E.BYPASS.LTC128B.128 [R10+0x11400], desc[UR36][R2.64], !P2 ;  /* 0x11400000020a7fae */ /* 0x0041e6000d101d64 */
.L_x_1168:
[----:B0-----:R-:W-:-:S05]  /*13030*/  IMAD.SHL.U32 R2, R17, 0x2, RZ ;  /* 0x0000000211027824 */ /* 0x001fca00078e00ff */
[----:B------:R-:W-:-:S05]  /*13040*/  IADD3 R2, P0, R14, R2, RZ ;  /* 0x000000020e027210 */ /* 0x000fca0007f1e0ff */
[----:B------:R-:W-:Y:S01]  /*13050*/  IMAD.X R3, RZ, RZ, R20, P0 ;  /* 0x000000ffff037224 */ /* 0x000fe200000e0614 */
[----:B------:R-:W-:-:S04]  /*13060*/  PLOP3.LUT P0, PT, PT, PT, PT, 0x80, 0x0 ;  /* 0x000000000000781c */ /* 0x000fc80003f0f070 */
[----:B------:R-:W-:Y:S01]  /*13070*/  @!PT LDS RZ, [RZ] ;  /* 0x00000000fffff984 */ /* 0x000fe20000000800 */
[----:B------:R-:W-:Y:S01]  /*13080*/  @!PT LDS RZ, [RZ] ;  /* 0x00000000fffff984 */ /* 0x000fe20000000800 */
[----:B------:R-:W-:Y:S01]  /*13090*/  @!PT LDS RZ, [RZ] ;  /* 0x00000000fffff984 */ /* 0x000fe20000000800 */
[----:B------:R0:W-:Y:S01]  /*130a0*/  LDGSTS.E.BYPASS.LTC128B.128 [R10+0x11c00], desc[UR36][R2.64], !P2 ;  /* 0x11c00000020a7fae */ /* 0x0001e2000d101d64 */
[----:B------:R-:W-:-:S08]  /*130b0*/  NOP ;  /* 0x0000000000007918 */ /* 0x000fd00000000000 */
.L_x_1077:
        /* <DEDUP_REMOVED lines=12> */
.L_x_1078:
[----:B------:R0:W-:Y:S01]  /*13180*/  SYNCS.ARRIVE.TRANS64.A1T0 RZ, [R7+URZ+0x16830], RZ ;  /* 0x016830ff07ff79a7 */ /* 0x0001e2000810003f */
[----:B------:R-:W-:Y:S05]  /*13190*/  @!P3 BRA `(.L_x_1079) ;  /* 0x000000000004b947 */ /* 0x000fea0003800000 */
[----:B------:R-:W-:Y:S01]  /*131a0*/  BPT.TRAP 0x1 ;  /* 0x000000040000795c */ /* 0x000fe20000300000 */
.L_x_1079:
[----:B------:R-:W-:Y:S01]  /*131b0*/  SHF.L.U32 R2, R22, 0x1f, RZ ;  /* 0x0000001f16027819 */ /* 0x000fe200000006ff */
[----:B------:R-:W-:Y:S01]  /*131c0*/  BSSY B1, `(.L_x_1080) ;  /* 0x0000004000017945 */ /* 0x000fe20003800000 */
[----:B0-----:R-:W-:-:S04]  /*131d0*/  LEA R7, R8, UR48, 0x3 ;  /* 0x0000003008077c11 */ /* 0x001fc8000f8e18ff */
[----:B------:R-:W0:Y:S02]  /*131e0*/  SYNCS.PHASECHK.TRANS64.TRYWAIT P0, [R7+URZ+0x16860], R2 ;  /* 0x01686002070075a7 */ /* 0x000e24000800017f */
[----:B0-----:R-:W-:Y:S05]  /*131f0*/  @!P0 BRA `(.L_x_1081) ;  /* 0x00000034005c8947 */ /* 0x001fea0003800000 */
.L_x_1169:
[----:B------:R-:W-:Y:S05]  /*13200*/  BSYNC B1 ;  /* 0x0000000000017941 */ /* 0x000fea0003800000 */
.L_x_1080:
[----:B------:R-:W-:Y:S01]  /*13210*/  UMOV UR4, 0xffffffff ;  /* 0xffffffff00047882 */ /* 0x000fe20000000000 */
[----:B------:R-:W-:Y:S02]  /*13220*/  IMAD R8, R8, 0x2000, R23 ;  /* 0x0000200008087824 */ /* 0x000fe400078e0217 */
[----:B------:R-:W-:Y:S01]  /*13230*/  IMAD.SHL.U32 R20, R17, 0x2, RZ ;  /* 0x0000000211147824 */ /* 0x000fe200078e00ff */
        /* <DEDUP_REMOVED lines=21> */
[----:B------:R-:W2:Y:S03]  /*13390*/  SHFL.IDX PT, R12, R16, 0x4, 0x181f ;  /* 0x00981f00100c7f89 */ /* 0x000ea600000e0000 */
[----:B-----5:R-:W-:Y:S02]  /*133a0*/  IMAD.X R3, RZ, RZ, R10, P2 ;  /* 0x000000ffff037224 */ /* 0x020fe400010e060a */
[----:B------:R-:W3:Y:S04]  /*133b0*/  SHFL.IDX PT, R10, R19, 0x4, 0x181f ;  /* 0x00981f00130a7f89 */ /* 0x000ee800000e0000 */
        /* <DEDUP_REMOVED lines=15> */
[----:B0-----:R-:W-:-:S05]  /*134b0*/  IADD3 R2, P2, R11, R20, RZ ;  /* 0x000000140b027210 */ /* 0x001fca0007f5e0ff */
[----:B-1----:R-:W-:-:S05]  /*134c0*/  IMAD.X R3, RZ, RZ, R9, P2 ;  /* 0x000000ffff037224 */ /* 0x002fca00010e0609 */
[----:B------:R2:W-:Y:S01]  /*134d0*/  LDGSTS.E.BYPASS.LTC128B.128 [R8+0x2c00], desc[UR36][R2.64], !P0 ;  /* 0x02c0000002087fae */ /* 0x0005e2000c101d64 */
[----:B------:R-:W-:Y:S02]  /*134e0*/  ISETP.LT.OR P0, PT, R4, 0x61, P1 ;  /* 0x000000610400780c */ /* 0x000fe40000f01670 */
[----:B--2---:R-:W-:-:S05]  /*134f0*/  IADD3 R2, P2, R12, R20, RZ ;  /* 0x000000140c027210 */ /* 0x004fca0007f5e0ff */
[----:B---3--:R-:W-:-:S06]  /*13500*/  IMAD.X R3, RZ, RZ, R10, P2 ;  /* 0x000000ffff037224 */ /* 0x008fcc00010e060a */
[----:B----4-:R0:W-:Y:S02]  /*13510*/  LDGSTS.E.BYPASS.LTC128B.128 [R8+0x3400], desc[UR36][R2.64], !P0 ;  /* 0x0340000002087fae */ /* 0x0101e4000c101d64 */
.L_x_1187:
        /* <DEDUP_REMOVED lines=14> */
[----:B------:R-:W-:Y:S02]  /*13600*/  IMAD.IADD R3, R3, 0x1, R9 ;  /* 0x0000000103037824 */ /* 0x000fe400078e0209 */
[----:B------:R-:W-:Y:S02]  /*13610*/  IMAD R26, R26, UR4, RZ ;  /* 0x000000041a1a7c24 */ /* 0x000fe4000f8e02ff */
[----:B------:R-:W-:-:S04]  /*13620*/  IMAD.WIDE.U32 R2, R5, UR4, R2 ;  /* 0x0000000405027c25 */ /* 0x000fc8000f8e0002 */
[----:B------:R-:W-:-:S04]  /*13630*/  IMAD R9, R5, UR5, R26 ;  /* 0x0000000505097c24 */ /* 0x000fc8000f8e021a */
[----:B------:R-:W-:-:S07]  /*13640*/  IMAD.IADD R9, R3, 0x1, R9 ;  /* 0x0000000103097824 */ /* 0x000fce00078e0209 */
.L_x_1083:
        /* <DEDUP_REMOVED lines=12> */
.L_x_1084:
[----:B------:R-:W-:Y:S01]  /*13710*/  R2UR UR4, R28 ;  /* 0x000000001c0472ca */ /* 0x000fe200000e0000 */
[----:B------:R-:W-:Y:S01]  /*13720*/  ULDC.64 UR6, c[0x0][0x330] ;  /* 0x0000cc0000067ab9 */ /* 0x000fe20000000a00 */
[----:B------:R-:W-:Y:S01]  /*13730*/  VIADD R27, R27, 0xffffffff ;  /* 0xffffffff1b1b7836 */ /* 0x000fe20000000000 */
[----:B------:R0:W-:Y:S01]  /*13740*/  SYNCS.ARRIVE.TRANS64.A1T0 RZ, [R7+URZ+0x16850], RZ ;  /* 0x016850ff07ff79a7 */ /* 0x0001e2000810003f */
[----:B------:R-:W-:Y:S02]  /*13750*/  IMAD.U32 R5, RZ, RZ, UR6 ;  /* 0x00000006ff057e24 */ /* 0x000fe4000f8e00ff */
[----:B------:R-:W-:Y:S01]  /*13760*/  IMAD.MOV.U32 R3, RZ, RZ, R9 ;  /* 0x000000ffff037224 */ /* 0x000fe200078e0009 */
[----:B------:R-:W-:Y:S01]  /*13770*/  ISETP.GT.AND P0, PT, R27, UR52, PT ;  /* 0x000000341b007c0c */ /* 0x000fe2000bf04270 */
[----:B------:R-:W-:Y:S02]  /*13780*/  VIADD R4, R4, 0x80 ;  /* 0x0000008004047836 */ /* 0x000fe40000000000 */
[----:B------:R-:W-:-:S03]  /*13790*/  IMAD.WIDE.U32 R2, R5, UR42, R2 ;  /* 0x0000002a05027c25 */ /* 0x000fc6000f8e0002 */
[----:B------:R-:W-:Y:S01]  /*137a0*/  UIMAD UR4, UR4, UR6, URZ ;  /* 0x00000006040472a4 */ /* 0x000fe2000f8e023f */
[----:B------:R-:W-:Y:S02]  /*137b0*/  VIADD R0, R0, 0xffffff80 ;  /* 0xffffff8000007836 */ /* 0x000fe40000000000 */
[----:B------:R-:W-:Y:S01]  /*137c0*/  IMAD.MOV.U32 R8, RZ, RZ, R21 ;  /* 0x000000ffff087224 */ /* 0x000fe200078e0015 */
[----:B------:R-:W-:Y:S01]  /*137d0*/  UIMAD UR4, UR42, UR7, UR4 ;  /* 0x000000072a0472a4 */ /* 0x000fe2000f8e0204 */
[----:B------:R-:W-:Y:S02]  /*137e0*/  IMAD.MOV.U32 R22, RZ, RZ, R25 ;  /* 0x000000ffff167224 */ /* 0x000fe400078e0019 */
[----:B------:R-:W-:Y:S02]  /*137f0*/  ULDC.64 UR6, c[0x0][0x318] ;  /* 0x0000c60000067ab9 */ /* 0x000fe40000000a00 */
[----:B------:R-:W-:Y:S01]  /*13800*/  LEA R16, P2, R2, UR6, 0x1 ;  /* 0x0000000602107c11 */ /* 0x000fe2000f8408ff */
[----:B------:R-:W-:-:S05]  /*13810*/  VIADD R19, R3, UR4 ;  /* 0x0000000403137c36 */ /* 0x000fca0008000000 */
[----:B------:R-:W-:Y:S01]  /*13820*/  LEA.HI.X R19, R2, UR7, R19, 0x1, P2 ;  /* 0x0000000702137c11 */ /* 0x000fe200090f0c13 */
[----:B0-----:R-:W-:Y:S06]  /*13830*/  @P0 BRA `(.L_x_1085) ;  /* 0xfffffff000600947 */ /* 0x001fec000383ffff */
[----:B------:R-:W-:Y:S05]  /*13840*/  BSYNC B0 ;  /* 0x0000000000007941 */ /* 0x000fea0003800000 */
.L_x_1072:
[----:B------:R-:W-:-:S06]  /*13850*/  ULOP3.LUT UR4, UR38, 0x2, URZ, 0xfc, !UPT ;  /* 0x0000000226047892 */ /* 0x000fcc000f8efc3f */
[----:B0-----:R-:W-:-:S05]  /*13860*/  IMAD.U32 R0, RZ, RZ, UR4 ;  /* 0x00000004ff007e24 */ /* 0x001fca000f8e00ff */
[----:B------:R-:W-:-:S13]  /*13870*/  ISETP.NE.AND P0, PT, R0, 0x3, PT ;  /* 0x000000030000780c */ /* 0x000fda0003f05270 */
[----:B------:R-:W-:Y:S05]  /*13880*/  @!P0 BRA `(.L_x_1086) ;  /* 0x0000000000048947 */ /* 0x000fea0003800000 */
[----:B------:R-:W-:Y:S01]  /*13890*/  BPT.TRAP 0x1 ;  /* 0x000000040000795c */ /* 0x000fe20000300000 */
.L_x_1086:
[----:B------:R-:W-:Y:S01]  /*138a0*/  LEA R0, R21, UR48, 0x3 ;  /* 0x0000003015007c11 */ /* 0x000fe2000f8e18ff */
[----:B------:R-:W0:Y:S01]  /*138b0*/  S2R R6, SR_TID.X ;  /* 0x0000000000067919 */ /* 0x000e220000002100 */
[----:B------:R-:W-:Y:S01]  /*138c0*/  SHF.L.U32 R3, R25, 0x1f, RZ ;  /* 0x0000001f19037819 */ /* 0x000fe200000006ff */
[----:B------:R-:W-:Y:S01]  /*138d0*/  IMAD.MOV.U32 R2, RZ, RZ, -0x80 ;  /* 0xffffff80ff027424 */ /* 0x000fe200078e00ff */
[----:B------:R-:W-:Y:S01]  /*138e0*/  BSSY B0, `(.L_x_1087) ;  /* 0x0000008000007945 */ /* 0x000fe20003800000 */
[----:B------:R-:W-:Y:S01]  /*138f0*/  IMAD R4, R21, 0x2000, R23 ;  /* 0x0000200015047824 */ /* 0x000fe200078e0217 */
[----:B------:R-:W1:Y:S01]  /*13900*/  SYNCS.PHASECHK.TRANS64.TRYWAIT P0, [R0+URZ+0x16860], R3 ;  /* 0x01686003000075a7 */ /* 0x000e62000800017f */
[----:B------:R-:W-:Y:S01]  /*13910*/  IMAD R5, R27, R2, UR50 ;  /* 0x000000321b057e24 */ /* 0x000fe2000f8e0202 */
[----:B0-----:R-:W-:-:S04]  /*13920*/  LOP3.LUT R6, R6, 0x7f, RZ, 0xc0, !PT ;  /* 0x0000007f06067812 */ /* 0x001fc800078ec0ff */
[----:B------:R-:W-:-:S05]  /*13930*/  SHF.R.U32.HI R6, RZ, 0x3, R6 ;  /* 0x00000003ff067819 */ /* 0x000fca0000011606 */
[----:B------:R-:W-:Y:S01]  /*13940*/  IMAD.IADD R5, R5, 0x1, -R6 ;  /* 0x0000000105057824 */ /* 0x000fe200078e0a06 */
[----:B-1----:R-:W-:Y:S06]  /*13950*/  @!P0 BRA `(.L_x_1088) ;  /* 0x0000003400e48947 */ /* 0x002fec0003800000 */
.L_x_1188:
[----:B------:R-:W-:Y:S05]  /*13960*/  BSYNC B0 ;  /* 0x0000000000007941 */ /* 0x000fea0003800000 */
.L_x_1087:
[----:B------:R-:W-:Y:S02]  /*13970*/  ULDC UR4, c[0x0][0x2f4] ;  /* 0x0000bd0000047ab9 */ /* 0x000fe40000000800 */
[----:B------:R-:W-:Y:S01]  /*13980*/  ISETP.GE.AND P0, PT, R17, UR4, PT ;  /* 0x0000000411007c0c */ /* 0x000fe2000bf06270 */
[----:B------:R-:W-:-:S03]  /*13990*/  UMOV UR4, 0xffffffff ;  /* 0xffffffff00047882 */ /* 0x000fc60000000000 */
[----:B------:R-:W-:Y:S09]  /*139a0*/  BRA.DIV UR4, `(.L_x_1089) ;  /* 0x0000003604e47947 */ /* 0x000ff2000b800000 */
[----:B------:R-:W1:Y:S01]  /*139b0*/  SHFL.IDX PT, R14, R16, RZ, 0x181f ;  /* 0x00181fff100e7589 */ /* 0x000e6200000e0000 */
[----:B------:R-:W-:Y:S01]  /*139c0*/  IMAD.SHL.U32 R17, R17, 0x2, RZ ;  /* 0x0000000211117824 */ /* 0x000fe200078e00ff */
[C---:B------:R-:W-:Y:S02]  /*139d0*/  ISETP.LT.OR P3, PT, R5.reuse, 0x1, P0 ;  /* 0x000000010500780c */ /* 0x040fe40000761670 */
        /* <DEDUP_REMOVED lines=15> */
[----:B------:R-:W-:Y:S01]  /*13ad0*/  SHFL.IDX PT, R26, R16, 0x5, 0x181f ;  /* 0x00b81f00101a7f89 */ /* 0x000fe200000e0000 */
[----:B----4-:R-:W-:-:S03]  /*13ae0*/  IMAD.X R7, RZ, RZ, R7, P4 ;  /* 0x000000ffff077224 */ /* 0x010fc600020e0607 */
[----:B------:R-:W1:Y:S01]  /*13af0*/  SHFL.IDX PT, R22, R19, 0x4, 0x181f ;  /* 0x00981f0013167f89 */ /* 0x000e6200000e0000 */
[----:B-----5:R-:W-:-:S03]  /*13b00*/  IMAD.X R3, RZ, RZ, R18, P5 ;  /* 0x000000ffff037224 */ /* 0x020fc600028e0612 */
[----:B------:R-:W-:Y:S04]  /*13b10*/  SHFL.IDX PT, R28, R16, 0x6, 0x181f ;  /* 0x00d81f00101c7f89 */ /* 0x000fe800000e0000 */
[----:B------:R0:W-:Y:S01]  /*13b20*/  LDGSTS.E.BYPASS.LTC128B.128 [R4+0x400], desc[UR36][R8.64], !P3 ;  /* 0x0040000008047fae */ /* 0x0001e2000d901d64 */
[----:B------:R-:W-:-:S03]  /*13b30*/  ISETP.LT.OR P3, PT, R5, 0x41, P0 ;  /* 0x000000410500780c */ /* 0x000fc60000761670 */
[----:B------:R-:W2:Y:S04]  /*13b40*/  SHFL.IDX PT, R18, R19, 0x5, 0x181f ;  /* 0x00b81f0013127f89 */ /* 0x000ea800000e0000 */
[----:B------:R3:W-:Y:S04]  /*13b50*/  LDGSTS.E.BYPASS.LTC128B.128 [R4+0xc00], desc[UR36][R6.64], !P2 ;  /* 0x00c0000006047fae */ /* 0x0007e8000d101d64 */
[----:B------:R-:W4:Y:S01]  /*13b60*/  SHFL.IDX PT, R20, R19, 0x6, 0x181f ;  /* 0x00d81f0013147f89 */ /* 0x000f2200000e0000 */
[----:B0-----:R-:W-:-:S03]  /*13b70*/  IADD3 R8, P5, R24, R17, RZ ;  /* 0x0000001118087210 */ /* 0x001fc60007fbe0ff */
[----:B------:R0:W-:Y:S01]  /*13b80*/  LDGSTS.E.BYPASS.LTC128B.128 [R4+0x1400], desc[UR36][R2.64], !P1 ;  /* 0x0140000002047fae */ /* 0x0001e2000c901d64 */
[----:B------:R-:W-:Y:S01]  /*13b90*/  ISETP.LT.OR P1, PT, R5, 0x31, P0 ;  /* 0x000000310500780c */ /* 0x000fe20000721670 */
[----:B-1----:R-:W-:Y:S01]  /*13ba0*/  IMAD.X R9, RZ, RZ, R22, P5 ;  /* 0x000000ffff097224 */ /* 0x002fe200028e0616 */
[-C--:B---3--:R-:W-:Y:S01]  /*13bb0*/  IADD3 R6, P4, R26, R17.reuse, RZ ;  /* 0x000000111a067210 */ /* 0x088fe20007f9e0ff */
[----:B------:R-:W1:Y:S01]  /*13bc0*/  SHFL.IDX PT, R19, R19, 0x7, 0x181f ;  /* 0x00f81f0013137f89 */ /* 0x000e6200000e0000 */
[----:B0-----:R-:W-:-:S03]  /*13bd0*/  IADD3 R2, P2, R14, R17, RZ ;  /* 0x000000110e027210 */ /* 0x001fc60007f5e0ff */
[----:B--2---:R-:W-:Y:S01]  /*13be0*/  IMAD.X R7, RZ, RZ, R18, P4 ;  /* 0x000000ffff077224 */ /* 0x004fe200020e0612 */
[----:B------:R0:W2:Y:S01]  /*13bf0*/  SHFL.IDX PT, R14, R16, 0x7, 0x181f ;  /* 0x00f81f00100e7f89 */ /* 0x0000a200000e0000 */
        /* <DEDUP_REMOVED lines=10> */
.L_x_1206:
[----:B------:R-:W-:Y:S02]  /*13ca0*/  ISETP.LT.OR P0, PT, R5, 0x71, P0 ;  /* 0x000000710500780c */ /* 0x000fe40000701670 */
[----:B0-----:R-:W-:-:S05]  /*13cb0*/  IADD3 R2, P1, R14, R17, RZ ;  /* 0x000000110e027210 */ /* 0x001fca0007f3e0ff */
[----:B------:R-:W-:-:S06]  /*13cc0*/  IMAD.X R3, RZ, RZ, R19, P1 ;  /* 0x000000ffff037224 */ /* 0x000fcc00008e0613 */
[----:B------:R-:W-:Y:S01]  /*13cd0*/  @!PT LDS RZ, [RZ] ;  /* 0x00000000fffff984 */ /* 0x000fe20000000800 */
[----:B------:R-:W-:Y:S01]  /*13ce0*/  @!PT LDS RZ, [RZ] ;  /* 0x00000000fffff984 */ /* 0x000fe20000000800 */
[----:B------:R-:W-:Y:S01]  /*13cf0*/  @!PT LDS RZ, [RZ] ;  /* 0x00000000fffff984 */ /* 0x000fe20000000800 */
[----:B------:R0:W-:Y:S01]  /*13d00*/  LDGSTS.E.BYPASS.LTC128B.128 [R4+0x3c00], desc[UR36][R2.64], !P0 ;  /* 0x03c0000002047fae */ /* 0x0001e2000c101d64 */
[----:B------:R-:W-:Y:S01]  /*13d10*/  PLOP3.LUT P0, PT, PT, PT, PT, 0x80, 0x0 ;  /* 0x000000000000781c */ /* 0x000fe20003f0f070 */
[----:B------:R-:W-:-:S12]  /*13d20*/  NOP ;  /* 0x0000000000007918 */ /* 0x000fd80000000000 */
.L_x_1090:
        /* <DEDUP_REMOVED lines=12> */
.L_x_1091:
[----:B------:R-:W-:Y:S01]  /*13df0*/  VIADD R2, R21, 0x1 ;  /* 0x0000000115027836 */ /* 0x000fe20000000000 */
[----:B------:R0:W-:Y:S04]  /*13e00*/  SYNCS.ARRIVE.TRANS64.A1T0 RZ, [R0+URZ+0x16850], RZ ;  /* 0x016850ff00ff79a7 */ /* 0x0001e8000810003f */
[----:B------:R-:W-:-:S04]  /*13e10*/  ISETP.NE.AND P0, PT, R2, 0x2, PT ;  /* 0x000000020200780c */ /* 0x000fc80003f05270 */
[----:B0-----:R-:W-:Y:S02]  /*13e20*/  SEL R0, RZ, 0x1, P0 ;  /* 0x00000001ff007807 */ /* 0x001fe40000000000 */
[----:B------:R-:W-:Y:S02]  /*13e30*/  SEL R2, R2, RZ, P0 ;  /* 0x000000ff02027207 */ /* 0x000fe40000000000 */
[----:B------:R-:W-:-:S07]  /*13e40*/  LOP3.LUT R0, R25, R0, RZ, 0x3c, !PT ;  /* 0x0000000019007212 */ /* 0x000fce00078e3cff */
.L_x_1053:
[----:B------:R-:W0:Y:S01]  /*13e50*/  S2R R4, SR_CgaCtaId ;  /* 0x0000000000047919 */ /* 0x000e220000008800 */
[----:B------:R-:W-:Y:S02]  /*13e60*/  MOV R3, 0x400 ;  /* 0x0000040000037802 */ /* 0x000fe40000000f00 */
[----:B------:R-:W-:Y:S02]  /*13e70*/  SHF.L.U32 R10, R10, 0x1f, RZ ;  /* 0x0000001f0a0a7819 */ /* 0x000fe400000006ff */
[----:B0-----:R-:W-:-:S04]  /*13e80*/  LEA R7, R4, R3, 0x18 ;  /* 0x0000000304077211 */ /* 0x001fc800078ec0ff */
[----:B------:R-:W0:Y:S02]  /*13e90*/  SYNCS.PHASECHK.TRANS64.TRYWAIT P0, [R7+URZ+0x16820], R10 ;  /* 0x0168200a070075a7 */ /* 0x000e24000800017f */
[----:B0-----:R-:W-:Y:S05]  /*13ea0*/  @!P0 BRA `(.L_x_1092) ;  /* 0x0000003800e88947 */ /* 0x001fea0003800000 */
.L_x_1207:
[----:B------:R-:W-:-:S03]  /*13eb0*/  UMOV UR4, 0xffffffff ;  /* 0xffffffff00047882 */ /* 0x000fc60000000000 */
[----:B------:R-:W-:Y:S05]  /*13ec0*/  BRA.DIV UR4, `(.L_x_1093) ;  /* 0x0000003a04f47947 */ /* 0x000fea000b800000 */
[----:B------:R-:W1:Y:S02]  /*13ed0*/  S2R R3, SR_TID.X ;  /* 0x0000000000037919 */ /* 0x000e640000002100 */
[----:B-1----:R-:W-:-:S04]  /*13ee0*/  SHF.R.U32.HI R3, RZ, 0x5, R3 ;  /* 0x00000005ff037819 */ /* 0x002fc80000011603 */
[----:B------:R-:W-:-:S05]  /*13ef0*/  LOP3.LUT R3, R3, 0x3, RZ, 0xc0, !PT ;  /* 0x0000000303037812 */ /* 0x000fca00078ec0ff */
[----:B------:R1:W2:Y:S02]  /*13f00*/  SHFL.IDX PT, R14, R3, RZ, 0x1f ;  /* 0x00001fff030e7589 */ /* 0x0002a400000e0000 */
.L_x_1210:
[----:B--2---:R-:W-:-:S13]  /*13f10*/  ISETP.NE.AND P0, PT, R14, RZ, PT ;  /* 0x000000ff0e00720c */ /* 0x004fda0003f05270 */
[----:B------:R-:W-:Y:S05]  /*13f20*/  @P0 BRA `(.L_x_961) ;  /* 0x0000000000880947 */ /* 0x000fea0003800000 */
[----:B------:R-:W-:-:S03]  /*13f30*/  UMOV UR4, 0xffffffff ;  /* 0xffffffff00047882 */ /* 0x000fc60000000000 */
[----:B------:R-:W-:Y:S05]  /*13f40*/  BRA.DIV UR4, `(.L_x_1094) ;  /* 0x0000003e04087947 */ /* 0x000fea000b800000 */
[----:B------:R-:W-:-:S13]  /*13f50*/  ELECT P6, URZ, PT ;  /* 0x00000000003f782f */ /* 0x000fda00038c0000 */
.L_x_1213:
[----:B------:R-:W-:Y:S05]  /*13f60*/  @!P6 BRA `(.L_x_961) ;  /* 0x000000000078e947 */ /* 0x000fea0003800000 */
[----:B------:R-:W-:-:S06]  /*13f70*/  ULOP3.LUT UR4, UR38, 0x2, URZ, 0xfc, !UPT ;  /* 0x0000000226047892 */ /* 0x000fcc000f8efc3f */
[----:B-1----:R-:W-:-:S05]  /*13f80*/  IMAD.U32 R3, RZ, RZ, UR4 ;  /* 0x00000004ff037e24 */ /* 0x002fca000f8e00ff */
[----:B------:R-:W-:-:S13]  /*13f90*/  ISETP.NE.AND P0, PT, R3, 0x3, PT ;  /* 0x000000030300780c */ /* 0x000fda0003f05270 */
[----:B------:R-:W-:Y:S05]  /*13fa0*/  @!P0 BRA `(.L_x_1095) ;  /* 0x0000000000048947 */ /* 0x000fea0003800000 */
[----:B------:R-:W-:Y:S01]  /*13fb0*/  BPT.TRAP 0x1 ;  /* 0x000000040000795c */ /* 0x000fe20000300000 */
.L_x_1095:
[----:B------:R-:W-:Y:S01]  /*13fc0*/  IMAD R5, R2, 0x8, R7 ;  /* 0x0000000802057824 */ /* 0x000fe200078e0207 */
[----:B------:R-:W-:Y:S01]  /*13fd0*/  SHF.L.U32 R4, R0, 0x1f, RZ ;  /* 0x0000001f00047819 */ /* 0x000fe200000006ff */
[----:B------:R-:W-:-:S03]  /*13fe0*/  VIADD R2, R2, 0x1 ;  /* 0x0000000102027836 */ /* 0x000fc60000000000 */
[----:B------:R-:W1:Y:S02]  /*13ff0*/  SYNCS.PHASECHK.TRANS64.TRYWAIT P1, [R5+URZ+0x16840], R4 ;  /* 0x01684004050075a7 */ /* 0x000e64000802017f */
[----:B------:R-:W-:-:S04]  /*14000*/  ISETP.NE.AND P2, PT, R2, 0x2, PT ;  /* 0x000000020200780c */ /* 0x000fc80003f45270 */
[----:B------:R-:W-:Y:S01]  /*14010*/  SEL R3, RZ, 0x1, P2 ;  /* 0x00000001ff037807 */ /* 0x000fe20001000000 */
[----:B-1----:R-:W-:Y:S08]  /*14020*/  @!P1 BRA `(.L_x_1096) ;  /* 0x0000003800f09947 */ /* 0x002ff00003800000 */
.L_x_1214:
[----:B------:R-:W-:Y:S02]  /*14030*/  SEL R2, R2, RZ, P2 ;  /* 0x000000ff02027207 */ /* 0x000fe40001000000 */
[----:B------:R-:W-:Y:S01]  /*14040*/  LOP3.LUT R0, R0, R3, RZ, 0x3c, !PT ;  /* 0x0000000300007212 */ /* 0x000fe200078e3cff */
[----:B------:R-:W-:Y:S06]  /*14050*/  @!P0 BRA `(.L_x_1097) ;  /* 0x0000000000048947 */ /* 0x000fec0003800000 */
[----:B------:R-:W-:Y:S01]  /*14060*/  BPT.TRAP 0x1 ;  /* 0x000000040000795c */ /* 0x000fe20000300000 */
.L_x_1097:
[----:B------:R-:W-:Y:S01]  /*14070*/  IMAD R3, R2, 0x8, R7 ;  /* 0x0000000802037824 */ /* 0x000fe200078e0207 */
[----:B------:R-:W-:-:S04]  /*14080*/  SHF.L.U32 R0, R0, 0x1f, RZ ;  /* 0x0000001f00007819 */ /* 0x000fc800000006ff */
[----:B------:R-:W2:Y:S02]  /*14090*/  SYNCS.PHASECHK.TRANS64.TRYWAIT P1, [R3+URZ+0x16840], R0 ;  /* 0x01684000030075a7 */ /* 0x000ea4000802017f */
[----:B--2---:R-:W-:Y:S05]  /*140a0*/  @!P1 BRA `(.L_x_1098) ;  /* 0x0000003800e49947 */ /* 0x004fea0003800000 */
.L_x_1215:
[----:B------:R-:W-:Y:S05]  /*140b0*/  @!P0 BRA `(.L_x_1099) ;  /* 0x0000000000048947 */ /* 0x000fea0003800000 */
[----:B------:R-:W-:Y:S01]  /*140c0*/  BPT.TRAP 0x1 ;  /* 0x000000040000795c */ /* 0x000fe20000300000 */
.L_x_1099:
[----:B------:R-:W3:Y:S02]  /*140d0*/  SYNCS.PHASECHK.TRANS64.TRYWAIT P1, [R5+URZ+0x16860], R4 ;  /* 0x01686004050075a7 */ /* 0x000ee4000802017f */
[----:B---3--:R-:W-:Y:S05]  /*140e0*/  @!P1 BRA `(.L_x_1100) ;  /* 0x0000003800e89947 */ /* 0x008fea0003800000 */
.L_x_1216:
[----:B------:R-:W-:Y:S05]  /*140f0*/  @!P0 BRA `(.L_x_1101) ;  /* 0x0000000000048947 */ /* 0x000fea0003800000 */
[----:B------:R-:W-:Y:S01]  /*14100*/  BPT.TRAP 0x1 ;  /* 0x000000040000795c */ /* 0x000fe20000300000 */
.L_x_1101:
[----:B----4-:R4:W0:Y:S02]  /*14110*/  SYNCS.PHASECHK.TRANS64.TRYWAIT P0, [R3+URZ+0x16860], R0 ;  /* 0x01686000030075a7 */ /* 0x010824000800017f */
[----:B0-----:R-:W-:Y:S05]  /*14120*/  @!P0 NANOSLEEP.SYNCS 0x989680 ;  /* 0x009896800000895d */ /* 0x001fea0003900000 */
[----:B------:R-:W0:Y:S02]  /*14130*/  @!P0 SYNCS.PHASECHK.TRANS64 P0, [R3+URZ+0x16860], R0 ;  /* 0x01686000030085a7 */ /* 0x000e24000800007f */
[----:B0-----:R-:W-:Y:S05]  /*14140*/  @!P0 BRA `(.L_x_1101) ;  /* 0xfffffffc00f08947 */ /* 0x001fea000383ffff */
.L_x_961:
[----:B------:R-:W-:Y:S05]  /*14150*/  BSYNC B6 ;  /* 0x0000000000067941 */ /* 0x000fea0003800000 */
.L_x_958:
[----:B------:R-:W-:Y:S05]  /*14160*/  EXIT ;  /* 0x000000000000794d */ /* 0x000fea0003800000 */
.L_x_971:
[----:B0-----:R-:W-:-:S04]  /*14170*/  IMAD.U32 R3, RZ, RZ, UR43 ;  /* 0x0000002bff037e24 */ /* 0x001fc8000f8e00ff */
[----:B------:R0:W1:Y:S03]  /*14180*/  SYNCS.PHASECHK.TRANS64.TRYWAIT P0, [R3+URZ+0x16800], R0 ;  /* 0x01680000030075a7 */ /* 0x000066000800017f */
[----:B-1----:R-:W-:Y:S05]  /*14190*/  @!P0 NANOSLEEP.SYNCS 0x989680 ;  /* 0x009896800000895d */ /* 0x002fea0003900000 */
[----:B------:R-:W1:Y:S02]  /*141a0*/  @!P0 SYNCS.PHASECHK.TRANS64 P0, [R3+URZ+0x16800], R0 ;  /* 0x01680000030085a7 */ /* 0x000e64000800007f */
[----:B-1----:R-:W-:Y:S05]  /*141b0*/  @!P0 BRA `(.L_x_971) ;  /* 0xfffffffc00ec8947 */ /* 0x002fea000383ffff */
[----:B------:R-:W-:Y:S05]  /*141c0*/  BRA `(.L_x_1102) ;  /* 0xfffffed400147947 */ /* 0x000fea000383ffff */
.L_x_975:
[----:B0-----:R-:W-:-:S04]  /*141d0*/  IMAD.U32 R3, RZ, RZ, UR43 ;  /* 0x0000002bff037e24 */ /* 0x001fc8000f8e00ff */
[----:B------:R0:W2:Y:S03]  /*141e0*/  SYNCS.PHASECHK.TRANS64.TRYWAIT P1, [R3+URZ+0x16830], R0 ;  /* 0x01683000030075a7 */ /* 0x0000a6000802017f */
[----:B--2---:R-:W-:Y:S05]  /*141f0*/  @!P1 NANOSLEEP.SYNCS 0x989680 ;  /* 0x009896800000995d */ /* 0x004fea0003900000 */
[----:B------:R-:W2:Y:S02]  /*14200*/  @!P1 SYNCS.PHASECHK.TRANS64 P1, [R3+URZ+0x16830], R0 ;  /* 0x01683000030095a7 */ /* 0x000ea4000802007f */
[----:B--2---:R-:W-:Y:S05]  /*14210*/  @!P1 BRA `(.L_x_975) ;  /* 0xfffffffc00ec9947 */ /* 0x004fea000383ffff */
[----:B------:R-:W-:Y:S05]  /*14220*/  BRA `(.L_x_974) ;  /* 0xfffffed400307947 */ /* 0x000fea000383ffff */
.L_x_992:
[----:B-1----:R-:W-:-:S04]  /*14230*/  IMAD.U32 R11, RZ, RZ, UR7 ;  /* 0x00000007ff0b7e24 */ /* 0x002fc8000f8e00ff */
[----:B------:R1:W2:Y:S03]  /*14240*/  SYNCS.PHASECHK.TRANS64.TRYWAIT P1, [R11+URZ+0x16830], R10 ;  /* 0x0168300a0b0075a7 */ /* 0x0002a6000802017f */
[----:B--2---:R-:W-:Y:S05]  /*14250*/  @!P1 NANOSLEEP.SYNCS 0x989680 ;  /* 0x009896800000995d */ /* 0x004fea0003900000 */
[----:B------:R-:W2:Y:S02]  /*14260*/  @!P1 SYNCS.PHASECHK.TRANS64 P1, [R11+URZ+0x16830], R10 ;  /* 0x0168300a0b0095a7 */ /* 0x000ea4000802007f */
[----:B--2---:R-:W-:Y:S05]  /*14270*/  @!P1 BRA `(.L_x_992) ;  /* 0xfffffffc00ec9947 */ /* 0x004fea000383ffff */
[----:B------:R-:W-:Y:S05]  /*14280*/  BRA `(.L_x_989) ;  /* 0xffffff1000447947 */ /* 0x000fea000383ffff */
.L_x_996:
[----:B-1----:R-:W-:-:S04]  /*14290*/  IMAD.U32 R11, RZ, RZ, UR10 ;  /* 0x0000000aff0b7e24 */ /* 0x002fc8000f8e00ff */
[----:B------:R1:W2:Y:S03]  /*142a0*/  SYNCS.PHASECHK.TRANS64.TRYWAIT P1, [R11+URZ+0x16850], R10 ;  /* 0x0168500a0b0075a7 */ /* 0x0002a6000802017f */
[----:B--2---:R-:W-:Y:S05]  /*142b0*/  @!P1 NANOSLEEP.SYNCS 0x989680 ;  /* 0x009896800000995d */ /* 0x004fea0003900000 */
[----:B------:R-:W2:Y:S02]  /*142c0*/  @!P1 SYNCS.PHASECHK.TRANS64 P1, [R11+URZ+0x16850], R10 ;  /* 0x0168500a0b0095a7 */ /* 0x000ea4000802007f */
[----:B--2---:R-:W-:Y:S05]  /*142d0*/  @!P1 BRA `(.L_x_996) ;  /* 0xfffffffc00ec9947 */ /* 0x004fea000383ffff */
[----:B------:R-:W-:Y:S05]  /*142e0*/  BRA `(.L_x_993) ;  /* 0xffffff1000c87947 */ /* 0x000fea000383ffff */
.L_x_1015:
[----:B-1----:R-:W-:-:S04]  /*142f0*/  IMAD.U32 R11, RZ, RZ, UR7 ;  /* 0x00000007ff0b7e24 */ /* 0x002fc8000f8e00ff */
[----:B------:R1:W2:Y:S03]  /*14300*/  SYNCS.PHASECHK.TRANS64.TRYWAIT P1, [R11+URZ+0x16830], R10 ;  /* 0x0168300a0b0075a7 */ /* 0x0002a6000802017f */
[----:B--2---:R-:W-:Y:S05]  /*14310*/  @!P1 NANOSLEEP.SYNCS 0x989680 ;  /* 0x009896800000995d */ /* 0x004fea0003900000 */
[----:B------:R-:W2:Y:S02]  /*14320*/  @!P1 SYNCS.PHASECHK.TRANS64 P1, [R11+URZ+0x16830], R10 ;  /* 0x0168300a0b0095a7 */ /* 0x000ea4000802007f */
[----:B--2---:R-:W-:Y:S05]  /*14330*/  @!P1 BRA `(.L_x_1015) ;  /* 0xfffffffc00ec9947 */ /* 0x004fea000383ffff */
[----:B------:R-:W-:Y:S05]  /*14340*/  BRA `(.L_x_1012) ;  /* 0xffffff4800547947 */ /* 0x000fea000383ffff */
.L_x_1019:
[----:B-1----:R-:W-:-:S04]  /*14350*/  IMAD.U32 R11, RZ, RZ, UR10 ;  /* 0x0000000aff0b7e24 */ /* 0x002fc8000f8e00ff */
[----:B------:R1:W2:Y:S03]  /*14360*/  SYNCS.PHASECHK.TRANS64.TRYWAIT P1, [R11+URZ+0x16850], R10 ;  /* 0x0168500a0b0075a7 */ /* 0x0002a6000802017f */
[----:B--2---:R-:W-:Y:S05]  /*14370*/  @!P1 NANOSLEEP.SYNCS 0x989680 ;  /* 0x009896800000995d */ /* 0x004fea0003900000 */
[----:B------:R-:W2:Y:S02]  /*14380*/  @!P1 SYNCS.PHASECHK.TRANS64 P1, [R11+URZ+0x16850], R10 ;  /* 0x0168500a0b0095a7 */ /* 0x000ea4000802007f */
[----:B--2---:R-:W-:Y:S05]  /*14390*/  @!P1 BRA `(.L_x_1019) ;  /* 0xfffffffc00ec9947 */ /* 0x004fea000383ffff */
[----:B------:R-:W-:Y:S05]  /*143a0*/  BRA `(.L_x_1016) ;  /* 0xffffff4800d87947 */ /* 0x000fea000383ffff */
.L_x_1027:
[----:B-1----:R-:W-:-:S04]  /*143b0*/  IMAD.U32 R12, RZ, RZ, UR10 ;  /* 0x0000000aff0c7e24 */ /* 0x002fc8000f8e00ff */
[----:B------:R1:W2:Y:S03]  /*143c0*/  SYNCS.PHASECHK.TRANS64.TRYWAIT P1, [R12+URZ+0x16830], R11 ;  /* 0x0168300b0c0075a7 */ /* 0x0002a6000802017f */
[----:B--2---:R-:W-:Y:S05]  /*143d0*/  @!P1 NANOSLEEP.SYNCS 0x989680 ;  /* 0x009896800000995d */ /* 0x004fea0003900000 */
[----:B------:R-:W2:Y:S02]  /*143e0*/  @!P1 SYNCS.PHASECHK.TRANS64 P1, [R12+URZ+0x16830], R11 ;  /* 0x0168300b0c0095a7 */ /* 0x000ea4000802007f */
[----:B--2---:R-:W-:Y:S05]  /*143f0*/  @!P1 BRA `(.L_x_1027) ;  /* 0xfffffffc00ec9947 */ /* 0x004fea000383ffff */
[----:B------:R-:W-:Y:S05]  /*14400*/  BRA `(.L_x_1024) ;  /* 0xffffff6c00947947 */ /* 0x000fea000383ffff */
.L_x_1031:
[----:B-1----:R-:W-:-:S04]  /*14410*/  IMAD.U32 R12, RZ, RZ, UR10 ;  /* 0x0000000aff0c7e24 */ /* 0x002fc8000f8e00ff */
[----:B------:R1:W2:Y:S03]  /*14420*/  SYNCS.PHASECHK.TRANS64.TRYWAIT P1, [R12+URZ+0x16850], R11 ;  /* 0x0168500b0c0075a7 */ /* 0x0002a6000802017f */
[----:B--2---:R-:W-:Y:S05]  /*14430*/  @!P1 NANOSLEEP.SYNCS 0x989680 ;  /* 0x009896800000995d */ /* 0x004fea0003900000 */
[----:B------:R-:W2:Y:S02]  /*14440*/  @!P1 SYNCS.PHASECHK.TRANS64 P1, [R12+URZ+0x16850], R11 ;  /* 0x0168500b0c0095a7 */ /* 0x000ea4000802007f */
[----:B--2---:R-:W-:Y:S05]  /*14450*/  @!P1 BRA `(.L_x_1031) ;  /* 0xfffffffc00ec9947 */ /* 0x004fea000383ffff */
[----:B------:R-:W-:Y:S05]  /*14460*/  BRA `(.L_x_1028) ;  /* 0xffffff7000087947 */ /* 0x000fea000383ffff */
.L_x_1046:
[----:B-1----:R-:W-:-:S04]  /*14470*/  IMAD.U32 R5, RZ, RZ, UR8 ;  /* 0x00000008ff057e24 */ /* 0x002fc8000f8e00ff */
[----:B------:R1:W3:Y:S03]  /*14480*/  SYNCS.PHASECHK.TRANS64.TRYWAIT P1, [R5+URZ+0x16850], R0 ;  /* 0x01685000050075a7 */ /* 0x0002e6000802017f */
[----:B---3--:R-:W-:Y:S05]  /*14490*/  @!P1 NANOSLEEP.SYNCS 0x989680 ;  /* 0x009896800000995d */ /* 0x008fea0003900000 */
[----:B------:R-:W3:Y:S02]  /*144a0*/  @!P1 SYNCS.PHASECHK.TRANS64 P1, [R5+URZ+0x16850], R0 ;  /* 0x01685000050095a7 */ /* 0x000ee4000802007f */
[----:B---3--:R-:W-:Y:S05]  /*144b0*/  @!P1 BRA `(.L_x_1046) ;  /* 0xfffffffc00ec9947 */ /* 0x008fea000383ffff */
[----:B------:R-:W-:Y:S05]  /*144c0*/  BRA `(.L_x_1045) ;  /* 0xffffffa000a47947 */ /* 0x000fea000383ffff */
.L_x_1064:
[----:B------:R-:W-:Y:S02]  /*144d0*/  IMAD.MOV.U32 R13, RZ, RZ, R17 ;  /* 0x000000ffff0d7224 */ /* 0x000fe400078e0011 */
[----:B------:R-:W-:Y:S02]  /*144e0*/  IMAD.MOV.U32 R12, RZ, RZ, RZ ;  /* 0x000000ffff0c7224 */ /* 0x000fe400078e00ff */
[----:B------:R-:W-:Y:S02]  /*144f0*/  IMAD.MOV.U32 R11, RZ, RZ, 0x1f ;  /* 0x0000001fff0b7424 */ /* 0x000fe400078e00ff */
[----:B------:R-:W-:-:S07]  /*14500*/  IMAD.MOV.U32 R15, RZ, RZ, -0x1 ;  /* 0xffffffffff0f7424 */ /* 0x000fce00078e00ff */
[----:B0----5:R-:W-:Y:S05]  /*14510*/  WARPSYNC.COLLECTIVE R15, `(.L_x_1103) ;  /* 0x000000000f087348 */ /* 0x021fea0003c00000 */
[----:B------:R1:W2:Y:S02]  /*14520*/  SHFL.IDX P6, R14, R13, R12, R11 ;  /* 0x0000000c0d0e7389 */ /* 0x0002a400000c000b */
[----:B012--5:R-:W-:Y:S01]  /*14530*/  ENDCOLLECTIVE ;  /* 0x000000000000791b */ /* 0x027fe20003800000 */
.L_x_1103:
[----:B------:R-:W-:Y:S05]  /*14540*/  BRA `(.L_x_1104) ;  /* 0xffffffcc00207947 */ /* 0x000fea000383ffff */
.L_x_1066:
[----:B0-----:R-:W-:-:S04]  /*14550*/  IMAD.U32 R2, RZ, RZ, UR48 ;  /* 0x00000030ff027e24 */ /* 0x001fc8000f8e00ff */
[----:B------:R0:W1:Y:S03]  /*14560*/  SYNCS.PHASECHK.TRANS64.TRYWAIT P0, [R2+URZ+0x16840], R9 ;  /* 0x01684009020075a7 */ /* 0x000066000800017f */
[----:B-1----:R-:W-:Y:S05]  /*14570*/  @!P0 NANOSLEEP.SYNCS 0x989680 ;  /* 0x009896800000895d */ /* 0x002fea0003900000 */
[----:B------:R-:W1:Y:S02]  /*14580*/  @!P0 SYNCS.PHASECHK.TRANS64 P0, [R2+URZ+0x16840], R9 ;  /* 0x01684009020085a7 */ /* 0x000e64000800007f */
[----:B-1----:R-:W-:Y:S05]  /*14590*/  @!P0 BRA `(.L_x_1066) ;  /* 0xfffffffc00ec8947 */ /* 0x002fea000383ffff */
[----:B------:R-:W-:Y:S05]  /*145a0*/  BRA `(.L_x_1105) ;  /* 0xffffffcc00a87947 */ /* 0x000fea000383ffff */
.L_x_1067:
        /* <DEDUP_REMOVED lines=8> */
.L_x_1107:
[----:B------:R-:W-:Y:S05]  /*14630*/  BSYNC B0 ;  /* 0x0000000000007941 */ /* 0x000fea0003800000 */
.L_x_1106:
[----:B------:R-:W-:Y:S01]  /*14640*/  IMAD.MOV.U32 R13, RZ, RZ, R0 ;  /* 0x000000ffff0d7224 */ /* 0x000fe200078e0000 */
[----:B------:R-:W-:Y:S01]  /*14650*/  @P0 LEA R9, R23, UR48, 0x1 ;  /* 0x0000003017090c11 */ /* 0x000fe2000f8e08ff */
[----:B------:R-:W-:Y:S02]  /*14660*/  IMAD.MOV.U32 R12, RZ, RZ, RZ ;  /* 0x000000ffff0c7224 */ /* 0x000fe400078e00ff */
[----:B------:R-:W-:Y:S02]  /*14670*/  IMAD.MOV.U32 R11, RZ, RZ, 0x181f ;  /* 0x0000181fff0b7424 */ /* 0x000fe400078e00ff */
[----:B------:R-:W-:Y:S02]  /*14680*/  IMAD.MOV.U32 R15, RZ, RZ, -0x1 ;  /* 0xffffffffff0f7424 */ /* 0x000fe400078e00ff */
[----:B------:R-:W-:-:S07]  /*14690*/  IMAD.MOV.U32 R2, RZ, RZ, R14 ;  /* 0x000000ffff027224 */ /* 0x000fce00078e000e */
[----:B------:R-:W-:Y:S05]  /*146a0*/  WARPSYNC.COLLECTIVE R15, `(.L_x_1108) ;  /* 0x000000000f087348 */ /* 0x000fea0003c00000 */
[----:B------:R0:W1:Y:S02]  /*146b0*/  SHFL.IDX P6, R14, R13, R12, R11 ;  /* 0x0000000c0d0e7389 */ /* 0x00006400000c000b */
[----:B01----:R-:W-:Y:S01]  /*146c0*/  ENDCOLLECTIVE ;  /* 0x000000000000791b */ /* 0x003fe20003800000 */
.L_x_1108:
[----:B------:R-:W-:Y:S02]  /*146d0*/  IMAD.MOV.U32 R13, RZ, RZ, R4 ;  /* 0x000000ffff0d7224 */ /* 0x000fe400078e0004 */
[----:B------:R-:W-:Y:S01]  /*146e0*/  IMAD.MOV.U32 R12, RZ, RZ, 0x1 ;  /* 0x00000001ff0c7424 */ /* 0x000fe200078e00ff */
[----:B------:R-:W-:-:S05]  /*146f0*/  @P0 LEA R14, P1, R17, R14, 0x1 ;  /* 0x0000000e110e0211 */ /* 0x000fca00078208ff */
[----:B------:R-:W-:Y:S01]  /*14700*/  @P0 IMAD.X R3, RZ, RZ, R2, P1 ;  /* 0x000000ffff030224 */ /* 0x000fe200008e0602 */
[----:B------:R-:W-:Y:S01]  /*14710*/  ISETP.GE.AND P1, PT, R5, 0x21, PT ;  /* 0x000000210500780c */ /* 0x000fe20003f26270 */
[----:B------:R-:W-:-:S12]  /*14720*/  @P0 IMAD.MOV.U32 R2, RZ, RZ, R14 ;  /* 0x000000ffff020224 */ /* 0x000fd800078e000e */
[----:B------:R-:W-:Y:S05]  /*14730*/  WARPSYNC.COLLECTIVE R15, `(.L_x_1109) ;  /* 0x000000000f087348 */ /* 0x000fea0003c00000 */
[----:B------:R0:W1:Y:S02]  /*14740*/  SHFL.IDX P6, R14, R13, R12, R11 ;  /* 0x0000000c0d0e7389 */ /* 0x00006400000c000b */
[----:B01----:R-:W-:Y:S01]  /*14750*/  ENDCOLLECTIVE ;  /* 0x000000000000791b */ /* 0x003fe20003800000 */
.L_x_1109:
[----:B------:R-:W-:Y:S01]  /*14760*/  @!PT LDS RZ, [RZ] ;  /* 0x00000000fffff984 */ /* 0x000fe20000000800 */
[----:B------:R-:W-:Y:S01]  /*14770*/  @!PT LDS RZ, [RZ] ;  /* 0x00000000fffff984 */ /* 0x000fe20000000800 */
[----:B------:R-:W-:Y:S01]  /*14780*/  @!PT LDS RZ, [RZ] ;  /* 0x00000000fffff984 */ /* 0x000fe20000000800 */
[----:B------:R0:W-:Y:S01]  /*14790*/  @P0 LDGSTS.E.BYPASS.LTC128B.128 [R9+0xe400], desc[UR36][R2.64], !P3 ;  /* 0x0e40000002090fae */ /* 0x0001e2000d901d64 */
[----:B------:R-:W-:Y:S01]  /*147a0*/  ISETP.GE.AND P0, PT, R5, 0x11, PT ;  /* 0x000000110500780c */ /* 0x000fe20003f06270 */
[----:B------:R-:W-:Y:S01]  /*147b0*/  IMAD.MOV.U32 R13, RZ, RZ, R0 ;  /* 0x000000ffff0d7224 */ /* 0x000fe200078e0000 */
[----:B0-----:R-:W-:-:S11]  /*147c0*/  @P1 LEA R9, R23, UR48, 0x1 ;  /* 0x0000003017091c11 */ /* 0x001fd6000f8e08ff */
[----:B------:R-:W-:Y:S01]  /*147d0*/  @P0 LEA R21, R23, UR48, 0x1 ;  /* 0x0000003017150c11 */ /* 0x000fe2000f8e08ff */
[----:B------:R-:W-:-:S07]  /*147e0*/  IMAD.MOV.U32 R7, RZ, RZ, R14 ;  /* 0x000000ffff077224 */ /* 0x000fce00078e000e */
[----:B------:R-:W-:Y:S05]  /*147f0*/  WARPSYNC.COLLECTIVE R15, `(.L_x_1110) ;  /* 0x000000000f087348 */ /* 0x000fea0003c00000 */
[----:B------:R0:W1:Y:S02]  /*14800*/  SHFL.IDX P6, R14, R13, R12, R11 ;  /* 0x0000000c0d0e7389 */ /* 0x00006400000c000b */
[----:B01----:R-:W-:Y:S01]  /*14810*/  ENDCOLLECTIVE ;  /* 0x000000000000791b */ /* 0x003fe20003800000 */
.L_x_1110:
[----:B------:R-:W-:Y:S02]  /*14820*/  IMAD.MOV.U32 R13, RZ, RZ, R4 ;  /* 0x000000ffff0d7224 */ /* 0x000fe400078e0004 */
[----:B------:R-:W-:Y:S01]  /*14830*/  IMAD.MOV.U32 R12, RZ, RZ, 0x2 ;  /* 0x00000002ff0c7424 */ /* 0x000fe200078e00ff */
[----:B------:R-:W-:-:S13]  /*14840*/  @P0 LEA R2, P2, R17, R14, 0x1 ;  /* 0x0000000e11020211 */ /* 0x000fda00078408ff */
[----:B------:R-:W-:Y:S05]  /*14850*/  WARPSYNC.COLLECTIVE R15, `(.L_x_1111) ;  /* 0x000000000f087348 */ /* 0x000fea0003c00000 */
[----:B------:R0:W1:Y:S02]  /*14860*/  SHFL.IDX P6, R14, R13, R12, R11 ;  /* 0x0000000c0d0e7389 */ /* 0x00006400000c000b */
[----:B01----:R-:W-:Y:S01]  /*14870*/  ENDCOLLECTIVE ;  /* 0x000000000000791b */ /* 0x003fe20003800000 */
.L_x_1111:
        /* <DEDUP_REMOVED lines=10> */
.L_x_1112:
[----:B------:R-:W-:Y:S02]  /*14920*/  IMAD.MOV.U32 R13, RZ, RZ, R4 ;  /* 0x000000ffff0d7224 */ /* 0x000fe400078e0004 */
[----:B------:R-:W-:Y:S02]  /*14930*/  IMAD.MOV.U32 R12, RZ, RZ, 0x3 ;  /* 0x00000003ff0c7424 */ /* 0x000fe400078e00ff */
[----:B------:R-:W-:-:S07]  /*14940*/  IMAD.MOV.U32 R8, RZ, RZ, R14 ;  /* 0x000000ffff087224 */ /* 0x000fce00078e000e */
[----:B------:R-:W-:Y:S05]  /*14950*/  WARPSYNC.COLLECTIVE R15, `(.L_x_1113) ;  /* 0x000000000f087348 */ /* 0x000fea0003c00000 */
[----:B------:R0:W1:Y:S02]  /*14960*/  SHFL.IDX P6, R14, R13, R12, R11 ;  /* 0x0000000c0d0e7389 */ /* 0x00006400000c000b */
[----:B01----:R-:W-:Y:S01]  /*14970*/  ENDCOLLECTIVE ;  /* 0x000000000000791b */ /* 0x003fe20003800000 */
.L_x_1113:
[----:B------:R-:W-:-:S05]  /*14980*/  @P1 LEA R2, P0, R17, R8, 0x1 ;  /* 0x0000000811021211 */ /* 0x000fca00078008ff */
[----:B------:R-:W-:Y:S01]  /*14990*/  @P1 IMAD.X R3, RZ, RZ, R6, P0 ;  /* 0x000000ffff031224 */ /* 0x000fe200000e0606 */
[----:B------:R-:W-:-:S04]  /*149a0*/  ISETP.GE.AND P0, PT, R5, 0x31, PT ;  /* 0x000000310500780c */ /* 0x000fc80003f06270 */
[----:B------:R-:W-:Y:S01]  /*149b0*/  @!PT LDS RZ, [RZ] ;  /* 0x00000000fffff984 */ /* 0x000fe20000000800 */
[----:B------:R-:W-:Y:S01]  /*149c0*/  @!PT LDS RZ, [RZ] ;  /* 0x00000000fffff984 */ /* 0x000fe20000000800 */
[----:B------:R-:W-:Y:S01]  /*149d0*/  @!PT LDS RZ, [RZ] ;  /* 0x00000000fffff984 */ /* 0x000fe20000000800 */
[----:B------:R0:W-:Y:S01]  /*149e0*/  @P1 LDGSTS.E.BYPASS.LTC128B.128 [R9+0xf400], desc[UR36][R2.64], !P3 ;  /* 0x0f40000002091fae */ /* 0x0001e2000d901d64 */
[----:B------:R-:W-:Y:S01]  /*149f0*/  IMAD.MOV.U32 R13, RZ, RZ, R0 ;  /* 0x000000ffff0d7224 */ /* 0x000fe200078e0000 */
[----:B------:R-:W-:-:S07]  /*14a00*/  ISETP.GE.AND P1, PT, R5, 0x41, PT ;  /* 0x000000410500780c */ /* 0x000fce0003f26270 */
[----:B------:R-:W-:Y:S01]  /*14a10*/  @P0 LEA R21, R23, UR48, 0x1 ;  /* 0x0000003017150c11 */ /* 0x000fe2000f8e08ff */
[----:B------:R-:W-:-:S07]  /*14a20*/  IMAD.MOV.U32 R7, RZ, RZ, R14 ;  /* 0x000000ffff077224 */ /* 0x000fce00078e000e */
[----:B0-----:R-:W-:Y:S05]  /*14a30*/  WARPSYNC.COLLECTIVE R15, `(.L_x_1114) ;  /* 0x000000000f087348 */ /* 0x001fea0003c00000 */
[----:B------:R1:W2:Y:S02]  /*14a40*/  SHFL.IDX P6, R14, R13, R12, R11 ;  /* 0x0000000c0d0e7389 */ /* 0x0002a400000c000b */
[----:B012---:R-:W-:Y:S01]  /*14a50*/  ENDCOLLECTIVE ;  /* 0x000000000000791b */ /* 0x007fe20003800000 */
.L_x_1114:
[----:B------:R-:W-:Y:S01]  /*14a60*/  @P1 LEA R9, R23, UR48, 0x1 ;  /* 0x0000003017091c11 */ /* 0x000fe2000f8e08ff */
[----:B------:R-:W-:Y:S02]  /*14a70*/  IMAD.MOV.U32 R13, RZ, RZ, R4 ;  /* 0x000000ffff0d7224 */ /* 0x000fe400078e0004 */
[----:B------:R-:W-:Y:S01]  /*14a80*/  IMAD.MOV.U32 R12, RZ, RZ, 0x4 ;  /* 0x00000004ff0c7424 */ /* 0x000fe200078e00ff */
[----:B------:R-:W-:-:S13]  /*14a90*/  @P0 LEA R2, P2, R17, R14, 0x1 ;  /* 0x0000000e11020211 */ /* 0x000fda00078408ff */
[----:B------:R-:W-:Y:S05]  /*14aa0*/  WARPSYNC.COLLECTIVE R15, `(.L_x_1115) ;  /* 0x000000000f087348 */ /* 0x000fea0003c00000 */
[----:B------:R0:W1:Y:S02]  /*14ab0*/  SHFL.IDX P6, R14, R13, R12, R11 ;  /* 0x0000000c0d0e7389 */ /* 0x00006400000c000b */
[----:B01----:R-:W-:Y:S01]  /*14ac0*/  ENDCOLLECTIVE ;  /* 0x000000000000791b */ /* 0x003fe20003800000 */
.L_x_1115:
        /* <DEDUP_REMOVED lines=10> */
.L_x_1116:
[----:B------:R-:W-:Y:S02]  /*14b70*/  IMAD.MOV.U32 R13, RZ, RZ, R4 ;  /* 0x000000ffff0d7224 */ /* 0x000fe400078e0004 */
[----:B------:R-:W-:Y:S02]  /*14b80*/  IMAD.MOV.U32 R12, RZ, RZ, 0x5 ;  /* 0x00000005ff0c7424 */ /* 0x000fe400078e00ff */
[----:B------:R-:W-:-:S07]  /*14b90*/  IMAD.MOV.U32 R8, RZ, RZ, R14 ;  /* 0x000000ffff087224 */ /* 0x000fce00078e000e */
[----:B------:R-:W-:Y:S05]  /*14ba0*/  WARPSYNC.COLLECTIVE R15, `(.L_x_1117) ;  /* 0x000000000f087348 */ /* 0x000fea0003c00000 */
[----:B------:R0:W1:Y:S02]  /*14bb0*/  SHFL.IDX P6, R14, R13, R12, R11 ;  /* 0x0000000c0d0e7389 */ /* 0x00006400000c000b */
[----:B01----:R-:W-:Y:S01]  /*14bc0*/  ENDCOLLECTIVE ;  /* 0x000000000000791b */ /* 0x003fe20003800000 */
.L_x_1117:
        /* <DEDUP_REMOVED lines=8> */
[----:B------:R-:W-:Y:S01]  /*14c50*/  ISETP.GE.AND P1, PT, R5, 0x61, PT ;  /* 0x000000610500780c */ /* 0x000fe20003f26270 */
[----:B------:R-:W-:-:S12]  /*14c60*/  IMAD.MOV.U32 R7, RZ, RZ, R14 ;  /* 0x000000ffff077224 */ /* 0x000fd800078e000e */
[----:B0-----:R-:W-:Y:S05]  /*14c70*/  WARPSYNC.COLLECTIVE R15, `(.L_x_1118) ;  /* 0x000000000f087348 */ /* 0x001fea0003c00000 */
[----:B------:R1:W2:Y:S02]  /*14c80*/  SHFL.IDX P6, R14, R13, R12, R11 ;  /* 0x0000000c0d0e7389 */ /* 0x0002a400000c000b */
[----:B012---:R-:W-:Y:S01]  /*14c90*/  ENDCOLLECTIVE ;  /* 0x000000000000791b */ /* 0x007fe20003800000 */
.L_x_1118:
[----:B------:R-:W-:Y:S01]  /*14ca0*/  @P1 LEA R9, R23, UR48, 0x1 ;  /* 0x0000003017091c11 */ /* 0x000fe2000f8e08ff */
[----:B------:R-:W-:Y:S02]  /*14cb0*/  IMAD.MOV.U32 R13, RZ, RZ, R4 ;  /* 0x000000ffff0d7224 */ /* 0x000fe400078e0004 */
[----:B------:R-:W-:Y:S01]  /*14cc0*/  IMAD.MOV.U32 R12, RZ, RZ, 0x6 ;  /* 0x00000006ff0c7424 */ /* 0x000fe200078e00ff */
[----:B------:R-:W-:-:S13]  /*14cd0*/  @P0 LEA R2, P2, R17, R14, 0x1 ;  /* 0x0000000e11020211 */ /* 0x000fda00078408ff */
[----:B------:R-:W-:Y:S05]  /*14ce0*/  WARPSYNC.COLLECTIVE R15, `(.L_x_1119) ;  /* 0x000000000f087348 */ /* 0x000fea0003c00000 */
[----:B------:R0:W1:Y:S02]  /*14cf0*/  SHFL.IDX P6, R14, R13, R12, R11 ;  /* 0x0000000c0d0e7389 */ /* 0x00006400000c000b */
[----:B01----:R-:W-:Y:S01]  /*14d00*/  ENDCOLLECTIVE ;  /* 0x000000000000791b */ /* 0x003fe20003800000 */
.L_x_1119:
[----:B------:R-:W-:Y:S01]  /*14d10*/  @P0 IMAD.X R3, RZ, RZ, R7, P2 ;  /* 0x000000ffff030224 */ /* 0x000fe200010e0607 */
[----:B------:R-:W-:-:S05]  /*14d20*/  @P0 LEA R7, R23, UR48, 0x1 ;  /* 0x0000003017070c11 */ /* 0x000fca000f8e08ff */
        /* <DEDUP_REMOVED lines=9> */
.L_x_1120:
[----:B------:R-:W-:Y:S02]  /*14dc0*/  IMAD.MOV.U32 R13, RZ, RZ, R4 ;  /* 0x000000ffff0d7224 */ /* 0x000fe400078e0004 */
[----:B------:R-:W-:Y:S02]  /*14dd0*/  IMAD.MOV.U32 R12, RZ, RZ, 0x7 ;  /* 0x00000007ff0c7424 */ /* 0x000fe400078e00ff */
[----:B------:R-:W-:-:S07]  /*14de0*/  IMAD.MOV.U32 R8, RZ, RZ, R14 ;  /* 0x000000ffff087224 */ /* 0x000fce00078e000e */
[----:B------:R-:W-:Y:S05]  /*14df0*/  WARPSYNC.COLLECTIVE R15, `(.L_x_1121) ;  /* 0x000000000f087348 */ /* 0x000fea0003c00000 */
[----:B------:R0:W1:Y:S02]  /*14e00*/  SHFL.IDX P6, R14, R13, R12, R11 ;  /* 0x0000000c0d0e7389 */ /* 0x00006400000c000b */
[----:B01----:R-:W-:Y:S01]  /*14e10*/  ENDCOLLECTIVE ;  /* 0x000000000000791b */ /* 0x003fe20003800000 */
.L_x_1121:
[----:B------:R-:W-:-:S05]  /*14e20*/  @P1 LEA R2, P0, R17, R8, 0x1 ;  /* 0x0000000811021211 */ /* 0x000fca00078008ff */
        /* <DEDUP_REMOVED lines=10> */
.L_x_1122:
[----:B------:R-:W-:Y:S05]  /*14ed0*/  BRA `(.L_x_1123) ;  /* 0xffffffc800b87947 */ /* 0x000fea000383ffff */
.L_x_1070:
[----:B------:R-:W-:Y:S02]  /*14ee0*/  IMAD.MOV.U32 R13, RZ, RZ, R8 ;  /* 0x000000ffff0d7224 */ /* 0x000fe400078e0008 */
[----:B------:R-:W-:Y:S02]  /*14ef0*/  IMAD.MOV.U32 R12, RZ, RZ, RZ ;  /* 0x000000ffff0c7224 */ /* 0x000fe400078e00ff */
[----:B------:R-:W-:Y:S02]  /*14f00*/  IMAD.MOV.U32 R11, RZ, RZ, 0x181f ;  /* 0x0000181fff0b7424 */ /* 0x000fe400078e00ff */
[----:B------:R-:W-:Y:S02]  /*14f10*/  IMAD.MOV.U32 R15, RZ, RZ, -0x1 ;  /* 0xffffffffff0f7424 */ /* 0x000fe400078e00ff */
[----:B------:R-:W-:-:S07]  /*14f20*/  VIADD R4, R20, UR43 ;  /* 0x0000002b14047c36 */ /* 0x000fce0008000000 */
[----:B------:R-:W-:Y:S05]  /*14f30*/  WARPSYNC.COLLECTIVE R15, `(.L_x_1124) ;  /* 0x000000000f087348 */ /* 0x000fea0003c00000 */
[----:B------:R0:W1:Y:S02]  /*14f40*/  SHFL.IDX P6, R14, R13, R12, R11 ;  /* 0x0000000c0d0e7389 */ /* 0x00006400000c000b */
[----:B01----:R-:W-:Y:S01]  /*14f50*/  ENDCOLLECTIVE ;  /* 0x000000000000791b */ /* 0x003fe20003800000 */
.L_x_1124:
[----:B------:R-:W-:Y:S02]  /*14f60*/  VIADD R10, R4, 0x10 ;  /* 0x00000010040a7836 */ /* 0x000fe40000000000 */
[----:B------:R-:W-:Y:S02]  /*14f70*/  IMAD.MOV.U32 R13, RZ, RZ, R7 ;  /* 0x000000ffff0d7224 */ /* 0x000fe400078e0007 */
[----:B------:R-:W-:-:S07]  /*14f80*/  IMAD.MOV.U32 R2, RZ, RZ, R14 ;  /* 0x000000ffff027224 */ /* 0x000fce00078e000e */
[----:B------:R-:W-:Y:S05]  /*14f90*/  WARPSYNC.COLLECTIVE R15, `(.L_x_1125) ;  /* 0x000000000f087348 */ /* 0x000fea0003c00000 */
[----:B------:R0:W1:Y:S02]  /*14fa0*/  SHFL.IDX P6, R14, R13, R12, R11 ;  /* 0x0000000c0d0e7389 */ /* 0x00006400000c000b */
[----:B01----:R-:W-:Y:S01]  /*14fb0*/  ENDCOLLECTIVE ;  /* 0x000000000000791b */ /* 0x003fe20003800000 */
.L_x_1125:
[----:B------:R-:W-:Y:S02]  /*14fc0*/  ULDC UR4, c[0x0][0x288] ;  /* 0x0000a20000047ab9 */ /* 0x000fe40000000800 */
[----:B------:R-:W-:-:S05]  /*14fd0*/  IMAD R5, R9, UR4, RZ ;  /* 0x0000000409057c24 */ /* 0x000fca000f8e02ff */
[----:B------:R-:W-:Y:S01]  /*14fe0*/  ISETP.GE.AND P1, PT, R4, R5, PT ;  /* 0x000000050400720c */ /* 0x000fe20003f26270 */
[----:B------:R-:W-:Y:S02]  /*14ff0*/  IMAD.MOV.U32 R13, RZ, RZ, R8 ;  /* 0x000000ffff0d7224 */ /* 0x000fe400078e0008 */
[----:B------:R-:W-:-:S10]  /*15000*/  IMAD.MOV.U32 R12, RZ, RZ, 0x1 ;  /* 0x00000001ff0c7424 */ /* 0x000fd400078e00ff */
[----:B------:R-:W-:Y:S02]  /*15010*/  @!P1 LEA R21, R23, UR48, 0x1 ;  /* 0x0000003017159c11 */ /* 0x000fe4000f8e08ff */
[----:B------:R-:W-:-:S05]  /*15020*/  @!P1 LEA R14, P2, R17, R14, 0x1 ;  /* 0x0000000e110e9211 */ /* 0x000fca00078408ff */
[----:B------:R-:W-:Y:S02]  /*15030*/  @!P1 IMAD.X R3, RZ, RZ, R2, P2 ;  /* 0x000000ffff039224 */ /* 0x000fe400010e0602 */
[----:B------:R-:W-:-:S07]  /*15040*/  @!P1 IMAD.MOV.U32 R2, RZ, RZ, R14 ;  /* 0x000000ffff029224 */ /* 0x000fce00078e000e */
[----:B------:R-:W-:Y:S05]  /*15050*/  WARPSYNC.COLLECTIVE R15, `(.L_x_1126) ;  /* 0x000000000f087348 */ /* 0x000fea0003c00000 */
[----:B------:R0:W1:Y:S02]  /*15060*/  SHFL.IDX P6, R14, R13, R12, R11 ;  /* 0x0000000c0d0e7389 */ /* 0x00006400000c000b */
[----:B01----:R-:W-:Y:S01]  /*15070*/  ENDCOLLECTIVE ;  /* 0x000000000000791b */ /* 0x003fe20003800000 */
.L_x_1126:
[----:B------:R-:W-:Y:S01]  /*15080*/  @!PT LDS RZ, [RZ] ;  /* 0x00000000fffff984 */ /* 0x000fe20000000800 */
[----:B------:R-:W-:Y:S01]  /*15090*/  @!PT LDS RZ, [RZ] ;  /* 0x00000000fffff984 */ /* 0x000fe20000000800 */
[----:B------:R-:W-:Y:S01]  /*150a0*/  @!PT LDS RZ, [RZ] ;  /* 0x00000000fffff984 */ /* 0x000fe20000000800 */
[----:B------:R0:W-:Y:S01]  /*150b0*/  @!P1 LDGSTS.E.BYPASS.LTC128B.128 [R21+0x8400], desc[UR36][R2.64], !P0 ;  /* 0x0840000002159fae */ /* 0x0001e2000c101d64 */
[----:B------:R-:W-:Y:S01]  /*150c0*/  ISETP.GE.AND P1, PT, R10, R5, PT ;  /* 0x000000050a00720c */ /* 0x000fe20003f26270 */
[----:B------:R-:W-:-:S12]  /*150d0*/  IMAD.MOV.U32 R13, RZ, RZ, R7 ;  /* 0x000000ffff0d7224 */ /* 0x000fd800078e0007 */
[----:B0-----:R-:W-:Y:S01]  /*150e0*/  @!P1 LEA R21, R23, UR48, 0x1 ;  /* 0x0000003017159c11 */ /* 0x001fe2000f8e08ff */
[----:B------:R-:W-:-:S07]  /*150f0*/  IMAD.MOV.U32 R10, RZ, RZ, R14 ;  /* 0x000000ffff0a7224 */ /* 0x000fce00078e000e */
[----:B------:R-:W-:Y:S05]  /*15100*/  WARPSYNC.COLLECTIVE R15, `(.L_x_1127) ;  /* 0x000000000f087348 */ /* 0x000fea0003c00000 */
[----:B------:R0:W1:Y:S02]  /*15110*/  SHFL.IDX P6, R14, R13, R12, R11 ;  /* 0x0000000c0d0e7389 */ /* 0x00006400000c000b */
[----:B01----:R-:W-:Y:S01]  /*15120*/  ENDCOLLECTIVE ;  /* 0x000000000000791b */ /* 0x003fe20003800000 */
.L_x_1127:
[----:B------:R-:W-:Y:S02]  /*15130*/  IMAD.MOV.U32 R13, RZ, RZ, R8 ;  /* 0x000000ffff0d7224 */ /* 0x000fe400078e0008 */
[----:B------:R-:W-:Y:S02]  /*15140*/  IMAD.MOV.U32 R12, RZ, RZ, 0x2 ;  /* 0x00000002ff0c7424 */ /* 0x000fe400078e00ff */
[----:B------:R-:W-:-:S07]  /*15150*/  IMAD.MOV.U32 R20, RZ, RZ, R14 ;  /* 0x000000ffff147224 */ /* 0x000fce00078e000e */
[----:B------:R-:W-:Y:S05]  /*15160*/  WARPSYNC.COLLECTIVE R15, `(.L_x_1128) ;  /* 0x000000000f087348 */ /* 0x000fea0003c00000 */
[----:B------:R0:W1:Y:S02]  /*15170*/  SHFL.IDX P6, R14, R13, R12, R11 ;  /* 0x0000000c0d0e7389 */ /* 0x00006400000c000b */
[----:B01----:R-:W-:Y:S01]  /*15180*/  ENDCOLLECTIVE ;  /* 0x000000000000791b */ /* 0x003fe20003800000 */
.L_x_1128:
[----:B------:R-:W-:-:S05]  /*15190*/  @!P1 LEA R2, P2, R17, R20, 0x1 ;  /* 0x0000001411029211 */ /* 0x000fca00078408ff */
[----:B------:R-:W-:Y:S02]  /*151a0*/  @!P1 IMAD.X R3, RZ, RZ, R10, P2 ;  /* 0x000000ffff039224 */ /* 0x000fe400010e060a */
[----:B------:R-:W-:-:S03]  /*151b0*/  VIADD R10, R4, 0x20 ;  /* 0x00000020040a7836 */ /* 0x000fc60000000000 */
[----:B------:R-:W-:Y:S01]  /*151c0*/  @!PT LDS RZ, [RZ] ;  /* 0x00000000fffff984 */ /* 0x000fe20000000800 */
[----:B------:R-:W-:Y:S01]  /*151d0*/  @!PT LDS RZ, [RZ] ;  /* 0x00000000fffff984 */ /* 0x000fe20000000800 */
[----:B------:R-:W-:Y:S01]  /*151e0*/  @!PT LDS RZ, [RZ] ;  /* 0x00000000fffff984 */ /* 0x000fe20000000800 */
[----:B------:R0:W-:Y:S01]  /*151f0*/  @!P1 LDGSTS.E.BYPASS.LTC128B.128 [R21+0x8c00], desc[UR36][R2.64], !P0 ;  /* 0x08c0000002159fae */ /* 0x0001e2000c101d64 */
[----:B------:R-:W-:Y:S01]  /*15200*/  IMAD.MOV.U32 R13, RZ, RZ, R7 ;  /* 0x000000ffff0d7224 */ /* 0x000fe200078e0007 */
[----:B------:R-:W-:Y:S01]  /*15210*/  ISETP.GE.AND P1, PT, R10, R5, PT ;  /* 0x000000050a00720c */ /* 0x000fe20003f26270 */
[----:B------:R-:W-:Y:S02]  /*15220*/  VIADD R10, R4, 0x30 ;  /* 0x00000030040a7836 */ /* 0x000fe40000000000 */
[----:B------:R-:W-:-:S10]  /*15230*/  IMAD.MOV.U32 R9, RZ, RZ, R14 ;  /* 0x000000ffff097224 */ /* 0x000fd400078e000e */
[----:B0-----:R-:W-:Y:S05]  /*15240*/  WARPSYNC.COLLECTIVE R15, `(.L_x_1129) ;  /* 0x000000000f087348 */ /* 0x001fea0003c00000 */
[----:B------:R1:W2:Y:S02]  /*15250*/  SHFL.IDX P6, R14, R13, R12, R11 ;  /* 0x0000000c0d0e7389 */ /* 0x0002a400000c000b */
[----:B012---:R-:W-:Y:S01]  /*15260*/  ENDCOLLECTIVE ;  /* 0x000000000000791b */ /* 0x007fe20003800000 */
.L_x_1129:
[----:B------:R-:W-:Y:S01]  /*15270*/  @!P1 LEA R25, R23, UR48, 0x1 ;  /* 0x0000003017199c11 */ /* 0x000fe2000f8e08ff */
[----:B------:R-:W-:Y:S02]  /*15280*/  IMAD.MOV.U32 R13, RZ, RZ, R8 ;  /* 0x000000ffff0d7224 */ /* 0x000fe400078e0008 */
[----:B------:R-:W-:Y:S01]  /*15290*/  IMAD.MOV.U32 R12, RZ, RZ, 0x3 ;  /* 0x00000003ff0c7424 */ /* 0x000fe200078e00ff */
[----:B------:R-:W-:-:S13]  /*152a0*/  @!P1 LEA R2, P2, R17, R14, 0x1 ;  /* 0x0000000e11029211 */ /* 0x000fda00078408ff */
[----:B------:R-:W-:Y:S05]  /*152b0*/  WARPSYNC.COLLECTIVE R15, `(.L_x_1130) ;  /* 0x000000000f087348 */ /* 0x000fea0003c00000 */
[----:B------:R0:W1:Y:S02]  /*152c0*/  SHFL.IDX P6, R14, R13, R12, R11 ;  /* 0x0000000c0d0e7389 */ /* 0x00006400000c000b */
[----:B01----:R-:W-:Y:S01]  /*152d0*/  ENDCOLLECTIVE ;  /* 0x000000000000791b */ /* 0x003fe20003800000 */
.L_x_1130:
[----:B------:R-:W-:-:S05]  /*152e0*/  @!P1 IMAD.X R3, RZ, RZ, R9, P2 ;  /* 0x000000ffff039224 */ /* 0x000fca00010e0609 */
[----:B------:R-:W-:Y:S01]  /*152f0*/  @!PT LDS RZ, [RZ] ;  /* 0x00000000fffff984 */ /* 0x000fe20000000800 */
[----:B------:R-:W-:Y:S01]  /*15300*/  @!PT LDS RZ, [RZ] ;  /* 0x00000000fffff984 */ /* 0x000fe20000000800 */
[----:B------:R-:W-:Y:S01]  /*15310*/  @!PT LDS RZ, [RZ] ;  /* 0x00000000fffff984 */ /* 0x000fe20000000800 */
[----:B------:R0:W-:Y:S01]  /*15320*/  @!P1 LDGSTS.E.BYPASS.LTC128B.128 [R25+0x9400], desc[UR36][R2.64], !P0 ;  /* 0x0940000002199fae */ /* 0x0001e2000c101d64 */
[----:B------:R-:W-:Y:S01]  /*15330*/  ISETP.GE.AND P1, PT, R10, R5, PT ;  /* 0x000000050a00720c */ /* 0x000fe20003f26270 */
[----:B------:R-:W-:-:S12]  /*15340*/  IMAD.MOV.U32 R13, RZ, RZ, R7 ;  /* 0x000000ffff0d7224 */ /* 0x000fd800078e0007 */
[----:B------:R-:W-:Y:S01]  /*15350*/  @!P1 LEA R21, R23, UR48, 0x1 ;  /* 0x0000003017159c11 */ /* 0x000fe2000f8e08ff */
[----:B0-----:R-:W-:-:S07]  /*15360*/  IMAD.MOV.U32 R10, RZ, RZ, R14 ;  /* 0x000000ffff0a7224 */ /* 0x001fce00078e000e */
[----:B------:R-:W-:Y:S05]  /*15370*/  WARPSYNC.COLLECTIVE R15, `(.L_x_1131) ;  /* 0x000000000f087348 */ /* 0x000fea0003c00000 */
[----:B------:R0:W1:Y:S02]  /*15380*/  SHFL.IDX P6, R14, R13, R12, R11 ;  /* 0x0000000c0d0e7389 */ /* 0x00006400000c000b */
[----:B01----:R-:W-:Y:S01]  /*15390*/  ENDCOLLECTIVE ;  /* 0x000000000000791b */ /* 0x003fe20003800000 */
.L_x_1131:
[----:B------:R-:W-:Y:S02]  /*153a0*/  IMAD.MOV.U32 R13, RZ, RZ, R8 ;  /* 0x000000ffff0d7224 */ /* 0x000fe400078e0008 */
[----:B------:R-:W-:Y:S02]  /*153b0*/  IMAD.MOV.U32 R12, RZ, RZ, 0x4 ;  /* 0x00000004ff0c7424 */ /* 0x000fe400078e00ff */
[----:B------:R-:W-:-:S07]  /*153c0*/  IMAD.MOV.U32 R20, RZ, RZ, R14 ;  /* 0x000000ffff147224 */ /* 0x000fce00078e000e */
[----:B------:R-:W-:Y:S05]  /*153d0*/  WARPSYNC.COLLECTIVE R15, `(.L_x_1132) ;  /* 0x000000000f087348 */ /* 0x000fea0003c00000 */
[----:B------:R0:W1:Y:S02]  /*153e0*/  SHFL.IDX P6, R14, R13, R12, R11 ;  /* 0x0000000c0d0e7389 */ /* 0x00006400000c000b */
[----:B01----:R-:W-:Y:S01]  /*153f0*/  ENDCOLLECTIVE ;  /* 0x000000000000791b */ /* 0x003fe20003800000 */
.L_x_1132:
        /* <DEDUP_REMOVED lines=14> */
.L_x_1133:
[----:B------:R-:W-:Y:S01]  /*154e0*/  @!P1 LEA R25, R23, UR48, 0x1 ;  /* 0x0000003017199c11 */ /* 0x000fe2000f8e08ff */
[----:B------:R-:W-:Y:S02]  /*154f0*/  IMAD.MOV.U32 R13, RZ, RZ, R8 ;  /* 0x000000ffff0d7224 */ /* 0x000fe400078e0008 */
[----:B------:R-:W-:Y:S01]  /*15500*/  IMAD.MOV.U32 R12, RZ, RZ, 0x5 ;  /* 0x00000005ff0c7424 */ /* 0x000fe200078e00ff */
[----:B------:R-:W-:-:S13]  /*15510*/  @!P1 LEA R2, P2, R17, R14, 0x1 ;  /* 0x0000000e11029211 */ /* 0x000fda00078408ff */
[----:B------:R-:W-:Y:S05]  /*15520*/  WARPSYNC.COLLECTIVE R15, `(.L_x_1134) ;  /* 0x000000000f087348 */ /* 0x000fea0003c00000 */
[----:B------:R0:W1:Y:S02]  /*15530*/  SHFL.IDX P6, R14, R13, R12, R11 ;  /* 0x0000000c0d0e7389 */ /* 0x00006400000c000b */
[----:B01----:R-:W-:Y:S01]  /*15540*/  ENDCOLLECTIVE ;  /* 0x000000000000791b */ /* 0x003fe20003800000 */
.L_x_1134:
        /* <DEDUP_REMOVED lines=12> */
.L_x_1135:
[----:B------:R-:W-:Y:S02]  /*15610*/  IMAD.MOV.U32 R13, RZ, RZ, R8 ;  /* 0x000000ffff0d7224 */ /* 0x000fe400078e0008 */
[----:B------:R-:W-:Y:S02]  /*15620*/  IMAD.MOV.U32 R12, RZ, RZ, 0x6 ;  /* 0x00000006ff0c7424 */ /* 0x000fe400078e00ff */
[----:B------:R-:W-:-:S07]  /*15630*/  IMAD.MOV.U32 R20, RZ, RZ, R14 ;  /* 0x000000ffff147224 */ /* 0x000fce00078e000e */
[----:B------:R-:W-:Y:S05]  /*15640*/  WARPSYNC.COLLECTIVE R15, `(.L_x_1136) ;  /* 0x000000000f087348 */ /* 0x000fea0003c00000 */
[----:B------:R0:W1:Y:S02]  /*15650*/  SHFL.IDX P6, R14, R13, R12, R11 ;  /* 0x0000000c0d0e7389 */ /* 0x00006400000c000b */
[----:B01----:R-:W-:Y:S01]  /*15660*/  ENDCOLLECTIVE ;  /* 0x000000000000791b */ /* 0x003fe20003800000 */
.L_x_1136:
        /* <DEDUP_REMOVED lines=13> */
.L_x_1137:
[----:B------:R-:W-:Y:S01]  /*15740*/  @!P1 LEA R25, R23, UR48, 0x1 ;  /* 0x0000003017199c11 */ /* 0x000fe2000f8e08ff */
[----:B------:R-:W-:Y:S02]  /*15750*/  IMAD.MOV.U32 R13, RZ, RZ, R8 ;  /* 0x000000ffff0d7224 */ /* 0x000fe400078e0008 */
[----:B------:R-:W-:Y:S01]  /*15760*/  IMAD.MOV.U32 R12, RZ, RZ, 0x7 ;  /* 0x00000007ff0c7424 */ /* 0x000fe200078e00ff */
[----:B------:R-:W-:-:S13]  /*15770*/  @!P1 LEA R2, P2, R17, R14, 0x1 ;  /* 0x0000000e11029211 */ /* 0x000fda00078408ff */
[----:B------:R-:W-:Y:S05]  /*15780*/  WARPSYNC.COLLECTIVE R15, `(.L_x_1138) ;  /* 0x000000000f087348 */ /* 0x000fea0003c00000 */
[----:B------:R0:W1:Y:S02]  /*15790*/  SHFL.IDX P6, R14, R13, R12, R11 ;  /* 0x0000000c0d0e7389 */ /* 0x00006400000c000b */
[----:B01----:R-:W-:Y:S01]  /*157a0*/  ENDCOLLECTIVE ;  /* 0x000000000000791b */ /* 0x003fe20003800000 */
.L_x_1138:
[----:B------:R-:W-:-:S05]  /*157b0*/  @!P1 IMAD.X R3, RZ, RZ, R9, P2 ;  /* 0x000000ffff039224 */ /* 0x000fca00010e0609 */
[----:B------:R-:W-:Y:S01]  /*157c0*/  @!PT LDS RZ, [RZ] ;  /* 0x00000000fffff984 */ /* 0x000fe20000000800 */
[----:B------:R-:W-:Y:S01]  /*157d0*/  @!PT LDS RZ, [RZ] ;  /* 0x00000000fffff984 */ /* 0x000fe20000000800 */
[----:B------:R-:W-:Y:S01]  /*157e0*/  @!PT LDS RZ, [RZ] ;  /* 0x00000000fffff984 */ /* 0x000fe20000000800 */
[----:B------:R0:W-:Y:S01]  /*157f0*/  @!P1 LDGSTS.E.BYPASS.LTC128B.128 [R25+0xb400], desc[UR36][R2.64], !P0 ;  /* 0x0b40000002199fae */ /* 0x0001e2000c101d64 */
[----:B------:R-:W-:Y:S02]  /*15800*/  IMAD.MOV.U32 R13, RZ, RZ, R7 ;  /* 0x000000ffff0d7224 */ /* 0x000fe400078e0007 */
[----:B0-----:R-:W-:Y:S02]  /*15810*/  VIADD R2, R4, 0x70 ;  /* 0x0000007004027836 */ /* 0x001fe40000000000 */
[----:B------:R-:W-:-:S03]  /*15820*/  IMAD.MOV.U32 R8, RZ, RZ, R14 ;  /* 0x000000ffff087224 */ /* 0x000fc600078e000e */
[----:B------:R-:W-:-:S13]  /*15830*/  ISETP.GE.AND P1, PT, R2, R5, PT ;  /* 0x000000050200720c */ /* 0x000fda0003f26270 */
[----:B------:R-:W-:Y:S05]  /*15840*/  WARPSYNC.COLLECTIVE R15, `(.L_x_1139) ;  /* 0x000000000f087348 */ /* 0x000fea0003c00000 */
[----:B------:R0:W1:Y:S02]  /*15850*/  SHFL.IDX P6, R14, R13, R12, R11 ;  /* 0x0000000c0d0e7389 */ /* 0x00006400000c000b */
[----:B01----:R-:W-:Y:S01]  /*15860*/  ENDCOLLECTIVE ;  /* 0x000000000000791b */ /* 0x003fe20003800000 */
.L_x_1139:
[----:B------:R-:W-:Y:S01]  /*15870*/  @!P1 LEA R21, R23, UR48, 0x1 ;  /* 0x0000003017159c11 */ /* 0x000fe2000f8e08ff */
[----:B------:R-:W-:Y:S02]  /*15880*/  IMAD.MOV.U32 R13, RZ, RZ, R6 ;  /* 0x000000ffff0d7224 */ /* 0x000fe400078e0006 */
[----:B------:R-:W-:Y:S02]  /*15890*/  IMAD.MOV.U32 R12, RZ, RZ, RZ ;  /* 0x000000ffff0c7224 */ /* 0x000fe400078e00ff */
[----:B------:R-:W-:-:S07]  /*158a0*/  IMAD.MOV.U32 R10, RZ, RZ, R14 ;  /* 0x000000ffff0a7224 */ /* 0x000fce00078e000e */
[----:B------:R-:W-:Y:S05]  /*158b0*/  WARPSYNC.COLLECTIVE R15, `(.L_x_1140) ;  /* 0x000000000f087348 */ /* 0x000fea0003c00000 */
[----:B------:R0:W1:Y:S02]  /*158c0*/  SHFL.IDX P6, R14, R13, R12, R11 ;  /* 0x0000000c0d0e7389 */ /* 0x00006400000c000b */
[----:B01----:R-:W-:Y:S01]  /*158d0*/  ENDCOLLECTIVE ;  /* 0x000000000000791b */ /* 0x003fe20003800000 */
.L_x_1140:
        /* <DEDUP_REMOVED lines=14> */
.L_x_1141:
[----:B------:R-:W-:Y:S02]  /*159c0*/  IMAD.MOV.U32 R13, RZ, RZ, R6 ;  /* 0x000000ffff0d7224 */ /* 0x000fe400078e0006 */
[----:B------:R-:W-:Y:S01]  /*159d0*/  IMAD.MOV.U32 R12, RZ, RZ, 0x1 ;  /* 0x00000001ff0c7424 */ /* 0x000fe200078e00ff */
[----:B------:R-:W-:-:S13]  /*159e0*/  @!P1 LEA R2, P2, R17, R14, 0x1 ;  /* 0x0000000e11029211 */ /* 0x000fda00078408ff */
[----:B------:R-:W-:Y:S05]  /*159f0*/  WARPSYNC.COLLECTIVE R15, `(.L_x_1142) ;  /* 0x000000000f087348 */ /* 0x000fea0003c00000 */
[----:B------:R0:W1:Y:S02]  /*15a00*/  SHFL.IDX P6, R14, R13, R12, R11 ;  /* 0x0000000c0d0e7389 */ /* 0x00006400000c000b */
[----:B01----:R-:W-:Y:S01]  /*15a10*/  ENDCOLLECTIVE ;  /* 0x000000000000791b */ /* 0x003fe20003800000 */
.L_x_1142:
[----:B------:R-:W-:Y:S01]  /*15a20*/  @!P1 IMAD.X R3, RZ, RZ, R9, P2 ;  /* 0x000000ffff039224 */ /* 0x000fe200010e0609 */
[----:B------:R-:W-:-:S05]  /*15a30*/  @!P1 LEA R9, R23, UR48, 0x1 ;  /* 0x0000003017099c11 */ /* 0x000fca000f8e08ff */
        /* <DEDUP_REMOVED lines=11> */
.L_x_1143:
[----:B------:R-:W-:Y:S02]  /*15af0*/  IMAD.MOV.U32 R13, RZ, RZ, R6 ;  /* 0x000000ffff0d7224 */ /* 0x000fe400078e0006 */
[----:B------:R-:W-:Y:S02]  /*15b00*/  IMAD.MOV.U32 R12, RZ, RZ, 0x2 ;  /* 0x00000002ff0c7424 */ /* 0x000fe400078e00ff */
[----:B------:R-:W-:-:S07]  /*15b10*/  IMAD.MOV.U32 R10, RZ, RZ, R14 ;  /* 0x000000ffff0a7224 */ /* 0x000fce00078e000e */
[----:B------:R-:W-:Y:S05]  /*15b20*/  WARPSYNC.COLLECTIVE R15, `(.L_x_1144) ;  /* 0x000000000f087348 */ /* 0x000fea0003c00000 */
[----:B------:R0:W1:Y:S02]  /*15b30*/  SHFL.IDX P6, R14, R13, R12, R11 ;  /* 0x0000000c0d0e7389 */ /* 0x00006400000c000b */
[----:B01----:R-:W-:Y:S01]  /*15b40*/  ENDCOLLECTIVE ;  /* 0x000000000000791b */ /* 0x003fe20003800000 */
.L_x_1144:
[----:B------:R-:W-:-:S05]  /*15b50*/  @!P1 LEA R2, P2, R17, R10, 0x1 ;  /* 0x0000000a11029211 */ /* 0x000fca00078408ff */
[----:B------:R-:W-:-:S05]  /*15b60*/  @!P1 IMAD.X R3, RZ, RZ, R8, P2 ;  /* 0x000000ffff039224 */ /* 0x000fca00010e0608 */
[----:B------:R-:W-:Y:S01]  /*15b70*/  @!PT LDS RZ, [RZ] ;  /* 0x00000000fffff984 */ /* 0x000fe20000000800 */
[----:B------:R-:W-:Y:S01]  /*15b80*/  @!PT LDS RZ, [RZ] ;  /* 0x00000000fffff984 */ /* 0x000fe20000000800 */
[----:B------:R-:W-:Y:S01]  /*15b90*/  @!PT LDS RZ, [RZ] ;  /* 0x00000000fffff984 */ /* 0x000fe20000000800 */
[----:B------:R0:W-:Y:S01]  /*15ba0*/  @!P1 LDGSTS.E.BYPASS.LTC128B.128 [R9+0xcc00], desc[UR36][R2.64], !P0 ;  /* 0x0cc0000002099fae */ /* 0x0001e2000c101d64 */
[----:B------:R-:W-:Y:S02]  /*15bb0*/  IMAD.MOV.U32 R13, RZ, RZ, R0 ;  /* 0x000000ffff0d7224 */ /* 0x000fe400078e0000 */
[----:B------:R-:W-:-:S07]  /*15bc0*/  IMAD.MOV.U32 R7, RZ, RZ, R14 ;  /* 0x000000ffff077224 */ /* 0x000fce00078e000e */
[----:B0-----:R-:W-:Y:S05]  /*15bd0*/  WARPSYNC.COLLECTIVE R15, `(.L_x_1145) ;  /* 0x000000000f087348 */ /* 0x001fea0003c00000 */
[----:B------:R1:W2:Y:S02]  /*15be0*/  SHFL.IDX P6, R14, R13, R12, R11 ;  /* 0x0000000c0d0e7389 */ /* 0x0002a400000c000b */
[----:B012---:R-:W-:Y:S01]  /*15bf0*/  ENDCOLLECTIVE ;  /* 0x000000000000791b */ /* 0x007fe20003800000 */
.L_x_1145:
[----:B------:R-:W-:-:S05]  /*15c00*/  VIADD R2, R4, 0xa0 ;  /* 0x000000a004027836 */ /* 0x000fca0000000000 */
[----:B------:R-:W-:Y:S01]  /*15c10*/  ISETP.GE.AND P1, PT, R2, R5, PT ;  /* 0x000000050200720c */ /* 0x000fe20003f26270 */
[----:B------:R-:W-:Y:S02]  /*15c20*/  IMAD.MOV.U32 R13, RZ, RZ, R6 ;  /* 0x000000ffff0d7224 */ /* 0x000fe400078e0006 */
[----:B------:R-:W-:-:S10]  /*15c30*/  IMAD.MOV.U32 R12, RZ, RZ, 0x3 ;  /* 0x00000003ff0c7424 */ /* 0x000fd400078e00ff */
[----:B------:R-:W-:-:S13]  /*15c40*/  @!P1 LEA R2, P2, R17, R14, 0x1 ;  /* 0x0000000e11029211 */ /* 0x000fda00078408ff */
[----:B------:R-:W-:Y:S05]  /*15c50*/  WARPSYNC.COLLECTIVE R15, `(.L_x_1146) ;  /* 0x000000000f087348 */ /* 0x000fea0003c00000 */
[----:B------:R0:W1:Y:S02]  /*15c60*/  SHFL.IDX P6, R14, R13, R12, R11 ;  /* 0x0000000c0d0e7389 */ /* 0x00006400000c000b */
[----:B01----:R-:W-:Y:S01]  /*15c70*/  ENDCOLLECTIVE ;  /* 0x000000000000791b */ /* 0x003fe20003800000 */
.L_x_1146:
[----:B------:R-:W-:Y:S01]  /*15c80*/  @!P1 IMAD.X R3, RZ, RZ, R7, P2 ;  /* 0x000000ffff039224 */ /* 0x000fe200010e0607 */
[----:B------:R-:W-:-:S05]  /*15c90*/  @!P1 LEA R7, R23, UR48, 0x1 ;  /* 0x0000003017079c11 */ /* 0x000fca000f8e08ff */
        /* <DEDUP_REMOVED lines=9> */
.L_x_1147:
[----:B------:R-:W-:Y:S05]  /*15d30*/  BRA `(.L_x_1148) ;  /* 0xffffffc800687947 */ /* 0x000fea000383ffff */
.L_x_1071:
[----:B0-----:R-:W-:-:S04]  /*15d40*/  IMAD.U32 R3, RZ, RZ, UR48 ;  /* 0x00000030ff037e24 */ /* 0x001fc8000f8e00ff */
[----:B------:R0:W1:Y:S03]  /*15d50*/  SYNCS.PHASECHK.TRANS64.TRYWAIT P0, [R3+URZ+0x16820], R0 ;  /* 0x01682000030075a7 */ /* 0x000066000800017f */
[----:B-1----:R-:W-:Y:S05]  /*15d60*/  @!P0 NANOSLEEP.SYNCS 0x989680 ;  /* 0x009896800000895d */ /* 0x002fea0003900000 */
[----:B------:R-:W1:Y:S02]  /*15d70*/  @!P0 SYNCS.PHASECHK.TRANS64 P0, [R3+URZ+0x16820], R0 ;  /* 0x01682000030085a7 */ /* 0x000e64000800007f */
[----:B-1----:R-:W-:Y:S05]  /*15d80*/  @!P0 BRA `(.L_x_1071) ;  /* 0xfffffffc00ec8947 */ /* 0x002fea000383ffff */
[----:B------:R-:W-:Y:S05]  /*15d90*/  BRA `(.L_x_1149) ;  /* 0xffffffc800a07947 */ /* 0x000fea000383ffff */
.L_x_1075:
[----:B0-----:R0:W1:Y:S02]  /*15da0*/  SYNCS.PHASECHK.TRANS64.TRYWAIT P0, [R7+URZ+0x16840], R2 ;  /* 0x01684002070075a7 */ /* 0x001064000800017f */
[----:B-1----:R-:W-:Y:S05]  /*15db0*/  @!P0 NANOSLEEP.SYNCS 0x989680 ;  /* 0x009896800000895d */ /* 0x002fea0003900000 */
[----:B------:R-:W1:Y:S02]  /*15dc0*/  @!P0 SYNCS.PHASECHK.TRANS64 P0, [R7+URZ+0x16840], R2 ;  /* 0x01684002070085a7 */ /* 0x000e64000800007f */
[----:B-1----:R-:W-:Y:S05]  /*15dd0*/  @!P0 BRA `(.L_x_1075) ;  /* 0xfffffffc00f08947 */ /* 0x002fea000383ffff */
[----:B------:R-:W-:Y:S05]  /*15de0*/  BRA `(.L_x_1150) ;  /* 0xffffffcc00807947 */ /* 0x000fea000383ffff */
.L_x_1076:
        /* <DEDUP_REMOVED lines=8> */
.L_x_1152:
[----:B------:R-:W-:Y:S05]  /*15e70*/  BSYNC B1 ;  /* 0x0000000000017941 */ /* 0x000fea0003800000 */
.L_x_1151:
[----:B------:R-:W-:Y:S01]  /*15e80*/  IMAD.MOV.U32 R13, RZ, RZ, R9 ;  /* 0x000000ffff0d7224 */ /* 0x000fe200078e0009 */
[----:B------:R-:W-:Y:S01]  /*15e90*/  LEA R10, R10, UR48, 0x1 ;  /* 0x000000300a0a7c11 */ /* 0x000fe2000f8e08ff */
[----:B------:R-:W-:Y:S02]  /*15ea0*/  IMAD.MOV.U32 R12, RZ, RZ, RZ ;  /* 0x000000ffff0c7224 */ /* 0x000fe400078e00ff */
[----:B------:R-:W-:Y:S02]  /*15eb0*/  IMAD.MOV.U32 R11, RZ, RZ, 0x181f ;  /* 0x0000181fff0b7424 */ /* 0x000fe400078e00ff */
[----:B------:R-:W-:Y:S02]  /*15ec0*/  IMAD.MOV.U32 R15, RZ, RZ, -0x1 ;  /* 0xffffffffff0f7424 */ /* 0x000fe400078e00ff */
[----:B------:R-:W-:-:S07]  /*15ed0*/  IMAD.MOV.U32 R3, RZ, RZ, R14 ;  /* 0x000000ffff037224 */ /* 0x000fce00078e000e */
[----:B------:R-:W-:Y:S05]  /*15ee0*/  WARPSYNC.COLLECTIVE R15, `(.L_x_1153) ;  /* 0x000000000f087348 */ /* 0x000fea0003c00000 */
[----:B------:R0:W1:Y:S02]  /*15ef0*/  SHFL.IDX P6, R14, R13, R12, R11 ;  /* 0x0000000c0d0e7389 */ /* 0x00006400000c000b */
[----:B01----:R-:W-:Y:S01]  /*15f00*/  ENDCOLLECTIVE ;  /* 0x000000000000791b */ /* 0x003fe20003800000 */
.L_x_1153:
[----:B------:R-:W-:Y:S02]  /*15f10*/  IMAD.SHL.U32 R15, R17, 0x2, RZ ;  /* 0x00000002110f7824 */ /* 0x000fe400078e00ff */
[----:B------:R-:W-:Y:S02]  /*15f20*/  IMAD.MOV.U32 R13, RZ, RZ, R20 ;  /* 0x000000ffff0d7224 */ /* 0x000fe400078e0014 */
[----:B------:R-:W-:Y:S02]  /*15f30*/  IMAD.MOV.U32 R12, RZ, RZ, 0x1 ;  /* 0x00000001ff0c7424 */ /* 0x000fe400078e00ff */
[----:B------:R-:W-:-:S05]  /*15f40*/  IMAD.MOV.U32 R2, RZ, RZ, R14 ;  /* 0x000000ffff027224 */ /* 0x000fca00078e000e */
[----:B------:R-:W-:Y:S01]  /*15f50*/  IADD3 R2, P0, R2, R15, RZ ;  /* 0x0000000f02027210 */ /* 0x000fe20007f1e0ff */
[----:B------:R-:W-:-:S04]  /*15f60*/  IMAD.MOV.U32 R15, RZ, RZ, -0x1 ;  /* 0xffffffffff0f7424 */ /* 0x000fc800078e00ff */
[----:B------:R-:W-:-:S08]  /*15f70*/  IMAD.X R3, RZ, RZ, R3, P0 ;  /* 0x000000ffff037224 */ /* 0x000fd000000e0603 */
[----:B------:R-:W-:Y:S05]  /*15f80*/  WARPSYNC.COLLECTIVE R15, `(.L_x_1154) ;  /* 0x000000000f087348 */ /* 0x000fea0003c00000 */
[----:B------:R0:W1:Y:S02]  /*15f90*/  SHFL.IDX P6, R14, R13, R12, R11 ;  /* 0x0000000c0d0e7389 */ /* 0x00006400000c000b */
[----:B01----:R-:W-:Y:S01]  /*15fa0*/  ENDCOLLECTIVE ;  /* 0x000000000000791b */ /* 0x003fe20003800000 */
.L_x_1154:
        /* <DEDUP_REMOVED lines=9> */
.L_x_1155:
        /* <DEDUP_REMOVED lines=10> */
.L_x_1156:
        /* <DEDUP_REMOVED lines=9> */
.L_x_1157:
        /* <DEDUP_REMOVED lines=10> */
.L_x_1158:
        /* <DEDUP_REMOVED lines=9> */
.L_x_1159:
        /* <DEDUP_REMOVED lines=10> */
.L_x_1160:
        /* <DEDUP_REMOVED lines=9> */
.L_x_1161:
        /* <DEDUP_REMOVED lines=10> */
.L_x_1162:
        /* <DEDUP_REMOVED lines=9> */
.L_x_1163:
        /* <DEDUP_REMOVED lines=10> */
.L_x_1164:
        /* <DEDUP_REMOVED lines=9> */
.L_x_1165:
        /* <DEDUP_REMOVED lines=10> */
.L_x_1166:
        /* <DEDUP_REMOVED lines=9> */
.L_x_1167:
[----:B------:R-:W-:Y:S05]  /*16760*/  BRA `(.L_x_1168) ;  /* 0xffffffc800307947 */ /* 0x000fea000383ffff */
.L_x_1081:
[----:B0-----:R0:W1:Y:S02]  /*16770*/  SYNCS.PHASECHK.TRANS64.TRYWAIT P0, [R7+URZ+0x16860], R2 ;  /* 0x01686002070075a7 */ /* 0x001064000800017f */
[----:B-1----:R-:W-:Y:S05]  /*16780*/  @!P0 NANOSLEEP.SYNCS 0x989680 ;  /* 0x009896800000895d */ /* 0x002fea0003900000 */
[----:B------:R-:W1:Y:S02]  /*16790*/  @!P0 SYNCS.PHASECHK.TRANS64 P0, [R7+URZ+0x16860], R2 ;  /* 0x01686002070085a7 */ /* 0x000e64000800007f */
[----:B-1----:R-:W-:Y:S05]  /*167a0*/  @!P0 BRA `(.L_x_1081) ;  /* 0xfffffffc00f08947 */ /* 0x002fea000383ffff */
[----:B------:R-:W-:Y:S05]  /*167b0*/  BRA `(.L_x_1169) ;  /* 0xffffffc800907947 */ /* 0x000fea000383ffff */
.L_x_1082:
        /* <DEDUP_REMOVED lines=8> */
.L_x_1171:
[----:B------:R-:W-:Y:S05]  /*16840*/  BSYNC B1 ;  /* 0x0000000000017941 */ /* 0x000fea0003800000 */
.L_x_1170:
[----:B------:R-:W-:Y:S01]  /*16850*/  IMAD.MOV.U32 R13, RZ, RZ, R16 ;  /* 0x000000ffff0d7224 */ /* 0x000fe200078e0010 */
[----:B------:R-:W-:Y:S01]  /*16860*/  ISETP.LT.OR P2, PT, R4, 0x1, P1 ;  /* 0x000000010400780c */ /* 0x000fe20000f41670 */
[----:B------:R-:W-:Y:S01]  /*16870*/  IMAD.MOV.U32 R12, RZ, RZ, RZ ;  /* 0x000000ffff0c7224 */ /* 0x000fe200078e00ff */
[----:B------:R-:W-:Y:S01]  /*16880*/  LEA R8, R8, UR48, 0x1 ;  /* 0x0000003008087c11 */ /* 0x000fe2000f8e08ff */
[----:B------:R-:W-:Y:S02]  /*16890*/  IMAD.MOV.U32 R11, RZ, RZ, 0x181f ;  /* 0x0000181fff0b7424 */ /* 0x000fe400078e00ff */
[----:B------:R-:W-:Y:S02]  /*168a0*/  IMAD.MOV.U32 R15, RZ, RZ, -0x1 ;  /* 0xffffffffff0f7424 */ /* 0x000fe400078e00ff */
[----:B------:R-:W-:-:S07]  /*168b0*/  IMAD.MOV.U32 R3, RZ, RZ, R14 ;  /* 0x000000ffff037224 */ /* 0x000fce00078e000e */
[----:B------:R-:W-:Y:S05]  /*168c0*/  WARPSYNC.COLLECTIVE R15, `(.L_x_1172) ;  /* 0x000000000f087348 */ /* 0x000fea0003c00000 */
[----:B------:R0:W1:Y:S02]  /*168d0*/  SHFL.IDX P6, R14, R13, R12, R11 ;  /* 0x0000000c0d0e7389 */ /* 0x00006400000c000b */
[----:B01----:R-:W-:Y:S01]  /*168e0*/  ENDCOLLECTIVE ;  /* 0x000000000000791b */ /* 0x003fe20003800000 */
.L_x_1172:
[----:B------:R-:W-:Y:S02]  /*168f0*/  IMAD.MOV.U32 R13, RZ, RZ, R19 ;  /* 0x000000ffff0d7224 */ /* 0x000fe400078e0013 */
[----:B------:R-:W-:Y:S01]  /*16900*/  IMAD.MOV.U32 R12, RZ, RZ, 0x1 ;  /* 0x00000001ff0c7424 */ /* 0x000fe200078e00ff */
[----:B------:R-:W-:-:S13]  /*16910*/  IADD3 R2, P0, R14, R20, RZ ;  /* 0x000000140e027210 */ /* 0x000fda0007f1e0ff */
[----:B------:R-:W-:Y:S05]  /*16920*/  WARPSYNC.COLLECTIVE R15, `(.L_x_1173) ;  /* 0x000000000f087348 */ /* 0x000fea0003c00000 */
[----:B------:R0:W1:Y:S02]  /*16930*/  SHFL.IDX P6, R14, R13, R12, R11 ;  /* 0x0000000c0d0e7389 */ /* 0x00006400000c000b */
[----:B01----:R-:W-:Y:S01]  /*16940*/  ENDCOLLECTIVE ;  /* 0x000000000000791b */ /* 0x003fe20003800000 */
.L_x_1173:
        /* <DEDUP_REMOVED lines=11> */
.L_x_1174:
[----:B------:R-:W-:Y:S02]  /*16a00*/  IMAD.MOV.U32 R13, RZ, RZ, R19 ;  /* 0x000000ffff0d7224 */ /* 0x000fe400078e0013 */
        /* <DEDUP_REMOVED lines=8> */
.L_x_1175:
        /* <DEDUP_REMOVED lines=10> */
.L_x_1176:
[----:B------:R-:W-:Y:S02]  /*16b30*/  IMAD.MOV.U32 R13, RZ, RZ, R19 ;  /* 0x000000ffff0d7224 */ /* 0x000fe400078e0013 */
[----:B------:R-:W-:-:S05]  /*16b40*/  IMAD.MOV.U32 R12, RZ, RZ, R14 ;  /* 0x000000ffff0c7224 */ /* 0x000fca00078e000e */
[----:B------:R-:W-:Y:S01]  /*16b50*/  IADD3 R2, P0, R12, R20, RZ ;  /* 0x000000140c027210 */ /* 0x000fe20007f1e0ff */
[----:B------:R-:W-:-:S04]  /*16b60*/  IMAD.MOV.U32 R12, RZ, RZ, 0x3 ;  /* 0x00000003ff0c7424 */ /* 0x000fc800078e00ff */
[----:B------:R-:W-:-:S08]  /*16b70*/  IMAD.X R3, RZ, RZ, R10, P0 ;  /* 0x000000ffff037224 */ /* 0x000fd000000e060a */
[----:B------:R-:W-:Y:S05]  /*16b80*/  WARPSYNC.COLLECTIVE R15, `(.L_x_1177) ;  /* 0x000000000f087348 */ /* 0x000fea0003c00000 */
[----:B------:R0:W1:Y:S02]  /*16b90*/  SHFL.IDX P6, R14, R13, R12, R11 ;  /* 0x0000000c0d0e7389 */ /* 0x00006400000c000b */
[----:B01----:R-:W-:Y:S01]  /*16ba0*/  ENDCOLLECTIVE ;  /* 0x000000000000791b */ /* 0x003fe20003800000 */
.L_x_1177:
        /* <DEDUP_REMOVED lines=10> */
.L_x_1178:
        /* <DEDUP_REMOVED lines=9> */
.L_x_1179:
        /* <DEDUP_REMOVED lines=10> */
.L_x_1180:
        /* <DEDUP_REMOVED lines=8> */
.L_x_1181:
        /* <DEDUP_REMOVED lines=10> */
.L_x_1182:
        /* <DEDUP_REMOVED lines=9> */
.L_x_1183:
        /* <DEDUP_REMOVED lines=10> */
.L_x_1184:
        /* <DEDUP_REMOVED lines=8> */
.L_x_1185:
        /* <DEDUP_REMOVED lines=9> */
.L_x_1186:
[----:B------:R-:W-:Y:S05]  /*170e0*/  BRA `(.L_x_1187) ;  /* 0xffffffc4000c7947 */ /* 0x000fea000383ffff */
.L_x_1088:
[----:B0-----:R0:W1:Y:S02]  /*170f0*/  SYNCS.PHASECHK.TRANS64.TRYWAIT P0, [R0+URZ+0x16860], R3 ;  /* 0x01686003000075a7 */ /* 0x001064000800017f */
[----:B-1----:R-:W-:Y:S05]  /*17100*/  @!P0 NANOSLEEP.SYNCS 0x989680 ;  /* 0x009896800000895d */ /* 0x002fea0003900000 */
[----:B------:R-:W1:Y:S02]  /*17110*/  @!P0 SYNCS.PHASECHK.TRANS64 P0, [R0+URZ+0x16860], R3 ;  /* 0x01686003000085a7 */ /* 0x000e64000800007f */
[----:B-1----:R-:W-:Y:S05]  /*17120*/  @!P0 BRA `(.L_x_1088) ;  /* 0xfffffffc00f08947 */ /* 0x002fea000383ffff */
[----:B------:R-:W-:Y:S05]  /*17130*/  BRA `(.L_x_1188) ;  /* 0xffffffc800087947 */ /* 0x000fea000383ffff */
.L_x_1089:
        /* <DEDUP_REMOVED lines=8> */
.L_x_1190:
[----:B------:R-:W-:Y:S05]  /*171c0*/  BSYNC B0 ;  /* 0x0000000000007941 */ /* 0x000fea0003800000 */
.L_x_1189:
[----:B------:R-:W-:Y:S01]  /*171d0*/  IMAD.MOV.U32 R13, RZ, RZ, R16 ;  /* 0x000000ffff0d7224 */ /* 0x000fe200078e0010 */
[----:B------:R-:W-:Y:S01]  /*171e0*/  ISETP.LT.OR P2, PT, R5, 0x1, P0 ;  /* 0x000000010500780c */ /* 0x000fe20000741670 */
[----:B------:R-:W-:Y:S01]  /*171f0*/  IMAD.MOV.U32 R12, RZ, RZ, RZ ;  /* 0x000000ffff0c7224 */ /* 0x000fe200078e00ff */
[----:B------:R-:W-:Y:S01]  /*17200*/  LEA R4, R4, UR48, 0x1 ;  /* 0x0000003004047c11 */ /* 0x000fe2000f8e08ff */
[----:B------:R-:W-:Y:S02]  /*17210*/  IMAD.MOV.U32 R11, RZ, RZ, 0x181f ;  /* 0x0000181fff0b7424 */ /* 0x000fe400078e00ff */
[----:B------:R-:W-:Y:S02]  /*17220*/  IMAD.MOV.U32 R15, RZ, RZ, -0x1 ;  /* 0xffffffffff0f7424 */ /* 0x000fe400078e00ff */
[----:B------:R-:W-:Y:S02]  /*17230*/  IMAD.MOV.U32 R3, RZ, RZ, R14 ;  /* 0x000000ffff037224 */ /* 0x000fe400078e000e */
[----:B------:R-:W-:-:S07]  /*17240*/  IMAD.SHL.U32 R17, R17, 0x2, RZ ;  /* 0x0000000211117824 */ /* 0x000fce00078e00ff */
[----:B------:R-:W-:Y:S05]  /*17250*/  WARPSYNC.COLLECTIVE R15, `(.L_x_1191) ;  /* 0x000000000f087348 */ /* 0x000fea0003c00000 */
[----:B------:R0:W1:Y:S02]  /*17260*/  SHFL.IDX P6, R14, R13, R12, R11 ;  /* 0x0000000c0d0e7389 */ /* 0x00006400000c000b */
[----:B01----:R-:W-:Y:S01]  /*17270*/  ENDCOLLECTIVE ;  /* 0x000000000000791b */ /* 0x003fe20003800000 */
.L_x_1191:
[----:B------:R-:W-:Y:S02]  /*17280*/  IMAD.MOV.U32 R13, RZ, RZ, R19 ;  /* 0x000000ffff0d7224 */ /* 0x000fe400078e0013 */
[----:B------:R-:W-:Y:S01]  /*17290*/  IMAD.MOV.U32 R12, RZ, RZ, 0x1 ;  /* 0x00000001ff0c7424 */ /* 0x000fe200078e00ff */
[----:B------:R-:W-:-:S13]  /*172a0*/  IADD3 R2, P1, R14, R17, RZ ;  /* 0x000000110e027210 */ /* 0x000fda0007f3e0ff */
[----:B------:R-:W-:Y:S05]  /*172b0*/  WARPSYNC.COLLECTIVE R15, `(.L_x_1192) ;  /* 0x000000000f087348 */ /* 0x000fea0003c00000 */
[----:B------:R0:W1:Y:S02]  /*172c0*/  SHFL.IDX P6, R14, R13, R12, R11 ;  /* 0x0000000c0d0e7389 */ /* 0x00006400000c000b */
[----:B01----:R-:W-:Y:S01]  /*172d0*/  ENDCOLLECTIVE ;  /* 0x000000000000791b */ /* 0x003fe20003800000 */
.L_x_1192:
        /* <DEDUP_REMOVED lines=11> */
.L_x_1193:
[----:B------:R-:W-:Y:S02]  /*17390*/  IMAD.MOV.U32 R13, RZ, RZ, R19 ;  /* 0x000000ffff0d7224 */ /* 0x000fe400078e0013 */
[----:B------:R-:W-:Y:S02]  /*173a0*/  IMAD.MOV.U32 R12, RZ, RZ, 0x2 ;  /* 0x00000002ff0c7424 */ /* 0x000fe400078e00ff */
[----:B------:R-:W-:-:S07]  /*173b0*/  IMAD.MOV.U32 R2, RZ, RZ, R14 ;  /* 0x000000ffff027224 */ /* 0x000fce00078e000e */
[----:B------:R-:W-:Y:S05]  /*173c0*/  WARPSYNC.COLLECTIVE R15, `(.L_x_1194) ;  /* 0x000000000f087348 */ /* 0x000fea0003c00000 */
[----:B------:R0:W1:Y:S02]  /*173d0*/  SHFL.IDX P6, R14, R13, R12, R11 ;  /* 0x0000000c0d0e7389 */ /* 0x00006400000c000b */
[----:B01----:R-:W-:Y:S01]  /*173e0*/  ENDCOLLECTIVE ;  /* 0x000000000000791b */ /* 0x003fe20003800000 */
.L_x_1194:
        /* <DEDUP_REMOVED lines=8> */
[----:B------:R-:W-:-:S12]  /*17470*/  IMAD.MOV.U32 R18, RZ, RZ, R14 ;  /* 0x000000ffff127224 */ /* 0x000fd800078e000e */
[----:B0-----:R-:W-:Y:S05]  /*17480*/  WARPSYNC.COLLECTIVE R15, `(.L_x_1195) ;  /* 0x000000000f087348 */ /* 0x001fea0003c00000 */
[----:B------:R1:W2:Y:S02]  /*17490*/  SHFL.IDX P6, R14, R13, R12, R11 ;  /* 0x0000000c0d0e7389 */ /* 0x0002a400000c000b */
[----:B012---:R-:W-:Y:S01]  /*174a0*/  ENDCOLLECTIVE ;  /* 0x000000000000791b */ /* 0x007fe20003800000 */
.L_x_1195:
[----:B------:R-:W-:Y:S02]  /*174b0*/  IMAD.MOV.U32 R13, RZ, RZ, R19 ;  /* 0x000000ffff0d7224 */ /* 0x000fe400078e0013 */
[----:B------:R-:W-:Y:S02]  /*174c0*/  IMAD.MOV.U32 R12, RZ, RZ, 0x3 ;  /* 0x00000003ff0c7424 */ /* 0x000fe400078e00ff */
[----:B------:R-:W-:-:S07]  /*174d0*/  IMAD.MOV.U32 R20, RZ, RZ, R14 ;  /* 0x000000ffff147224 */ /* 0x000fce00078e000e */
[----:B------:R-:W-:Y:S05]  /*174e0*/  WARPSYNC.COLLECTIVE R15, `(.L_x_1196) ;  /* 0x000000000f087348 */ /* 0x000fea0003c00000 */
[----:B------:R0:W1:Y:S02]  /*174f0*/  SHFL.IDX P6, R14, R13, R12, R11 ;  /* 0x0000000c0d0e7389 */ /* 0x00006400000c000b */
[----:B01----:R-:W-:Y:S01]  /*17500*/  ENDCOLLECTIVE ;  /* 0x000000000000791b */ /* 0x003fe20003800000 */
.L_x_1196:
        /* <DEDUP_REMOVED lines=12> */
.L_x_1197:
[----:B------:R-:W-:Y:S02]  /*175d0*/  IMAD.MOV.U32 R13, RZ, RZ, R19 ;  /* 0x000000ffff0d7224 */ /* 0x000fe400078e0013 */
[----:B------:R-:W-:Y:S01]  /*175e0*/  IMAD.MOV.U32 R12, RZ, RZ, 0x4 ;  /* 0x00000004ff0c7424 */ /* 0x000fe200078e00ff */
[----:B------:R-:W-:-:S13]  /*175f0*/  IADD3 R2, P1, R14, R17, RZ ;  /* 0x000000110e027210 */ /* 0x000fda0007f3e0ff */
[----:B------:R-:W-:Y:S05]  /*17600*/  WARPSYNC.COLLECTIVE R15, `(.L_x_1198) ;  /* 0x000000000f087348 */ /* 0x000fea0003c00000 */
[----:B------:R0:W1:Y:S02]  /*17610*/  SHFL.IDX P6, R14, R13, R12, R11 ;  /* 0x0000000c0d0e7389 */ /* 0x00006400000c000b */
[----:B01----:R-:W-:Y:S01]  /*17620*/  ENDCOLLECTIVE ;  /* 0x000000000000791b */ /* 0x003fe20003800000 */
.L_x_1198:
[----:B------:R-:W-:Y:S02]  /*17630*/  IMAD.X R3, RZ, RZ, R10, P1 ;  /* 0x000000ffff037224 */ /* 0x000fe400008e060a */
[----:B------:R-:W-:-:S03]  /*17640*/  IMAD.MOV.U32 R10, RZ, RZ, RZ ;  /* 0x000000ffff0a7224 */ /* 0x000fc600078e00ff */
        /* <DEDUP_REMOVED lines=10> */
.L_x_1199:
[----:B------:R-:W-:Y:S02]  /*176f0*/  IMAD.MOV.U32 R13, RZ, RZ, R19 ;  /* 0x000000ffff0d7224 */ /* 0x000fe400078e0013 */
[----:B------:R-:W-:Y:S02]  /*17700*/  IMAD.MOV.U32 R12, RZ, RZ, 0x5 ;  /* 0x00000005ff0c7424 */ /* 0x000fe400078e00ff */
[----:B------:R-:W-:-:S07]  /*17710*/  IMAD.MOV.U32 R24, RZ, RZ, R14 ;  /* 0x000000ffff187224 */ /* 0x000fce00078e000e */
[----:B------:R-:W-:Y:S05]  /*17720*/  WARPSYNC.COLLECTIVE R15, `(.L_x_1200) ;  /* 0x000000000f087348 */ /* 0x000fea0003c00000 */
[----:B------:R0:W1:Y:S02]  /*17730*/  SHFL.IDX P6, R14, R13, R12, R11 ;  /* 0x0000000c0d0e7389 */ /* 0x00006400000c000b */
[----:B01----:R-:W-:Y:S01]  /*17740*/  ENDCOLLECTIVE ;  /* 0x000000000000791b */ /* 0x003fe20003800000 */
.L_x_1200:
        /* <DEDUP_REMOVED lines=12> */
.L_x_1201:
[----:B------:R-:W-:Y:S02]  /*17810*/  IMAD.MOV.U32 R13, RZ, RZ, R19 ;  /* 0x000000ffff0d7224 */ /* 0x000fe400078e0013 */
[----:B------:R-:W-:Y:S02]  /*17820*/  IMAD.MOV.U32 R12, RZ, RZ, 0x6 ;  /* 0x00000006ff0c7424 */ /* 0x000fe400078e00ff */
[----:B------:R-:W-:-:S07]  /*17830*/  IMAD.MOV.U32 R26, RZ, RZ, R14 ;  /* 0x000000ffff1a7224 */ /* 0x000fce00078e000e */
[----:B------:R-:W-:Y:S05]  /*17840*/  WARPSYNC.COLLECTIVE R15, `(.L_x_1202) ;  /* 0x000000000f087348 */ /* 0x000fea0003c00000 */
[----:B------:R0:W1:Y:S02]  /*17850*/  SHFL.IDX P6, R14, R13, R12, R11 ;  /* 0x0000000c0d0e7389 */ /* 0x00006400000c000b */
[----:B01----:R-:W-:Y:S01]  /*17860*/  ENDCOLLECTIVE ;  /* 0x000000000000791b */ /* 0x003fe20003800000 */
.L_x_1202:
        /* <DEDUP_REMOVED lines=12> */
.L_x_1203:
[----:B------:R-:W-:Y:S02]  /*17930*/  IMAD.MOV.U32 R13, RZ, RZ, R19 ;  /* 0x000000ffff0d7224 */ /* 0x000fe400078e0013 */
[----:B------:R-:W-:Y:S02]  /*17940*/  IMAD.MOV.U32 R12, RZ, RZ, 0x7 ;  /* 0x00000007ff0c7424 */ /* 0x000fe400078e00ff */
[----:B------:R-:W-:-:S07]  /*17950*/  IMAD.MOV.U32 R28, RZ, RZ, R14 ;  /* 0x000000ffff1c7224 */ /* 0x000fce00078e000e */
[----:B------:R-:W-:Y:S05]  /*17960*/  WARPSYNC.COLLECTIVE R15, `(.L_x_1204) ;  /* 0x000000000f087348 */ /* 0x000fea0003c00000 */
[----:B------:R0:W1:Y:S02]  /*17970*/  SHFL.IDX P6, R14, R13, R12, R11 ;  /* 0x0000000c0d0e7389 */ /* 0x00006400000c000b */
[----:B01----:R-:W-:Y:S01]  /*17980*/  ENDCOLLECTIVE ;  /* 0x000000000000791b */ /* 0x003fe20003800000 */
.L_x_1204:
        /* <DEDUP_REMOVED lines=11> */
.L_x_1205:
[----:B------:R-:W-:Y:S05]  /*17a40*/  BRA `(.L_x_1206) ;  /* 0xffffffc000947947 */ /* 0x000fea000383ffff */
.L_x_1092:
[----:B0-----:R0:W1:Y:S02]  /*17a50*/  SYNCS.PHASECHK.TRANS64.TRYWAIT P0, [R7+URZ+0x16820], R10 ;  /* 0x0168200a070075a7 */ /* 0x001064000800017f */
[----:B-1----:R-:W-:Y:S05]  /*17a60*/  @!P0 NANOSLEEP.SYNCS 0x989680 ;  /* 0x009896800000895d */ /* 0x002fea0003900000 */
[----:B------:R-:W1:Y:S02]  /*17a70*/  @!P0 SYNCS.PHASECHK.TRANS64 P0, [R7+URZ+0x16820], R10 ;  /* 0x0168200a070085a7 */ /* 0x000e64000800007f */
[----:B-1----:R-:W-:Y:S05]  /*17a80*/  @!P0 BRA `(.L_x_1092) ;  /* 0xfffffffc00f08947 */ /* 0x002fea000383ffff */
[----:B------:R-:W-:Y:S05]  /*17a90*/  BRA `(.L_x_1207) ;  /* 0xffffffc400047947 */ /* 0x000fea000383ffff */
.L_x_1093:
[----:B------:R-:W1:Y:S01]  /*17aa0*/  S2R R3, SR_TID.X ;  /* 0x0000000000037919 */ /* 0x000e620000002100 */
[----:B------:R-:W-:Y:S01]  /*17ab0*/  BSSY B0, `(.L_x_1208) ;  /* 0x000000a000007945 */ /* 0x000fe20003800000 */
[----:B------:R-:W-:Y:S02]  /*17ac0*/  IMAD.MOV.U32 R12, RZ, RZ, RZ ;  /* 0x000000ffff0c7224 */ /* 0x000fe400078e00ff */
[----:B------:R-:W-:Y:S02]  /*17ad0*/  IMAD.MOV.U32 R11, RZ, RZ, 0x1f ;  /* 0x0000001fff0b7424 */ /* 0x000fe400078e00ff */
[----:B------:R-:W-:Y:S01]  /*17ae0*/  IMAD.MOV.U32 R15, RZ, RZ, -0x1 ;  /* 0xffffffffff0f7424 */ /* 0x000fe200078e00ff */
[----:B-1----:R-:W-:-:S04]  /*17af0*/  SHF.R.U32.HI R3, RZ, 0x5, R3 ;  /* 0x00000005ff037819 */ /* 0x002fc80000011603 */
[----:B------:R-:W-:-:S05]  /*17b00*/  LOP3.LUT R3, R3, 0x3, RZ, 0xc0, !PT ;  /* 0x0000000303037812 */ /* 0x000fca00078ec0ff */
[----:B------:R-:W-:-:S07]  /*17b10*/  IMAD.MOV.U32 R13, RZ, RZ, R3 ;  /* 0x000000ffff0d7224 */ /* 0x000fce00078e0003 */
[----:B0----5:R-:W-:Y:S05]  /*17b20*/  WARPSYNC.COLLECTIVE R15, `(.L_x_1209) ;  /* 0x000000000f087348 */ /* 0x021fea0003c00000 */
[----:B------:R1:W2:Y:S02]  /*17b30*/  SHFL.IDX P6, R14, R13, R12, R11 ;  /* 0x0000000c0d0e7389 */ /* 0x0002a400000c000b */
[----:B012--5:R-:W-:Y:S01]  /*17b40*/  ENDCOLLECTIVE ;  /* 0x000000000000791b */ /* 0x027fe20003800000 */
.L_x_1209:
[----:B------:R-:W-:Y:S05]  /*17b50*/  BSYNC B0 ;  /* 0x0000000000007941 */ /* 0x000fea0003800000 */
.L_x_1208:
[----:B------:R-:W-:Y:S05]  /*17b60*/  BRA `(.L_x_1210) ;  /* 0xffffffc000e87947 */ /* 0x000fea000383ffff */
.L_x_1094:
[----:B------:R-:W-:Y:S01]  /*17b70*/  BSSY B0, `(.L_x_1211) ;  /* 0x0000006000007945 */ /* 0x000fe20003800000 */
[----:B------:R-:W-:-:S07]  /*17b80*/  IMAD.MOV.U32 R15, RZ, RZ, -0x1 ;  /* 0xffffffffff0f7424 */ /* 0x000fce00078e00ff */
[----:B01---5:R-:W-:Y:S05]  /*17b90*/  WARPSYNC.COLLECTIVE R15, `(.L_x_1212) ;  /* 0x000000000f0c7348 */ /* 0x023fea0003c00000 */
[----:B------:R-:W-:Y:S02]  /*17ba0*/  ELECT P6, UR62, PT ;  /* 0x00000000003e782f */ /* 0x000fe400038c0000 */
[----:B------:R-:W-:Y:S01]  /*17bb0*/  MOV R14, UR62 ;  /* 0x0000003e000e7c02 */ /* 0x000fe20008000f00 */
[----:B01---5:R-:W-:Y:S10]  /*17bc0*/  ENDCOLLECTIVE ;  /* 0x000000000000791b */ /* 0x023ff40003800000 */
.L_x_1212:
[----:B------:R-:W-:Y:S05]  /*17bd0*/  BSYNC B0 ;  /* 0x0000000000007941 */ /* 0x000fea0003800000 */
.L_x_1211:
[----:B------:R-:W-:Y:S05]  /*17be0*/  BRA `(.L_x_1213) ;  /* 0xffffffc000dc7947 */ /* 0x000fea000383ffff */
.L_x_1096:
[----:B-1----:R1:W2:Y:S02]  /*17bf0*/  SYNCS.PHASECHK.TRANS64.TRYWAIT P1, [R5+URZ+0x16840], R4 ;  /* 0x01684004050075a7 */ /* 0x0022a4000802017f */
[----:B--2---:R-:W-:Y:S05]  /*17c00*/  @!P1 NANOSLEEP.SYNCS 0x989680 ;  /* 0x009896800000995d */ /* 0x004fea0003900000 */
[----:B------:R-:W2:Y:S02]  /*17c10*/  @!P1 SYNCS.PHASECHK.TRANS64 P1, [R5+URZ+0x16840], R4 ;  /* 0x01684004050095a7 */ /* 0x000ea4000802007f */
[----:B--2---:R-:W-:Y:S05]  /*17c20*/  @!P1 BRA `(.L_x_1096) ;  /* 0xfffffffc00f09947 */ /* 0x004fea000383ffff */
[----:B------:R-:W-:Y:S05]  /*17c30*/  BRA `(.L_x_1214) ;  /* 0xffffffc000fc7947 */ /* 0x000fea000383ffff */
.L_x_1098:
[----:B--2---:R2:W3:Y:S02]  /*17c40*/  SYNCS.PHASECHK.TRANS64.TRYWAIT P1, [R3+URZ+0x16840], R0 ;  /* 0x01684000030075a7 */ /* 0x0044e4000802017f */
[----:B---3--:R-:W-:Y:S05]  /*17c50*/  @!P1 NANOSLEEP.SYNCS 0x989680 ;  /* 0x009896800000995d */ /* 0x008fea0003900000 */
[----:B------:R-:W3:Y:S02]  /*17c60*/  @!P1 SYNCS.PHASECHK.TRANS64 P1, [R3+URZ+0x16840], R0 ;  /* 0x01684000030095a7 */ /* 0x000ee4000802007f */
[----:B---3--:R-:W-:Y:S05]  /*17c70*/  @!P1 BRA `(.L_x_1098) ;  /* 0xfffffffc00f09947 */ /* 0x008fea000383ffff */
[----:B------:R-:W-:Y:S05]  /*17c80*/  BRA `(.L_x_1215) ;  /* 0xffffffc400087947 */ /* 0x000fea000383ffff */
.L_x_1100:
[----:B---3--:R3:W4:Y:S02]  /*17c90*/  SYNCS.PHASECHK.TRANS64.TRYWAIT P1, [R5+URZ+0x16860], R4 ;  /* 0x01686004050075a7 */ /* 0x008724000802017f */
[----:B----4-:R-:W-:Y:S05]  /*17ca0*/  @!P1 NANOSLEEP.SYNCS 0x989680 ;  /* 0x009896800000995d */ /* 0x010fea0003900000 */
[----:B------:R-:W4:Y:S02]  /*17cb0*/  @!P1 SYNCS.PHASECHK.TRANS64 P1, [R5+URZ+0x16860], R4 ;  /* 0x01686004050095a7 */ /* 0x000f24000802007f */
[----:B----4-:R-:W-:Y:S05]  /*17cc0*/  @!P1 BRA `(.L_x_1100) ;  /* 0xfffffffc00f09947 */ /* 0x010fea000383ffff */
[----:B------:R-:W-:Y:S05]  /*17cd0*/  BRA `(.L_x_1216) ;  /* 0xffffffc400047947 */ /* 0x000fea000383ffff */
.L_x_1217:
        /* <DEDUP_REMOVED lines=10> */
.L_x_3169:


//--------------------- .text._ZN7cutlass13device_kernelIN5flash11enable_sm90INS1_16FlashAttnFwdSm90INS1_25CollectiveMainloopFwdSm90ILi2EN4cute5tupleIJNS5_1CILi1EEES8_S8_EEENS6_IJNS7_ILi192EEENS7_ILi128EEENS7_ILi64EEEEEELi64ENS_10bfloat16_tEfNS_4arch4Sm90ELb0ELb1ELb1ELb1ELb1ELb0ELb0ELb1ELb1ELb1ELb1ELb0EEENS1_21CollectiveEpilogueFwdINS6_IJSA_SC_SB_EEES9_SE_SG_Li384ELb1ELb1ELb1ELb0EEENS1_36VarlenDynamicPersistentTileSchedulerILi192ELi128ELi384ELi128ELb1ELb1ELb1ELb1ELb0ELb1EEEEEEEEEvNT_6ParamsE --------------------------
	.section	.text._ZN7cutlass13device_kernelIN5flash11enable_sm90INS1_16FlashAttnFwdSm90INS1_25CollectiveMainloopFwdSm90ILi2EN4cute5tupleIJNS5_1CILi1EEES8_S8_EEENS6_IJNS7_ILi192EEENS7_ILi128EEENS7_ILi64EEEEEELi64ENS_10bfloat16_tEfNS_4arch4Sm90ELb0ELb1ELb1ELb1ELb1ELb0ELb0ELb1ELb1ELb1ELb1ELb0EEENS1_21CollectiveEpilogueFwdINS6_IJSA_SC_SB_EEES9_SE_SG_Li384ELb1ELb1ELb1ELb0EEENS1_36VarlenDynamicPersistentTileSchedulerILi192ELi128ELi384ELi128ELb1ELb1ELb1ELb1ELb0ELb1EEEEEEEEEvNT_6ParamsE,"ax",@progbits
	.align	128
.text._ZN7cutlass13device_kernelIN5flash11enable_sm90INS1_16FlashAttnFwdSm90INS1_25CollectiveMainloopFwdSm90ILi2EN4cute5tupleIJNS5_1CILi1EEES8_S8_EEENS6_IJNS7_ILi192EEENS7_ILi128EEENS7_ILi64EEEEEELi64ENS_10bfloat16_tEfNS_4arch4Sm90ELb0ELb1ELb1ELb1ELb1ELb0ELb0ELb1ELb1ELb1ELb1ELb0EEENS1_21CollectiveEpilogueFwdINS6_IJSA_SC_SB_EEES9_SE_SG_Li384ELb1ELb1ELb1ELb0EEENS1_36VarlenDynamicPersistentTileSchedulerILi192ELi128ELi384ELi128ELb1ELb1ELb1ELb1ELb0ELb1EEEEEEEEEvNT_6ParamsE:
        .type           _ZN7cutlass13device_kernelIN5flash11enable_sm90INS1_16FlashAttnFwdSm90INS1_25CollectiveMainloopFwdSm90ILi2EN4cute5tupleIJNS5_1CILi1EEES8_S8_EEENS6_IJNS7_ILi192EEENS7_ILi128EEENS7_ILi64EEEEEELi64ENS_10bfloat16_tEfNS_4arch4Sm90ELb0ELb1ELb1ELb1ELb1ELb0ELb0ELb1ELb1ELb1ELb1ELb0EEENS1_21CollectiveEpilogueFwdINS6_IJSA_SC_SB_EEES9_SE_SG_Li384ELb1ELb1ELb1ELb0EEENS1_36VarlenDynamicPersistentTileSchedulerILi192ELi128ELi384ELi128ELb1ELb1ELb1ELb1ELb0ELb1EEEEEEEEEvNT_6ParamsE,@function
        .size           _ZN7cutlass13device_kernelIN5flash11enable_sm90INS1_16FlashAttnFwdSm90INS1_25CollectiveMainloopFwdSm90ILi2EN4cute5tupleIJNS5_1CILi1EEES8_S8_EEENS6_IJNS7_ILi192EEENS7_ILi128EEENS7_ILi64EEEEEELi64ENS_10bfloat16_tEfNS_4arch4Sm90ELb0ELb1ELb1ELb1ELb1ELb0ELb0ELb1ELb1ELb1ELb1ELb0EEENS1_21CollectiveEpilogueFwdINS6_IJSA_SC_SB_EEES9_SE_SG_Li384ELb1ELb1ELb1ELb0EEENS1_36VarlenDynamicPersistentTileSchedulerILi192ELi128ELi384ELi128ELb1ELb1ELb1ELb1ELb0ELb1EEEEEEEEEvNT_6ParamsE,(.L_x_3170 - _ZN7cutlass13device_kernelIN5flash11enable_sm90INS1_16FlashAttnFwdSm90INS1_25CollectiveMainloopFwdSm90ILi2EN4cute5tupleIJNS5_1CILi1EEES8_S8_EEENS6_IJNS7_ILi192EEENS7_ILi128EEENS7_ILi64EEEEEELi64ENS_10bfloat16_tEfNS_4arch4Sm90ELb0ELb1ELb1ELb1ELb1ELb0ELb0ELb1ELb1ELb1ELb1ELb0EEENS1_21CollectiveEpilogueFwdINS6_IJSA_SC_SB_EEES9_SE_SG_Li384ELb1ELb1ELb1ELb0EEENS1_36VarlenDynamicPersistentTileSchedulerILi192ELi128ELi384ELi128ELb1ELb1ELb1ELb1ELb0ELb1EEEEEEEEEvNT_6ParamsE)
        .other          _ZN7cutlass13device_kernelIN5flash11enable_sm90INS1_16FlashAttnFwdSm90INS1_25CollectiveMainloopFwdSm90ILi2EN4cute5tupleIJNS5_1CILi1EEES8_S8_EEENS6_IJNS7_ILi192EEENS7_ILi128EEENS7_ILi64EEEEEELi64ENS_10bfloat16_tEfNS_4arch4Sm90ELb0ELb1ELb1ELb1ELb1ELb0ELb0ELb1ELb1ELb1ELb1ELb0EEENS1_21CollectiveEpilogueFwdINS6_IJSA_SC_SB_EEES9_SE_SG_Li384ELb1ELb1ELb1ELb0EEENS1_36VarlenDynamicPersistentTileSchedulerILi192ELi128ELi384ELi128ELb1ELb1ELb1ELb1ELb0ELb1EEEEEEEEEvNT_6ParamsE,@"STO_CUDA_ENTRY STV_DEFAULT"
_ZN7cutlass13device_kernelIN5flash11enable_sm90INS1_16FlashAttnFwdSm90INS1_25CollectiveMainloopFwdSm90ILi2EN4cute5tupleIJNS5_1CILi1EEES8_S8_EEENS6_IJNS7_ILi192EEENS7_ILi128EEENS7_ILi64EEEEEELi64ENS_10bfloat16_tEfNS_4arch4Sm90ELb0ELb1ELb1ELb1ELb1ELb0ELb0ELb1ELb1ELb1ELb1ELb0EEENS1_21CollectiveEpilogueFwdINS6_IJSA_SC_SB_EEES9_SE_SG_Li384ELb1ELb1ELb1ELb0EEENS1_36VarlenDynamicPersistentTileSchedulerILi192ELi128ELi384ELi128ELb1ELb1ELb1ELb1ELb0ELb1EEEEEEEEEvNT_6ParamsE:
        /* <DEDUP_REMOVED lines=9> */
[----:B------:R-:W1:Y:S01]  /*0090*/  SHFL.IDX PT, R3, R3, RZ, 0x1f ;  /* 0x00001fff03037589 */ /* 0x000e6200000e0000 */
        /* <DEDUP_REMOVED lines=35> */
.L_x_1218:
        /* <DEDUP_REMOVED lines=22> */
.L_x_1219:
        /* <DEDUP_REMOVED lines=18> */
.L_x_1220:
        /* <DEDUP_REMOVED lines=22> */
.L_x_1221:
[----:B------:R-:W5:Y:S01]  /*06b0*/  SHFL.IDX PT, R2, R0, RZ, 0x1f ;  /* 0x00001fff00027589 */ /* 0x000f6200000e0000 */
[----:B------:R-:W-:Y:S01]  /*06c0*/  R2UR UR9, R3 ;  /* 0x00000000030972ca */ /* 0x000fe200000e0000 */
        /* <DEDUP_REMOVED lines=21> */
.L_x_1222:
[----:B------:R-:W-:Y:S01]  /*0820*/  UISETP.NE.AND UP0, UPT, UR9, URZ, UPT ;  /* 0x0000003f0900728c */ /* 0x000fe2000bf05270 */
[----:B------:R-:W-:Y:S01]  /*0830*/  NOP ;  /* 0x0000000000007918 */ /* 0x000fe20000000000 */
[----:B------:R-:W-:Y:S01]  /*0840*/  UMOV UR36, 0x1 ;  /* 0x0000000100247882 */ /* 0x000fe20000000000 */
[----:B------:R-:W-:Y:S01]  /*0850*/  ULDC.64 UR54, c[0x0][0x208] ;  /* 0x0000820000367ab9 */ /* 0x000fe20000000a00 */
[----:B------:R-:W-:Y:S01]  /*0860*/  USEL UR36, UR36, 0x2, !UP0 ;  /* 0x0000000224247887 */ /* 0x000fe2000c000000 */
[----:B01234-:R-:W-:Y:S01]  /*0870*/  BAR.SYNC.DEFER_BLOCKING 0x0 ;  /* 0x0000000000007b1d */ /* 0x01ffe20000010000 */
[----:B------:R-:W-:-:S13]  /*0880*/  PLOP3.LUT P0, PT, PT, PT, UP0, 0x80, 0x0 ;  /* 0x000000000000781c */ /* 0x000fda0003f0f008 */
[----:B------:R-:W-:Y:S05]  /*0890*/  @!P0 BRA `(.L_x_1223) ;  /* 0x0000011000348947 */ /* 0x000fea0003800000 */
.L_x_1224:
        /* <DEDUP_REMOVED lines=18> */
[----:B------:R-:W-:Y:S01]  /*09c0*/  VIADD R13, R2, 0xffffff80 ;  /* 0xffffff80020d7836 */ /* 0x000fe20000000000 */
[----:B------:R-:W-:Y:S01]  /*09d0*/  R2UR UR6, R9 ;  /* 0x00000000090672ca */ /* 0x000fe200000e0000 */
[----:B------:R-:W-:Y:S01]  /*09e0*/  ULOP3.LUT UR51, UR36, 0x1, URZ, 0xfc, !UPT ;  /* 0x0000000124337892 */ /* 0x000fe2000f8efc3f */
[----:B------:R-:W-:Y:S01]  /*09f0*/  R2UR UR5, R10 ;  /* 0x000000000a0572ca */ /* 0x000fe200000e0000 */
[----:B------:R-:W-:Y:S01]  /*0a00*/  UMOV UR50, URZ ;  /* 0x0000003f00327c82 */ /* 0x000fe20008000000 */
[----:B------:R-:W-:Y:S01]  /*0a10*/  SHF.R.S32.HI R0, RZ, 0x1f, R13 ;  /* 0x0000001fff007819 */ /* 0x000fe2000001140d */
[----:B------:R-:W-:Y:S01]  /*0a20*/  UMOV UR49, URZ ;  /* 0x0000003f00317c82 */ /* 0x000fe20008000000 */
[----:B------:R-:W-:Y:S01]  /*0a30*/  R2UR UR7, R11 ;  /* 0x000000000b0772ca */ /* 0x000fe200000e0000 */
[----:B------:R-:W-:Y:S01]  /*0a40*/  UMOV UR48, URZ ;  /* 0x0000003f00307c82 */ /* 0x000fe20008000000 */
[CC--:B------:R-:W-:Y:S02]  /*0a50*/  LEA.HI R2, R0.reuse, R13.reuse, RZ, 0x7 ;  /* 0x0000000d00027211 */ /* 0x0c0fe400078f38ff */
[----:B------:R-:W-:-:S02]  /*0a60*/  LEA.HI R4, R0, R13, RZ, 0x5 ;  /* 0x0000000d00047211 */ /* 0x000fc400078f28ff */
[----:B------:R-:W-:Y:S02]  /*0a70*/  LEA.HI R3, R0, R13, RZ, 0x4 ;  /* 0x0000000d00037211 */ /* 0x000fe400078f20ff */
[----:B------:R-:W-:Y:S01]  /*0a80*/  LOP3.LUT R6, R2, 0xffffff80, RZ, 0xc0, !PT ;  /* 0xffffff8002067812 */ /* 0x000fe200078ec0ff */
[----:B------:R-:W-:Y:S01]  /*0a90*/  IMAD.SHL.U32 R5, R4, 0x20, RZ ;  /* 0x0000002004057824 */ /* 0x000fe200078e00ff */
[----:B------:R-:W-:Y:S02]  /*0aa0*/  LOP3.LUT R4, R3, 0x3fffff0, RZ, 0xc0, !PT ;  /* 0x03fffff003047812 */ /* 0x000fe400078ec0ff */
[----:B------:R-:W-:Y:S01]  /*0ab0*/  SHF.R.S32.HI R14, RZ, 0x7, R2 ;  /* 0x00000007ff0e7819 */ /* 0x000fe20000011402 */
[----:B------:R-:W-:Y:S01]  /*0ac0*/  IMAD.IADD R12, R13, 0x1, -R6 ;  /* 0x000000010d0c7824 */ /* 0x000fe200078e0a06 */
[----:B------:R-:W-:Y:S01]  /*0ad0*/  LOP3.LUT R5, R5, 0xfffffc00, RZ, 0xc0, !PT ;  /* 0xfffffc0005057812 */ /* 0x000fe200078ec0ff */
[----:B------:R-:W-:Y:S01]  /*0ae0*/  IMAD.IADD R4, R13, 0x1, -R4 ;  /* 0x000000010d047824 */ /* 0x000fe200078e0a04 */
[----:B------:R-:W-:Y:S01]  /*0af0*/  SHF.R.S32.HI R6, RZ, 0x4, R3 ;  /* 0x00000004ff067819 */ /* 0x000fe20000011403 */
[----:B------:R-:W-:Y:S01]  /*0b00*/  IMAD.HI R2, R14, 0x55555556, RZ ;  /* 0x555555560e027827 */ /* 0x000fe200078e02ff */
[----:B------:R-:W-:-:S02]  /*0b10*/  SHF.R.S32.HI R7, RZ, 0x1f, R12 ;  /* 0x0000001fff077819 */ /* 0x000fc4000001140c */
[----:B------:R-:W-:Y:S01]  /*0b20*/  LEA.HI R3, R3, R6, RZ, 0x1 ;  /* 0x0000000603037211 */ /* 0x000fe200078f08ff */
[----:B------:R-:W-:Y:S01]  /*0b30*/  IMAD R4, R4, 0x40, R5 ;  /* 0x0000004004047824 */ /* 0x000fe200078e0205 */
[CC--:B------:R-:W-:Y:S02]  /*0b40*/  LEA.HI R5, R7.reuse, R12.reuse, RZ, 0x2 ;  /* 0x0000000c07057211 */ /* 0x0c0fe400078f10ff */
[----:B------:R-:W-:Y:S02]  /*0b50*/  LEA.HI R7, R7, R12, RZ, 0x5 ;  /* 0x0000000c07077211 */ /* 0x000fe400078f28ff */
[--C-:B------:R-:W-:Y:S02]  /*0b60*/  SHF.R.S32.HI R8, RZ, 0x2, R5.reuse ;  /* 0x00000002ff087819 */ /* 0x100fe40000011405 */
[----:B------:R-:W-:Y:S02]  /*0b70*/  SHF.R.S32.HI R9, RZ, 0x1f, R5 ;  /* 0x0000001fff097819 */ /* 0x000fe40000011405 */
[----:B------:R-:W-:-:S02]  /*0b80*/  LOP3.LUT R3, R3, 0x1ffffffe, RZ, 0xc0, !PT ;  /* 0x1ffffffe03037812 */ /* 0x000fc400078ec0ff */
[----:B------:R-:W-:Y:S02]  /*0b90*/  LEA.HI R9, R9, R8, RZ, 0x3 ;  /* 0x0000000809097211 */ /* 0x000fe400078f18ff */
[----:B------:R-:W-:Y:S01]  /*0ba0*/  LEA.HI R2, R2, R2, RZ, 0x1 ;  /* 0x0000000202027211 */ /* 0x000fe200078f08ff */
[----:B------:R-:W-:Y:S01]  /*0bb0*/  IMAD.IADD R3, R6, 0x1, -R3 ;  /* 0x0000000106037824 */ /* 0x000fe200078e0a03 */
[----:B------:R-:W-:Y:S02]  /*0bc0*/  LOP3.LUT R9, R9, 0xfffffff8, RZ, 0xc0, !PT ;  /* 0xfffffff809097812 */ /* 0x000fe400078ec0ff */
[----:B------:R-:W-:Y:S01]  /*0bd0*/  SHF.R.S32.HI R7, RZ, 0x5, R7 ;  /* 0x00000005ff077819 */ /* 0x000fe20000011407 */
[----:B------:R-:W-:Y:S01]  /*0be0*/  IMAD R2, R2, -0x3, R14 ;  /* 0xfffffffd02027824 */ /* 0x000fe200078e020e */
[-C--:B------:R-:W-:Y:S01]  /*0bf0*/  LEA.HI R10, R0, R13.reuse, RZ, 0x2 ;  /* 0x0000000d000a7211 */ /* 0x080fe200078f10ff */
[----:B------:R-:W-:Y:S01]  /*0c00*/  IMAD.IADD R8, R8, 0x1, -R9 ;  /* 0x0000000108087824 */ /* 0x000fe200078e0a09 */
[----:B------:R-:W-:Y:S01]  /*0c10*/  LEA.HI R0, R0, R13, RZ, 0x3 ;  /* 0x0000000d00007211 */ /* 0x000fe200078f18ff */
[----:B------:R-:W-:Y:S01]  /*0c20*/  IMAD R3, R3, 0x8, R4 ;  /* 0x0000000803037824 */ /* 0x000fe200078e0204 */
[----:B------:R-:W-:Y:S01]  /*0c30*/  LOP3.LUT R10, R10, 0xfffffffc, RZ, 0xc0, !PT ;  /* 0xfffffffc0a0a7812 */ /* 0x000fe200078ec0ff */
[----:B------:R-:W-:Y:S01]  /*0c40*/  IMAD R7, R7, 0x10, R8 ;  /* 0x0000001007077824 */ /* 0x000fe200078e0208 */
[----:B------:R-:W-:-:S02]  /*0c50*/  LOP3.LUT R5, R5, 0x7ffffffc, RZ, 0xc0, !PT ;  /* 0x7ffffffc05057812 */ /* 0x000fc400078ec0ff */
[----:B------:R0:W-:Y:S01]  /*0c60*/  STL [R1+0x38], R3 ;  /* 0x0000380301007387 */ /* 0x0001e20000100800 */
[----:B------:R-:W-:Y:S01]  /*0c70*/  IMAD R2, R2, 0x40, R7 ;  /* 0x0000004002027824 */ /* 0x000fe200078e0207 */
[----:B------:R-:W-:Y:S01]  /*0c80*/  LOP3.LUT R18, R0, 0xfffffff8, RZ, 0xc0, !PT ;  /* 0xfffffff800127812 */ /* 0x000fe200078ec0ff */
[C---:B------:R-:W-:Y:S02]  /*0c90*/  IMAD.IADD R10, R13.reuse, 0x1, -R10 ;  /* 0x000000010d0a7824 */ /* 0x040fe400078e0a0a */
[----:B------:R-:W-:Y:S01]  /*0ca0*/  IMAD.IADD R5, R12, 0x1, -R5 ;  /* 0x000000010c057824 */ /* 0x000fe200078e0a05 */
[----:B------:R1:W-:Y:S01]  /*0cb0*/  STL [R1+0x34], R2 ;  /* 0x0000340201007387 */ /* 0x0003e20000100800 */
[----:B------:R-:W-:Y:S02]  /*0cc0*/  IMAD.IADD R18, R13, 0x1, -R18 ;  /* 0x000000010d127824 */ /* 0x000fe400078e0a12 */
[----:B------:R-:W-:Y:S01]  /*0cd0*/  IMAD.SHL.U32 R16, R5, 0x2, RZ ;  /* 0x0000000205107824 */ /* 0x000fe200078e00ff */
[----:B0-----:R-:W-:Y:S01]  /*0ce0*/  LEA.HI R3, R10, R10, RZ, 0x1 ;  /* 0x0000000a0a037211 */ /* 0x001fe200078f08ff */
[----:B------:R-:W-:Y:S01]  /*0cf0*/  IMAD.SHL.U32 R19, R18, 0x8, RZ ;  /* 0x0000000812137824 */ /* 0x000fe200078e00ff */
[----:B------:R-:W-:Y:S01]  /*0d00*/  SHF.R.S32.HI R5, RZ, 0x3, R0 ;  /* 0x00000003ff057819 */ /* 0x000fe20000011400 */
[C---:B------:R-:W-:Y:S01]  /*0d10*/  VIADD R157, R16.reuse, 0x8 ;  /* 0x00000008109d7836 */ /* 0x040fe20000000000 */
[----:B------:R-:W-:Y:S01]  /*0d20*/  LOP3.LUT R3, R3, 0x1ffffffe, RZ, 0xc0, !PT ;  /* 0x1ffffffe03037812 */ /* 0x000fe200078ec0ff */
[C---:B------:R-:W-:Y:S01]  /*0d30*/  VIADD R156, R16.reuse, 0x10 ;  /* 0x00000010109c7836 */ /* 0x040fe20000000000 */
[----:B------:R-:W-:Y:S01]  /*0d40*/  SHF.R.S32.HI R0, RZ, 0x1f, R16 ;  /* 0x0000001fff007819 */ /* 0x000fe20000011410 */
        /* <DEDUP_REMOVED lines=8> */
[----:B------:R-:W-:Y:S01]  /*0dd0*/  VIADD R22, R16, 0x38 ;  /* 0x0000003810167836 */ /* 0x000fe20000000000 */
[----:B------:R-:W-:Y:S01]  /*0de0*/  SHF.R.S32.HI R0, RZ, 0x1f, R154 ;  /* 0x0000001fff007819 */ /* 0x000fe2000001149a */
[----:B------:R-:W-:Y:S01]  /*0df0*/  IMAD.IADD R3, R10, 0x1, -R3 ;  /* 0x000000010a037824 */ /* 0x000fe200078e0a03 */
[----:B------:R-:W-:-:S02]  /*0e00*/  SHF.R.S32.HI R5, RZ, 0x1f, R153 ;  /* 0x0000001fff057819 */ /* 0x000fc40000011499 */
[----:B------:R-:W-:Y:S01]  /*0e10*/  SHF.R.S32.HI R4, RZ, 0x1f, R152 ;  /* 0x0000001fff047819 */ /* 0x000fe20000011498 */
[----:B------:R-:W-:Y:S01]  /*0e20*/  IMAD R17, R3, 0x8, R2 ;  /* 0x0000000803117824 */ /* 0x000fe200078e0202 */
[----:B-1----:R-:W-:-:S07]  /*0e30*/  SHF.R.S32.HI R0, RZ, 0x1f, R22 ;  /* 0x0000001fff007819 */ /* 0x002fce0000011416 */
.L_x_1324:
[----:B------:R-:W-:Y:S01]  /*0e40*/  ULDC.64 UR8, c[0x0][0xa28] ;  /* 0x00028a0000087ab9 */ /* 0x000fe20000000a00 */
[----:B------:R-:W-:Y:S01]  /*0e50*/  ULDC UR4, c[0x0][0x424] ;  /* 0x0001090000047ab9 */ /* 0x000fe20000000800 */
[----:B------:R-:W-:-:S04]  /*0e60*/  UISETP.NE.U32.AND UP0, UPT, UR8, URZ, UPT ;  /* 0x0000003f0800728c */ /* 0x000fc8000bf05070 */
[----:B------:R-:W-:-:S03]  /*0e70*/  UISETP.NE.AND.EX UP0, UPT, UR9, URZ, UPT, UP0 ;  /* 0x0000003f0900728c */ /* 0x000fc6000bf05300 */
[----:B------:R-:W-:Y:S02]  /*0e80*/  ULDC.64 UR8, c[0x0][0xa18] ;  /* 0x0002860000087ab9 */ /* 0x000fe40000000a00 */
[----:B------:R-:W-:Y:S01]  /*0e90*/  UISETP.NE.U32.AND UP1, UPT, UR8, URZ, UPT ;  /* 0x0000003f0800728c */ /* 0x000fe2000bf25070 */
[----:B------:R-:W-:-:S03]  /*0ea0*/  PLOP3.LUT P0, PT, PT, PT, UP0, 0x80, 0x0 ;  /* 0x000000000000781c */ /* 0x000fc60003f0f008 */
[----:B------:R-:W-:-:S03]  /*0eb0*/  UISETP.NE.AND.EX UP1, UPT, UR9, URZ, UPT, UP1 ;  /* 0x0000003f0900728c */ /* 0x000fc6000bf25310 */
[----:B------:R-:W-:Y:S02]  /*0ec0*/  @UP0 ULDC.64 UR8, c[0x0][0xa28] ;  /* 0x00028a0000080ab9 */ /* 0x000fe40000000a00 */
[----:B------:R-:W-:Y:S01]  /*0ed0*/  @UP0 UIMAD.WIDE UR8, UR7, 0x4, UR8 ;  /* 0x00000004070808a5 */ /* 0x000fe2000f8e0208 */
[----:B------:R-:W-:-:S05]  /*0ee0*/  PLOP3.LUT P2, PT, PT, PT, UP1, 0x80, 0x0 ;  /* 0x000000000000781c */ /* 0x000fca0003f4f018 */
[----:B0123--:R-:W-:Y:S02]  /*0ef0*/  IMAD.U32 R2, RZ, RZ, UR8 ;  /* 0x00000008ff027e24 */ /* 0x00ffe4000f8e00ff */
[----:B------:R-:W-:Y:S01]  /*0f00*/  IMAD.U32 R3, RZ, RZ, UR9 ;  /* 0x00000009ff037e24 */ /* 0x000fe2000f8e00ff */
[----:B------:R-:W-:Y:S02]  /*0f10*/  @UP1 ULDC.64 UR8, c[0x0][0xa18] ;  /* 0x0002860000081ab9 */ /* 0x000fe40000000a00 */
[----:B------:R-:W-:Y:S02]  /*0f20*/  @UP1 UIMAD.WIDE UR8, UR7, 0x4, UR8 ;  /* 0x00000004070818a5 */ /* 0x000fe4000f8e0208 */
[----:B------:R-:W2:Y:S04]  /*0f30*/  @P0 LDG.E R2, desc[UR54][R2.64] ;  /* 0x0000003602020981 */ /* 0x000ea8000c1e1900 */
[----:B------:R-:W-:-:S02]  /*0f40*/  IMAD.U32 R4, RZ, RZ, UR8 ;  /* 0x00000008ff047e24 */ /* 0x000fc4000f8e00ff */
[----:B------:R-:W-:Y:S01]  /*0f50*/  IMAD.U32 R5, RZ, RZ, UR9 ;  /* 0x00000009ff057e24 */ /* 0x000fe2000f8e00ff */
[----:B------:R-:W-:-:S04]  /*0f60*/  ULDC.64 UR8, c[0x0][0x418] ;  /* 0x0001060000087ab9 */ /* 0x000fc80000000a00 */
[----:B------:R-:W3:Y:S01]  /*0f70*/  @P2 LDG.E R4, desc[UR54][R4.64] ;  /* 0x0000003604042981 */ /* 0x000ee2000c1e1900 */
[----:B------:R-:W-:Y:S01]  /*0f80*/  UISETP.NE.U32.AND UP0, UPT, UR8, URZ, UPT ;  /* 0x0000003f0800728c */ /* 0x000fe2000bf05070 */
[----:B------:R-:W-:Y:S01]  /*0f90*/  UMOV UR40, URZ ;  /* 0x0000003f00287c82 */ /* 0x000fe20008000000 */
[----:B------:R-:W-:Y:S02]  /*0fa0*/  ULOP3.LUT UR37, UR5, 0xffff, URZ, 0xc0, !UPT ;  /* 0x0000ffff05257892 */ /* 0x000fe4000f8ec03f */
[----:B------:R-:W-:-:S03]  /*0fb0*/  UISETP.NE.AND.EX UP0, UPT, UR9, URZ, UPT, UP0 ;  /* 0x0000003f0900728c */ /* 0x000fc6000bf05300 */
[----:B------:R-:W-:Y:S01]  /*0fc0*/  ULDC.64 UR8, c[0x0][0xa20] ;  /* 0x0002880000087ab9 */ /* 0x000fe20000000a00 */
[----:B------:R-:W-:Y:S01]  /*0fd0*/  USEL UR4, UR4, 0x1, UP0 ;  /* 0x0000000104047887 */ /* 0x000fe20008000000 */
[----:B------:R-:W-:Y:S01]  /*0fe0*/  ISETP.NE.U32.AND P1, PT, RZ, UR8, PT ;  /* 0x00000008ff007c0c */ /* 0x000fe2000bf25070 */
[----:B------:R-:W-:Y:S02]  /*0ff0*/  ULDC UR8, c[0x0][0x2f0] ;  /* 0x0000bc0000087ab9 */ /* 0x000fe40000000800 */
[----:B------:R-:W-:Y:S01]  /*1000*/  UIMAD UR4, UR4, UR8, URZ ;  /* 0x00000008040472a4 */ /* 0x000fe2000f8e023f */
[----:B------:R-:W-:Y:S02]  /*1010*/  ISETP.NE.AND.EX P1, PT, RZ, UR9, PT, P1 ;  /* 0x00000009ff007c0c */ /* 0x000fe4000bf25310 */
[----:B--2---:R-:W-:Y:S02]  /*1020*/  @P0 R2UR UR40, R2 ;  /* 0x00000000022802ca */ /* 0x004fe400000e0000 */
[----:B---3--:R-:W-:Y:S01]  /*1030*/  @P2 R2UR UR47, R4 ;  /* 0x00000000042f22ca */ /* 0x008fe200000e0000 */
[----:B----45:R-:W-:-:S14]  /*1040*/  @P2 BRA `(.L_x_1225) ;  /* 0x0000000000382947 */ /* 0x030fdc0003800000 */
[----:B------:R-:W-:Y:S01]  /*1050*/  ULDC.64 UR8, c[0x0][0xa00] ;  /* 0x0002800000087ab9 */ /* 0x000fe20000000a00 */
[----:B------:R-:W-:Y:S01]  /*1060*/  ULDC UR47, c[0x0][0x288] ;  /* 0x0000a200002f7ab9 */ /* 0x000fe20000000800 */
[----:B------:R-:W-:-:S04]  /*1070*/  ISETP.NE.U32.AND P0, PT, RZ, UR8, PT ;  /* 0x00000008ff007c0c */ /* 0x000fc8000bf05070 */
[----:B------:R-:W-:-:S13]  /*1080*/  ISETP.NE.AND.EX P0, PT, RZ, UR9, PT, P0 ;  /* 0x00000009ff007c0c */ /* 0x000fda000bf05300 */
[----:B------:R-:W-:Y:S05]  /*1090*/  @!P0 BRA `(.L_x_1225) ;  /* 0x0000000000248947 */ /* 0x000fea0003800000 */
[----:B------:R-:W-:Y:S02]  /*10a0*/  ULDC.64 UR8, c[0x0][0xa00] ;  /* 0x0002800000087ab9 */ /* 0x000fe40000000a00 */
[----:B------:R-:W-:-:S06]  /*10b0*/  UIMAD.WIDE UR8, UR7, 0x4, UR8 ;  /* 0x00000004070878a5 */ /* 0x000fcc000f8e0208 */
[----:B------:R-:W-:Y:S02]  /*10c0*/  IMAD.U32 R2, RZ, RZ, UR8 ;  /* 0x00000008ff027e24 */ /* 0x000fe4000f8e00ff */
[----:B------:R-:W-:-:S05]  /*10d0*/  IMAD.U32 R3, RZ, RZ, UR9 ;  /* 0x00000009ff037e24 */ /* 0x000fca000f8e00ff */
[----:B------:R-:W2:Y:S04]  /*10e0*/  LDG.E R4, desc[UR54][R2.64] ;  /* 0x0000003602047981 */ /* 0x000ea8000c1e1900 */
[----:B------:R-:W3:Y:S01]  /*10f0*/  LDG.E R0, desc[UR54][R2.64+0x4] ;  /* 0x0000043602007981 */ /* 0x000ee2000c1e1900 */
[----:B--2---:R-:W-:Y:S02]  /*1100*/  R2UR UR47, R4 ;  /* 0x00000000042f72ca */ /* 0x004fe400000e0000 */
[----:B---3--:R-:W-:-:S13]  /*1110*/  R2UR UR8, R0 ;  /* 0x00000000000872ca */ /* 0x008fda00000e0000 */
[----:B------:R-:W-:-:S12]  /*1120*/  UIADD3 UR47, -UR47, UR8, URZ ;  /* 0x000000082f2f7290 */ /* 0x000fd8000fffe13f */
.L_x_1225:
[----:B------:R-:W-:Y:S01]  /*1130*/  UMOV UR38, UR7 ;  /* 0x0000000700267c82 */ /* 0x000fe20008000000 */
[----:B------:R-:W-:Y:S05]  /*1140*/  @!P1 BRA `(.L_x_1226) ;  /* 0x00000000001c9947 */ /* 0x000fea0003800000 */
[----:B------:R-:W-:Y:S02]  /*1150*/  ULDC.64 UR8, c[0x0][0xa20] ;  /* 0x0002880000087ab9 */ /* 0x000fe40000000a00 */
[----:B------:R-:W-:-:S06]  /*1160*/  UIMAD.WIDE UR8, UR7, 0x4, UR8 ;  /* 0x00000004070878a5 */ /* 0x000fcc000f8e0208 */
[----:B------:R-:W-:Y:S02]  /*1170*/  IMAD.U32 R2, RZ, RZ, UR8 ;  /* 0x00000008ff027e24 */ /* 0x000fe4000f8e00ff */
[----:B------:R-:W-:-:S05]  /*1180*/  IMAD.U32 R3, RZ, RZ, UR9 ;  /* 0x00000009ff037e24 */ /* 0x000fca000f8e00ff */
[----:B------:R-:W2:Y:S02]  /*1190*/  LDG.E R2, desc[UR54][R2.64] ;  /* 0x0000003602027981 */ /* 0x000ea4000c1e1900 */
[----:B--2---:R-:W-:Y:S01]  /*11a0*/  R2UR UR4, R2 ;  /* 0x00000000020472ca */ /* 0x004fe200000e0000 */
[----:B------:R-:W-:-:S14]  /*11b0*/  BRA `(.L_x_1227) ;  /* 0x0000000000347947 */ /* 0x000fdc0003800000 */
.L_x_1226:
[----:B------:R-:W-:Y:S02]  /*11c0*/  ULDC.64 UR8, c[0x0][0xa08] ;  /* 0x0002820000087ab9 */ /* 0x000fe40000000a00 */
        /* <DEDUP_REMOVED lines=12> */
.L_x_1227:
[----:B------:R-:W-:Y:S01]  /*1290*/  ULDC UR7, c[0x0][0x448] ;  /* 0x0001120000077ab9 */ /* 0x000fe20000000800 */
[----:B------:R-:W-:Y:S02]  /*12a0*/  UIMAD UR39, UR6, 0xc0, URZ ;  /* 0x000000c0062778a4 */ /* 0x000fe4000f8e023f */
[----:B------:R-:W-:Y:S02]  /*12b0*/  UISETP.NE.AND UP0, UPT, UR7, 0x1, UPT ;  /* 0x000000010700788c */ /* 0x000fe4000bf05270 */
[----:B------:R-:W-:Y:S01]  /*12c0*/  UIADD3 UR10, UR39, 0xbf, URZ ;  /* 0x000000bf270a7890 */ /* 0x000fe2000fffe03f */
[----:B------:R-:W-:Y:S01]  /*12d0*/  ULDC.64 UR6, c[0x0][0x9e0] ;  /* 0x0002780000067ab9 */ /* 0x000fe20000000a00 */
[----:B------:R-:W-:Y:S02]  /*12e0*/  UP2UR UR53, UPR, URZ, 0x1 ;  /* 0x000000013f357883 */ /* 0x000fe40008000000 */
[----:B------:R-:W-:-:S05]  /*12f0*/  UIADD3 UR40, -UR40, UR4, URZ ;  /* 0x0000000428287290 */ /* 0x000fca000fffe13f */
[----:B------:R-:W-:Y:S01]  /*1300*/  @UP0 ULDC UR8, c[0x0][0x44c] ;  /* 0x0001130000080ab9 */ /* 0x000fe20000000800 */
[----:B------:R-:W-:Y:S01]  /*1310*/  @UP0 ULDC UR11, c[0x0][0x450] ;  /* 0x00011400000b0ab9 */ /* 0x000fe20000000800 */
[----:B------:R-:W-:Y:S02]  /*1320*/  UIMAD.WIDE.U32 UR8, UR10, UR8, URZ ;  /* 0x000000080a0872a5 */ /* 0x000fe4000f8e003f */
[----:B------:R-:W-:Y:S02]  /*1330*/  UIADD3 UR4, UR40, 0x1, -UR47 ;  /* 0x0000000128047890 */ /* 0x000fe4000fffe82f */
[----:B------:R-:W-:Y:S02]  /*1340*/  @UP0 USHF.R.U32.HI UR10, URZ, UR11, UR9 ;  /* 0x0000000b3f0a0299 */ /* 0x000fe40008011609 */
[----:B------:R-:W-:Y:S02]  /*1350*/  UISETP.GE.AND UP0, UPT, UR7, 0x1, UPT ;  /* 0x000000010700788c */ /* 0x000fe4000bf06270 */
[----:B------:R-:W-:-:S02]  /*1360*/  UIADD3 UR10, UR4, UR10, URZ ;  /* 0x0000000a040a7290 */ /* 0x000fc4000fffe03f */
[----:B------:R-:W-:Y:S02]  /*1370*/  UP2UR UR52, UPR, URZ, 0x1 ;  /* 0x000000013f347883 */ /* 0x000fe40008000000 */
[----:B------:R-:W-:Y:S01]  /*1380*/  PLOP3.LUT P0, PT, PT, PT, UP0, 0x40, 0x0 ;  /* 0x000000000000781c */ /* 0x000fe20003f0e808 */
[----:B------:R-:W-:-:S12]  /*1390*/  UIADD3 UR6, UR10, UR6, URZ ;  /* 0x000000060a067290 */ /* 0x000fd8000fffe03f */
[----:B------:R-:W-:Y:S05]  /*13a0*/  @P0 BRA `(.L_x_1228) ;  /* 0x0000000000440947 */ /* 0x000fea0003800000 */
        /* <DEDUP_REMOVED lines=10> */
.L_x_1229:
[----:B------:R-:W-:-:S11]  /*1450*/  UISETP.NE.AND UP0, UPT, UR7, 0x1, UPT ;  /* 0x000000010700788c */ /* 0x000fd6000bf05270 */
[----:B------:R-:W-:Y:S02]  /*1460*/  @UP0 ULDC.64 UR10, c[0x0][0x9e8] ;  /* 0x00027a00000a0ab9 */ /* 0x000fe40000000a00 */
[----:B------:R-:W-:-:S04]  /*1470*/  UIMAD.WIDE.U32 UR8, UR4, UR10, URZ ;  /* 0x0000000a040872a5 */ /* 0x000fc8000f8e003f */
[----:B------:R-:W-:-:S12]  /*1480*/  @UP0 USHF.R.U32.HI UR4, URZ, UR11, UR9 ;  /* 0x0000000b3f040299 */ /* 0x000fd80008011609 */
.L_x_1230:
[----:B------:R-:W-:-:S04]  /*1490*/  UIMAD UR4, UR4, UR7, UR7 ;  /* 0x00000007040472a4 */ /* 0x000fc8000f8e0207 */
[----:B------:R-:W-:-:S04]  /*14a0*/  UISETP.LT.AND UP0, UPT, UR6, UR4, UPT ;  /* 0x000000040600728c */ /* 0x000fc8000bf01270 */
[----:B------:R-:W-:-:S12]  /*14b0*/  USEL UR6, UR6, UR4, UP0 ;  /* 0x0000000406067287 */ /* 0x000fd80008000000 */
.L_x_1228:
[----:B------:R-:W-:Y:S02]  /*14c0*/  UISETP.NE.AND UP0, UPT, UR53, URZ, UPT ;  /* 0x0000003f3500728c */ /* 0x000fe4000bf05270 */
[----:B------:R-:W-:Y:S02]  /*14d0*/  UIADD3 UR4, UR40, 0x7f, URZ ;  /* 0x0000007f28047890 */ /* 0x000fe4000fffe03f */
[----:B------:R-:W-:Y:S02]  /*14e0*/  UIADD3 UR10, UR6, 0x7f, URZ ;  /* 0x0000007f060a7890 */ /* 0x000fe4000fffe03f */
[----:B------:R-:W-:Y:S02]  /*14f0*/  UISETP.GE.AND UP1, UPT, UR7, 0x1, UPT ;  /* 0x000000010700788c */ /* 0x000fe4000bf26270 */
[----:B------:R-:W-:Y:S02]  /*1500*/  USHF.R.S32.HI UR6, URZ, 0x1f, UR4 ;  /* 0x0000001f3f067899 */ /* 0x000fe40008011404 */
[----:B------:R-:W-:Y:S01]  /*1510*/  USHF.R.S32.HI UR11, URZ, 0x1f, UR10 ;  /* 0x0000001f3f0b7899 */ /* 0x000fe2000801140a */
[----:B------:R-:W-:Y:S01]  /*1520*/  @UP0 ULDC UR8, c[0x0][0x44c] ;  /* 0x0001130000080ab9 */ /* 0x000fe20000000800 */
[----:B------:R-:W-:Y:S01]  /*1530*/  ULEA.HI UR6, UR6, UR4, URZ, 0x7 ;  /* 0x0000000406067291 */ /* 0x000fe2000f8f383f */
[----:B------:R-:W-:Y:S01]  /*1540*/  PLOP3.LUT P0, PT, PT, PT, UP1, 0x40, 0x0 ;  /* 0x000000000000781c */ /* 0x000fe20003f0e818 */
[----:B------:R-:W-:-:S02]  /*1550*/  UIMAD.WIDE.U32 UR8, UR39, UR8, URZ ;  /* 0x00000008270872a5 */ /* 0x000fc4000f8e003f */
[----:B------:R-:W-:Y:S01]  /*1560*/  ULEA.HI UR11, UR11, UR10, URZ, 0x7 ;  /* 0x0000000a0b0b7291 */ /* 0x000fe2000f8f383f */
[----:B------:R-:W-:Y:S01]  /*1570*/  @UP0 ULDC UR13, c[0x0][0x450] ;  /* 0x00011400000d0ab9 */ /* 0x000fe20000000800 */
[----:B------:R-:W-:Y:S01]  /*1580*/  UMOV UR12, UR39 ;  /* 0x00000027000c7c82 */ /* 0x000fe20008000000 */
[----:B------:R-:W-:Y:S02]  /*1590*/  UIADD3 UR56, UR40, -UR47, URZ ;  /* 0x8000002f28387290 */ /* 0x000fe4000fffe03f */
[----:B------:R-:W-:Y:S02]  /*15a0*/  USHF.R.S32.HI UR6, URZ, 0x7, UR6 ;  /* 0x000000073f067899 */ /* 0x000fe40008011406 */
[----:B------:R-:W-:Y:S02]  /*15b0*/  USHF.R.S32.HI UR11, URZ, 0x7, UR11 ;  /* 0x000000073f0b7899 */ /* 0x000fe4000801140b */
[----:B------:R-:W-:Y:S02]  /*15c0*/  @UP0 USHF.R.U32.HI UR12, URZ, UR13, UR9 ;  /* 0x0000000d3f0c0299 */ /* 0x000fe40008011609 */
[----:B------:R-:W-:-:S02]  /*15d0*/  UISETP.LT.AND UP0, UPT, UR6, UR11, UPT ;  /* 0x0000000b0600728c */ /* 0x000fc4000bf01270 */
[----:B------:R-:W-:Y:S01]  /*15e0*/  UIADD3 UR4, UR56, UR12, URZ ;  /* 0x0000000c38047290 */ /* 0x000fe2000fffe03f */
[----:B------:R-:W-:Y:S01]  /*15f0*/  ULDC UR10, c[0x0][0x9dc] ;  /* 0x00027700000a7ab9 */ /* 0x000fe20000000800 */
[----:B------:R-:W-:Y:S02]  /*1600*/  USEL UR6, UR6, UR11, UP0 ;  /* 0x0000000b06067287 */ /* 0x000fe40008000000 */
[----:B------:R-:W-:Y:S01]  /*1610*/  UIADD3 UR10, UR4, -UR10, URZ ;  /* 0x8000000a040a7290 */ /* 0x000fe2000fffe03f */
[----:B------:R-:W-:Y:S11]  /*1620*/  @P0 BRA `(.L_x_1231) ;  /* 0x0000000000440947 */ /* 0x000ff60003800000 */
        /* <DEDUP_REMOVED lines=10> */
.L_x_1232:
[----:B------:R-:W-:-:S11]  /*16d0*/  UISETP.NE.AND UP0, UPT, UR7, 0x1, UPT ;  /* 0x000000010700788c */ /* 0x000fd6000bf05270 */
[----:B------:R-:W-:Y:S02]  /*16e0*/  @UP0 ULDC.64 UR12, c[0x0][0x9e8] ;  /* 0x00027a00000c0ab9 */ /* 0x000fe40000000a00 */
[----:B------:R-:W-:-:S04]  /*16f0*/  UIMAD.WIDE.U32 UR8, UR4, UR12, URZ ;  /* 0x0000000c040872a5 */ /* 0x000fc8000f8e003f */
[----:B------:R-:W-:-:S12]  /*1700*/  @UP0 USHF.R.U32.HI UR4, URZ, UR13, UR9 ;  /* 0x0000000d3f040299 */ /* 0x000fd80008011609 */
.L_x_1233:
[----:B------:R-:W-:-:S04]  /*1710*/  UIMAD UR4, UR4, UR7, URZ ;  /* 0x00000007040472a4 */ /* 0x000fc8000f8e023f */
[----:B------:R-:W-:-:S04]  /*1720*/  UISETP.LT.AND UP0, UPT, UR10, UR4, UPT ;  /* 0x000000040a00728c */ /* 0x000fc8000bf01270 */
[----:B------:R-:W-:-:S12]  /*1730*/  USEL UR10, UR10, UR4, !UP0 ;  /* 0x000000040a0a7287 */ /* 0x000fd8000c000000 */
.L_x_1231:
[----:B------:R-:W-:-:S04]  /*1740*/  USHF.R.S32.HI UR4, URZ, 0x1f, UR10 ;  /* 0x0000001f3f047899 */ /* 0x000fc8000801140a */
[----:B------:R-:W-:-:S04]  /*1750*/  ULEA.HI UR4, UR4, UR10, URZ, 0x7 ;  /* 0x0000000a04047291 */ /* 0x000fc8000f8f383f */
[----:B------:R-:W-:Y:S02]  /*1760*/  USHF.R.S32.HI UR7, URZ, 0x7, UR4 ;  /* 0x000000073f077899 */ /* 0x000fe40008011404 */
[----:B------:R-:W-:Y:S02]  /*1770*/  ULOP3.LUT UR4, UR5, 0xff000000, URZ, 0xc0, !UPT ;  /* 0xff00000005047892 */ /* 0x000fe4000f8ec03f */
[----:B------:R-:W-:Y:S02]  /*1780*/  UISETP.LT.AND UP0, UPT, URZ, UR7, UPT ;  /* 0x000000073f00728c */ /* 0x000fe4000bf01270 */
[----:B------:R-:W-:Y:S02]  /*1790*/  ULOP3.LUT UR5, UR5, 0xff0000, URZ, 0xc0, !UPT ;  /* 0x00ff000005057892 */ /* 0x000fe4000f8ec03f */
[----:B------:R-:W-:Y:S02]  /*17a0*/  USEL UR42, URZ, UR7, !UP0 ;  /* 0x000000073f2a7287 */ /* 0x000fe4000c000000 */
[----:B------:R-:W-:-:S02]  /*17b0*/  USHF.R.U32.HI UR4, URZ, 0x8, UR4 ;  /* 0x000000083f047899 */ /* 0x000fc40008011604 */
[----:B------:R-:W-:Y:S02]  /*17c0*/  UISETP.GT.AND UP0, UPT, UR6, UR42, UPT ;  /* 0x0000002a0600728c */ /* 0x000fe4000bf04270 */
[----:B------:R-:W-:-:S03]  /*17d0*/  ULEA.HI UR5, UR5, UR4, URZ, 0x10 ;  /* 0x0000000405057291 */ /* 0x000fc6000f8f803f */
[----:B------:R-:W-:Y:S01]  /*17e0*/  UMOV UR4, URZ ;  /* 0x0000003f00047c82 */ /* 0x000fe20008000000 */
[----:B------:R-:W-:Y:S01]  /*17f0*/  PLOP3.LUT P0, PT, PT, PT, UP0, 0x80, 0x0 ;  /* 0x000000000000781c */ /* 0x000fe20003f0f008 */
[----:B------:R-:W-:Y:S02]  /*1800*/  ULOP3.LUT UR41, UR5, 0xff, URZ, 0xc0, !UPT ;  /* 0x000000ff05297892 */ /* 0x000fe4000f8ec03f */
[----:B------:R-:W-:-:S10]  /*1810*/  USHF.R.U32.HI UR46, URZ, 0x10, UR5 ;  /* 0x000000103f2e7899 */ /* 0x000fd40008011605 */
[----:B------:R-:W-:Y:S05]  /*1820*/  @!P0 BRA `(.L_x_1234) ;  /* 0x0000000000948947 */ /* 0x000fea0003800000 */
[----:B------:R-:W-:Y:S01]  /*1830*/  UISETP.NE.AND UP0, UPT, UR46, URZ, UPT ;  /* 0x0000003f2e00728c */ /* 0x000fe2000bf05270 */
[----:B------:R-:W-:-:S03]  /*1840*/  ULDC UR4, c[0x0][0x9f0] ;  /* 0x00027c0000047ab9 */ /* 0x000fc60000000800 */
[----:B------:R-:W-:-:S04]  /*1850*/  USEL UR10, UR46, UR4, UP0 ;  /* 0x000000042e0a7287 */ /* 0x000fc80008000000 */
[----:B------:R-:W-:Y:S02]  /*1860*/  UIADD3 UR4, UR10, -0x1, UR6 ;  /* 0xffffffff0a047890 */ /* 0x000fe4000fffe006 */
[----:B------:R-:W-:Y:S02]  /*1870*/  IMAD.U32 R3, RZ, RZ, UR10 ;  /* 0x0000000aff037e24 */ /* 0x000fe4000f8e00ff */
[----:B------:R-:W-:-:S03]  /*1880*/  UIADD3 UR7, -UR42, UR4, URZ ;  /* 0x000000042a077290 */ /* 0x000fc6000fffe13f */
[-C--:B------:R-:W-:Y:S01]  /*1890*/  IABS R0, R3.reuse ;  /* 0x0000000300007213 */ /* 0x080fe20000000000 */
[----:B------:R-:W-:Y:S01]  /*18a0*/  UMOV UR4, URZ ;  /* 0x0000003f00047c82 */ /* 0x000fe20008000000 */
[----:B------:R-:W-:Y:S01]  /*18b0*/  IABS R5, R3 ;  /* 0x0000000300057213 */ /* 0x000fe20000000000 */
[----:B------:R-:W-:Y:S01]  /*18c0*/  IMAD.U32 R4, RZ, RZ, UR7 ;  /* 0x00000007ff047e24 */ /* 0x000fe2000f8e00ff */
[----:B------:R-:W-:Y:S01]  /*18d0*/  R2UR UR11, R0 ;  /* 0x00000000000b72ca */ /* 0x000fe200000e0000 */
[----:B------:R-:W-:-:S03]  /*18e0*/  ULOP3.LUT UR7, UR7, UR10, URZ, 0x3c, !UPT ;  /* 0x0000000a07077292 */ /* 0x000fc6000f8e3c3f */
[----:B------:R-:W-:-:S05]  /*18f0*/  IABS R4, R4 ;  /* 0x0000000400047213 */ /* 0x000fca0000000000 */
[----:B------:R-:W-:-:S04]  /*1900*/  IMAD.MOV.U32 R3, RZ, RZ, R4 ;  /* 0x000000ffff037224 */ /* 0x000fc800078e0004 */
[----:B------:R-:W0:Y:S01]  /*1910*/  I2F.RP R0, UR11 ;  /* 0x0000000b00007d06 */ /* 0x000e220008209400 */
[----:B------:R-:W-:-:S07]  /*1920*/  R2UR UR9, R3 ;  /* 0x00000000030972ca */ /* 0x000fce00000e0000 */
[----:B0-----:R-:W0:Y:S02]  /*1930*/  MUFU.RCP R0, R0 ;  /* 0x0000000000007308 */ /* 0x001e240000001000 */
[----:B0-----:R-:W-:Y:S02]  /*1940*/  VIADD R2, R0, 0xffffffe ;  /* 0x0ffffffe00027836 */ /* 0x001fe40000000000 */
        /* <DEDUP_REMOVED lines=19> */
.L_x_1234:
[----:B------:R-:W-:Y:S01]  /*1a80*/  UIMAD UR42, UR41, UR4, UR42 ;  /* 0x00000004292a72a4 */ /* 0x000fe2000f8e022a */
[----:B------:R-:W-:Y:S01]  /*1a90*/  IMAD.U32 R88, RZ, RZ, UR6 ;  /* 0x00000006ff587e24 */ /* 0x000fe2000f8e00ff */
[----:B------:R-:W-:Y:S01]  /*1aa0*/  PLOP3.LUT P0, PT, PT, PT, PT, 0x80, 0x0 ;  /* 0x000000000000781c */ /* 0x000fe20003f0f070 */
[----:B------:R-:W-:Y:S01]  /*1ab0*/  IMAD.U32 R3, RZ, RZ, UR4 ;  /* 0x00000004ff037e24 */ /* 0x000fe2000f8e00ff */
[----:B------:R-:W-:Y:S02]  /*1ac0*/  CS2R R20, SRZ ;  /* 0x0000000000147805 */ /* 0x000fe4000001ff00 */
[----:B------:R-:W-:Y:S02]  /*1ad0*/  CS2R R118, SRZ ;  /* 0x0000000000767805 */ /* 0x000fe4000001ff00 */
[----:B------:R-:W-:Y:S02]  /*1ae0*/  CS2R R116, SRZ ;  /* 0x0000000000747805 */ /* 0x000fe4000001ff00 */
[----:B------:R-:W-:-:S02]  /*1af0*/  CS2R R114, SRZ ;  /* 0x0000000000727805 */ /* 0x000fc4000001ff00 */
[----:B------:R-:W-:Y:S02]  /*1b00*/  VIADDMNMX R88, R3, UR42, R88, PT ;  /* 0x0000002a03587c46 */ /* 0x000fe4000b800158 */
[----:B------:R-:W-:Y:S02]  /*1b10*/  CS2R R112, SRZ ;  /* 0x0000000000707805 */ /* 0x000fe4000001ff00 */
[----:B------:R-:W-:Y:S02]  /*1b20*/  CS2R R110, SRZ ;  /* 0x00000000006e7805 */ /* 0x000fe4000001ff00 */
[----:B------:R-:W-:Y:S02]  /*1b30*/  CS2R R108, SRZ ;  /* 0x00000000006c7805 */ /* 0x000fe4000001ff00 */
[----:B------:R-:W-:Y:S02]  /*1b40*/  ISETP.GT.AND P1, PT, R88, UR42, PT ;  /* 0x0000002a58007c0c */ /* 0x000fe4000bf24270 */
        /* <DEDUP_REMOVED lines=10> */
[----:B------:R-:W-:Y:S06]  /*1bf0*/  @!P1 BRA `(.L_x_1235) ;  /* 0x000000d800409947 */ /* 0x000fec0003800000 */
[----:B------:R-:W0:Y:S01]  /*1c00*/  S2R R0, SR_TID.X ;  /* 0x0000000000007919 */ /* 0x000e220000002100 */
[----:B------:R-:W1:Y:S01]  /*1c10*/  S2UR UR43, SR_CgaCtaId ;  /* 0x00000000002b79c3 */ /* 0x000e620000008800 */
[----:B------:R-:W-:Y:S02]  /*1c20*/  UMOV UR45, 0x400 ;  /* 0x00000400002d7882 */ /* 0x000fe40000000000 */
[----:B-1----:R-:W-:Y:S01]  /*1c30*/  ULEA UR45, UR43, UR45, 0x18 ;  /* 0x0000002d2b2d7291 */ /* 0x002fe2000f8ec03f */
[----:B0-----:R-:W-:-:S05]  /*1c40*/  VIADD R4, R0, 0xffffff80 ;  /* 0xffffff8000047836 */ /* 0x001fca0000000000 */
[----:B------:R-:W-:-:S04]  /*1c50*/  SHF.R.S32.HI R0, RZ, 0x1f, R4 ;  /* 0x0000001fff007819 */ /* 0x000fc80000011404 */
[----:B------:R-:W-:-:S04]  /*1c60*/  LEA.HI R0, R0, R4, RZ, 0x7 ;  /* 0x0000000400007211 */ /* 0x000fc800078f38ff */
[----:B------:R-:W-:-:S06]  /*1c70*/  SHF.R.S32.HI R0, RZ, 0x7, R0 ;  /* 0x00000007ff007819 */ /* 0x000fcc0000011400 */
[----:B------:R-:W0:Y:S02]  /*1c80*/  SHFL.IDX PT, R0, R0, RZ, 0x1f ;  /* 0x00001fff00007589 */ /* 0x000e2400000e0000 */
[----:B0-----:R-:W-:-:S13]  /*1c90*/  R2UR UR44, R0 ;  /* 0x00000000002c72ca */ /* 0x001fda00000e0000 */
        /* <DEDUP_REMOVED lines=26> */
.L_x_1236:
[----:B------:R-:W-:Y:S01]  /*1e40*/  ULEA.HI UR4, UR50, UR50, URZ, 0x1 ;  /* 0x0000003232047291 */ /* 0x000fe2000f8f083f */
[----:B------:R-:W-:-:S03]  /*1e50*/  IMAD.U32 R2, RZ, RZ, UR51 ;  /* 0x00000033ff027e24 */ /* 0x000fc6000f8e00ff */
[----:B------:R-:W-:Y:S02]  /*1e60*/  ULOP3.LUT UR4, UR4, 0xfffffffe, URZ, 0xc0, !UPT ;  /* 0xfffffffe04047892 */ /* 0x000fe4000f8ec03f */
[----:B------:R-:W-:Y:S02]  /*1e70*/  ISETP.NE.AND P0, PT, R2, 0x3, PT ;  /* 0x000000030200780c */ /* 0x000fe40003f05270 */
[----:B------:R-:W-:-:S06]  /*1e80*/  UIADD3 UR4, UR50, -UR4, URZ ;  /* 0x8000000432047290 */ /* 0x000fcc000fffe03f */
[----:B------:R-:W-:-:S05]  /*1e90*/  IMAD.U32 R0, RZ, RZ, UR4 ;  /* 0x00000004ff007e24 */ /* 0x000fca000f8e00ff */
[----:B------:R-:W-:-:S04]  /*1ea0*/  SHF.L.U32 R0, R0, 0x1f, RZ ;  /* 0x0000001f00007819 */ /* 0x000fc800000006ff */
[----:B------:R-:W0:Y:S02]  /*1eb0*/  SYNCS.PHASECHK.TRANS64.TRYWAIT P1, [UR45+0x16800], R0 ;  /* 0x01680000ff0075a7 */ /* 0x000e24000802016d */
[----:B0-----:R-:W-:Y:S05]  /*1ec0*/  @!P1 BRA `(.L_x_1237) ;  /* 0x0000016000d89947 */ /* 0x001fea0003800000 */
.L_x_1419:
[----:B------:R-:W-:Y:S05]  /*1ed0*/  @!P0 BRA `(.L_x_1238) ;  /* 0x0000000000048947 */ /* 0x000fea0003800000 */
[----:B------:R-:W-:Y:S01]  /*1ee0*/  BPT.TRAP 0x1 ;  /* 0x000000040000795c */ /* 0x000fe20000300000 */
.L_x_1238:
[----:B------:R-:W-:Y:S02]  /*1ef0*/  IMAD.U32 R91, RZ, RZ, UR48 ;  /* 0x00000030ff5b7e24 */ /* 0x000fe4000f8e00ff */
[----:B0-----:R-:W-:-:S03]  /*1f00*/  IMAD.U32 R0, RZ, RZ, UR49 ;  /* 0x00000031ff007e24 */ /* 0x001fc6000f8e00ff */
[----:B------:R-:W-:Y:S02]  /*1f10*/  LEA R91, R91, UR45, 0x3 ;  /* 0x0000002d5b5b7c11 */ /* 0x000fe4000f8e18ff */
[----:B------:R-:W-:-:S04]  /*1f20*/  SHF.L.U32 R0, R0, 0x1f, RZ ;  /* 0x0000001f00007819 */ /* 0x000fc800000006ff */
[----:B------:R0:W1:Y:S01]  /*1f30*/  SYNCS.PHASECHK.TRANS64.TRYWAIT P1, [R91+URZ+0x16830], R0 ;  /* 0x016830005b0075a7 */ /* 0x000062000802017f */
[----:B------:R-:W-:Y:S05]  /*1f40*/  @!P0 BRA `(.L_x_1239) ;  /* 0x0000000000048947 */ /* 0x000fea0003800000 */
[----:B------:R-:W-:Y:S01]  /*1f50*/  BPT.TRAP 0x1 ;  /* 0x000000040000795c */ /* 0x000fe20000300000 */
.L_x_1239:
[----:B-1----:R-:W-:Y:S05]  /*1f60*/  @P1 BRA `(.L_x_1240) ;  /* 0x0000000000081947 */ /* 0x002fea0003800000 */
[----:B------:R-:W1:Y:S02]  /*1f70*/  SYNCS.PHASECHK.TRANS64.TRYWAIT P1, [R91+URZ+0x16830], R0 ;  /* 0x016830005b0075a7 */ /* 0x000e64000802017f */
[----:B-1----:R-:W-:Y:S05]  /*1f80*/  @!P1 BRA `(.L_x_1241) ;  /* 0x0000016000c09947 */ /* 0x002fea0003800000 */
.L_x_1240:
[----:B------:R-:W-:Y:S05]  /*1f90*/  WARPSYNC.ALL ;  /* 0x0000000000007948 */ /* 0x000fea0003800000 */
[----:B------:R-:W-:Y:S01]  /*1fa0*/  UIADD3 UR4, UR45, 0xe400, URZ ;  /* 0x0000e4002d047890 */ /* 0x000fe2000fffe03f */
[----:B------:R-:W-:Y:S01]  /*1fb0*/  WARPGROUP.ARRIVE ;  /* 0x00000000000079c5 */ /* 0x000fe20000000000 */
[----:B------:R-:W-:Y:S02]  /*1fc0*/  ULOP3.LUT UR16, UR57, 0x10000, URZ, 0xfc, !UPT ;  /* 0x0001000039107892 */ /* 0x000fe4000f8efc3f */
[----:B------:R-:W-:Y:S01]  /*1fd0*/  USHF.R.U32.HI UR4, URZ, 0x4, UR4 ;  /* 0x000000043f047899 */ /* 0x000fe20008011604 */
[----:B------:R-:W-:Y:S01]  /*1fe0*/  UMOV UR17, 0x40000040 ;  /* 0x4000004000117882 */ /* 0x000fe20000000000 */
[----:B------:R-:W-:-:S02]  /*1ff0*/  UMOV UR19, 0x40000040 ;  /* 0x4000004000137882 */ /* 0x000fc40000000000 */
[----:B------:R-:W-:Y:S01]  /*2000*/  ULOP3.LUT UR4, UR4, 0x3fff, URZ, 0xc0, !UPT ;  /* 0x00003fff04047892 */ /* 0x000fe2000f8ec03f */
[----:B------:R-:W-:Y:S01]  /*2010*/  UMOV UR5, 0x40000040 ;  /* 0x4000004000057882 */ /* 0x000fe20000000000 */
[----:B------:R-:W-:Y:S02]  /*2020*/  UMOV UR7, 0x40000040 ;  /* 0x4000004000077882 */ /* 0x000fe40000000000 */
[----:B------:R-:W-:Y:S02]  /*2030*/  ULOP3.LUT UR20, UR4, 0x10000, URZ, 0xfc, !UPT ;  /* 0x0001000004147892 */ /* 0x000fe4000f8efc3f */
[----:B------:R-:W-:Y:S02]  /*2040*/  UIADD3 UR4, UR16, 0x2, URZ ;  /* 0x0000000210047890 */ /* 0x000fe4000fffe03f */
[----:B------:R-:W-:Y:S02]  /*2050*/  ULEA UR18, UR48, UR20, 0xa ;  /* 0x0000001430127291 */ /* 0x000fe4000f8e503f */
[----:B------:R-:W-:-:S02]  /*2060*/  UIADD3 UR8, UR16, 0x4, URZ ;  /* 0x0000000410087890 */ /* 0x000fc4000fffe03f */
[----:B------:R-:W-:Y:S02]  /*2070*/  UIADD3 UR6, UR18, 0x2, URZ ;  /* 0x0000000212067890 */ /* 0x000fe4000fffe03f */
[----:B------:R-:W-:Y:S01]  /*2080*/  UIADD3 UR10, UR18, 0x4, URZ ;  /* 0x00000004120a7890 */ /* 0x000fe2000fffe03f */
[----:B------:R-:W-:Y:S02]  /*2090*/  UMOV UR9, 0x40000040 ;  /* 0x4000004000097882 */ /* 0x000fe40000000000 */
[----:B------:R-:W-:Y:S01]  /*20a0*/  HGMMA.64x128x16.F32.BF16 R24, gdesc[UR16], RZ, !UPT, gsb0 ;  /* 0x01e00000101879f0 */ /* 0x000fe2000c0018ff */
[----:B------:R-:W-:Y:S01]  /*20b0*/  UMOV UR11, 0x40000040 ;  /* 0x40000040000b7882 */ /* 0x000fe20000000000 */
        /* <DEDUP_REMOVED lines=16> */
.L_x_1242:
[----:B------:R-:W-:Y:S01]  /*21c0*/  UISETP.NE.AND UP1, UPT, UR53, URZ, UPT ;  /* 0x0000003f3500728c */ /* 0x000fe2000bf25270 */
[----:B------:R-:W-:Y:S01]  /*21d0*/  R2UR UR6, R91 ;  /* 0x000000005b0672ca */ /* 0x000fe200000e0000 */
[----:B------:R-:W-:Y:S01]  /*21e0*/  ULDC UR7, c[0x0][0x9d8] ;  /* 0x0002760000077ab9 */ /* 0x000fe20000000800 */
[----:B------:R-:W-:Y:S01]  /*21f0*/  UISETP.NE.AND UP0, UPT, UR52, URZ, UPT ;  /* 0x0000003f3400728c */ /* 0x000fe2000bf05270 */
[----:B------:R-:W-:Y:S01]  /*2200*/  FMUL.FTZ R10, R39, UR7 ;  /* 0x00000007270a7c20 */ /* 0x000fe20008410000 */
[----:B------:R-:W-:Y:S01]  /*2210*/  FMUL.FTZ R39, R75, UR7 ;  /* 0x000000074b277c20 */ /* 0x000fe20008410000 */
[----:B------:R-:W-:Y:S01]  /*2220*/  PLOP3.LUT P1, PT, PT, PT, UP1, 0x80, 0x0 ;  /* 0x000000000000781c */ /* 0x000fe20003f2f018 */
[----:B------:R-:W-:Y:S01]  /*2230*/  FMUL.FTZ R75, R77, UR7 ;  /* 0x000000074d4b7c20 */ /* 0x000fe20008410000 */
[----:B------:R-:W-:Y:S01]  /*2240*/  PLOP3.LUT P2, PT, PT, PT, UP1, 0x80, 0x0 ;  /* 0x000000000000781c */ /* 0x000fe20003f4f018 */
[----:B------:R-:W-:Y:S02]  /*2250*/  VIADD R77, R17, UR39 ;  /* 0x00000027114d7c36 */ /* 0x000fe40008000000 */
[----:B------:R-:W-:Y:S01]  /*2260*/  FMUL.FTZ R8, R34, UR7 ;  /* 0x0000000722087c20 */ /* 0x000fe20008410000 */
[----:B------:R-:W-:Y:S01]  /*2270*/  @UP1 ULDC UR10, c[0x0][0x44c] ;  /* 0x00011300000a1ab9 */ /* 0x000fe20000000800 */
[----:B------:R-:W-:Y:S01]  /*2280*/  FMUL.FTZ R13, R46, UR7 ;  /* 0x000000072e0d7c20 */ /* 0x000fe20008410000 */
[----:B------:R-:W-:Y:S01]  /*2290*/  FMUL.FTZ R46, R49, UR7 ;  /* 0x00000007312e7c20 */ /* 0x000fe20008410000 */
[----:B------:R-:W-:Y:S01]  /*22a0*/  FMUL.FTZ R49, R57, UR7 ;  /* 0x0000000739317c20 */ /* 0x000fe20008410000 */
[----:B------:R-:W-:Y:S01]  /*22b0*/  FMUL.FTZ R7, R35, UR7 ;  /* 0x0000000723077c20 */ /* 0x000fe20008410000 */
[----:B------:R-:W-:Y:S01]  /*22c0*/  UIADD3 UR6, UR6, 0x16840, URZ ;  /* 0x0001684006067890 */ /* 0x000fe2000fffe03f */
[----:B------:R-:W-:Y:S01]  /*22d0*/  FMUL.FTZ R12, R43, UR7 ;  /* 0x000000072b0c7c20 */ /* 0x000fe20008410000 */
[----:B------:R-:W-:-:S02]  /*22e0*/  IMAD.MOV.U32 R35, RZ, RZ, -0x80 ;  /* 0xffffff80ff237424 */ /* 0x000fc400078e00ff */
[----:B------:R-:W-:Y:S01]  /*22f0*/  FMUL.FTZ R43, R44, UR7 ;  /* 0x000000072c2b7c20 */ /* 0x000fe20008410000 */
[----:B------:R-:W-:Y:S01]  /*2300*/  @P1 IMAD.HI.U32 R34, R77, UR10, RZ ;  /* 0x0000000a4d221c27 */ /* 0x000fe2000f8e00ff */
[----:B------:R-:W-:-:S03]  /*2310*/  @UP1 ULDC UR10, c[0x0][0x450] ;  /* 0x00011400000a1ab9 */ /* 0x000fc60000000800 */
[----:B------:R-:W-:Y:S01]  /*2320*/  FMUL.FTZ R9, R38, UR7 ;  /* 0x0000000726097c20 */ /* 0x000fe20008410000 */
[----:B------:R-:W-:Y:S01]  /*2330*/  FMUL.FTZ R96, R40, UR7 ;  /* 0x0000000728607c20 */ /* 0x000fe20008410000 */
[----:B------:R-:W-:Y:S01]  /*2340*/  FMUL.FTZ R44, R45, UR7 ;  /* 0x000000072d2c7c20 */ /* 0x000fe20008410000 */
[----:B------:R-:W-:Y:S01]  /*2350*/  @P2 SHF.R.U32.HI R77, RZ, UR10, R34 ;  /* 0x0000000aff4d2c19 */ /* 0x000fe20008011622 */
[----:B------:R-:W-:Y:S01]  /*2360*/  FMUL.FTZ R2, R24, UR7 ;  /* 0x0000000718027c20 */ /* 0x000fe20008410000 */
[----:B------:R-:W-:Y:S01]  /*2370*/  FMUL.FTZ R89, R29, UR7 ;  /* 0x000000071d597c20 */ /* 0x000fe20008410000 */
[----:B------:R-:W-:Y:S01]  /*2380*/  FMUL.FTZ R14, R47, UR7 ;  /* 0x000000072f0e7c20 */ /* 0x000fe20008410000 */
[----:B------:R-:W-:Y:S01]  /*2390*/  FMUL.FTZ R45, R48, UR7 ;  /* 0x00000007302d7c20 */ /* 0x000fe20008410000 */
[----:B------:R-:W2:Y:S01]  /*23a0*/  SHFL.IDX PT, R57, R77, RZ, 0x1c1f ;  /* 0x001c1fff4d397589 */ /* 0x000ea200000e0000 */
[----:B------:R-:W-:Y:S01]  /*23b0*/  FMUL.FTZ R38, R74, UR7 ;  /* 0x000000074a267c20 */ /* 0x000fe20008410000 */
[----:B------:R-:W-:Y:S01]  /*23c0*/  FMUL.FTZ R40, R83, UR7 ;  /* 0x0000000753287c20 */ /* 0x000fe20008410000 */
[----:B------:R-:W-:Y:S01]  /*23d0*/  UPRMT UR6, UR43, 0x654, UR6 ;  /* 0x000006542b067896 */ /* 0x000fe20008000006 */
[----:B------:R-:W-:Y:S01]  /*23e0*/  FMUL.FTZ R3, R25, UR7 ;  /* 0x0000000719037c20 */ /* 0x000fe20008410000 */
[----:B01----:R-:W-:Y:S01]  /*23f0*/  FMUL.FTZ R0, R26, UR7 ;  /* 0x000000071a007c20 */ /* 0x003fe20008410000 */
        /* <DEDUP_REMOVED lines=18> */
[----:B------:R-:W-:-:S02]  /*2520*/  IMAD R83, R88, R35, 0x80 ;  /* 0x0000008058537424 */ /* 0x000fc400078e0223 */
        /* <DEDUP_REMOVED lines=25> */
[----:B------:R-:W-:Y:S01]  /*26c0*/  IMAD.U32 R35, RZ, RZ, UR47 ;  /* 0x0000002fff237e24 */ /* 0x000fe2000f8e00ff */
[----:B------:R-:W-:Y:S01]  /*26d0*/  PLOP3.LUT P1, PT, PT, PT, UP0, 0x40, 0x0 ;  /* 0x000000000000781c */ /* 0x000fe20003f2e808 */
[----:B------:R-:W0:Y:S01]  /*26e0*/  MUFU.TANH R2, R2 ;  /* 0x0000000200027308 */ /* 0x000e220000002400 */
[C-C-:B------:R-:W-:Y:S01]  /*26f0*/  IADD3 R34, -R16.reuse, 0x1, R83.reuse ;  /* 0x0000000110227810 */ /* 0x140fe20007ffe153 */
[----:B------:R-:W-:Y:S01]  /*2700*/  ULDC UR23, c[0x0][0x9dc] ;  /* 0x0002770000177ab9 */ /* 0x000fe20000000800 */
[----:B------:R-:W-:Y:S01]  /*2710*/  SYNCS.ARRIVE.TRANS64.RED.A1T0 RZ, [UR6], RZ ;  /* 0x000000ffffff79a7 */ /* 0x000fe20008100406 */
[----:B------:R-:W-:Y:S01]  /*2720*/  ULOP3.LUT UR6, URZ, UR23, URZ, 0x33, !UPT ;  /* 0x000000173f067292 */ /* 0x000fe2000f8e333f */
[----:B------:R-:W-:Y:S01]  /*2730*/  IADD3 R34, -R35, UR40, R34 ;  /* 0x0000002823227c10 */ /* 0x000fe2000fffe122 */
[----:B------:R-:W-:Y:S01]  /*2740*/  ULDC UR14, c[0x0][0x9e0] ;  /* 0x00027800000e7ab9 */ /* 0x000fe20000000800 */
[----:B------:R-:W-:Y:S01]  /*2750*/  IADD3 R82, -R16, UR40, R83 ;  /* 0x0000002810527c10 */ /* 0x000fe2000fffe153 */
[----:B------:R-:W1:Y:S01]  /*2760*/  MUFU.TANH R3, R3 ;  /* 0x0000000300037308 */ /* 0x000e620000002400 */
[----:B------:R-:W-:Y:S01]  /*2770*/  LEA R79, R88, 0xffffff80, 0x7 ;  /* 0xffffff80584f7811 */ /* 0x000fe200078e38ff */
[----:B------:R-:W-:-:S02]  /*2780*/  VIADD R87, R34, UR14 ;  /* 0x0000000e22577c36 */ /* 0x000fc40008000000 */
[----:B------:R-:W-:-:S03]  /*2790*/  VIADD R86, R34, UR6 ;  /* 0x0000000622567c36 */ /* 0x000fc60008000000 */
[----:B--2---:R-:W-:Y:S01]  /*27a0*/  VIADDMNMX R80, R57, R87, R82, PT ;  /* 0x0000005739507246 */ /* 0x004fe20003800152 */
[----:B------:R-:W2:Y:S01]  /*27b0*/  MUFU.TANH R0, R0 ;  /* 0x0000000000007308 */ /* 0x000ea20000002400 */
[----:B------:R-:W-:-:S07]  /*27c0*/  IMAD.IADD R81, R86, 0x1, R57 ;  /* 0x0000000156517824 */ /* 0x000fce00078e0239 */
        /* <DEDUP_REMOVED lines=62> */
[----:B------:R-:W-:Y:S01]  /*2bb0*/  IMAD.U32 R34, RZ, RZ, UR47 ;  /* 0x0000002fff227e24 */ /* 0x000fe2000f8e00ff */
[----:B------:R-:W-:Y:S04]  /*2bc0*/  BSSY B0, `(.L_x_1244) ;  /* 0x0000013000007945 */ /* 0x000fe80003800000 */
[----:B------:R-:W-:-:S04]  /*2bd0*/  IADD3 R57, -R34, UR40, R57 ;  /* 0x0000002822397c10 */ /* 0x000fc8000fffe139 */
        /* <DEDUP_REMOVED lines=11> */
.L_x_1245:
[----:B------:R-:W-:Y:S02]  /*2c90*/  ULDC UR6, c[0x0][0x9e4] ;  /* 0x0002790000067ab9 */ /* 0x000fe40000000800 */
[----:B------:R-:W-:-:S05]  /*2ca0*/  IMAD.U32 R58, RZ, RZ, UR6 ;  /* 0x00000006ff3a7e24 */ /* 0x000fca000f8e00ff */
[----:B------:R-:W-:-:S13]  /*2cb0*/  ISETP.NE.AND P1, PT, R58, 0x1, PT ;  /* 0x000000013a00780c */ /* 0x000fda0003f25270 */
[----:B------:R-:W1:Y:S02]  /*2cc0*/  @P1 LDC.64 R34, c[0x0][0x9e8] ;  /* 0x00027a00ff221b82 */ /* 0x000e640000000a00 */
[----:B-1----:R-:W-:-:S05]  /*2cd0*/  @P1 IMAD.HI.U32 R34, R57, R34, RZ ;  /* 0x0000002239221227 */ /* 0x002fca00078e00ff */
[----:B------:R-:W-:-:S07]  /*2ce0*/  @P1 SHF.R.U32.HI R57, RZ, R35, R34 ;  /* 0x00000023ff391219 */ /* 0x000fce0000011622 */
.L_x_1246:
[----:B------:R-:W-:Y:S05]  /*2cf0*/  BSYNC B0 ;  /* 0x0000000000007941 */ /* 0x000fea0003800000 */
.L_x_1244:
[----:B------:R-:W-:-:S04]  /*2d00*/  IMAD R57, R57, R58, -R79 ;  /* 0x0000003a39397224 */ /* 0x000fc800078e0a4f */
[----:B------:R-:W-:-:S05]  /*2d10*/  IMAD.IADD R57, R57, 0x1, -R16 ;  /* 0x0000000139397824 */ /* 0x000fca00078e0a10 */
[----:B------:R-:W-:Y:S02]  /*2d20*/  VIADDMNMX R80, R57, R58, R80, PT ;  /* 0x0000003a39507246 */ /* 0x000fe40003800150 */
[----:B------:R-:W-:-:S07]  /*2d30*/  VIMNMX R81, R81, R57, !PT ;  /* 0x0000003951517248 */ /* 0x000fce0007fe0100 */
.L_x_1243:
        /* <DEDUP_REMOVED lines=158> */
[----:B------:R-:W-:Y:S01]  /*3720*/  ISETP.GE.AND P3, PT, R83, 0x71, PT ;  /* 0x000000715300780c */ /* 0x000fe20003f66270 */
[----:B------:R-:W0:Y:S01]  /*3730*/  SHFL.IDX PT, R75, R77, 0x1, 0x1c1f ;  /* 0x003c1f004d4b7f89 */ /* 0x000e2200000e0000 */
[----:B------:R-:W-:Y:S02]  /*3740*/  @P4 LOP3.LUT R23, R23, 0x20, RZ, 0xfc, !PT ;  /* 0x0000002017174812 */ /* 0x000fe400078efcff */
[----:B------:R-:W-:Y:S02]  /*3750*/  ISETP.GT.AND P4, PT, R81, 0x70, !P3 ;  /* 0x000000705100780c */ /* 0x000fe40005f84270 */
[----:B------:R-:W-:Y:S02]  /*3760*/  LOP3.LUT R23, R23, 0xfffffffd, RZ, 0xc0, !PT ;  /* 0xfffffffd17177812 */ /* 0x000fe400078ec0ff */
[----:B------:R-:W-:-:S04]  /*3770*/  ISETP.LT.OR P4, PT, R80, 0x71, P4 ;  /* 0x000000715000780c */ /* 0x000fc80002781670 */
[----:B------:R-:W-:Y:S02]  /*3780*/  FSEL R51, R76, -INF , !P4 ;  /* 0xff8000004c337808 */ /* 0x000fe40006000000 */
[----:B------:R-:W-:-:S04]  /*3790*/  ISETP.GE.AND P4, PT, R83, 0x72, PT ;  /* 0x000000725300780c */ /* 0x000fc80003f86270 */
[----:B------:R-:W-:-:S04]  /*37a0*/  ISETP.GT.AND P5, PT, R81, 0x71, !P4 ;  /* 0x000000715100780c */ /* 0x000fc800067a4270 */
[----:B------:R-:W-:Y:S02]  /*37b0*/  ISETP.LT.OR P5, PT, R80, 0x72, P5 ;  /* 0x000000725000780c */ /* 0x000fe40002fa1670 */
[----:B0-----:R-:W-:Y:S01]  /*37c0*/  VIADDMNMX R72, R75, R87, R82, PT ;  /* 0x000000574b487246 */ /* 0x001fe20003800152 */
[----:B------:R-:W-:Y:S01]  /*37d0*/  IMAD.IADD R73, R86, 0x1, R75 ;  /* 0x0000000156497824 */ /* 0x000fe200078e024b */
        /* <DEDUP_REMOVED lines=32> */
.L_x_1249:
[----:B------:R-:W-:Y:S02]  /*39e0*/  ULDC UR6, c[0x0][0x9e4] ;  /* 0x0002790000067ab9 */ /* 0x000fe40000000800 */
[----:B------:R-:W-:-:S05]  /*39f0*/  IMAD.U32 R76, RZ, RZ, UR6 ;  /* 0x00000006ff4c7e24 */ /* 0x000fca000f8e00ff */
[----:B------:R-:W-:-:S13]  /*3a00*/  ISETP.NE.AND P6, PT, R76, 0x1, PT ;  /* 0x000000014c00780c */ /* 0x000fda0003fc5270 */
[----:B------:R-:W0:Y:S02]  /*3a10*/  @P6 LDC.64 R2, c[0x0][0x9e8] ;  /* 0x00027a00ff026b82 */ /* 0x000e240000000a00 */
[----:B0-----:R-:W-:-:S05]  /*3a20*/  @P6 IMAD.HI.U32 R2, R75, R2, RZ ;  /* 0x000000024b026227 */ /* 0x001fca00078e00ff */
[----:B------:R-:W-:-:S07]  /*3a30*/  @P6 SHF.R.U32.HI R75, RZ, R3, R2 ;  /* 0x00000003ff4b6219 */ /* 0x000fce0000011602 */
.L_x_1250:
[----:B------:R-:W-:Y:S05]  /*3a40*/  BSYNC B0 ;  /* 0x0000000000007941 */ /* 0x000fea0003800000 */
.L_x_1248:
[----:B------:R-:W-:-:S04]  /*3a50*/  IMAD R75, R75, R76, -R79 ;  /* 0x0000004c4b4b7224 */ /* 0x000fc800078e0a4f */
[----:B------:R-:W-:-:S05]  /*3a60*/  IMAD.IADD R75, R75, 0x1, -R16 ;  /* 0x000000014b4b7824 */ /* 0x000fca00078e0a10 */
[----:B------:R-:W-:Y:S02]  /*3a70*/  VIADDMNMX R72, R75, R76, R72, PT ;  /* 0x0000004c4b487246 */ /* 0x000fe40003800148 */
[----:B------:R-:W-:-:S07]  /*3a80*/  VIMNMX R73, R73, R75, !PT ;  /* 0x0000004b49497248 */ /* 0x000fce0007fe0100 */
.L_x_1247:
[----:B------:R-:W-:Y:S01]  /*3a90*/  ISETP.GT.AND P1, PT, R73, 0x1, !P1 ;  /* 0x000000014900780c */ /* 0x000fe20004f24270 */
[----:B------:R-:W-:Y:S01]  /*3aa0*/  ULDC UR21, c[0x0][0x988] ;  /* 0x0002620000157ab9 */ /* 0x000fe20000000800 */
[----:B------:R-:W-:Y:S01]  /*3ab0*/  LOP3.LUT P6, RZ, R23, 0x4, RZ, 0xc0, !PT ;  /* 0x0000000417ff7812 */ /* 0x000fe200078cc0ff */
[----:B------:R-:W-:Y:S01]  /*3ac0*/  UISETP.NE.AND UP1, UPT, UR53, URZ, UPT ;  /* 0x0000003f3500728c */ /* 0x000fe2000bf25270 */
[----:B------:R-:W-:Y:S01]  /*3ad0*/  ISETP.LT.OR P1, PT, R72, 0x2, P1 ;  /* 0x000000024800780c */ /* 0x000fe20000f21670 */
[----:B------:R-:W-:Y:S01]  /*3ae0*/  UISETP.NE.AND UP0, UPT, UR52, URZ, UPT ;  /* 0x0000003f3400728c */ /* 0x000fe2000bf05270 */
[C---:B------:R-:W-:Y:S01]  /*3af0*/  ISETP.GT.AND P2, PT, R73.reuse, 0x8, !P2 ;  /* 0x000000084900780c */ /* 0x040fe20005744270 */
[----:B------:R-:W-:Y:S01]  /*3b00*/  UMOV UR10, UR39 ;  /* 0x00000027000a7c82 */ /* 0x000fe20008000000 */
        /* <DEDUP_REMOVED lines=9> */
[C---:B------:R-:W-:Y:S01]  /*3ba0*/  LOP3.LUT P1, RZ, R23.reuse, 0x8, RZ, 0xc0, !PT ;  /* 0x0000000817ff7812 */ /* 0x040fe2000782c0ff */
[----:B------:R-:W-:Y:S01]  /*3bb0*/  @UP1 USHF.R.U32.HI UR10, URZ, UR11, UR7 ;  /* 0x0000000b3f0a1299 */ /* 0x000fe20008011607 */
[----:B------:R-:W-:-:S02]  /*3bc0*/  LOP3.LUT P2, RZ, R23, 0x40000, RZ, 0xc0, !PT ;  /* 0x0004000017ff7812 */ /* 0x000fc4000784c0ff */
[----:B------:R-:W-:Y:S01]  /*3bd0*/  ISETP.GT.AND P1, PT, R73, 0x10, !P1 ;  /* 0x000000104900780c */ /* 0x000fe20004f24270 */
[----:B------:R-:W-:Y:S01]  /*3be0*/  UIADD3 UR56, UR56, UR10, URZ ;  /* 0x0000000a38387290 */ /* 0x000fe2000fffe03f */
[----:B------:R-:W-:Y:S02]  /*3bf0*/  LOP3.LUT P6, RZ, R23, 0x20000, RZ, 0xc0, !PT ;  /* 0x0002000017ff7812 */ /* 0x000fe400078cc0ff */
[----:B------:R-:W-:Y:S01]  /*3c00*/  ISETP.LT.OR P1, PT, R72, 0x11, P1 ;  /* 0x000000114800780c */ /* 0x000fe20000f21670 */
[----:B------:R-:W-:Y:S01]  /*3c10*/  UIADD3 UR14, UR56, UR14, URZ ;  /* 0x0000000e380e7290 */ /* 0x000fe2000fffe03f */
[----:B------:R-:W-:Y:S02]  /*3c20*/  ISETP.GT.AND P3, PT, R73, 0x70, !P3 ;  /* 0x000000704900780c */ /* 0x000fe40005f64270 */
[----:B------:R-:W-:Y:S02]  /*3c30*/  FSEL R8, R8, -INF , !P1 ;  /* 0xff80000008087808 */ /* 0x000fe40004800000 */
[----:B------:R-:W-:-:S02]  /*3c40*/  LOP3.LUT P1, RZ, R23, 0x10, RZ, 0xc0, !PT ;  /* 0x0000001017ff7812 */ /* 0x000fc4000782c0ff */
[C---:B------:R-:W-:Y:S02]  /*3c50*/  ISETP.GT.AND P4, PT, R73.reuse, 0x71, !P4 ;  /* 0x000000714900780c */ /* 0x040fe40006784270 */
[C---:B------:R-:W-:Y:S02]  /*3c60*/  ISETP.GT.AND P1, PT, R73.reuse, 0x11, !P1 ;  /* 0x000000114900780c */ /* 0x040fe40004f24270 */
[C---:B------:R-:W-:Y:S02]  /*3c70*/  ISETP.LT.OR P3, PT, R72.reuse, 0x71, P3 ;  /* 0x000000714800780c */ /* 0x040fe40001f61670 */
[----:B------:R-:W-:Y:S02]  /*3c80*/  ISETP.LT.OR P1, PT, R72, 0x12, P1 ;  /* 0x000000124800780c */ /* 0x000fe40000f21670 */
[----:B------:R-:W-:Y:S02]  /*3c90*/  ISETP.GT.AND P5, PT, R73, 0x78, !P5 ;  /* 0x000000784900780c */ /* 0x000fe40006fa4270 */
        /* <DEDUP_REMOVED lines=8> */
[----:B------:R-:W-:Y:S02]  /*3d20*/  LOP3.LUT P1, RZ, R23, 0x1000000, RZ, 0xc0, !PT ;  /* 0x0100000017ff7812 */ /* 0x000fe4000782c0ff */
[----:B------:R-:W-:Y:S02]  /*3d30*/  FMNMX.FTZ R6, R60, R7, !PT ;  /* 0x000000073c067209 */ /* 0x000fe40007810000 */
[----:B------:R-:W-:Y:S02]  /*3d40*/  ISETP.GT.AND P1, PT, R73, 0x19, !P1 ;  /* 0x000000194900780c */ /* 0x000fe40004f24270 */
[----:B------:R-:W-:Y:S02]  /*3d50*/  FMNMX.FTZ R7, R61, R6, !PT ;  /* 0x000000063d077209 */ /* 0x000fe40007810000 */
        /* <DEDUP_REMOVED lines=16> */
[----:B------:R-:W-:Y:S02]  /*3e60*/  FSEL R12, R12, -INF , !P1 ;  /* 0xff8000000c0c7808 */ /* 0x000fe40004800000 */
        /* <DEDUP_REMOVED lines=45> */
[C---:B------:R-:W-:Y:S01]  /*4140*/  LOP3.LUT P1, RZ, R23.reuse, 0x4000, RZ, 0xc0, !PT ;  /* 0x0000400017ff7812 */ /* 0x040fe2000782c0ff */
[----:B------:R-:W0:Y:S01]  /*4150*/  SHFL.BFLY PT, R6, R7, 0x2, 0x1f ;  /* 0x0c401f0007067f89 */ /* 0x000e2200000e0000 */
[----:B------:R-:W-:Y:S02]  /*4160*/  LOP3.LUT P2, RZ, R23, 0x80, RZ, 0xc0, !PT ;  /* 0x0000008017ff7812 */ /* 0x000fe4000784c0ff */
[----:B------:R-:W-:Y:S02]  /*4170*/  ISETP.GT.AND P1, PT, R73, 0x41, !P1 ;  /* 0x000000414900780c */ /* 0x000fe40004f24270 */
[----:B------:R-:W-:Y:S02]  /*4180*/  LOP3.LUT P6, RZ, R23, 0x40, RZ, 0xc0, !PT ;  /* 0x0000004017ff7812 */ /* 0x000fe400078cc0ff */
[----:B------:R-:W-:-:S02]  /*4190*/  ISETP.LT.OR P1, PT, R72, 0x42, P1 ;  /* 0x000000424800780c */ /* 0x000fc40000f21670 */
[----:B------:R-:W-:Y:S02]  /*41a0*/  ISETP.LT.OR P4, PT, R72, 0x72, P4 ;  /* 0x000000724800780c */ /* 0x000fe40002781670 */
[----:B------:R-:W-:Y:S02]  /*41b0*/  FSEL R26, R26, -INF , !P1 ;  /* 0xff8000001a1a7808 */ /* 0x000fe40004800000 */
[----:B------:R-:W-:Y:S02]  /*41c0*/  LOP3.LUT P1, RZ, R23, 0x2000, RZ, 0xc0, !PT ;  /* 0x0000200017ff7812 */ /* 0x000fe4000782c0ff */
[----:B------:R-:W-:Y:S02]  /*41d0*/  FSEL R37, R37, -INF , !P3 ;  /* 0xff80000025257808 */ /* 0x000fe40005800000 */
[----:B------:R-:W-:Y:S02]  /*41e0*/  ISETP.GT.AND P1, PT, R73, 0x48, !P1 ;  /* 0x000000484900780c */ /* 0x000fe40004f24270 */
[----:B------:R-:W-:-:S02]  /*41f0*/  ISETP.LT.OR P5, PT, R72, 0x79, P5 ;  /* 0x000000794800780c */ /* 0x000fc40002fa1670 */
[----:B------:R-:W-:Y:S02]  /*4200*/  ISETP.LT.OR P1, PT, R72, 0x49, P1 ;  /* 0x000000494800780c */ /* 0x000fe40000f21670 */
[----:B------:R-:W-:Y:S02]  /*4210*/  FSEL R40, R40, -INF , !P4 ;  /* 0xff80000028287808 */ /* 0x000fe40006000000 */
[----:B------:R-:W-:Y:S02]  /*4220*/  FSEL R27, R27, -INF , !P1 ;  /* 0xff8000001b1b7808 */ /* 0x000fe40004800000 */
[----:B------:R-:W-:Y:S02]  /*4230*/  LOP3.LUT P1, RZ, R23, 0x1000, RZ, 0xc0, !PT ;  /* 0x0000100017ff7812 */ /* 0x000fe4000782c0ff */
[----:B0-----:R-:W-:Y:S02]  /*4240*/  FMNMX.FTZ R77, R7, R6, !PT ;  /* 0x00000006074d7209 */ /* 0x001fe40007810000 */
[----:B------:R-:W-:-:S03]  /*4250*/  ISETP.GT.AND P1, PT, R73, 0x49, !P1 ;  /* 0x000000494900780c */ /* 0x000fc60004f24270 */
[----:B------:R-:W0:Y:S01]  /*4260*/  SHFL.BFLY PT, R6, R77, 0x1, 0x1f ;  /* 0x0c201f004d067f89 */ /* 0x000e2200000e0000 */
[----:B------:R-:W-:-:S04]  /*4270*/  ISETP.LT.OR P1, PT, R72, 0x4a, P1 ;  /* 0x0000004a4800780c */ /* 0x000fc80000f21670 */
[----:B------:R-:W-:Y:S02]  /*4280*/  FSEL R28, R28, -INF , !P1 ;  /* 0xff8000001c1c7808 */ /* 0x000fe40004800000 */
[----:B------:R-:W-:-:S04]  /*4290*/  LOP3.LUT P1, RZ, R23, 0x800, RZ, 0xc0, !PT ;  /* 0x0000080017ff7812 */ /* 0x000fc8000782c0ff */
[----:B------:R-:W-:-:S04]  /*42a0*/  ISETP.GT.AND P1, PT, R73, 0x50, !P1 ;  /* 0x000000504900780c */ /* 0x000fc80004f24270 */
[----:B------:R-:W-:-:S04]  /*42b0*/  ISETP.LT.OR P1, PT, R72, 0x51, P1 ;  /* 0x000000514800780c */ /* 0x000fc80000f21670 */
[----:B------:R-:W-:Y:S02]  /*42c0*/  FSEL R31, R31, -INF , !P1 ;  /* 0xff8000001f1f7808 */ /* 0x000fe40004800000 */
[----:B------:R-:W-:Y:S02]  /*42d0*/  LOP3.LUT P1, RZ, R23, 0x400, RZ, 0xc0, !PT ;  /* 0x0000040017ff7812 */ /* 0x000fe4000782c0ff */
[----:B0-----:R-:W-:Y:S02]  /*42e0*/  FMNMX.FTZ R6, R77, R6, !PT ;  /* 0x000000064d067209 */ /* 0x001fe40007810000 */
[----:B------:R-:W-:-:S03]  /*42f0*/  ISETP.GT.AND P1, PT, R73, 0x51, !P1 ;  /* 0x000000514900780c */ /* 0x000fc60004f24270 */
[----:B------:R-:W-:Y:S01]  /*4300*/  FMUL.FTZ R76, R6, UR21 ;  /* 0x00000015064c7c20 */ /* 0x000fe20008410000 */
        /* <DEDUP_REMOVED lines=20> */
[----:B------:R-:W-:-:S02]  /*4450*/  FSETP.NEU.FTZ.AND P1, PT, R6, -INF , PT ;  /* 0xff8000000600780b */ /* 0x000fc40003f3d000 */
[----:B------:R-:W-:Y:S02]  /*4460*/  FSEL R30, R30, -INF , !P2 ;  /* 0xff8000001e1e7808 */ /* 0x000fe40005000000 */
[----:B------:R-:W-:Y:S02]  /*4470*/  FSEL R76, R76, RZ, P1 ;  /* 0x000000ff4c4c7208 */ /* 0x000fe40000800000 */
[----:B------:R-:W-:Y:S02]  /*4480*/  ISETP.GT.AND P1, PT, R73, RZ, !P6 ;  /* 0x000000ff4900720c */ /* 0x000fe40007724270 */
[----:B------:R-:W-:Y:S01]  /*4490*/  LOP3.LUT P6, RZ, R23, 0x1, RZ, 0xc0, !PT ;  /* 0x0000000117ff7812 */ /* 0x000fe200078cc0ff */
[--C-:B------:R-:W-:Y:S01]  /*44a0*/  FFMA.FTZ R150, R58, UR21, -R76.reuse ;  /* 0x000000153a967c23 */ /* 0x100fe2000801084c */
[----:B------:R-:W-:Y:S01]  /*44b0*/  ISETP.LT.OR P1, PT, R72, 0x1, P1 ;  /* 0x000000014800780c */ /* 0x000fe20000f21670 */
[--C-:B------:R-:W-:Y:S01]  /*44c0*/  FFMA.FTZ R132, R56, UR21, -R76.reuse ;  /* 0x0000001538847c23 */ /* 0x100fe2000801084c */
[----:B------:R-:W-:Y:S01]  /*44d0*/  ISETP.GT.AND P6, PT, R73, 0x79, !P6 ;  /* 0x000000794900780c */ /* 0x000fe200077c4270 */
[--C-:B------:R-:W-:Y:S01]  /*44e0*/  FFMA.FTZ R134, R34, UR21, -R76.reuse ;  /* 0x0000001522867c23 */ /* 0x100fe2000801084c */
[----:B------:R-:W-:Y:S01]  /*44f0*/  FSEL R75, R0, -INF , !P1 ;  /* 0xff800000004b7808 */ /* 0x000fe20004800000 */
[--C-:B------:R-:W-:Y:S01]  /*4500*/  FFMA.FTZ R148, R74, UR21, -R76.reuse ;  /* 0x000000154a947c23 */ /* 0x100fe2000801084c */
[----:B------:R-:W-:Y:S01]  /*4510*/  LOP3.LUT P1, RZ, R23, 0x4000000, RZ, 0xc0, !PT ;  /* 0x0400000017ff7812 */ /* 0x000fe2000782c0ff */
[--C-:B------:R-:W-:Y:S01]  /*4520*/  FFMA.FTZ R57, R57, UR21, -R76.reuse ;  /* 0x0000001539397c23 */ /* 0x100fe2000801084c */
[----:B------:R-:W-:Y:S01]  /*4530*/  FMNMX.FTZ R7, R75, R4, !PT ;  /* 0x000000044b077209 */ /* 0x000fe20007810000 */
[--C-:B------:R-:W-:Y:S01]  /*4540*/  FFMA.FTZ R59, R59, UR21, -R76.reuse ;  /* 0x000000153b3b7c23 */ /* 0x100fe2000801084c */
[----:B------:R-:W-:Y:S01]  /*4550*/  ISETP.GT.AND P1, PT, R73, 0x68, !P1 ;  /* 0x000000684900780c */ /* 0x000fe20004f24270 */
[----:B------:R-:W-:Y:S01]  /*4560*/  MUFU.EX2 R148, R148 ;  /* 0x0000009400947308 */ /* 0x000fe20000000800 */
[----:B------:R-:W-:Y:S01]  /*4570*/  FMNMX.FTZ R0, R2, R7, !PT ;  /* 0x0000000702007209 */ /* 0x000fe20007810000 */
[--C-:B------:R-:W-:Y:S01]  /*4580*/  FFMA.FTZ R144, R60, UR21, -R76.reuse ;  /* 0x000000153c907c23 */ /* 0x100fe2000801084c */
[----:B------:R-:W-:Y:S01]  /*4590*/  ISETP.LT.OR P1, PT, R72, 0x69, P1 ;  /* 0x000000694800780c */ /* 0x000fe20000f21670 */
[--C-:B------:R-:W-:Y:S01]  /*45a0*/  FFMA.FTZ R61, R61, UR21, -R76.reuse ;  /* 0x000000153d3d7c23 */ /* 0x100fe2000801084c */
[----:B------:R-:W-:Y:S01]  /*45b0*/  FMNMX.FTZ R7, R5, R0, !PT ;  /* 0x0000000005077209 */ /* 0x000fe20007810000 */
[--C-:B------:R-:W-:Y:S01]  /*45c0*/  FFMA.FTZ R146, R62, UR21, -R76.reuse ;  /* 0x000000153e927c23 */ /* 0x100fe2000801084c */
[----:B------:R-:W-:Y:S01]  /*45d0*/  ISETP.LT.OR P6, PT, R72, 0x7a, P6 ;  /* 0x0000007a4800780c */ /* 0x000fe200037c1670 */
[----:B------:R-:W0:Y:S01]  /*45e0*/  MUFU.EX2 R57, R57 ;  /* 0x0000003900397308 */ /* 0x000e220000000800 */
[----:B------:R-:W-:Y:S01]  /*45f0*/  FMNMX.FTZ R0, R8, R7, !PT ;  /* 0x0000000708007209 */ /* 0x000fe20007810000 */
[--C-:B------:R-:W-:Y:S01]  /*4600*/  FFMA.FTZ R63, R63, UR21, -R76.reuse ;  /* 0x000000153f3f7c23 */ /* 0x100fe2000801084c */
[----:B------:R-:W-:Y:S01]  /*4610*/  FSEL R42, R42, -INF , !P6 ;  /* 0xff8000002a2a7808 */ /* 0x000fe20007000000 */
[--C-:B------:R-:W-:Y:S01]  /*4620*/  FFMA.FTZ R140, R64, UR21, -R76.reuse ;  /* 0x00000015408c7c23 */ /* 0x100fe2000801084c */
[----:B------:R-:W-:Y:S01]  /*4630*/  FMNMX.FTZ R0, R3, R0, !PT ;  /* 0x0000000003007209 */ /* 0x000fe20007810000 */
[--C-:B------:R-:W-:Y:S01]  /*4640*/  FFMA.FTZ R65, R65, UR21, -R76.reuse ;  /* 0x0000001541417c23 */ /* 0x100fe2000801084c */
[--C-:B------:R-:W-:Y:S01]  /*4650*/  FFMA.FTZ R142, R66, UR21, -R76.reuse ;  /* 0x00000015428e7c23 */ /* 0x100fe2000801084c */
[----:B------:R-:W1:Y:S01]  /*4660*/  MUFU.EX2 R150, R150 ;  /* 0x0000009600967308 */ /* 0x000e620000000800 */
[----:B------:R-:W-:Y:S01]  /*4670*/  FMNMX.FTZ R7, R9, R0, !PT ;  /* 0x0000000009077209 */ /* 0x000fe20007810000 */
[--C-:B------:R-:W-:Y:S01]  /*4680*/  FFMA.FTZ R67, R67, UR21, -R76.reuse ;  /* 0x0000001543437c23 */ /* 0x100fe2000801084c */
[--C-:B------:R-:W-:Y:S01]  /*4690*/  FFMA.FTZ R136, R68, UR21, -R76.reuse ;  /* 0x0000001544887c23 */ /* 0x100fe2000801084c */
[--C-:B------:R-:W-:Y:S01]  /*46a0*/  FFMA.FTZ R69, R69, UR21, -R76.reuse ;  /* 0x0000001545457c23 */ /* 0x100fe2000801084c */
[----:B------:R-:W-:Y:S01]  /*46b0*/  FMNMX.FTZ R0, R10, R7, !PT ;  /* 0x000000070a007209 */ /* 0x000fe20007810000 */
[--C-:B------:R-:W-:Y:S01]  /*46c0*/  FFMA.FTZ R138, R70, UR21, -R76.reuse ;  /* 0x00000015468a7c23 */ /* 0x100fe2000801084c */
[--C-:B------:R-:W-:Y:S01]  /*46d0*/  FFMA.FTZ R71, R71, UR21, -R76.reuse ;  /* 0x0000001547477c23 */ /* 0x100fe2000801084c */
[----:B------:R-:W2:Y:S01]  /*46e0*/  MUFU.EX2 R59, R59 ;  /* 0x0000003b003b7308 */ /* 0x000ea20000000800 */
[----:B------:R-:W-:Y:S01]  /*46f0*/  FMNMX.FTZ R7, R11, R0, !PT ;  /* 0x000000000b077209 */ /* 0x000fe20007810000 */
[--C-:B------:R-:W-:Y:S01]  /*4700*/  FFMA.FTZ R128, R44, UR21, -R76.reuse ;  /* 0x000000152c807c23 */ /* 0x100fe2000801084c */
[--C-:B------:R-:W-:Y:S01]  /*4710*/  FFMA.FTZ R35, R35, UR21, -R76.reuse ;  /* 0x0000001523237c23 */ /* 0x100fe2000801084c */
[--C-:B------:R-:W-:Y:S01]  /*4720*/  FFMA.FTZ R130, R46, UR21, -R76.reuse ;  /* 0x000000152e827c23 */ /* 0x100fe2000801084c */
[----:B------:R-:W-:Y:S01]  /*4730*/  FMNMX.FTZ R0, R12, R7, !PT ;  /* 0x000000070c007209 */ /* 0x000fe20007810000 */
[--C-:B------:R-:W-:Y:S01]  /*4740*/  FFMA.FTZ R124, R49, UR21, -R76.reuse ;  /* 0x00000015317c7c23 */ /* 0x100fe2000801084c */
[--C-:B------:R-:W-:Y:S01]  /*4750*/  FFMA.FTZ R126, R50, UR21, -R76.reuse ;  /* 0x00000015327e7c23 */ /* 0x100fe2000801084c */
[----:B------:R-:W3:Y:S01]  /*4760*/  MUFU.EX2 R144, R144 ;  /* 0x0000009000907308 */ /* 0x000ee20000000800 */
[----:B------:R-:W-:Y:S01]  /*4770*/  FMNMX.FTZ R7, R13, R0, !PT ;  /* 0x000000000d077209 */ /* 0x000fe20007810000 */
[--C-:B------:R-:W-:Y:S01]  /*4780*/  FFMA.FTZ R49, R54, UR21, -R76.reuse ;  /* 0x0000001536317c23 */ /* 0x100fe2000801084c */
[--C-:B------:R-:W-:Y:S01]  /*4790*/  FFMA.FTZ R120, R51, UR21, -R76.reuse ;  /* 0x0000001533787c23 */ /* 0x100fe2000801084c */
[--C-:B------:R-:W-:Y:S01]  /*47a0*/  FFMA.FTZ R51, R53, UR21, -R76.reuse ;  /* 0x0000001535337c23 */ /* 0x100fe2000801084c */
[----:B------:R-:W-:Y:S01]  /*47b0*/  FMNMX.FTZ R0, R14, R7, !PT ;  /* 0x000000070e007209 */ /* 0x000fe20007810000 */
[--C-:B------:R-:W-:Y:S01]  /*47c0*/  FFMA.FTZ R122, R48, UR21, -R76.reuse ;  /* 0x00000015307a7c23 */ /* 0x100fe2000801084c */
[----:B------:R-:W-:Y:S01]  /*47d0*/  FFMA.FTZ R53, R52, UR21, -R76 ;  /* 0x0000001534357c23 */ /* 0x000fe2000801084c */
[----:B------:R-:W4:Y:S01]  /*47e0*/  MUFU.EX2 R61, R61 ;  /* 0x0000003d003d7308 */ /* 0x000f220000000800 */
[----:B------:R-:W-:-:S04]  /*47f0*/  FMNMX.FTZ R7, R15, R0, !PT ;  /* 0x000000000f077209 */ /* 0x000fc80007810000 */
[----:B------:R-:W-:-:S03]  /*4800*/  FMNMX.FTZ R0, R20, R7, !PT ;  /* 0x0000000714007209 */ /* 0x000fc60007810000 */
[----:B------:R-:W5:Y:S01]  /*4810*/  MUFU.EX2 R146, R146 ;  /* 0x0000009200927308 */ /* 0x000f620000000800 */
        /* <DEDUP_REMOVED lines=12> */
[----:B------:R-:W-:Y:S02]  /*48e0*/  FMNMX.FTZ R7, R33, R0, !PT ;  /* 0x0000000021077209 */ /* 0x000fe40007810000 */
[----:B------:R-:W-:Y:S02]  /*48f0*/  FSEL R0, R29, -INF , !P1 ;  /* 0xff8000001d007808 */ /* 0x000fe40004800000 */
[----:B------:R-:W-:-:S03]  /*4900*/  FMNMX.FTZ R7, R36, R7, !PT ;  /* 0x0000000724077209 */ /* 0x000fc60007810000 */
[----:B------:R-:W-:Y:S01]  /*4910*/  MUFU.EX2 R67, R67 ;  /* 0x0000004300437308 */ /* 0x000fe20000000800 */
[----:B------:R-:W-:-:S04]  /*4920*/  FMNMX.FTZ R58, R38, R7, !PT ;  /* 0x00000007263a7209 */ /* 0x000fc80007810000 */
[----:B------:R-:W-:-:S03]  /*4930*/  FMNMX.FTZ R7, R39, R58, !PT ;  /* 0x0000003a27077209 */ /* 0x000fc60007810000 */
[----:B------:R-:W-:Y:S01]  /*4940*/  MUFU.EX2 R136, R136 ;  /* 0x0000008800887308 */ /* 0x000fe20000000800 */
[----:B------:R-:W-:-:S04]  /*4950*/  FMNMX.FTZ R7, R0, R7, !PT ;  /* 0x0000000700077209 */ /* 0x000fc80007810000 */
[----:B------:R-:W-:-:S03]  /*4960*/  FMNMX.FTZ R56, R30, R7, !PT ;  /* 0x000000071e387209 */ /* 0x000fc60007810000 */
[----:B------:R-:W-:Y:S01]  /*4970*/  MUFU.EX2 R69, R69 ;  /* 0x0000004500457308 */ /* 0x000fe20000000800 */
[----:B------:R-:W-:Y:S02]  /*4980*/  FMNMX.FTZ R7, R37, R56, !PT ;  /* 0x0000003825077209 */ /* 0x000fe40007810000 */
[----:B------:R-:W-:Y:S01]  /*4990*/  FSEL R56, R41, -INF , !P5 ;  /* 0xff80000029387808 */ /* 0x000fe20006800000 */
[--C-:B------:R-:W-:Y:S01]  /*49a0*/  FFMA.FTZ R41, R43, UR21, -R76.reuse ;  /* 0x000000152b297c23 */ /* 0x100fe2000801084c */
[----:B------:R-:W-:Y:S01]  /*49b0*/  FMNMX.FTZ R7, R40, R7, !PT ;  /* 0x0000000728077209 */ /* 0x000fe20007810000 */
[--C-:B------:R-:W-:Y:S01]  /*49c0*/  FFMA.FTZ R43, R45, UR21, -R76.reuse ;  /* 0x000000152d2b7c23 */ /* 0x100fe2000801084c */
[--C-:B------:R-:W-:Y:S01]  /*49d0*/  FFMA.FTZ R45, R47, UR21, -R76.reuse ;  /* 0x000000152f2d7c23 */ /* 0x100fe2000801084c */
[----:B------:R-:W-:Y:S01]  /*49e0*/  FFMA.FTZ R47, R55, UR21, -R76 ;  /* 0x00000015372f7c23 */ /* 0x000fe2000801084c */
        /* <DEDUP_REMOVED lines=15> */
[----:B------:R-:W-:Y:S02]  /*4ae0*/  FMUL.FTZ R55, R7, UR21 ;  /* 0x0000001507377c20 */ /* 0x000fe40008410000 */
[----:B------:R-:W-:Y:S03]  /*4af0*/  MUFU.EX2 R130, R130 ;  /* 0x0000008200827308 */ /* 0x000fe60000000800 */
[----:B------:R-:W-:Y:S02]  /*4b00*/  FSEL R55, R55, RZ, P1 ;  /* 0x000000ff37377208 */ /* 0x000fe40000800000 */
[----:B------:R-:W-:-:S03]  /*4b10*/  PLOP3.LUT P1, PT, PT, PT, UP0, 0x40, 0x0 ;  /* 0x000000000000781c */ /* 0x000fc60003f2e808 */
[----:B------:R-:W-:Y:S01]  /*4b20*/  MUFU.EX2 R45, R45 ;  /* 0x0000002d002d7308 */ /* 0x000fe20000000800 */
[--C-:B------:R-:W-:Y:S01]  /*4b30*/  FFMA.FTZ R145, R8, UR21, -R55.reuse ;  /* 0x0000001508917c23 */ /* 0x100fe20008010837 */
[----:B------:R-:W-:Y:S01]  /*4b40*/  FFMA.FTZ R8, R3, UR21, -R55 ;  /* 0x0000001503087c23 */ /* 0x000fe20008010837 */
[----:B------:R-:W-:Y:S01]  /*4b50*/  FADD.FTZ R3, R148, R57 ;  /* 0x0000003994037221 */ /* 0x000fe20000010000 */
[--C-:B------:R-:W-:Y:S01]  /*4b60*/  FFMA.FTZ R151, R2, UR21, -R55.reuse ;  /* 0x0000001502977c23 */ /* 0x100fe20008010837 */
[--C-:B------:R-:W-:Y:S01]  /*4b70*/  FFMA.FTZ R149, R75, UR21, -R55.reuse ;  /* 0x000000154b957c23 */ /* 0x100fe20008010837 */
[----:B------:R-:W-:Y:S01]  /*4b80*/  FFMA.FTZ R4, R4, UR21, -R55 ;  /* 0x0000001504047c23 */ /* 0x000fe20008010837 */
[----:B-1----:R-:W-:Y:S01]  /*4b90*/  FADD.FTZ R2, R150, R3 ;  /* 0x0000000396027221 */ /* 0x002fe20000010000 */
[--C-:B------:R-:W-:Y:S01]  /*4ba0*/  FFMA.FTZ R34, R5, UR21, -R55.reuse ;  /* 0x0000001505227c23 */ /* 0x100fe20008010837 */
[----:B------:R-:W-:Y:S01]  /*4bb0*/  MUFU.EX2 R145, R145 ;  /* 0x0000009100917308 */ /* 0x000fe20000000800 */
[--C-:B------:R-:W-:Y:S01]  /*4bc0*/  FFMA.FTZ R147, R9, UR21, -R55.reuse ;  /* 0x0000001509937c23 */ /* 0x100fe20008010837 */
[----:B--2---:R-:W-:Y:S01]  /*4bd0*/  FADD.FTZ R3, R59, R2 ;  /* 0x000000023b037221 */ /* 0x004fe20000010000 */
[--C-:B------:R-:W-:Y:S01]  /*4be0*/  FFMA.FTZ R10, R10, UR21, -R55.reuse ;  /* 0x000000150a0a7c23 */ /* 0x100fe20008010837 */
[--C-:B------:R-:W-:Y:S01]  /*4bf0*/  FFMA.FTZ R141, R11, UR21, -R55.reuse ;  /* 0x000000150b8d7c23 */ /* 0x100fe20008010837 */
[----:B------:R-:W-:Y:S01]  /*4c00*/  FFMA.FTZ R12, R12, UR21, -R55 ;  /* 0x000000150c0c7c23 */ /* 0x000fe20008010837 */
[----:B---3--:R-:W-:Y:S01]  /*4c10*/  FADD.FTZ R2, R144, R3 ;  /* 0x0000000390027221 */ /* 0x008fe20000010000 */
[--C-:B------:R-:W-:Y:S01]  /*4c20*/  FFMA.FTZ R143, R13, UR21, -R55.reuse ;  /* 0x000000150d8f7c23 */ /* 0x100fe20008010837 */
[----:B------:R-:W-:Y:S01]  /*4c30*/  MUFU.EX2 R149, R149 ;  /* 0x0000009500957308 */ /* 0x000fe20000000800 */
[--C-:B------:R-:W-:Y:S01]  /*4c40*/  FFMA.FTZ R14, R14, UR21, -R55.reuse ;  /* 0x000000150e0e7c23 */ /* 0x100fe20008010837 */
[----:B----4-:R-:W-:Y:S01]  /*4c50*/  FADD.FTZ R3, R61, R2 ;  /* 0x000000023d037221 */ /* 0x010fe20000010000 */
[--C-:B------:R-:W-:Y:S01]  /*4c60*/  FFMA.FTZ R137, R15, UR21, -R55.reuse ;  /* 0x000000150f897c23 */ /* 0x100fe20008010837 */
[--C-:B------:R-:W-:Y:S01]  /*4c70*/  FFMA.FTZ R20, R20, UR21, -R55.reuse ;  /* 0x0000001514147c23 */ /* 0x100fe20008010837 */
[----:B------:R-:W-:Y:S01]  /*4c80*/  FFMA.FTZ R139, R21, UR21, -R55 ;  /* 0x00000015158b7c23 */ /* 0x000fe20008010837 */
[----:B-----5:R-:W-:Y:S01]  /*4c90*/  FADD.FTZ R2, R146, R3 ;  /* 0x0000000392027221 */ /* 0x020fe20000010000 */
[--C-:B------:R-:W-:Y:S01]  /*4ca0*/  FFMA.FTZ R24, R24, UR21, -R55.reuse ;  /* 0x0000001518187c23 */ /* 0x100fe20008010837 */
[----:B------:R-:W0:Y:S01]  /*4cb0*/  MUFU.EX2 R4, R4 ;  /* 0x0000000400047308 */ /* 0x000e220000000800 */
[--C-:B------:R-:W-:Y:S01]  /*4cc0*/  FFMA.FTZ R133, R25, UR21, -R55.reuse ;  /* 0x0000001519857c23 */ /* 0x100fe20008010837 */
[----:B------:R-:W-:Y:S01]  /*4cd0*/  FADD.FTZ R3, R63, R2 ;  /* 0x000000023f037221 */ /* 0x000fe20000010000 */
[--C-:B------:R-:W-:Y:S01]  /*4ce0*/  FFMA.FTZ R26, R26, UR21, -R55.reuse ;  /* 0x000000151a1a7c23 */ /* 0x100fe20008010837 */
[--C-:B------:R-:W-:Y:S01]  /*4cf0*/  FFMA.FTZ R135, R27, UR21, -R55.reuse ;  /* 0x000000151b877c23 */ /* 0x100fe20008010837 */
[----:B------:R-:W-:Y:S01]  /*4d00*/  FFMA.FTZ R28, R28, UR21, -R55 ;  /* 0x000000151c1c7c23 */ /* 0x000fe20008010837 */
[----:B------:R-:W-:Y:S01]  /*4d10*/  FADD.FTZ R2, R140, R3 ;  /* 0x000000038c027221 */ /* 0x000fe20000010000 */
[--C-:B------:R-:W-:Y:S01]  /*4d20*/  FFMA.FTZ R36, R36, UR21, -R55.reuse ;  /* 0x0000001524247c23 */ /* 0x100fe20008010837 */
[----:B------:R-:W1:Y:S01]  /*4d30*/  MUFU.EX2 R151, R151 ;  /* 0x0000009700977308 */ /* 0x000e620000000800 */
[--C-:B------:R-:W-:Y:S01]  /*4d40*/  FFMA.FTZ R129, R31, UR21, -R55.reuse ;  /* 0x000000151f817c23 */ /* 0x100fe20008010837 */
[----:B------:R-:W-:Y:S01]  /*4d50*/  FADD.FTZ R3, R65, R2 ;  /* 0x0000000241037221 */ /* 0x000fe20000010000 */
[--C-:B------:R-:W-:Y:S01]  /*4d60*/  FFMA.FTZ R32, R32, UR21, -R55.reuse ;  /* 0x0000001520207c23 */ /* 0x100fe20008010837 */
[--C-:B------:R-:W-:Y:S01]  /*4d70*/  FFMA.FTZ R131, R33, UR21, -R55.reuse ;  /* 0x0000001521837c23 */ /* 0x100fe20008010837 */
[----:B------:R-:W-:Y:S01]  /*4d80*/  FFMA.FTZ R38, R38, UR21, -R55 ;  /* 0x0000001526267c23 */ /* 0x000fe20008010837 */
[----:B------:R-:W-:Y:S01]  /*4d90*/  FADD.FTZ R44, R142, R3 ;  /* 0x000000038e2c7221 */ /* 0x000fe20000010000 */
[--C-:B------:R-:W-:Y:S01]  /*4da0*/  FFMA.FTZ R39, R39, UR21, -R55.reuse ;  /* 0x0000001527277c23 */ /* 0x100fe20008010837 */
[----:B------:R-:W2:Y:S01]  /*4db0*/  MUFU.EX2 R34, R34 ;  /* 0x0000002200227308 */ /* 0x000ea20000000800 */
[----:B0-----:R-:W-:Y:S01]  /*4dc0*/  FADD.FTZ R2, R149, R4 ;  /* 0x0000000495027221 */ /* 0x001fe20000010000 */
[----:B------:R-:W-:Y:S01]  /*4dd0*/  FADD.FTZ R5, R67, R44 ;  /* 0x0000002c43057221 */ /* 0x000fe20000010000 */
[--C-:B------:R-:W-:Y:S01]  /*4de0*/  FFMA.FTZ R30, R30, UR21, -R55.reuse ;  /* 0x000000151e1e7c23 */ /* 0x100fe20008010837 */
[--C-:B------:R-:W-:Y:S01]  /*4df0*/  FFMA.FTZ R37, R37, UR21, -R55.reuse ;  /* 0x0000001525257c23 */ /* 0x100fe20008010837 */
[----:B------:R-:W-:Y:S01]  /*4e00*/  FFMA.FTZ R40, R40, UR21, -R55 ;  /* 0x0000001528287c23 */ /* 0x000fe20008010837 */
[----:B------:R-:W-:Y:S01]  /*4e10*/  FADD.FTZ R44, R136, R5 ;  /* 0x00000005882c7221 */ /* 0x000fe20000010000 */
[----:B------:R-:W-:Y:S01]  /*4e20*/  F2FP.BF16.F32.PACK_AB R149, R4, R149 ;  /* 0x000000950495723e */ /* 0x000fe200000010ff */
[----:B------:R-:W0:Y:S01]  /*4e30*/  MUFU.EX2 R8, R8 ;  /* 0x0000000800087308 */ /* 0x000e220000000800 */
[----:B-1----:R-:W-:Y:S01]  /*4e40*/  FADD.FTZ R3, R151, R2 ;  /* 0x0000000297037221 */ /* 0x002fe20000010000 */
[----:B------:R-:W-:Y:S01]  /*4e50*/  FADD.FTZ R5, R69, R44 ;  /* 0x0000002c45057221 */ /* 0x000fe20000010000 */
[--C-:B------:R-:W-:Y:S01]  /*4e60*/  FFMA.FTZ R56, R56, UR21, -R55.reuse ;  /* 0x0000001538387c23 */ /* 0x100fe20008010837 */
[----:B------:R-:W-:Y:S01]  /*4e70*/  FFMA.FTZ R42, R42, UR21, -R55 ;  /* 0x000000152a2a7c23 */ /* 0x000fe20008010837 */
[----:B------:R-:W-:Y:S01]  /*4e80*/  F2FP.BF16.F32.PACK_AB R148, R57, R148 ;  /* 0x000000943994723e */ /* 0x000fe200000010ff */
[----:B------:R-:W-:Y:S01]  /*4e90*/  FADD.FTZ R44, R138, R5 ;  /* 0x000000058a2c7221 */ /* 0x000fe20000010000 */
[----:B------:R-:W-:Y:S01]  /*4ea0*/  F2FP.BF16.F32.PACK_AB R150, R59, R150 ;  /* 0x000000963b96723e */ /* 0x000fe200000010ff */
[----:B------:R-:W1:Y:S01]  /*4eb0*/  MUFU.EX2 R147, R147 ;  /* 0x0000009300937308 */ /* 0x000e620000000800 */
[----:B--2---:R-:W-:Y:S01]  /*4ec0*/  FADD.FTZ R2, R34, R3 ;  /* 0x0000000322027221 */ /* 0x004fe20000010000 */
[----:B------:R-:W-:Y:S01]  /*4ed0*/  FADD.FTZ R5, R29, R44 ;  /* 0x0000002c1d057221 */ /* 0x000fe20000010000 */
[----:B------:R-:W-:-:S02]  /*4ee0*/  F2FP.BF16.F32.PACK_AB R144, R61, R144 ;  /* 0x000000903d90723e */ /* 0x000fc400000010ff */
[----:B------:R-:W-:Y:S01]  /*4ef0*/  FADD.FTZ R3, R145, R2 ;  /* 0x0000000291037221 */ /* 0x000fe20000010000 */
[----:B------:R-:W-:Y:S02]  /*4f00*/  F2FP.BF16.F32.PACK_AB R146, R63, R146 ;  /* 0x000000923f92723e */ /* 0x000fe400000010ff */
[----:B------:R-:W2:Y:S01]  /*4f10*/  MUFU.EX2 R10, R10 ;  /* 0x0000000a000a7308 */ /* 0x000ea20000000800 */
[----:B0-----:R-:W-:Y:S01]  /*4f20*/  FADD.FTZ R2, R8, R3 ;  /* 0x0000000308027221 */ /* 0x001fe20000010000 */
[----:B------:R-:W-:Y:S02]  /*4f30*/  F2FP.BF16.F32.PACK_AB R140, R65, R140 ;  /* 0x0000008c418c723e */ /* 0x000fe400000010ff */
[----:B------:R-:W-:Y:S02]  /*4f40*/  F2FP.BF16.F32.PACK_AB R142, R67, R142 ;  /* 0x0000008e438e723e */ /* 0x000fe400000010ff */
[----:B------:R-:W-:Y:S02]  /*4f50*/  F2FP.BF16.F32.PACK_AB R136, R69, R136 ;  /* 0x000000884588723e */ /* 0x000fe400000010ff */
[----:B------:R-:W0:Y:S01]  /*4f60*/  MUFU.EX2 R141, R141 ;  /* 0x0000008d008d7308 */ /* 0x000e220000000800 */
[----:B-1----:R-:W-:Y:S01]  /*4f70*/  FADD.FTZ R3, R147, R2 ;  /* 0x0000000293037221 */ /* 0x002fe20000010000 */
[----:B------:R-:W-:Y:S01]  /*4f80*/  FADD.FTZ R2, R132, R5 ;  /* 0x0000000584027221 */ /* 0x000fe20000010000 */
[----:B------:R-:W-:-:S02]  /*4f90*/  F2FP.BF16.F32.PACK_AB R138, R29, R138 ;  /* 0x0000008a1d8a723e */ /* 0x000fc400000010ff */
[C---:B------:R-:W-:Y:S01]  /*4fa0*/  F2FP.BF16.F32.PACK_AB R132, R35.reuse, R132 ;  /* 0x000000842384723e */ /* 0x040fe200000010ff */
[----:B------:R-:W-:Y:S01]  /*4fb0*/  FADD.FTZ R5, R35, R2 ;  /* 0x0000000223057221 */ /* 0x000fe20000010000 */
[----:B------:R-:W-:Y:S01]  /*4fc0*/  FFMA.FTZ R2, R0, UR21, -R55 ;  /* 0x0000001500027c23 */ /* 0x000fe20008010837 */
[----:B------:R-:W1:Y:S01]  /*4fd0*/  MUFU.EX2 R12, R12 ;  /* 0x0000000c000c7308 */ /* 0x000e620000000800 */
[----:B--2---:R-:W-:Y:S01]  /*4fe0*/  FADD.FTZ R44, R10, R3 ;  /* 0x000000030a2c7221 */ /* 0x004fe20000010000 */
[----:B------:R-:W-:Y:S02]  /*4ff0*/  F2FP.BF16.F32.PACK_AB R151, R34, R151 ;  /* 0x000000972297723e */ /* 0x000fe400000010ff */
[----:B------:R-:W-:Y:S02]  /*5000*/  F2FP.BF16.F32.PACK_AB R145, R8, R145 ;  /* 0x000000910891723e */ /* 0x000fe400000010ff */
[----:B------:R-:W-:Y:S02]  /*5010*/  F2FP.BF16.F32.PACK_AB R147, R10, R147 ;  /* 0x000000930a93723e */ /* 0x000fe400000010ff */
[----:B------:R-:W2:Y:S01]  /*5020*/  MUFU.EX2 R143, R143 ;  /* 0x0000008f008f7308 */ /* 0x000ea20000000800 */
[----:B0-----:R-:W-:Y:S01]  /*5030*/  FADD.FTZ R3, R141, R44 ;  /* 0x0000002c8d037221 */ /* 0x001fe20000010000 */
[----:B------:R-:W-:Y:S01]  /*5040*/  FADD.FTZ R44, R134, R5 ;  /* 0x00000005862c7221 */ /* 0x000fe20000010000 */
[----:B------:R-:W-:-:S03]  /*5050*/  F2FP.BF16.F32.PACK_AB R134, R41, R134 ;  /* 0x000000862986723e */ /* 0x000fc600000010ff */
[----:B------:R-:W-:Y:S02]  /*5060*/  FADD.FTZ R5, R41, R44 ;  /* 0x0000002c29057221 */ /* 0x000fe40000010000 */
[----:B------:R-:W0:Y:S01]  /*5070*/  MUFU.EX2 R14, R14 ;  /* 0x0000000e000e7308 */ /* 0x000e220000000800 */
[----:B-1----:R-:W-:Y:S01]  /*5080*/  FADD.FTZ R0, R12, R3 ;  /* 0x000000030c007221 */ /* 0x002fe20000010000 */
[----:B------:R-:W-:Y:S01]  /*5090*/  FADD.FTZ R46, R128, R5 ;  /* 0x00000005802e7221 */ /* 0x000fe20000010000 */
[C---:B------:R-:W-:Y:S02]  /*50a0*/  F2FP.BF16.F32.PACK_AB R128, R43.reuse, R128 ;  /* 0x000000802b80723e */ /* 0x040fe400000010ff */
[----:B------:R-:W-:Y:S01]  /*50b0*/  F2FP.BF16.F32.PACK_AB R141, R12, R141 ;  /* 0x0000008d0c8d723e */ /* 0x000fe200000010ff */
[----:B------:R-:W-:Y:S02]  /*50c0*/  FADD.FTZ R5, R43, R46 ;  /* 0x0000002e2b057221 */ /* 0x000fe40000010000 */
[----:B------:R-:W1:Y:S01]  /*50d0*/  MUFU.EX2 R137, R137 ;  /* 0x0000008900897308 */ /* 0x000e620000000800 */
[----:B--2---:R-:W-:Y:S01]  /*50e0*/  FADD.FTZ R3, R143, R0 ;  /* 0x000000008f037221 */ /* 0x004fe20000010000 */
[----:B------:R-:W-:Y:S01]  /*50f0*/  FADD.FTZ R46, R130, R5 ;  /* 0x00000005822e7221 */ /* 0x000fe20000010000 */
[----:B------:R-:W-:-:S03]  /*5100*/  F2FP.BF16.F32.PACK_AB R130, R45, R130 ;  /* 0x000000822d82723e */ /* 0x000fc600000010ff */
[----:B------:R-:W-:Y:S02]  /*5110*/  FADD.FTZ R5, R45, R46 ;  /* 0x0000002e2d057221 */ /* 0x000fe40000010000 */
        /* <DEDUP_REMOVED lines=11> */
[----:B-1----:R-:W-:-:S07]  /*51d0*/  F2FP.BF16.F32.PACK_AB R139, R24, R139 ;  /* 0x0000008b188b723e */ /* 0x002fce00000010ff */
[----:B------:R-:W1:Y:S08]  /*51e0*/  MUFU.EX2 R135, R135 ;  /* 0x0000008700877308 */ /* 0x000e700000000800 */
[----:B------:R-:W3:Y:S08]  /*51f0*/  MUFU.EX2 R28, R28 ;  /* 0x0000001c001c7308 */ /* 0x000ef00000000800 */
[----:B------:R4:W-:Y:S08]  /*5200*/  MUFU.EX2 R0, R36 ;  /* 0x0000002400007308 */ /* 0x0009f00000000800 */
[----:B------:R-:W5:Y:S01]  /*5210*/  MUFU.EX2 R129, R129 ;  /* 0x0000008100817308 */ /* 0x000f620000000800 */
[----:B----4-:R-:W-:-:S04]  /*5220*/  FADD.FTZ R36, R24, R3 ;  /* 0x0000000318247221 */ /* 0x010fc80000010000 */
[----:B--2---:R-:W-:Y:S01]  /*5230*/  FADD.FTZ R3, R133, R36 ;  /* 0x0000002485037221 */ /* 0x004fe20000010000 */
[C---:B0-----:R-:W-:Y:S02]  /*5240*/  F2FP.BF16.F32.PACK_AB R133, R26.reuse, R133 ;  /* 0x000000851a85723e */ /* 0x041fe400000010ff */
[----:B------:R-:W0:Y:S01]  /*5250*/  MUFU.EX2 R32, R32 ;  /* 0x0000002000207308 */ /* 0x000e220000000800 */
[----:B------:R-:W-:-:S04]  /*5260*/  FADD.FTZ R36, R26, R3 ;  /* 0x000000031a247221 */ /* 0x000fc80000010000 */
[----:B-1----:R-:W-:Y:S01]  /*5270*/  FADD.FTZ R3, R135, R36 ;  /* 0x0000002487037221 */ /* 0x002fe20000010000 */
[C---:B---3--:R-:W-:Y:S02]  /*5280*/  F2FP.BF16.F32.PACK_AB R135, R28.reuse, R135 ;  /* 0x000000871c87723e */ /* 0x048fe400000010ff */
[----:B------:R-:W1:Y:S01]  /*5290*/  MUFU.EX2 R131, R131 ;  /* 0x0000008300837308 */ /* 0x000e620000000800 */
[----:B------:R-:W-:-:S04]  /*52a0*/  FADD.FTZ R36, R28, R3 ;  /* 0x000000031c247221 */ /* 0x000fc80000010000 */
[----:B-----5:R-:W-:-:S03]  /*52b0*/  FADD.FTZ R3, R129, R36 ;  /* 0x0000002481037221 */ /* 0x020fc60000010000 */
[----:B------:R-:W2:Y:S01]  /*52c0*/  MUFU.EX2 R38, R38 ;  /* 0x0000002600267308 */ /* 0x000ea20000000800 */
[C---:B0-----:R-:W-:Y:S01]  /*52d0*/  FADD.FTZ R36, R32.reuse, R3 ;  /* 0x0000000320247221 */ /* 0x041fe20000010000 */
[----:B------:R-:W-:-:S06]  /*52e0*/  F2FP.BF16.F32.PACK_AB R129, R32, R129 ;  /* 0x000000812081723e */ /* 0x000fcc00000010ff */
[----:B------:R-:W0:Y:S01]  /*52f0*/  MUFU.EX2 R124, R124 ;  /* 0x0000007c007c7308 */ /* 0x000e220000000800 */
[----:B-1----:R-:W-:Y:S01]  /*5300*/  FADD.FTZ R3, R131, R36 ;  /* 0x0000002483037221 */ /* 0x002fe20000010000 */
[----:B------:R-:W-:-:S03]  /*5310*/  F2FP.BF16.F32.PACK_AB R131, R0, R131 ;  /* 0x000000830083723e */ /* 0x000fc600000010ff */
[----:B------:R-:W-:-:S03]  /*5320*/  FADD.FTZ R3, R0, R3 ;  /* 0x0000000300037221 */ /* 0x000fc60000010000 */
        /* <DEDUP_REMOVED lines=31> */
[----:B--2---:R-:W-:Y:S01]  /*5520*/  FADD.FTZ R0, R56, R3 ;  /* 0x0000000338007221 */ /* 0x004fe20000010000 */
[----:B------:R-:W-:-:S06]  /*5530*/  VIADD R3, R88, 0xfffffffe ;  /* 0xfffffffe58037836 */ /* 0x000fcc0000000000 */
[----:B------:R-:W2:Y:S01]  /*5540*/  MUFU.EX2 R53, R53 ;  /* 0x0000003500357308 */ /* 0x000ea20000000800 */
[----:B0-----:R-:W-:Y:S01]  /*5550*/  FADD.FTZ R2, R122, R5 ;  /* 0x000000057a027221 */ /* 0x001fe20000010000 */
[C---:B-1----:R-:W-:Y:S01]  /*5560*/  FADD.FTZ R0, R123.reuse, R0 ;  /* 0x000000007b007221 */ /* 0x042fe20000010000 */
[----:B------:R-:W-:Y:S02]  /*5570*/  F2FP.BF16.F32.PACK_AB R123, R123, R56 ;  /* 0x000000387b7b723e */ /* 0x000fe400000010ff */
        /* <DEDUP_REMOVED lines=14> */
.L_x_1252:
[----:B------:R-:W-:Y:S02]  /*5660*/  ULDC UR18, c[0x0][0x9e4] ;  /* 0x0002790000127ab9 */ /* 0x000fe40000000800 */
[----:B------:R-:W-:-:S11]  /*5670*/  UISETP.NE.AND UP0, UPT, UR18, 0x1, UPT ;  /* 0x000000011200788c */ /* 0x000fd6000bf05270 */
[----:B------:R-:W-:Y:S02]  /*5680*/  @UP0 ULDC.64 UR6, c[0x0][0x9e8] ;  /* 0x00027a0000060ab9 */ /* 0x000fe40000000a00 */
[----:B------:R-:W-:-:S04]  /*5690*/  UIMAD.WIDE.U32 UR10, UR15, UR6, URZ ;  /* 0x000000060f0a72a5 */ /* 0x000fc8000f8e003f */
[----:B------:R-:W-:-:S12]  /*56a0*/  @UP0 USHF.R.U32.HI UR15, URZ, UR7, UR11 ;  /* 0x000000073f0f0299 */ /* 0x000fd8000801160b */
.L_x_1253:
[----:B------:R-:W-:-:S04]  /*56b0*/  UIMAD UR15, UR15, UR18, UR18 ;  /* 0x000000120f0f72a4 */ /* 0x000fc8000f8e0212 */
[----:B------:R-:W-:-:S04]  /*56c0*/  UISETP.LT.AND UP0, UPT, UR14, UR15, UPT ;  /* 0x0000000f0e00728c */ /* 0x000fc8000bf01270 */
[----:B------:R-:W-:-:S12]  /*56d0*/  USEL UR14, UR14, UR15, UP0 ;  /* 0x0000000f0e0e7287 */ /* 0x000fd80008000000 */
.L_x_1251:
[----:B------:R-:W-:Y:S01]  /*56e0*/  USHF.R.S32.HI UR6, URZ, 0x1f, UR14 ;  /* 0x0000001f3f067899 */ /* 0x000fe2000801140e */
[----:B------:R-:W-:Y:S02]  /*56f0*/  CS2R R118, SRZ ;  /* 0x0000000000767805 */ /* 0x000fe4000001ff00 */
[----:B------:R-:W-:Y:S02]  /*5700*/  CS2R R116, SRZ ;  /* 0x0000000000747805 */ /* 0x000fe4000001ff00 */
[----:B------:R-:W-:Y:S01]  /*5710*/  CS2R R114, SRZ ;  /* 0x0000000000727805 */ /* 0x000fe2000001ff00 */
[----:B------:R-:W-:Y:S01]  /*5720*/  ULEA.HI UR6, UR6, UR14, URZ, 0x7 ;  /* 0x0000000e06067291 */ /* 0x000fe2000f8f383f */
[----:B------:R-:W-:Y:S02]  /*5730*/  CS2R R112, SRZ ;  /* 0x0000000000707805 */ /* 0x000fe4000001ff00 */
[----:B------:R-:W-:Y:S02]  /*5740*/  CS2R R110, SRZ ;  /* 0x00000000006e7805 */ /* 0x000fe4000001ff00 */
[----:B------:R-:W-:Y:S01]  /*5750*/  CS2R R108, SRZ ;  /* 0x00000000006c7805 */ /* 0x000fe2000001ff00 */
        /* <DEDUP_REMOVED lines=10> */
[----:B------:R-:W-:Y:S02]  /*5800*/  CS2R R92, SRZ ;  /* 0x00000000005c7805 */ /* 0x000fe4000001ff00 */
[----:B------:R-:W-:Y:S02]  /*5810*/  CS2R R90, SRZ ;  /* 0x00000000005a7805 */ /* 0x000fe4000001ff00 */
[----:B------:R-:W-:Y:S02]  /*5820*/  CS2R R88, SRZ ;  /* 0x0000000000587805 */ /* 0x000fe4000001ff00 */
[----:B------:R-:W-:-:S13]  /*5830*/  ISETP.GE.AND P1, PT, R3, UR26, PT ;  /* 0x0000001a03007c0c */ /* 0x000fda000bf26270 */
[----:B------:R-:W-:Y:S05]  /*5840*/  @!P1 BRA `(.L_x_1254) ;  /* 0x0000003400a49947 */ /* 0x000fea0003800000 */
[----:B------:R-:W-:Y:S01]  /*5850*/  IMAD.MOV.U32 R5, RZ, RZ, R7 ;  /* 0x000000ffff057224 */ /* 0x000fe200078e0007 */
[----:B------:R-:W-:Y:S01]  /*5860*/  UMOV UR28, UR49 ;  /* 0x00000031001c7c82 */ /* 0x000fe20008000000 */
[----:B------:R-:W-:Y:S01]  /*5870*/  IMAD.MOV.U32 R4, RZ, RZ, R6 ;  /* 0x000000ffff047224 */ /* 0x000fe200078e0006 */
[----:B------:R-:W-:Y:S01]  /*5880*/  UMOV UR27, UR48 ;  /* 0x00000030001b7c82 */ /* 0x000fe20008000000 */
[----:B------:R-:W-:Y:S01]  /*5890*/  IMAD.MOV.U32 R119, RZ, RZ, RZ ;  /* 0x000000ffff777224 */ /* 0x000fe200078e00ff */
[----:B------:R-:W-:Y:S01]  /*58a0*/  ULDC UR22, c[0x0][0x9e4] ;  /* 0x0002790000167ab9 */ /* 0x000fe20000000800 */
[----:B------:R-:W-:Y:S01]  /*58b0*/  ULDC UR23, c[0x0][0x9dc] ;  /* 0x0002770000177ab9 */ /* 0x000fe20000000800 */
[----:B------:R-:W-:Y:S01]  /*58c0*/  ULDC UR25, c[0x0][0x9d8] ;  /* 0x0002760000197ab9 */ /* 0x000fe20000000800 */
[----:B------:R-:W-:Y:S01]  /*58d0*/  ULDC UR21, c[0x0][0x988] ;  /* 0x0002620000157ab9 */ /* 0x000fe20000000800 */
[----:B------:R-:W-:-:S05]  /*58e0*/  ULDC UR24, c[0x0][0x9e0] ;  /* 0x0002780000187ab9 */ /* 0x000fca0000000800 */
.L_x_1273:
[----:B------:R-:W-:Y:S01]  /*58f0*/  ISETP.NE.AND P2, PT, RZ, UR44, PT ;  /* 0x0000002cff007c0c */ /* 0x000fe2000bf45270 */
[----:B------:R-:W-:-:S04]  /*5900*/  UISETP.NE.AND UP0, UPT, UR27, 0x1, UPT ;  /* 0x000000011b00788c */ /* 0x000fc8000bf05270 */
[----:B------:R-:W-:-:S04]  /*5910*/  USEL UR49, URZ, 0x1, UP0 ;  /* 0x000000013f317887 */ /* 0x000fc80008000000 */
[----:B------:R-:W-:-:S04]  /*5920*/  ULOP3.LUT UR49, UR28, UR49, URZ, 0x3c, !UPT ;  /* 0x000000311c317292 */ /* 0x000fc8000f8e3c3f */
[----:B------:R-:W-:Y:S08]  /*5930*/  @P2 BRA `(.L_x_1255) ;  /* 0x0000000000382947 */ /* 0x000ff00003800000 */
[----:B------:R-:W-:Y:S05]  /*5940*/  @!P0 BRA `(.L_x_1256) ;  /* 0x0000000000048947 */ /* 0x000fea0003800000 */
[----:B------:R-:W-:Y:S01]  /*5950*/  BPT.TRAP 0x1 ;  /* 0x000000040000795c */ /* 0x000fe20000300000 */
.L_x_1256:
        /* <DEDUP_REMOVED lines=9> */
.L_x_1257:
[----:B-1----:R-:W-:Y:S05]  /*59f0*/  @P1 BRA `(.L_x_1255) ;  /* 0x0000000000081947 */ /* 0x002fea0003800000 */
[----:B------:R-:W1:Y:S02]  /*5a00*/  SYNCS.PHASECHK.TRANS64.TRYWAIT P1, [UR6+0x16830], R6 ;  /* 0x01683006ff0075a7 */ /* 0x000e640008020146 */
[----:B-1----:R-:W-:Y:S05]  /*5a10*/  @!P1 BRA `(.L_x_1258) ;  /* 0x0000012800309947 */ /* 0x002fea0003800000 */
.L_x_1255:
[----:B-1----:R-:W1:Y:S01]  /*5a20*/  S2R R7, SR_TID.X ;  /* 0x0000000000077919 */ /* 0x002e620000002100 */
[----:B------:R-:W-:Y:S01]  /*5a30*/  UIADD3 UR48, UR27, 0x1, URZ ;  /* 0x000000011b307890 */ /* 0x000fe2000fffe03f */
[----:B------:R-:W-:Y:S01]  /*5a40*/  UMOV UR19, 0x40000040 ;  /* 0x4000004000137882 */ /* 0x000fe20000000000 */
[----:B------:R-:W-:Y:S02]  /*5a50*/  UMOV UR7, 0x40000040 ;  /* 0x4000004000077882 */ /* 0x000fe40000000000 */
[----:B------:R-:W-:Y:S01]  /*5a60*/  UISETP.NE.AND UP0, UPT, UR48, 0x2, UPT ;  /* 0x000000023000788c */ /* 0x000fe2000bf05270 */
[----:B------:R-:W-:Y:S01]  /*5a70*/  UMOV UR11, 0x40000040 ;  /* 0x40000040000b7882 */ /* 0x000fe20000000000 */
[----:B------:R-:W-:Y:S02]  /*5a80*/  UMOV UR15, 0x40000040 ;  /* 0x40000040000f7882 */ /* 0x000fe40000000000 */
[----:B------:R-:W-:-:S04]  /*5a90*/  USEL UR48, UR48, URZ, UP0 ;  /* 0x0000003f30307287 */ /* 0x000fc80008000000 */
        /* <DEDUP_REMOVED lines=22> */
.L_x_1260:
[----:B------:R-:W-:Y:S01]  /*5c00*/  ULEA UR6, UR27, UR45, 0x3 ;  /* 0x0000002d1b067291 */ /* 0x000fe2000f8e183f */
[----:B------:R-:W-:-:S05]  /*5c10*/  IMAD.U32 R6, RZ, RZ, UR28 ;  /* 0x0000001cff067e24 */ /* 0x000fca000f8e00ff */
[----:B------:R-:W-:-:S04]  /*5c20*/  SHF.L.U32 R6, R6, 0x1f, RZ ;  /* 0x0000001f06067819 */ /* 0x000fc800000006ff */
[----:B------:R0:W1:Y:S01]  /*5c30*/  SYNCS.PHASECHK.TRANS64.TRYWAIT P1, [UR6+0x16850], R6 ;  /* 0x01685006ff0075a7 */ /* 0x0000620008020146 */
[----:B------:R-:W-:Y:S05]  /*5c40*/  @!P0 BRA `(.L_x_1261) ;  /* 0x0000000000048947 */ /* 0x000fea0003800000 */
[----:B------:R-:W-:Y:S01]  /*5c50*/  BPT.TRAP 0x1 ;  /* 0x000000040000795c */ /* 0x000fe20000300000 */
.L_x_1261:
[----:B-1----:R-:W-:Y:S05]  /*5c60*/  @P1 BRA `(.L_x_1259) ;  /* 0x0000000000081947 */ /* 0x002fea0003800000 */
[----:B------:R-:W1:Y:S02]  /*5c70*/  SYNCS.PHASECHK.TRANS64.TRYWAIT P1, [UR6+0x16850], R6 ;  /* 0x01685006ff0075a7 */ /* 0x000e640008020146 */
[----:B-1----:R-:W-:Y:S05]  /*5c80*/  @!P1 BRA `(.L_x_1262) ;  /* 0x0000012400ac9947 */ /* 0x002fea0003800000 */
.L_x_1259:
[----:B------:R-:W-:Y:S01]  /*5c90*/  UIADD3 UR6, UR45, 0x400, URZ ;  /* 0x000004002d067890 */ /* 0x000fe2000fffe03f */
[----:B------:R-:W-:Y:S01]  /*5ca0*/  WARPGROUP.ARRIVE ;  /* 0x00000000000079c5 */ /* 0x000fe20000000000 */
[----:B------:R-:W-:-:S05]  /*5cb0*/  UMOV UR7, 0x40000040 ;  /* 0x4000004000077882 */ /* 0x000fca0000000000 */
[----:B------:R-:W1:Y:S01]  /*5cc0*/  S2R R8, SR_TID.X ;  /* 0x0000000000087919 */ /* 0x000e620000002100 */
[----:B------:R-:W-:-:S04]  /*5cd0*/  USHF.R.U32.HI UR6, URZ, 0x4, UR6 ;  /* 0x000000043f067899 */ /* 0x000fc80008011606 */
[----:B------:R-:W-:-:S04]  /*5ce0*/  ULOP3.LUT UR6, UR6, 0x3fff, URZ, 0xc0, !UPT ;  /* 0x00003fff06067892 */ /* 0x000fc8000f8ec03f */
[----:B------:R-:W-:-:S07]  /*5cf0*/  ULEA UR10, UR27, UR6, 0xa ;  /* 0x000000061b0a7291 */ /* 0x000fce000f8e503f */
[----:B------:R-:W-:Y:S02]  /*5d00*/  UMOV UR6, UR10 ;  /* 0x0000000a00067c82 */ /* 0x000fe40008000000 */
[----:B------:R-:W-:Y:S01]  /*5d10*/  HGMMA.64x64x16.F32.BF16 R88, R148, gdesc[UR4].tnspB, R88, gsb0 ;  /* 0x40e0000494587df0 */ /* 0x000fe20008001858 */
[----:B------:R-:W-:Y:S01]  /*5d20*/  UIADD3 UR6, UR10, 0x80, URZ ;  /* 0x000000800a067890 */ /* 0x000fe2000fffe03f */
[----:B------:R-:W-:Y:S01]  /*5d30*/  UMOV UR7, 0x40000040 ;  /* 0x4000004000077882 */ /* 0x000fe20000000000 */
[----:B-1----:R-:W-:Y:S02]  /*5d40*/  SHF.R.U32.HI R7, RZ, 0x7, R8 ;  /* 0x00000007ff077819 */ /* 0x002fe40000011608 */
[----:B------:R-:W-:-:S03]  /*5d50*/  ISETP.GE.U32.AND P1, PT, R8, 0x180, PT ;  /* 0x000001800800780c */ /* 0x000fc60003f26070 */
[----:B0-----:R-:W-:-:S05]  /*5d60*/  VIADD R6, R7, 0x9 ;  /* 0x0000000907067836 */ /* 0x001fca0000000000 */
[----:B------:R-:W-:Y:S01]  /*5d70*/  SEL R6, R6, 0x9, !P1 ;  /* 0x0000000906067807 */ /* 0x000fe20004800000 */
        /* <DEDUP_REMOVED lines=37> */
.L_x_1263:
        /* <DEDUP_REMOVED lines=16> */
[----:B------:R-:W-:Y:S01]  /*60d0*/  ULEA UR6, UR48, UR45, 0x3 ;  /* 0x0000002d30067291 */ /* 0x000fe2000f8e183f */
[----:B------:R-:W-:Y:S01]  /*60e0*/  FMUL.FTZ R54, R64, UR25 ;  /* 0x0000001940367c20 */ /* 0x000fe20008410000 */
[----:B------:R-:W-:Y:S01]  /*60f0*/  FMUL.FTZ R64, R74, UR25 ;  /* 0x000000194a407c20 */ /* 0x000fe20008410000 */
[----:B------:R-:W-:Y:S01]  /*6100*/  @P1 IMAD.HI.U32 R46, R83, UR7, RZ ;  /* 0x00000007532e1c27 */ /* 0x000fe2000f8e00ff */
[----:B------:R-:W-:-:S03]  /*6110*/  @UP1 ULDC UR7, c[0x0][0x450] ;  /* 0x0001140000071ab9 */ /* 0x000fc60000000800 */
[----:B------:R-:W-:Y:S01]  /*6120*/  FMUL.FTZ R74, R84, UR25 ;  /* 0x00000019544a7c20 */ /* 0x000fe20008410000 */
[----:B0-----:R-:W-:Y:S01]  /*6130*/  FMUL.FTZ R6, R24, UR25 ;  /* 0x0000001918067c20 */ /* 0x001fe20008410000 */
[----:B------:R-:W-:Y:S01]  /*6140*/  UIADD3 UR6, UR6, 0x16840, URZ ;  /* 0x0001684006067890 */ /* 0x000fe2000fffe03f */
        /* <DEDUP_REMOVED lines=18> */
[----:B------:R-:W-:Y:S01]  /*6270*/  UISETP.NE.AND UP0, UPT, UR52, URZ, UPT ;  /* 0x0000003f3400728c */ /* 0x000fe2000bf05270 */
        /* <DEDUP_REMOVED lines=16> */
[----:B------:R-:W-:Y:S01]  /*6380*/  UPRMT UR6, UR43, 0x654, UR6 ;  /* 0x000006542b067896 */ /* 0x000fe20008000006 */
        /* <DEDUP_REMOVED lines=16> */
[----:B------:R-:W-:-:S02]  /*6490*/  IMAD.SHL.U32 R77, R3, 0x80, RZ ;  /* 0x00000080034d7824 */ /* 0x000fc400078e00ff */
[----:B------:R-:W-:Y:S01]  /*64a0*/  FMUL.FTZ R78, R87, UR25 ;  /* 0x00000019574e7c20 */ /* 0x000fe20008410000 */
[----:B------:R-:W-:Y:S01]  /*64b0*/  PLOP3.LUT P1, PT, PT, PT, UP0, 0x40, 0x0 ;  /* 0x000000000000781c */ /* 0x000fe20003f2e808 */
[----:B------:R-:W-:Y:S01]  /*64c0*/  IMAD.U32 R47, RZ, RZ, UR47 ;  /* 0x0000002fff2f7e24 */ /* 0x000fe2000f8e00ff */
[----:B------:R-:W1:Y:S01]  /*64d0*/  MUFU.TANH R6, R6 ;  /* 0x0000000600067308 */ /* 0x000e620000002400 */
[----:B------:R-:W-:Y:S01]  /*64e0*/  IADD3 R46, -R16, 0x1, -R77 ;  /* 0x00000001102e7810 */ /* 0x000fe20007ffe94d */
[----:B------:R-:W-:Y:S01]  /*64f0*/  SYNCS.ARRIVE.TRANS64.RED.A1T0 RZ, [UR6], RZ ;  /* 0x000000ffffff79a7 */ /* 0x000fe20008100406 */
[----:B------:R-:W-:Y:S02]  /*6500*/  ULOP3.LUT UR6, URZ, UR23, URZ, 0x33, !UPT ;  /* 0x000000173f067292 */ /* 0x000fe4000f8e333f */
[----:B------:R-:W-:-:S03]  /*6510*/  IADD3 R46, -R47, UR40, R46 ;  /* 0x000000282f2e7c10 */ /* 0x000fc6000fffe12e */
[----:B------:R-:W2:Y:S02]  /*6520*/  MUFU.TANH R7, R7 ;  /* 0x0000000700077308 */ /* 0x000ea40000002400 */
[C---:B------:R-:W-:Y:S02]  /*6530*/  VIADD R82, R46.reuse, UR24 ;  /* 0x000000182e527c36 */ /* 0x040fe40008000000 */
[----:B------:R-:W-:Y:S02]  /*6540*/  VIADD R81, R46, UR6 ;  /* 0x000000062e517c36 */ /* 0x000fe40008000000 */
[--C-:B0-----:R-:W-:Y:S02]  /*6550*/  IMAD.IADD R80, R82, 0x1, R84.reuse ;  /* 0x0000000152507824 */ /* 0x101fe400078e0254 */
[----:B------:R-:W0:Y:S01]  /*6560*/  MUFU.TANH R8, R8 ;  /* 0x0000000800087308 */ /* 0x000e220000002400 */
        /* <DEDUP_REMOVED lines=76> */
.L_x_1266:
[----:B------:R-:W-:-:S05]  /*6a30*/  IMAD.U32 R86, RZ, RZ, UR22 ;  /* 0x00000016ff567e24 */ /* 0x000fca000f8e00ff */
[----:B------:R-:W-:-:S13]  /*6a40*/  ISETP.NE.AND P1, PT, R86, 0x1, PT ;  /* 0x000000015600780c */ /* 0x000fda0003f25270 */
[----:B------:R-:W1:Y:S02]  /*6a50*/  @P1 LDC.64 R46, c[0x0][0x9e8] ;  /* 0x00027a00ff2e1b82 */ /* 0x000e640000000a00 */
[----:B-1----:R-:W-:-:S05]  /*6a60*/  @P1 IMAD.HI.U32 R46, R84, R46, RZ ;  /* 0x0000002e542e1227 */ /* 0x002fca00078e00ff */
[----:B------:R-:W-:-:S07]  /*6a70*/  @P1 SHF.R.U32.HI R84, RZ, R47, R46 ;  /* 0x0000002fff541219 */ /* 0x000fce000001162e */
.L_x_1267:
[----:B------:R-:W-:Y:S05]  /*6a80*/  BSYNC B0 ;  /* 0x0000000000007941 */ /* 0x000fea0003800000 */
.L_x_1265:
[----:B------:R-:W-:-:S04]  /*6a90*/  IMAD R47, R84, R86, -R77 ;  /* 0x00000056542f7224 */ /* 0x000fc800078e0a4d */
[----:B------:R-:W-:-:S05]  /*6aa0*/  IMAD.IADD R47, R47, 0x1, -R16 ;  /* 0x000000012f2f7824 */ /* 0x000fca00078e0a10 */
[----:B------:R-:W-:Y:S02]  /*6ab0*/  VIADDMNMX R80, R47, R86, R80, PT ;  /* 0x000000562f507246 */ /* 0x000fe40003800150 */
[----:B------:R-:W-:-:S07]  /*6ac0*/  VIMNMX R79, R79, R47, !PT ;  /* 0x0000002f4f4f7248 */ /* 0x000fce0007fe0100 */
.L_x_1264:
[----:B------:R-:W-:Y:S01]  /*6ad0*/  ISETP.GT.AND P1, PT, R3, -0x1, PT ;  /* 0xffffffff0300780c */ /* 0x000fe20003f24270 */
[----:B------:R-:W1:Y:S01]  /*6ae0*/  SHFL.IDX PT, R83, R83, 0x1, 0x1c1f ;  /* 0x003c1f0053537f89 */ /* 0x000e6200000e0000 */
[----:B------:R-:W-:Y:S02]  /*6af0*/  UISETP.NE.AND UP0, UPT, UR52, URZ, UPT ;  /* 0x0000003f3400728c */ /* 0x000fe4000bf05270 */
[C---:B------:R-:W-:Y:S02]  /*6b00*/  ISETP.GT.AND P3, PT, R79.reuse, 0x8, P1 ;  /* 0x000000084f00780c */ /* 0x040fe40000f64270 */
[C---:B------:R-:W-:Y:S02]  /*6b10*/  ISETP.GT.AND P6, PT, R79.reuse, RZ, P1 ;  /* 0x000000ff4f00720c */ /* 0x040fe40000fc4270 */
        /* <DEDUP_REMOVED lines=9> */
[--C-:B-1----:R-:W-:Y:S01]  /*6bb0*/  IMAD.IADD R82, R82, 0x1, R83.reuse ;  /* 0x0000000152527824 */ /* 0x102fe200078e0253 */
[----:B------:R-:W-:Y:S01]  /*6bc0*/  ISETP.GT.AND P5, PT, R79, 0x9, P1 ;  /* 0x000000094f00780c */ /* 0x000fe20000fa4270 */
[----:B------:R-:W-:Y:S01]  /*6bd0*/  IMAD.IADD R81, R81, 0x1, R83 ;  /* 0x0000000151517824 */ /* 0x000fe200078e0253 */
        /* <DEDUP_REMOVED lines=99> */
.L_x_1270:
[----:B------:R-:W-:-:S05]  /*7210*/  IMAD.U32 R80, RZ, RZ, UR22 ;  /* 0x00000016ff507e24 */ /* 0x000fca000f8e00ff */
[----:B------:R-:W-:-:S13]  /*7220*/  ISETP.NE.AND P2, PT, R80, 0x1, PT ;  /* 0x000000015000780c */ /* 0x000fda0003f45270 */
[----:B------:R-:W0:Y:S02]  /*7230*/  @P2 LDC.64 R6, c[0x0][0x9e8] ;  /* 0x00027a00ff062b82 */ /* 0x000e240000000a00 */
[----:B0-----:R-:W-:-:S05]  /*7240*/  @P2 IMAD.HI.U32 R6, R83, R6, RZ ;  /* 0x0000000653062227 */ /* 0x001fca00078e00ff */
[----:B------:R-:W-:-:S07]  /*7250*/  @P2 SHF.R.U32.HI R83, RZ, R7, R6 ;  /* 0x00000007ff532219 */ /* 0x000fce0000011606 */
.L_x_1271:
[----:B------:R-:W-:Y:S05]  /*7260*/  BSYNC B0 ;  /* 0x0000000000007941 */ /* 0x000fea0003800000 */
.L_x_1269:
[----:B------:R-:W-:-:S04]  /*7270*/  IMAD R77, R83, R80, -R77 ;  /* 0x00000050534d7224 */ /* 0x000fc800078e0a4d */
[----:B------:R-:W-:-:S05]  /*7280*/  IMAD.IADD R77, R77, 0x1, -R16 ;  /* 0x000000014d4d7824 */ /* 0x000fca00078e0a10 */
[----:B------:R-:W-:Y:S02]  /*7290*/  VIADDMNMX R82, R77, R80, R82, PT ;  /* 0x000000504d527246 */ /* 0x000fe40003800152 */
[----:B------:R-:W-:-:S07]  /*72a0*/  VIMNMX R81, R81, R77, !PT ;  /* 0x0000004d51517248 */ /* 0x000fce0007fe0100 */
.L_x_1268:
        /* <DEDUP_REMOVED lines=11> */
[----:B------:R-:W-:-:S02]  /*7360*/  ISETP.GT.AND P2, PT, R81, 0x1, P1 ;  /* 0x000000015100780c */ /* 0x000fc40000f44270 */
[----:B------:R-:W-:Y:S02]  /*7370*/  FMNMX.FTZ R6, R24, R7, !PT ;  /* 0x0000000718067209 */ /* 0x000fe40007810000 */
[----:B------:R-:W-:Y:S02]  /*7380*/  FSEL R30, R30, -INF , !P5 ;  /* 0xff8000001e1e7808 */ /* 0x000fe40006800000 */
[----:B------:R-:W-:Y:S02]  /*7390*/  FMNMX.FTZ R7, R25, R6, !PT ;  /* 0x0000000619077209 */ /* 0x000fe40007810000 */
[----:B------:R-:W-:Y:S02]  /*73a0*/  ISETP.LT.OR P2, PT, R82, 0x2, P2 ;  /* 0x000000025200780c */ /* 0x000fe40001741670 */
[----:B------:R-:W-:Y:S02]  /*73b0*/  FMNMX.FTZ R6, R28, R7, !PT ;  /* 0x000000071c067209 */ /* 0x000fe40007810000 */
[----:B------:R-:W-:-:S02]  /*73c0*/  ISETP.GT.AND P5, PT, R81, RZ, P1 ;  /* 0x000000ff5100720c */ /* 0x000fc40000fa4270 */
[----:B------:R-:W-:Y:S02]  /*73d0*/  FMNMX.FTZ R7, R29, R6, !PT ;  /* 0x000000061d077209 */ /* 0x000fe40007810000 */
[----:B------:R-:W-:Y:S02]  /*73e0*/  FSEL R9, R9, -INF , !P2 ;  /* 0xff80000009097808 */ /* 0x000fe40005000000 */
[----:B------:R-:W-:Y:S02]  /*73f0*/  FMNMX.FTZ R6, R32, R7, !PT ;  /* 0x0000000720067209 */ /* 0x000fe40007810000 */
[----:B------:R-:W-:Y:S02]  /*7400*/  ISETP.LT.OR P5, PT, R82, 0x1, P5 ;  /* 0x000000015200780c */ /* 0x000fe40002fa1670 */
[----:B------:R-:W-:Y:S02]  /*7410*/  FMNMX.FTZ R7, R33, R6, !PT ;  /* 0x0000000621077209 */ /* 0x000fe40007810000 */
[----:B------:R-:W-:-:S02]  /*7420*/  ISETP.GT.AND P2, PT, R81, 0x11, P1 ;  /* 0x000000115100780c */ /* 0x000fc40000f44270 */
[----:B------:R-:W-:Y:S02]  /*7430*/  FMNMX.FTZ R6, R36, R7, !PT ;  /* 0x0000000724067209 */ /* 0x000fe40007810000 */
[----:B------:R-:W-:Y:S02]  /*7440*/  ISETP.GT.AND P3, PT, R81, 0x8, P1 ;  /* 0x000000085100780c */ /* 0x000fe40000f64270 */
[----:B------:R-:W-:Y:S02]  /*7450*/  FMNMX.FTZ R7, R37, R6, !PT ;  /* 0x0000000625077209 */ /* 0x000fe40007810000 */
[----:B------:R-:W-:Y:S02]  /*7460*/  ISETP.LT.OR P2, PT, R82, 0x12, P2 ;  /* 0x000000125200780c */ /* 0x000fe40001741670 */
[----:B------:R-:W-:Y:S02]  /*7470*/  FMNMX.FTZ R6, R40, R7, !PT ;  /* 0x0000000728067209 */ /* 0x000fe40007810000 */
[----:B------:R-:W-:-:S02]  /*7480*/  ISETP.GT.AND P4, PT, R81, 0x9, P1 ;  /* 0x000000095100780c */ /* 0x000fc40000f84270 */
[----:B------:R-:W-:Y:S02]  /*7490*/  FMNMX.FTZ R7, R41, R6, !PT ;  /* 0x0000000629077209 */ /* 0x000fe40007810000 */
[----:B------:R-:W-:Y:S02]  /*74a0*/  ISETP.LT.OR P3, PT, R82, 0x9, P3 ;  /* 0x000000095200780c */ /* 0x000fe40001f61670 */
[----:B------:R-:W-:Y:S02]  /*74b0*/  FMNMX.FTZ R6, R44, R7, !PT ;  /* 0x000000072c067209 */ /* 0x000fe40007810000 */
[----:B------:R-:W-:Y:S02]  /*74c0*/  ISETP.LT.OR P4, PT, R82, 0xa, P4 ;  /* 0x0000000a5200780c */ /* 0x000fe40002781670 */
[----:B------:R-:W-:Y:S02]  /*74d0*/  FMNMX.FTZ R7, R45, R6, !PT ;  /* 0x000000062d077209 */ /* 0x000fe40007810000 */
[----:B------:R-:W-:-:S02]  /*74e0*/  FSEL R12, R12, -INF , !P3 ;  /* 0xff8000000c0c7808 */ /* 0x000fc40005800000 */
[----:B------:R-:W-:Y:S02]  /*74f0*/  FMNMX.FTZ R6, R50, R7, !PT ;  /* 0x0000000732067209 */ /* 0x000fe40007810000 */
[----:B------:R-:W-:Y:S02]  /*7500*/  FSEL R13, R13, -INF , !P4 ;  /* 0xff8000000d0d7808 */ /* 0x000fe40006000000 */
[----:B------:R-:W-:Y:S02]  /*7510*/  FMNMX.FTZ R7, R51, R6, !PT ;  /* 0x0000000633077209 */ /* 0x000fe40007810000 */
[C---:B------:R-:W-:Y:S02]  /*7520*/  ISETP.GT.AND P3, PT, R81.reuse, 0x18, P1 ;  /* 0x000000185100780c */ /* 0x040fe40000f64270 */
        /* <DEDUP_REMOVED lines=24> */
[----:B------:R-:W-:Y:S01]  /*76b0*/  ISETP.LT.OR P3, PT, R82, 0x32, P3 ;  /* 0x000000325200780c */ /* 0x000fe20001f61670 */
[----:B------:R-:W0:Y:S01]  /*76c0*/  SHFL.BFLY PT, R6, R7, 0x2, 0x1f ;  /* 0x0c401f0007067f89 */ /* 0x000e2200000e0000 */
[----:B------:R-:W-:-:S02]  /*76d0*/  ISETP.GT.AND P4, PT, R81, 0x39, P1 ;  /* 0x000000395100780c */ /* 0x000fc40000f84270 */
[----:B------:R-:W-:Y:S02]  /*76e0*/  FSEL R39, R39, -INF , !P3 ;  /* 0xff80000027277808 */ /* 0x000fe40005800000 */
[C---:B------:R-:W-:Y:S02]  /*76f0*/  ISETP.LT.OR P4, PT, R82.reuse, 0x3a, P4 ;  /* 0x0000003a5200780c */ /* 0x040fe40002781670 */
[----:B------:R-:W-:Y:S02]  /*7700*/  ISETP.GT.AND P3, PT, R81, 0x41, P1 ;  /* 0x000000415100780c */ /* 0x000fe40000f64270 */
[----:B------:R-:W-:Y:S02]  /*7710*/  FSEL R43, R43, -INF , !P4 ;  /* 0xff8000002b2b7808 */ /* 0x000fe40006000000 */
[----:B------:R-:W-:Y:S02]  /*7720*/  ISETP.LT.OR P3, PT, R82, 0x42, P3 ;  /* 0x000000425200780c */ /* 0x000fe40001f61670 */
[----:B------:R-:W-:-:S02]  /*7730*/  ISETP.GT.AND P4, PT, R81, 0x49, P1 ;  /* 0x000000495100780c */ /* 0x000fc40000f84270 */
[----:B------:R-:W-:Y:S02]  /*7740*/  FSEL R49, R49, -INF , !P3 ;  /* 0xff80000031317808 */ /* 0x000fe40005800000 */
[C---:B------:R-:W-:Y:S02]  /*7750*/  ISETP.LT.OR P4, PT, R82.reuse, 0x4a, P4 ;  /* 0x0000004a5200780c */ /* 0x040fe40002781670 */
[----:B------:R-:W-:Y:S02]  /*7760*/  ISETP.GT.AND P3, PT, R81, 0x51, P1 ;  /* 0x000000515100780c */ /* 0x000fe40000f64270 */
[----:B------:R-:W-:Y:S02]  /*7770*/  FSEL R53, R53, -INF , !P4 ;  /* 0xff80000035357808 */ /* 0x000fe40006000000 */
[----:B------:R-:W-:Y:S02]  /*7780*/  ISETP.LT.OR P3, PT, R82, 0x52, P3 ;  /* 0x000000525200780c */ /* 0x000fe40001f61670 */
[----:B0-----:R-:W-:-:S02]  /*7790*/  FMNMX.FTZ R77, R7, R6, !PT ;  /* 0x00000006074d7209 */ /* 0x001fc40007810000 */
[----:B------:R-:W-:Y:S02]  /*77a0*/  ISETP.GT.AND P4, PT, R81, 0x59, P1 ;  /* 0x000000595100780c */ /* 0x000fe40000f84270 */
[----:B------:R-:W-:Y:S01]  /*77b0*/  FSEL R57, R57, -INF , !P3 ;  /* 0xff80000039397808 */ /* 0x000fe20005800000 */
[----:B------:R-:W0:Y:S01]  /*77c0*/  SHFL.BFLY PT, R6, R77, 0x1, 0x1f ;  /* 0x0c201f004d067f89 */ /* 0x000e2200000e0000 */
[C---:B------:R-:W-:Y:S02]  /*77d0*/  ISETP.LT.OR P4, PT, R82.reuse, 0x5a, P4 ;  /* 0x0000005a5200780c */ /* 0x040fe40002781670 */
[----:B------:R-:W-:Y:S02]  /*77e0*/  ISETP.GT.AND P3, PT, R81, 0x61, P1 ;  /* 0x000000615100780c */ /* 0x000fe40000f64270 */
[----:B------:R-:W-:Y:S02]  /*77f0*/  FSEL R61, R61, -INF , !P4 ;  /* 0xff8000003d3d7808 */ /* 0x000fe40006000000 */
[----:B------:R-:W-:-:S02]  /*7800*/  ISETP.LT.OR P3, PT, R82, 0x62, P3 ;  /* 0x000000625200780c */ /* 0x000fc40001f61670 */
[----:B------:R-:W-:Y:S02]  /*7810*/  ISETP.GT.AND P4, PT, R81, 0x69, P1 ;  /* 0x000000695100780c */ /* 0x000fe40000f84270 */
[----:B------:R-:W-:Y:S02]  /*7820*/  FSEL R65, R65, -INF , !P3 ;  /* 0xff80000041417808 */ /* 0x000fe40005800000 */
[C---:B------:R-:W-:Y:S02]  /*7830*/  ISETP.LT.OR P4, PT, R82.reuse, 0x6a, P4 ;  /* 0x0000006a5200780c */ /* 0x040fe40002781670 */
[----:B------:R-:W-:Y:S02]  /*7840*/  ISETP.GT.AND P3, PT, R81, 0x71, P1 ;  /* 0x000000715100780c */ /* 0x000fe40000f64270 */
[----:B------:R-:W-:Y:S02]  /*7850*/  FSEL R69, R69, -INF , !P4 ;  /* 0xff80000045457808 */ /* 0x000fe40006000000 */
[----:B------:R-:W-:-:S04]  /*7860*/  ISETP.LT.OR P3, PT, R82, 0x72, P3 ;  /* 0x000000725200780c */ /* 0x000fc80001f61670 */
[----:B------:R-:W-:Y:S02]  /*7870*/  FSEL R73, R73, -INF , !P3 ;  /* 0xff80000049497808 */ /* 0x000fe40005800000 */
[----:B0-----:R-:W-:-:S04]  /*7880*/  FMNMX.FTZ R6, R77, R6, !PT ;  /* 0x000000064d067209 */ /* 0x001fc80007810000 */
[C---:B------:R-:W-:Y:S01]  /*7890*/  FSETP.NEU.FTZ.AND P6, PT, R6.reuse, -INF , PT ;  /* 0xff8000000600780b */ /* 0x040fe20003fdd000 */
[----:B------:R-:W-:-:S05]  /*78a0*/  FMUL.FTZ R79, R6, UR21 ;  /* 0x00000015064f7c20 */ /* 0x000fca0008410000 */
[----:B------:R-:W-:-:S05]  /*78b0*/  FSEL R7, R79, RZ, P6 ;  /* 0x000000ff4f077208 */ /* 0x000fca0003000000 */
[--C-:B------:R-:W-:Y:S01]  /*78c0*/  FFMA.FTZ R150, R10, UR21, -R7.reuse ;  /* 0x000000150a967c23 */ /* 0x100fe20008010807 */
[--C-:B------:R-:W-:Y:S01]  /*78d0*/  FFMA.FTZ R10, R11, UR21, -R7.reuse ;  /* 0x000000150b0a7c23 */ /* 0x100fe20008010807 */
[----:B------:R-:W-:Y:S01]  /*78e0*/  FSEL R11, R8, -INF , !P5 ;  /* 0xff800000080b7808 */ /* 0x000fe20006800000 */
[--C-:B------:R-:W-:Y:S01]  /*78f0*/  FFMA.FTZ R47, R47, UR21, -R7.reuse ;  /* 0x000000152f2f7c23 */ /* 0x100fe20008010807 */
[--C-:B------:R-:W-:Y:S01]  /*7900*/  FFMA.FTZ R148, R46, UR21, -R7.reuse ;  /* 0x000000152e947c23 */ /* 0x100fe20008010807 */
[----:B------:R-:W-:Y:S01]  /*7910*/  FSEL R46, R21, -INF , !P2 ;  /* 0xff800000152e7808 */ /* 0x000fe20005000000 */
[--C-:B------:R-:W-:Y:S01]  /*7920*/  FFMA.FTZ R144, R14, UR21, -R7.reuse ;  /* 0x000000150e907c23 */ /* 0x100fe20008010807 */
[----:B------:R-:W-:Y:S01]  /*7930*/  FMNMX.FTZ R8, R11, R5, !PT ;  /* 0x000000050b087209 */ /* 0x000fe20007810000 */
[----:B------:R0:W-:Y:S01]  /*7940*/  MUFU.EX2 R21, R47 ;  /* 0x0000002f00157308 */ /* 0x0001e20000000800 */
[--C-:B------:R-:W-:Y:S01]  /*7950*/  FFMA.FTZ R146, R24, UR21, -R7.reuse ;  /* 0x0000001518927c23 */ /* 0x100fe20008010807 */
[C---:B------:R-:W-:Y:S01]  /*7960*/  ISETP.GT.AND P2, PT, R81.reuse, 0x21, P1 ;  /* 0x000000215100780c */ /* 0x040fe20000f44270 */
[--C-:B------:R-:W-:Y:S01]  /*7970*/  FFMA.FTZ R140, R28, UR21, -R7.reuse ;  /* 0x000000151c8c7c23 */ /* 0x100fe20008010807 */
[----:B------:R-:W-:Y:S01]  /*7980*/  ISETP.GT.AND P5, PT, R81, 0x38, P1 ;  /* 0x000000385100780c */ /* 0x000fe20000fa4270 */
[--C-:B------:R-:W-:Y:S01]  /*7990*/  FFMA.FTZ R142, R32, UR21, -R7.reuse ;  /* 0x00000015208e7c23 */ /* 0x100fe20008010807 */
[C---:B------:R-:W-:Y:S01]  /*79a0*/  ISETP.LT.OR P2, PT, R82.reuse, 0x22, P2 ;  /* 0x000000225200780c */ /* 0x040fe20001741670 */
[--C-:B------:R-:W-:Y:S01]  /*79b0*/  FFMA.FTZ R33, R33, UR21, -R7.reuse ;  /* 0x0000001521217c23 */ /* 0x100fe20008010807 */
[----:B------:R-:W-:Y:S01]  /*79c0*/  ISETP.LT.OR P5, PT, R82, 0x39, P5 ;  /* 0x000000395200780c */ /* 0x000fe20002fa1670 */
[--C-:B0-----:R-:W-:Y:S01]  /*79d0*/  FFMA.FTZ R47, R15, UR21, -R7.reuse ;  /* 0x000000150f2f7c23 */ /* 0x101fe20008010807 */
[----:B------:R-:W-:Y:S01]  /*79e0*/  FMNMX.FTZ R15, R9, R8, !PT ;  /* 0x00000008090f7209 */ /* 0x000fe20007810000 */
[--C-:B------:R-:W-:Y:S01]  /*79f0*/  FFMA.FTZ R132, R44, UR21, -R7.reuse ;  /* 0x000000152c847c23 */ /* 0x100fe20008010807 */
[----:B------:R-:W-:Y:S01]  /*7a00*/  FSEL R31, R31, -INF , !P2 ;  /* 0xff8000001f1f7808 */ /* 0x000fe20005000000 */
[--C-:B------:R-:W-:Y:S01]  /*7a10*/  FFMA.FTZ R41, R41, UR21, -R7.reuse ;  /* 0x0000001529297c23 */ /* 0x100fe20008010807 */
[----:B------:R-:W-:Y:S01]  /*7a20*/  FMNMX.FTZ R14, R12, R15, !PT ;  /* 0x0000000f0c0e7209 */ /* 0x000fe20007810000 */
[--C-:B------:R-:W-:Y:S01]  /*7a30*/  FFMA.FTZ R136, R36, UR21, -R7.reuse ;  /* 0x0000001524887c23 */ /* 0x100fe20008010807 */
[----:B------:R-:W-:Y:S01]  /*7a40*/  ISETP.GT.AND P2, PT, R81, 0x30, P1 ;  /* 0x000000305100780c */ /* 0x000fe20000f44270 */
[--C-:B------:R-:W-:Y:S01]  /*7a50*/  FFMA.FTZ R138, R40, UR21, -R7.reuse ;  /* 0x00000015288a7c23 */ /* 0x100fe20008010807 */
[----:B------:R-:W-:Y:S01]  /*7a60*/  FMNMX.FTZ R15, R13, R14, !PT ;  /* 0x0000000e0d0f7209 */ /* 0x000fe20007810000 */
[--C-:B------:R-:W-:Y:S01]  /*7a70*/  FFMA.FTZ R14, R25, UR21, -R7.reuse ;  /* 0x00000015190e7c23 */ /* 0x100fe20008010807 */
[----:B------:R-:W-:Y:S01]  /*7a80*/  ISETP.LT.OR P2, PT, R82, 0x31, P2 ;  /* 0x000000315200780c */ /* 0x000fe20001741670 */
[--C-:B------:R-:W-:Y:S01]  /*7a90*/  FFMA.FTZ R134, R50, UR21, -R7.reuse ;  /* 0x0000001532867c23 */ /* 0x100fe20008010807 */
        /* <DEDUP_REMOVED lines=10> */
[----:B------:R-:W-:Y:S01]  /*7b40*/  FSEL R42, R42, -INF , !P5 ;  /* 0xff8000002a2a7808 */ /* 0x000fe20006800000 */
[--C-:B------:R-:W-:Y:S01]  /*7b50*/  FFMA.FTZ R126, R66, UR21, -R7.reuse ;  /* 0x00000015427e7c23 */ /* 0x100fe20008010807 */
[----:B------:R-:W-:Y:S01]  /*7b60*/  FMNMX.FTZ R15, R27, R24, !PT ;  /* 0x000000181b0f7209 */ /* 0x000fe20007810000 */
[--C-:B------:R-:W-:Y:S01]  /*7b70*/  FFMA.FTZ R120, R70, UR21, -R7.reuse ;  /* 0x0000001546787c23 */ /* 0x100fe20008010807 */
[----:B------:R-:W-:Y:S01]  /*7b80*/  ISETP.LT.OR P2, PT, R82, 0x41, P2 ;  /* 0x000000415200780c */ /* 0x000fe20001741670 */
[--C-:B------:R-:W-:Y:S01]  /*7b90*/  FFMA.FTZ R122, R74, UR21, -R7.reuse ;  /* 0x000000154a7a7c23 */ /* 0x100fe20008010807 */
[----:B------:R-:W-:Y:S01]  /*7ba0*/  FMNMX.FTZ R24, R30, R15, !PT ;  /* 0x0000000f1e187209 */ /* 0x000fe20007810000 */
[--C-:B------:R-:W-:Y:S01]  /*7bb0*/  FFMA.FTZ R15, R29, UR21, -R7.reuse ;  /* 0x000000151d0f7c23 */ /* 0x100fe20008010807 */
[----:B------:R-:W-:Y:S01]  /*7bc0*/  ISETP.GT.AND P5, PT, R81, 0x48, P1 ;  /* 0x000000485100780c */ /* 0x000fe20000fa4270 */
[----:B------:R-:W-:Y:S01]  /*7bd0*/  FFMA.FTZ R75, R75, UR21, -R7 ;  /* 0x000000154b4b7c23 */ /* 0x000fe20008010807 */
[----:B------:R-:W-:Y:S01]  /*7be0*/  FMNMX.FTZ R25, R31, R24, !PT ;  /* 0x000000181f197209 */ /* 0x000fe20007810000 */
[----:B------:R-:W-:Y:S01]  /*7bf0*/  MUFU.EX2 R8, R47 ;  /* 0x0000002f00087308 */ /* 0x000fe20000000800 */
[----:B------:R-:W-:-:S02]  /*7c00*/  FSEL R48, R48, -INF , !P2 ;  /* 0xff80000030307808 */ /* 0x000fc40005000000 */
[----:B------:R-:W-:Y:S02]  /*7c10*/  FMNMX.FTZ R24, R34, R25, !PT ;  /* 0x0000001922187209 */ /* 0x000fe40007810000 */
[----:B------:R-:W-:Y:S02]  /*7c20*/  ISETP.LT.OR P5, PT, R82, 0x49, P5 ;  /* 0x000000495200780c */ /* 0x000fe40002fa1670 */
[----:B------:R-:W-:Y:S01]  /*7c30*/  FMNMX.FTZ R25, R35, R24, !PT ;  /* 0x0000001823197209 */ /* 0x000fe20007810000 */
[----:B------:R-:W-:Y:S01]  /*7c40*/  MUFU.EX2 R148, R148 ;  /* 0x0000009400947308 */ /* 0x000fe20000000800 */
[----:B------:R-:W-:Y:S02]  /*7c50*/  ISETP.GT.AND P2, PT, R81, 0x50, P1 ;  /* 0x000000505100780c */ /* 0x000fe40000f44270 */
[----:B------:R-:W-:Y:S02]  /*7c60*/  FMNMX.FTZ R24, R38, R25, !PT ;  /* 0x0000001926187209 */ /* 0x000fe40007810000 */
[----:B------:R-:W-:-:S02]  /*7c70*/  FSEL R52, R52, -INF , !P5 ;  /* 0xff80000034347808 */ /* 0x000fc40006800000 */
[----:B------:R-:W-:Y:S01]  /*7c80*/  FMNMX.FTZ R25, R39, R24, !PT ;  /* 0x0000001827197209 */ /* 0x000fe20007810000 */
[----:B------:R-:W-:Y:S01]  /*7c90*/  MUFU.EX2 R150, R150 ;  /* 0x0000009600967308 */ /* 0x000fe20000000800 */
[----:B------:R-:W-:Y:S02]  /*7ca0*/  ISETP.LT.OR P2, PT, R82, 0x51, P2 ;  /* 0x000000515200780c */ /* 0x000fe40001741670 */
[----:B------:R-:W-:Y:S02]  /*7cb0*/  FMNMX.FTZ R28, R42, R25, !PT ;  /* 0x000000192a1c7209 */ /* 0x000fe40007810000 */
[----:B------:R-:W-:Y:S02]  /*7cc0*/  ISETP.GT.AND P5, PT, R81, 0x58, P1 ;  /* 0x000000585100780c */ /* 0x000fe40000fa4270 */
[----:B------:R-:W-:Y:S01]  /*7cd0*/  FMNMX.FTZ R25, R43, R28, !PT ;  /* 0x0000001c2b197209 */ /* 0x000fe20007810000 */
[----:B------:R0:W-:Y:S01]  /*7ce0*/  MUFU.EX2 R24, R33 ;  /* 0x0000002100187308 */ /* 0x0001e20000000800 */
[----:B------:R-:W-:-:S02]  /*7cf0*/  FSEL R56, R56, -INF , !P2 ;  /* 0xff80000038387808 */ /* 0x000fc40005000000 */
[----:B------:R-:W-:Y:S01]  /*7d00*/  FMNMX.FTZ R28, R48, R25, !PT ;  /* 0x00000019301c7209 */ /* 0x000fe20007810000 */
[--C-:B------:R-:W-:Y:S01]  /*7d10*/  FFMA.FTZ R25, R37, UR21, -R7.reuse ;  /* 0x0000001525197c23 */ /* 0x100fe20008010807 */
[----:B------:R-:W-:Y:S01]  /*7d20*/  ISETP.LT.OR P5, PT, R82, 0x59, P5 ;  /* 0x000000595200780c */ /* 0x000fe20002fa1670 */
[----:B------:R-:W-:Y:S01]  /*7d30*/  FFMA.FTZ R37, R59, UR21, -R7 ;  /* 0x000000153b257c23 */ /* 0x000fe20008010807 */
        /* <DEDUP_REMOVED lines=11> */
[----:B------:R-:W-:Y:S01]  /*7df0*/  MUFU.EX2 R146, R146 ;  /* 0x0000009200927308 */ /* 0x000fe20000000800 */
[----:B------:R-:W-:-:S02]  /*7e00*/  FSEL R64, R64, -INF , !P2 ;  /* 0xff80000040407808 */ /* 0x000fc40005000000 */
[----:B------:R-:W-:Y:S02]  /*7e10*/  FMNMX.FTZ R32, R60, R29, !PT ;  /* 0x0000001d3c207209 */ /* 0x000fe40007810000 */
[----:B------:R-:W-:Y:S02]  /*7e20*/  ISETP.LT.OR P5, PT, R82, 0x69, P5 ;  /* 0x000000695200780c */ /* 0x000fe40002fa1670 */
[----:B------:R-:W-:Y:S01]  /*7e30*/  FMNMX.FTZ R29, R61, R32, !PT ;  /* 0x000000203d1d7209 */ /* 0x000fe20007810000 */
[----:B------:R1:W-:Y:S01]  /*7e40*/  MUFU.EX2 R28, R41 ;  /* 0x00000029001c7308 */ /* 0x0003e20000000800 */
[----:B------:R-:W-:Y:S02]  /*7e50*/  ISETP.GT.AND P2, PT, R81, 0x70, P1 ;  /* 0x000000705100780c */ /* 0x000fe40000f44270 */
[----:B------:R-:W-:Y:S01]  /*7e60*/  FMNMX.FTZ R32, R64, R29, !PT ;  /* 0x0000001d40207209 */ /* 0x000fe20007810000 */
[----:B------:R-:W-:Y:S01]  /*7e70*/  FFMA.FTZ R29, R45, UR21, -R7 ;  /* 0x000000152d1d7c23 */ /* 0x000fe20008010807 */
[----:B------:R-:W-:-:S02]  /*7e80*/  FSEL R68, R68, -INF , !P5 ;  /* 0xff80000044447808 */ /* 0x000fc40006800000 */
[----:B0-----:R-:W-:Y:S01]  /*7e90*/  FMNMX.FTZ R33, R65, R32, !PT ;  /* 0x0000002041217209 */ /* 0x001fe20007810000 */
[----:B------:R-:W-:Y:S01]  /*7ea0*/  MUFU.EX2 R14, R14 ;  /* 0x0000000e000e7308 */ /* 0x000fe20000000800 */
[----:B------:R-:W-:Y:S01]  /*7eb0*/  ISETP.LT.OR P2, PT, R82, 0x71, P2 ;  /* 0x000000715200780c */ /* 0x000fe20001741670 */
[----:B-1----:R-:W-:Y:S01]  /*7ec0*/  FFMA.FTZ R41, R51, UR21, -R7 ;  /* 0x0000001533297c23 */ /* 0x002fe20008010807 */
[----:B------:R-:W-:Y:S02]  /*7ed0*/  FMNMX.FTZ R32, R68, R33, !PT ;  /* 0x0000002144207209 */ /* 0x000fe40007810000 */
[----:B------:R-:W-:Y:S02]  /*7ee0*/  ISETP.GT.AND P5, PT, R81, 0x78, P1 ;  /* 0x000000785100780c */ /* 0x000fe40000fa4270 */
[----:B------:R-:W-:Y:S01]  /*7ef0*/  FSEL R72, R72, -INF , !P2 ;  /* 0xff80000048487808 */ /* 0x000fe20005000000 */
[----:B------:R-:W-:Y:S01]  /*7f00*/  MUFU.EX2 R140, R140 ;  /* 0x0000008c008c7308 */ /* 0x000fe20000000800 */
[----:B------:R-:W-:-:S02]  /*7f10*/  FMNMX.FTZ R33, R69, R32, !PT ;  /* 0x0000002045217209 */ /* 0x000fc40007810000 */
[----:B------:R-:W-:Y:S02]  /*7f20*/  ISETP.GT.AND P1, PT, R81, 0x79, P1 ;  /* 0x000000795100780c */ /* 0x000fe40000f24270 */
[----:B------:R-:W-:Y:S02]  /*7f30*/  ISETP.LT.OR P5, PT, R82, 0x79, P5 ;  /* 0x000000795200780c */ /* 0x000fe40002fa1670 */
[----:B------:R-:W-:Y:S01]  /*7f40*/  FMNMX.FTZ R32, R72, R33, !PT ;  /* 0x0000002148207209 */ /* 0x000fe20007810000 */
[----:B------:R-:W-:Y:S01]  /*7f50*/  MUFU.EX2 R15, R15 ;  /* 0x0000000f000f7308 */ /* 0x000fe20000000800 */
[----:B------:R-:W-:Y:S02]  /*7f60*/  ISETP.LT.OR P1, PT, R82, 0x7a, P1 ;  /* 0x0000007a5200780c */ /* 0x000fe40000f21670 */
[----:B------:R-:W-:Y:S02]  /*7f70*/  FSEL R76, R76, -INF , !P5 ;  /* 0xff8000004c4c7808 */ /* 0x000fe40006800000 */
[----:B------:R-:W-:-:S02]  /*7f80*/  FMNMX.FTZ R33, R73, R32, !PT ;  /* 0x0000002049217209 */ /* 0x000fc40007810000 */
[----:B------:R-:W-:Y:S01]  /*7f90*/  FSEL R78, R78, -INF , !P1 ;  /* 0xff8000004e4e7808 */ /* 0x000fe20004800000 */
[----:B------:R-:W-:Y:S01]  /*7fa0*/  MUFU.EX2 R142, R142 ;  /* 0x0000008e008e7308 */ /* 0x000fe20000000800 */
[----:B------:R-:W-:Y:S02]  /*7fb0*/  FMNMX.FTZ R33, R76, R33, !PT ;  /* 0x000000214c217209 */ /* 0x000fe40007810000 */
[----:B------:R-:W-:Y:S02]  /*7fc0*/  FSEL R47, R6, RZ, P6 ;  /* 0x000000ff062f7208 */ /* 0x000fe40003000000 */
[----:B------:R-:W-:-:S03]  /*7fd0*/  FMNMX.FTZ R33, R78, R33, !PT ;  /* 0x000000214e217209 */ /* 0x000fc60007810000 */
[----:B------:R-:W-:Y:S01]  /*7fe0*/  FADD.FTZ R47, -R47, R4 ;  /* 0x000000042f2f7221 */ /* 0x000fe20000010100 */
[----:B------:R-:W-:Y:S01]  /*7ff0*/  MUFU.EX2 R136, R136 ;  /* 0x0000008800887308 */ /* 0x000fe20000000800 */
[----:B------:R-:W0:Y:S02]  /*8000*/  SHFL.BFLY PT, R32, R33, 0x2, 0x1f ;  /* 0x0c401f0021207f89 */ /* 0x000e2400000e0000 */
[----:B------:R-:W-:-:S05]  /*8010*/  FMUL.FTZ R4, R47, UR21 ;  /* 0x000000152f047c20 */ /* 0x000fca0008410000 */
[----:B------:R-:W-:Y:S08]  /*8020*/  MUFU.EX2 R25, R25 ;  /* 0x0000001900197308 */ /* 0x000ff00000000800 */
[----:B------:R-:W1:Y:S08]  /*8030*/  MUFU.EX2 R4, R4 ;  /* 0x0000000400047308 */ /* 0x000e700000000800 */
[----:B------:R-:W-:Y:S01]  /*8040*/  MUFU.EX2 R138, R138 ;  /* 0x0000008a008a7308 */ /* 0x000fe20000000800 */
[----:B0-----:R-:W-:Y:S01]  /*8050*/  FMNMX.FTZ R44, R33, R32, !PT ;  /* 0x00000020212c7209 */ /* 0x001fe20007810000 */
[--C-:B------:R-:W-:Y:S01]  /*8060*/  FFMA.FTZ R33, R67, UR21, -R7.reuse ;  /* 0x0000001543217c23 */ /* 0x100fe20008010807 */
[----:B------:R-:W-:-:S03]  /*8070*/  FFMA.FTZ R32, R71, UR21, -R7 ;  /* 0x0000001547207c23 */ /* 0x000fc60008010807 */
[----:B------:R-:W0:Y:S02]  /*8080*/  SHFL.BFLY PT, R45, R44, 0x1, 0x1f ;  /* 0x0c201f002c2d7f89 */ /* 0x000e2400000e0000 */
[----:B------:R-:W-:Y:S01]  /*8090*/  MUFU.EX2 R132, R132 ;  /* 0x0000008400847308 */ /* 0x000fe20000000800 */
[----:B-1----:R-:W-:-:S07]  /*80a0*/  FFMA.FTZ R2, R4, R2, R148 ;  /* 0x0000000204027223 */ /* 0x002fce0000010094 */
[----:B------:R-:W-:Y:S08]  /*80b0*/  MUFU.EX2 R29, R29 ;  /* 0x0000001d001d7308 */ /* 0x000ff00000000800 */
[----:B------:R-:W-:Y:S01]  /*80c0*/  MUFU.EX2 R134, R134 ;  /* 0x0000008600867308 */ /* 0x000fe20000000800 */
[----:B0-----:R-:W-:-:S07]  /*80d0*/  FMNMX.FTZ R7, R44, R45, !PT ;  /* 0x0000002d2c077209 */ /* 0x001fce0007810000 */
[----:B------:R-:W-:Y:S01]  /*80e0*/  MUFU.EX2 R41, R41 ;  /* 0x0000002900297308 */ /* 0x000fe20000000800 */
[C---:B------:R-:W-:Y:S01]  /*80f0*/  FSETP.NEU.FTZ.AND P1, PT, R7.reuse, -INF , PT ;  /* 0xff8000000700780b */ /* 0x040fe20003f3d000 */
[----:B------:R-:W-:-:S05]  /*8100*/  FMUL.FTZ R45, R7, UR21 ;  /* 0x00000015072d7c20 */ /* 0x000fca0008410000 */
[----:B------:R-:W-:Y:S01]  /*8110*/  FSEL R45, R45, RZ, P1 ;  /* 0x000000ff2d2d7208 */ /* 0x000fe20000800000 */
[----:B------:R-:W-:Y:S04]  /*8120*/  MUFU.EX2 R128, R128 ;  /* 0x0000008000807308 */ /* 0x000fe80000000800 */
[--C-:B------:R-:W-:Y:S01]  /*8130*/  FFMA.FTZ R147, R26, UR21, -R45.reuse ;  /* 0x000000151a937c23 */ /* 0x100fe2000801082d */
[----:B------:R-:W-:Y:S01]  /*8140*/  FSEL R26, R7, RZ, P1 ;  /* 0x000000ff071a7208 */ /* 0x000fe20000800000 */
[--C-:B------:R-:W-:Y:S01]  /*8150*/  FFMA.FTZ R149, R11, UR21, -R45.reuse ;  /* 0x000000150b957c23 */ /* 0x100fe2000801082d */
[--C-:B------:R-:W-:Y:S01]  /*8160*/  FFMA.FTZ R50, R9, UR21, -R45.reuse ;  /* 0x0000001509327c23 */ /* 0x100fe2000801082d */
[--C-:B------:R-:W-:Y:S01]  /*8170*/  FFMA.FTZ R151, R12, UR21, -R45.reuse ;  /* 0x000000150c977c23 */ /* 0x100fe2000801082d */
[----:B------:R-:W-:Y:S01]  /*8180*/  FFMA.FTZ R47, R13, UR21, -R45 ;  /* 0x000000150d2f7c23 */ /* 0x000fe2000801082d */
[----:B------:R-:W-:Y:S01]  /*8190*/  FADD.FTZ R26, -R26, R5 ;  /* 0x000000051a1a7221 */ /* 0x000fe20000010100 */
[--C-:B------:R-:W-:Y:S01]  /*81a0*/  FFMA.FTZ R145, R20, UR21, -R45.reuse ;  /* 0x0000001514917c23 */ /* 0x100fe2000801082d */
[----:B------:R-:W-:Y:S01]  /*81b0*/  MUFU.EX2 R149, R149 ;  /* 0x0000009500957308 */ /* 0x000fe20000000800 */
[--C-:B------:R-:W-:Y:S01]  /*81c0*/  FFMA.FTZ R20, R46, UR21, -R45.reuse ;  /* 0x000000152e147c23 */ /* 0x100fe2000801082d */
[----:B------:R-:W-:Y:S01]  /*81d0*/  FMUL.FTZ R5, R26, UR21 ;  /* 0x000000151a057c20 */ /* 0x000fe20008410000 */
[--C-:B------:R-:W-:Y:S01]  /*81e0*/  FFMA.FTZ R13, R27, UR21, -R45.reuse ;  /* 0x000000151b0d7c23 */ /* 0x100fe2000801082d */
[--C-:B------:R-:W-:Y:S01]  /*81f0*/  FFMA.FTZ R12, R31, UR21, -R45.reuse ;  /* 0x000000151f0c7c23 */ /* 0x100fe2000801082d */
[----:B------:R-:W-:Y:S01]  /*8200*/  FADD.FTZ R31, R21, R2 ;  /* 0x00000002151f7221 */ /* 0x000fe20000010000 */
[--C-:B------:R-:W-:Y:S01]  /*8210*/  FFMA.FTZ R141, R30, UR21, -R45.reuse ;  /* 0x000000151e8d7c23 */ /* 0x100fe2000801082d */
[----:B------:R-:W-:Y:S01]  /*8220*/  FFMA.FTZ R143, R34, UR21, -R45 ;  /* 0x00000015228f7c23 */ /* 0x000fe2000801082d */
[----:B------:R-:W0:Y:S01]  /*8230*/  MUFU.EX2 R5, R5 ;  /* 0x0000000500057308 */ /* 0x000e220000000800 */
[----:B------:R-:W-:Y:S01]  /*8240*/  FADD.FTZ R31, R150, R31 ;  /* 0x0000001f961f7221 */ /* 0x000fe20000010000 */
[--C-:B------:R-:W-:Y:S01]  /*8250*/  FFMA.FTZ R11, R35, UR21, -R45.reuse ;  /* 0x00000015230b7c23 */ /* 0x100fe2000801082d */
[--C-:B------:R-:W-:Y:S01]  /*8260*/  FFMA.FTZ R137, R38, UR21, -R45.reuse ;  /* 0x0000001526897c23 */ /* 0x100fe2000801082d */
[----:B------:R-:W-:Y:S01]  /*8270*/  FFMA.FTZ R9, R39, UR21, -R45 ;  /* 0x0000001527097c23 */ /* 0x000fe2000801082d */
[----:B------:R-:W-:Y:S01]  /*8280*/  FADD.FTZ R31, R10, R31 ;  /* 0x0000001f0a1f7221 */ /* 0x000fe20000010000 */
[--C-:B------:R-:W-:Y:S01]  /*8290*/  FFMA.FTZ R139, R42, UR21, -R45.reuse ;  /* 0x000000152a8b7c23 */ /* 0x100fe2000801082d */
[----:B------:R-:W-:Y:S01]  /*82a0*/  FFMA.FTZ R39, R43, UR21, -R45 ;  /* 0x000000152b277c23 */ /* 0x000fe2000801082d */
[----:B------:R-:W1:Y:S01]  /*82b0*/  MUFU.EX2 R50, R50 ;  /* 0x0000003200327308 */ /* 0x000e620000000800 */
[----:B------:R-:W-:Y:S01]  /*82c0*/  FADD.FTZ R31, R144, R31 ;  /* 0x0000001f901f7221 */ /* 0x000fe20000010000 */
[--C-:B------:R-:W-:Y:S01]  /*82d0*/  FFMA.FTZ R133, R48, UR21, -R45.reuse ;  /* 0x0000001530857c23 */ /* 0x100fe2000801082d */
[--C-:B------:R-:W-:Y:S01]  /*82e0*/  FFMA.FTZ R38, R49, UR21, -R45.reuse ;  /* 0x0000001531267c23 */ /* 0x100fe2000801082d */
[----:B------:R-:W-:Y:S01]  /*82f0*/  FFMA.FTZ R135, R52, UR21, -R45 ;  /* 0x0000001534877c23 */ /* 0x000fe2000801082d */
[----:B------:R-:W-:Y:S01]  /*8300*/  FADD.FTZ R31, R8, R31 ;  /* 0x0000001f081f7221 */ /* 0x000fe20000010000 */
[--C-:B------:R-:W-:Y:S01]  /*8310*/  FFMA.FTZ R35, R53, UR21, -R45.reuse ;  /* 0x0000001535237c23 */ /* 0x100fe2000801082d */
[----:B------:R-:W-:Y:S01]  /*8320*/  FFMA.FTZ R129, R56, UR21, -R45 ;  /* 0x0000001538817c23 */ /* 0x000fe2000801082d */
[----:B------:R-:W2:Y:S01]  /*8330*/  MUFU.EX2 R151, R151 ;  /* 0x0000009700977308 */ /* 0x000ea20000000800 */
[----:B0-----:R-:W-:Y:S01]  /*8340*/  FFMA.FTZ R27, R5, R0, R149 ;  /* 0x00000000051b7223 */ /* 0x001fe20000010095 */
[----:B------:R-:W-:Y:S01]  /*8350*/  FADD.FTZ R31, R146, R31 ;  /* 0x0000001f921f7221 */ /* 0x000fe20000010000 */
[--C-:B------:R-:W-:Y:S01]  /*8360*/  FFMA.FTZ R34, R57, UR21, -R45.reuse ;  /* 0x0000001539227c23 */ /* 0x100fe2000801082d */
[--C-:B------:R-:W-:Y:S01]  /*8370*/  FFMA.FTZ R131, R60, UR21, -R45.reuse ;  /* 0x000000153c837c23 */ /* 0x100fe2000801082d */
[----:B------:R-:W-:Y:S01]  /*8380*/  FFMA.FTZ R125, R64, UR21, -R45 ;  /* 0x00000015407d7c23 */ /* 0x000fe2000801082d */
[----:B------:R-:W-:Y:S01]  /*8390*/  FADD.FTZ R31, R14, R31 ;  /* 0x0000001f0e1f7221 */ /* 0x000fe20000010000 */
[----:B------:R-:W-:Y:S01]  /*83a0*/  FFMA.FTZ R30, R65, UR21, -R45 ;  /* 0x00000015411e7c23 */ /* 0x000fe2000801082d */
[----:B------:R-:W0:Y:S01]  /*83b0*/  MUFU.EX2 R47, R47 ;  /* 0x0000002f002f7308 */ /* 0x000e220000000800 */
[----:B-1----:R-:W-:Y:S01]  /*83c0*/  FADD.FTZ R0, R50, R27 ;  /* 0x0000001b32007221 */ /* 0x002fe20000010000 */
[----:B------:R-:W-:Y:S01]  /*83d0*/  FADD.FTZ R2, R140, R31 ;  /* 0x0000001f8c027221 */ /* 0x000fe20000010000 */
[--C-:B------:R-:W-:Y:S01]  /*83e0*/  FFMA.FTZ R31, R61, UR21, -R45.reuse ;  /* 0x000000153d1f7c23 */ /* 0x100fe2000801082d */
[--C-:B------:R-:W-:Y:S01]  /*83f0*/  FFMA.FTZ R127, R68, UR21, -R45.reuse ;  /* 0x00000015447f7c23 */ /* 0x100fe2000801082d */
[--C-:B------:R-:W-:Y:S01]  /*8400*/  FFMA.FTZ R121, R72, UR21, -R45.reuse ;  /* 0x0000001548797c23 */ /* 0x100fe2000801082d */
[----:B------:R-:W-:Y:S01]  /*8410*/  FADD.FTZ R43, R15, R2 ;  /* 0x000000020f2b7221 */ /* 0x000fe20000010000 */
[----:B------:R-:W-:Y:S01]  /*8420*/  FFMA.FTZ R26, R73, UR21, -R45 ;  /* 0x00000015491a7c23 */ /* 0x000fe2000801082d */
[----:B------:R-:W1:Y:S01]  /*8430*/  MUFU.EX2 R145, R145 ;  /* 0x0000009100917308 */ /* 0x000e620000000800 */
[----:B--2---:R-:W-:Y:S01]  /*8440*/  FADD.FTZ R0, R151, R0 ;  /* 0x0000000097007221 */ /* 0x004fe20000010000 */
[----:B------:R-:W-:Y:S01]  /*8450*/  FADD.FTZ R43, R142, R43 ;  /* 0x0000002b8e2b7221 */ /* 0x000fe20000010000 */
[--C-:B------:R-:W-:Y:S01]  /*8460*/  FFMA.FTZ R123, R76, UR21, -R45.reuse ;  /* 0x000000154c7b7c23 */ /* 0x100fe2000801082d */
[----:B------:R-:W-:-:S02]  /*8470*/  FFMA.FTZ R42, R78, UR21, -R45 ;  /* 0x000000154e2a7c23 */ /* 0x000fc4000801082d */
[----:B------:R-:W-:Y:S02]  /*8480*/  FADD.FTZ R43, R24, R43 ;  /* 0x0000002b182b7221 */ /* 0x000fe40000010000 */
[----:B------:R-:W2:Y:S01]  /*8490*/  MUFU.EX2 R20, R20 ;  /* 0x0000001400147308 */ /* 0x000ea20000000800 */
[----:B0-----:R-:W-:Y:S01]  /*84a0*/  FADD.FTZ R0, R47, R0 ;  /* 0x000000002f007221 */ /* 0x001fe20000010000 */
[----:B------:R-:W-:-:S06]  /*84b0*/  FADD.FTZ R2, R136, R43 ;  /* 0x0000002b88027221 */ /* 0x000fcc0000010000 */
        /* <DEDUP_REMOVED lines=36> */
[----:B------:R-:W-:-:S06]  /*8700*/  FFMA.FTZ R27, R69, UR21, -R45 ;  /* 0x00000015451b7c23 */ /* 0x000fcc000801082d */
        /* <DEDUP_REMOVED lines=50> */
.L_x_1272:
[----:B------:R-:W-:Y:S01]  /*8a30*/  ULEA UR6, UR27, UR45, 0x3 ;  /* 0x0000002d1b067291 */ /* 0x000fe2000f8e183f */
[----:B------:R-:W-:Y:S01]  /*8a40*/  ISETP.GT.AND P1, PT, R3, UR26, PT ;  /* 0x0000001a03007c0c */ /* 0x000fe2000bf24270 */
[----:B------:R-:W-:Y:S01]  /*8a50*/  UMOV UR28, UR49 ;  /* 0x00000031001c7c82 */ /* 0x000fe20008000000 */
[----:B------:R-:W-:Y:S01]  /*8a60*/  UMOV UR27, UR48 ;  /* 0x00000030001b7c82 */ /* 0x000fe20008000000 */
        /* <DEDUP_REMOVED lines=71> */
.L_x_1254:
[----:B------:R-:W-:Y:S02]  /*8ee0*/  UISETP.NE.AND UP1, UPT, UR53, URZ, UPT ;  /* 0x0000003f3500728c */ /* 0x000fe4000bf25270 */
[----:B------:R-:W-:Y:S02]  /*8ef0*/  UISETP.NE.AND UP0, UPT, UR52, URZ, UPT ;  /* 0x0000003f3400728c */ /* 0x000fe4000bf05270 */
[----:B------:R-:W-:Y:S02]  /*8f00*/  UIADD3 UR10, UR39, 0xbf, URZ ;  /* 0x000000bf270a7890 */ /* 0x000fe4000fffe03f */
[----:B------:R-:W-:Y:S02]  /*8f10*/  UIADD3 UR11, UR40, 0x1, -UR47 ;  /* 0x00000001280b7890 */ /* 0x000fe4000fffe82f */
[----:B------:R-:W-:-:S03]  /*8f20*/  PLOP3.LUT P1, PT, PT, PT, UP0, 0x40, 0x0 ;  /* 0x000000000000781c */ /* 0x000fc60003f2e808 */
[----:B------:R-:W-:Y:S01]  /*8f30*/  @UP1 ULDC UR6, c[0x0][0x44c] ;  /* 0x0001130000061ab9 */ /* 0x000fe20000000800 */
[----:B------:R-:W-:Y:S01]  /*8f40*/  @UP1 ULDC UR14, c[0x0][0x450] ;  /* 0x00011400000e1ab9 */ /* 0x000fe20000000800 */
[----:B------:R-:W-:-:S04]  /*8f50*/  UIMAD.WIDE.U32 UR6, UR10, UR6, URZ ;  /* 0x000000060a0672a5 */ /* 0x000fc8000f8e003f */
[----:B------:R-:W-:-:S04]  /*8f60*/  @UP1 USHF.R.U32.HI UR10, URZ, UR14, UR7 ;  /* 0x0000000e3f0a1299 */ /* 0x000fc80008011607 */
[----:B------:R-:W-:-:S04]  /*8f70*/  UIADD3 UR10, UR11, UR10, URZ ;  /* 0x0000000a0b0a7290 */ /* 0x000fc8000fffe03f */
[----:B------:R-:W-:Y:S01]  /*8f80*/  UIADD3 UR23, UR10, -UR23, URZ ;  /* 0x800000170a177290 */ /* 0x000fe2000fffe03f */
[----:B------:R-:W-:Y:S11]  /*8f90*/  @P1 BRA `(.L_x_1274) ;  /* 0x0000000000501947 */ /* 0x000ff60003800000 */
[----:B------:R-:W-:Y:S02]  /*8fa0*/  UMOV UR14, UR10 ;  /* 0x0000000a000e7c82 */ /* 0x000fe40008000000 */
        /* <DEDUP_REMOVED lines=11> */
.L_x_1275:
[----:B------:R-:W-:Y:S02]  /*9060*/  ULDC UR15, c[0x0][0x9e4] ;  /* 0x00027900000f7ab9 */ /* 0x000fe40000000800 */
[----:B------:R-:W-:-:S11]  /*9070*/  UISETP.NE.AND UP0, UPT, UR15, 0x1, UPT ;  /* 0x000000010f00788c */ /* 0x000fd6000bf05270 */
[----:B------:R-:W-:Y:S02]  /*9080*/  @UP0 ULDC.64 UR6, c[0x0][0x9e8] ;  /* 0x00027a0000060ab9 */ /* 0x000fe40000000a00 */
[----:B------:R-:W-:-:S04]  /*9090*/  UIMAD.WIDE.U32 UR10, UR14, UR6, URZ ;  /* 0x000000060e0a72a5 */ /* 0x000fc8000f8e003f */
[----:B------:R-:W-:-:S12]  /*90a0*/  @UP0 USHF.R.U32.HI UR14, URZ, UR7, UR11 ;  /* 0x000000073f0e0299 */ /* 0x000fd8000801160b */
.L_x_1276:
[----:B------:R-:W-:-:S04]  /*90b0*/  UIMAD UR14, UR14, UR15, URZ ;  /* 0x0000000f0e0e72a4 */ /* 0x000fc8000f8e023f */
[----:B------:R-:W-:-:S04]  /*90c0*/  UISETP.LT.AND UP0, UPT, UR23, UR14, UPT ;  /* 0x0000000e1700728c */ /* 0x000fc8000bf01270 */
[----:B------:R-:W-:-:S12]  /*90d0*/  USEL UR23, UR23, UR14, !UP0 ;  /* 0x0000000e17177287 */ /* 0x000fd8000c000000 */
.L_x_1274:
        /* <DEDUP_REMOVED lines=12> */
[----:B------:R-:W-:Y:S01]  /*91a0*/  ULDC UR22, c[0x0][0x9d8] ;  /* 0x0002760000167ab9 */ /* 0x000fe20000000800 */
[----:B------:R-:W-:-:S05]  /*91b0*/  ULDC UR21, c[0x0][0x988] ;  /* 0x0002620000157ab9 */ /* 0x000fca0000000800 */
.L_x_1288:
[----:B------:R-:W-:Y:S01]  /*91c0*/  ISETP.NE.AND P2, PT, RZ, UR44, PT ;  /* 0x0000002cff007c0c */ /* 0x000fe2000bf45270 */
[----:B------:R-:W-:-:S04]  /*91d0*/  UISETP.NE.AND UP0, UPT, UR24, 0x1, UPT ;  /* 0x000000011800788c */ /* 0x000fc8000bf05270 */
[----:B------:R-:W-:-:S04]  /*91e0*/  USEL UR49, URZ, 0x1, UP0 ;  /* 0x000000013f317887 */ /* 0x000fc80008000000 */
[----:B------:R-:W-:-:S04]  /*91f0*/  ULOP3.LUT UR49, UR25, UR49, URZ, 0x3c, !UPT ;  /* 0x0000003119317292 */ /* 0x000fc8000f8e3c3f */
[----:B------:R-:W-:Y:S08]  /*9200*/  @P2 BRA `(.L_x_1278) ;  /* 0x0000000000382947 */ /* 0x000ff00003800000 */
[----:B------:R-:W-:Y:S05]  /*9210*/  @!P0 BRA `(.L_x_1279) ;  /* 0x0000000000048947 */ /* 0x000fea0003800000 */
[----:B------:R-:W-:Y:S01]  /*9220*/  BPT.TRAP 0x1 ;  /* 0x000000040000795c */ /* 0x000fe20000300000 */
.L_x_1279:
        /* <DEDUP_REMOVED lines=9> */
.L_x_1280:
[----:B-1----:R-:W-:Y:S05]  /*92c0*/  @P1 BRA `(.L_x_1278) ;  /* 0x0000000000081947 */ /* 0x002fea0003800000 */
[----:B------:R-:W1:Y:S02]  /*92d0*/  SYNCS.PHASECHK.TRANS64.TRYWAIT P1, [UR6+0x16830], R6 ;  /* 0x01683006ff0075a7 */ /* 0x000e640008020146 */
[----:B-1----:R-:W-:Y:S05]  /*92e0*/  @!P1 BRA `(.L_x_1281) ;  /* 0x000000f0002c9947 */ /* 0x002fea0003800000 */
.L_x_1278:
        /* <DEDUP_REMOVED lines=30> */
.L_x_1283:
[----:B------:R-:W-:Y:S01]  /*94d0*/  ULEA UR6, UR24, UR45, 0x3 ;  /* 0x0000002d18067291 */ /* 0x000fe2000f8e183f */
[----:B------:R-:W-:-:S05]  /*94e0*/  IMAD.U32 R6, RZ, RZ, UR25 ;  /* 0x00000019ff067e24 */ /* 0x000fca000f8e00ff */
[----:B------:R-:W-:-:S04]  /*94f0*/  SHF.L.U32 R6, R6, 0x1f, RZ ;  /* 0x0000001f06067819 */ /* 0x000fc800000006ff */
[----:B------:R0:W1:Y:S01]  /*9500*/  SYNCS.PHASECHK.TRANS64.TRYWAIT P1, [UR6+0x16850], R6 ;  /* 0x01685006ff0075a7 */ /* 0x0000620008020146 */
[----:B------:R-:W-:Y:S05]  /*9510*/  @!P0 BRA `(.L_x_1284) ;  /* 0x0000000000048947 */ /* 0x000fea0003800000 */
[----:B------:R-:W-:Y:S01]  /*9520*/  BPT.TRAP 0x1 ;  /* 0x000000040000795c */ /* 0x000fe20000300000 */
.L_x_1284:
[----:B-1----:R-:W-:Y:S05]  /*9530*/  @P1 BRA `(.L_x_1282) ;  /* 0x0000000000081947 */ /* 0x002fea0003800000 */
[----:B------:R-:W1:Y:S02]  /*9540*/  SYNCS.PHASECHK.TRANS64.TRYWAIT P1, [UR6+0x16850], R6 ;  /* 0x01685006ff0075a7 */ /* 0x000e640008020146 */
[----:B-1----:R-:W-:Y:S05]  /*9550*/  @!P1 BRA `(.L_x_1285) ;  /* 0x000000ec00a89947 */ /* 0x002fea0003800000 */
.L_x_1282:
        /* <DEDUP_REMOVED lines=52> */
.L_x_1286:
        /* <DEDUP_REMOVED lines=66> */
[----:B------:R-:W-:-:S04]  /*9cc0*/  ULEA UR6, UR48, UR45, 0x3 ;  /* 0x0000002d30067291 */ /* 0x000fc8000f8e183f */
[----:B------:R-:W2:Y:S01]  /*9cd0*/  MUFU.TANH R20, R20 ;  /* 0x0000001400147308 */ /* 0x000ea20000002400 */
[----:B0-----:R-:W-:Y:S01]  /*9ce0*/  FMNMX.FTZ R7, R13, R6, !PT ;  /* 0x000000060d077209 */ /* 0x001fe20007810000 */
[----:B------:R-:W-:-:S04]  /*9cf0*/  UIADD3 UR6, UR6, 0x16840, URZ ;  /* 0x0001684006067890 */ /* 0x000fc8000fffe03f */
[----:B------:R-:W-:Y:S02]  /*9d00*/  UPRMT UR6, UR43, 0x654, UR6 ;  /* 0x000006542b067896 */ /* 0x000fe40008000006 */
[----:B------:R-:W0:Y:S01]  /*9d10*/  MUFU.TANH R24, R24 ;  /* 0x0000001800187308 */ /* 0x000e220000002400 */
[----:B-1----:R-:W-:Y:S01]  /*9d20*/  FMNMX.FTZ R67, R15, R66, !PT ;  /* 0x000000420f437209 */ /* 0x002fe20007810000 */
[----:B------:R-:W-:-:S05]  /*9d30*/  FMUL.FTZ R66, R76, UR22 ;  /* 0x000000164c427c20 */ /* 0x000fca0008410000 */
[----:B------:R-:W-:Y:S01]  /*9d40*/  SYNCS.ARRIVE.TRANS64.RED.A1T0 RZ, [UR6], RZ ;  /* 0x000000ffffff79a7 */ /* 0x000fe20008100406 */
        /* <DEDUP_REMOVED lines=119> */
[----:B--2---:R-:W-:-:S05]  /*a4c0*/  FMNMX.FTZ R79, R75, R6, !PT ;  /* 0x000000064b4f7209 */ /* 0x004fca0007810000 */
[----:B------:R-:W1:Y:S01]  /*a4d0*/  SHFL.BFLY PT, R6, R79, 0x2, 0x1f ;  /* 0x0c401f004f067f89 */ /* 0x000e6200000e0000 */
[----:B0-----:R-:W-:-:S05]  /*a4e0*/  FMNMX.FTZ R78, R77, R78, !PT ;  /* 0x0000004e4d4e7209 */ /* 0x001fca0007810000 */
[----:B------:R-:W0:Y:S01]  /*a4f0*/  SHFL.BFLY PT, R7, R78, 0x2, 0x1f ;  /* 0x0c401f004e077f89 */ /* 0x000e2200000e0000 */
[----:B-1----:R-:W-:Y:S02]  /*a500*/  FMNMX.FTZ R80, R79, R6, !PT ;  /* 0x000000064f507209 */ /* 0x002fe40007810000 */
[----:B0-----:R-:W-:-:S03]  /*a510*/  FMNMX.FTZ R81, R78, R7, !PT ;  /* 0x000000074e517209 */ /* 0x001fc60007810000 */
[----:B------:R-:W0:Y:S04]  /*a520*/  SHFL.BFLY PT, R7, R80, 0x1, 0x1f ;  /* 0x0c201f0050077f89 */ /* 0x000e2800000e0000 */
[----:B------:R-:W1:Y:S01]  /*a530*/  SHFL.BFLY PT, R82, R81, 0x1, 0x1f ;  /* 0x0c201f0051527f89 */ /* 0x000e6200000e0000 */
[----:B0-----:R-:W-:Y:S02]  /*a540*/  FMNMX.FTZ R6, R80, R7, !PT ;  /* 0x0000000750067209 */ /* 0x001fe40007810000 */
[----:B-1----:R-:W-:-:S03]  /*a550*/  FMNMX.FTZ R7, R81, R82, !PT ;  /* 0x0000005251077209 */ /* 0x002fc60007810000 */
[C---:B------:R-:W-:Y:S01]  /*a560*/  FMUL.FTZ R78, R6.reuse, UR21 ;  /* 0x00000015064e7c20 */ /* 0x040fe20008410000 */
[----:B------:R-:W-:-:S03]  /*a570*/  FADD.FTZ R5, -R6, R5 ;  /* 0x0000000506057221 */ /* 0x000fc60000010100 */
[--C-:B------:R-:W-:Y:S01]  /*a580*/  FFMA.FTZ R79, R31, UR21, -R78.reuse ;  /* 0x000000151f4f7c23 */ /* 0x100fe2000801084e */
[----:B------:R-:W-:Y:S01]  /*a590*/  FFMA.FTZ R31, R35, UR21, -R78 ;  /* 0x00000015231f7c23 */ /* 0x000fe2000801084e */
[C---:B------:R-:W-:Y:S01]  /*a5a0*/  FADD.FTZ R4, -R7.reuse, R4 ;  /* 0x0000000407047221 */ /* 0x040fe20000010100 */
[----:B------:R-:W-:Y:S01]  /*a5b0*/  FMUL.FTZ R35, R7, UR21 ;  /* 0x0000001507237c20 */ /* 0x000fe20008410000 */
[----:B------:R-:W-:Y:S01]  /*a5c0*/  FMUL.FTZ R5, R5, UR21 ;  /* 0x0000001505057c20 */ /* 0x000fe20008410000 */
[--C-:B------:R-:W-:Y:S01]  /*a5d0*/  FFMA.FTZ R148, R8, UR21, -R78.reuse ;  /* 0x0000001508947c23 */ /* 0x100fe2000801084e */
[----:B------:R-:W-:Y:S01]  /*a5e0*/  FMUL.FTZ R4, R4, UR21 ;  /* 0x0000001504047c20 */ /* 0x000fe20008410000 */
        /* <DEDUP_REMOVED lines=42> */
[----:B------:R-:W-:Y:S01]  /*a890*/  FFMA.FTZ R25, R53, UR21, -R35 ;  /* 0x0000001535197c23 */ /* 0x000fe20008010823 */
[--C-:B------:R-:W-:Y:S01]  /*a8a0*/  FFMA.FTZ R128, R54, UR21, -R78.reuse ;  /* 0x0000001536807c23 */ /* 0x100fe2000801084e */
[----:B------:R-:W0:Y:S01]  /*a8b0*/  MUFU.EX2 R46, R46 ;  /* 0x0000002e002e7308 */ /* 0x000e220000000800 */
[----:B-1----:R-:W-:Y:S01]  /*a8c0*/  FFMA.FTZ R11, R4, R0, R149 ;  /* 0x00000000040b7223 */ /* 0x002fe20000010095 */
[--C-:B------:R-:W-:Y:S01]  /*a8d0*/  FFMA.FTZ R129, R56, UR21, -R35.reuse ;  /* 0x0000001538817c23 */ /* 0x100fe20008010823 */
[--C-:B------:R-:W-:Y:S01]  /*a8e0*/  FFMA.FTZ R20, R55, UR21, -R78.reuse ;  /* 0x0000001537147c23 */ /* 0x100fe2000801084e */
[--C-:B------:R-:W-:Y:S01]  /*a8f0*/  FFMA.FTZ R24, R57, UR21, -R35.reuse ;  /* 0x0000001539187c23 */ /* 0x100fe20008010823 */
[--C-:B------:R-:W-:Y:S01]  /*a900*/  FFMA.FTZ R130, R58, UR21, -R78.reuse ;  /* 0x000000153a827c23 */ /* 0x100fe2000801084e */
[--C-:B------:R-:W-:Y:S01]  /*a910*/  FFMA.FTZ R131, R60, UR21, -R35.reuse ;  /* 0x000000153c837c23 */ /* 0x100fe20008010823 */
[----:B------:R-:W-:Y:S01]  /*a920*/  FFMA.FTZ R13, R59, UR21, -R78 ;  /* 0x000000153b0d7c23 */ /* 0x000fe2000801084e */
[----:B------:R-:W1:Y:S01]  /*a930*/  MUFU.EX2 R150, R150 ;  /* 0x0000009600967308 */ /* 0x000e620000000800 */
[----:B--2---:R-:W-:Y:S01]  /*a940*/  FADD.FTZ R15, R83, R2 ;  /* 0x00000002530f7221 */ /* 0x004fe20000010000 */
[--C-:B------:R-:W-:Y:S01]  /*a950*/  FFMA.FTZ R124, R62, UR21, -R78.reuse ;  /* 0x000000153e7c7c23 */ /* 0x100fe2000801084e */
[--C-:B------:R-:W-:Y:S01]  /*a960*/  FFMA.FTZ R125, R64, UR21, -R35.reuse ;  /* 0x00000015407d7c23 */ /* 0x100fe20008010823 */
[--C-:B------:R-:W-:Y:S01]  /*a970*/  FFMA.FTZ R12, R63, UR21, -R78.reuse ;  /* 0x000000153f0c7c23 */ /* 0x100fe2000801084e */
[--C-:B------:R-:W-:Y:S01]  /*a980*/  FFMA.FTZ R14, R65, UR21, -R35.reuse ;  /* 0x00000015410e7c23 */ /* 0x100fe20008010823 */
[--C-:B------:R-:W-:Y:S01]  /*a990*/  FFMA.FTZ R126, R66, UR21, -R78.reuse ;  /* 0x00000015427e7c23 */ /* 0x100fe2000801084e */
[----:B------:R-:W-:Y:S01]  /*a9a0*/  FFMA.FTZ R127, R68, UR21, -R35 ;  /* 0x00000015447f7c23 */ /* 0x000fe20008010823 */
[----:B------:R-:W2:Y:S01]  /*a9b0*/  MUFU.EX2 R151, R151 ;  /* 0x0000009700977308 */ /* 0x000ea20000000800 */
[----:B0-----:R-:W-:Y:S01]  /*a9c0*/  FADD.FTZ R0, R46, R11 ;  /* 0x0000000b2e007221 */ /* 0x001fe20000010000 */
[--C-:B------:R-:W-:Y:S01]  /*a9d0*/  FFMA.FTZ R9, R67, UR21, -R78.reuse ;  /* 0x0000001543097c23 */ /* 0x100fe2000801084e */
[--C-:B------:R-:W-:Y:S01]  /*a9e0*/  FFMA.FTZ R120, R70, UR21, -R78.reuse ;  /* 0x0000001546787c23 */ /* 0x100fe2000801084e */
[--C-:B------:R-:W-:Y:S01]  /*a9f0*/  FFMA.FTZ R121, R72, UR21, -R35.reuse ;  /* 0x0000001548797c23 */ /* 0x100fe20008010823 */
[--C-:B------:R-:W-:Y:S01]  /*aa00*/  FFMA.FTZ R8, R71, UR21, -R78.reuse ;  /* 0x0000001547087c23 */ /* 0x100fe2000801084e */
[----:B------:R-:W-:Y:S01]  /*aa10*/  FFMA.FTZ R10, R73, UR21, -R35 ;  /* 0x00000015490a7c23 */ /* 0x000fe20008010823 */
[--C-:B------:R-:W-:Y:S01]  /*aa20*/  FFMA.FTZ R122, R74, UR21, -R78.reuse ;  /* 0x000000154a7a7c23 */ /* 0x100fe2000801084e */
[----:B------:R-:W0:Y:S01]  /*aa30*/  MUFU.EX2 R82, R82 ;  /* 0x0000005200527308 */ /* 0x000e220000000800 */
[----:B-1----:R-:W-:Y:S01]  /*aa40*/  FADD.FTZ R15, R150, R15 ;  /* 0x0000000f960f7221 */ /* 0x002fe20000010000 */
[----:B------:R-:W-:Y:S01]  /*aa50*/  FFMA.FTZ R123, R76, UR21, -R35 ;  /* 0x000000154c7b7c23 */ /* 0x000fe20008010823 */
[----:B------:R-:W-:-:S05]  /*aa60*/  FFMA.FTZ R34, R75, UR21, -R78 ;  /* 0x000000154b227c23 */ /* 0x000fca000801084e */
        /* <DEDUP_REMOVED lines=24> */
[----:B------:R-:W-:-:S06]  /*abf0*/  FFMA.FTZ R15, R61, UR21, -R35 ;  /* 0x000000153d0f7c23 */ /* 0x000fcc0008010823 */
        /* <DEDUP_REMOVED lines=36> */
[--C-:B------:R-:W-:Y:S01]  /*ae40*/  FFMA.FTZ R11, R69, UR21, -R35.reuse ;  /* 0x00000015450b7c23 */ /* 0x100fe20008010823 */
        /* <DEDUP_REMOVED lines=59> */
.L_x_1287:
        /* <DEDUP_REMOVED lines=75> */
.L_x_1277:
[----:B------:R-:W-:-:S13]  /*b6b0*/  ISETP.GE.AND P1, PT, R3, UR42, PT ;  /* 0x0000002a03007c0c */ /* 0x000fda000bf26270 */
[----:B------:R-:W-:Y:S05]  /*b6c0*/  @!P1 BRA `(.L_x_1289) ;  /* 0x0000003400909947 */ /* 0x000fea0003800000 */
[----:B------:R-:W-:Y:S01]  /*b6d0*/  IMAD.MOV.U32 R4, RZ, RZ, R7 ;  /* 0x000000ffff047224 */ /* 0x000fe200078e0007 */
[----:B------:R-:W-:Y:S01]  /*b6e0*/  UMOV UR27, UR49 ;  /* 0x00000031001b7c82 */ /* 0x000fe20008000000 */
[----:B------:R-:W-:Y:S01]  /*b6f0*/  IMAD.MOV.U32 R5, RZ, RZ, R6 ;  /* 0x000000ffff057224 */ /* 0x000fe200078e0006 */
[----:B------:R-:W-:Y:S01]  /*b700*/  UMOV UR26, UR48 ;  /* 0x00000030001a7c82 */ /* 0x000fe20008000000 */
[----:B------:R-:W-:Y:S01]  /*b710*/  ULDC UR22, c[0x0][0x9e4] ;  /* 0x0002790000167ab9 */ /* 0x000fe20000000800 */
[----:B------:R-:W-:Y:S01]  /*b720*/  ULDC UR24, c[0x0][0x9dc] ;  /* 0x0002770000187ab9 */ /* 0x000fe20000000800 */
[----:B------:R-:W-:Y:S01]  /*b730*/  ULDC UR25, c[0x0][0x9d8] ;  /* 0x0002760000197ab9 */ /* 0x000fe20000000800 */
[----:B------:R-:W-:Y:S01]  /*b740*/  ULDC UR21, c[0x0][0x988] ;  /* 0x0002620000157ab9 */ /* 0x000fe20000000800 */
[----:B------:R-:W-:-:S05]  /*b750*/  ULDC UR23, c[0x0][0x9e0] ;  /* 0x0002780000177ab9 */ /* 0x000fca0000000800 */
.L_x_1308:
[----:B------:R-:W-:Y:S01]  /*b760*/  UIADD3 UR48, UR26, 0x1, URZ ;  /* 0x000000011a307890 */ /* 0x000fe2000fffe03f */
[----:B------:R-:W-:-:S03]  /*b770*/  ISETP.NE.AND P2, PT, RZ, UR44, PT ;  /* 0x0000002cff007c0c */ /* 0x000fc6000bf45270 */
[----:B------:R-:W-:-:S04]  /*b780*/  UISETP.NE.AND UP0, UPT, UR48, 0x2, UPT ;  /* 0x000000023000788c */ /* 0x000fc8000bf05270 */
[----:B------:R-:W-:Y:S02]  /*b790*/  USEL UR49, URZ, 0x1, UP0 ;  /* 0x000000013f317887 */ /* 0x000fe40008000000 */
[----:B------:R-:W-:Y:S02]  /*b7a0*/  USEL UR48, UR48, URZ, UP0 ;  /* 0x0000003f30307287 */ /* 0x000fe40008000000 */
[----:B------:R-:W-:Y:S02]  /*b7b0*/  ULOP3.LUT UR49, UR27, UR49, URZ, 0x3c, !UPT ;  /* 0x000000311b317292 */ /* 0x000fe4000f8e3c3f */
[----:B------:R-:W-:Y:S10]  /*b7c0*/  @P2 BRA `(.L_x_1290) ;  /* 0x00000000002c2947 */ /* 0x000ff40003800000 */
[----:B------:R-:W-:Y:S05]  /*b7d0*/  @!P0 BRA `(.L_x_1291) ;  /* 0x0000000000048947 */ /* 0x000fea0003800000 */
[----:B------:R-:W-:Y:S01]  /*b7e0*/  BPT.TRAP 0x1 ;  /* 0x000000040000795c */ /* 0x000fe20000300000 */
.L_x_1291:
[----:B------:R-:W-:Y:S01]  /*b7f0*/  ULEA UR6, UR48, UR45, 0x3 ;  /* 0x0000002d30067291 */ /* 0x000fe2000f8e183f */
[----:B------:R-:W-:-:S05]  /*b800*/  IMAD.U32 R6, RZ, RZ, UR49 ;  /* 0x00000031ff067e24 */ /* 0x000fca000f8e00ff */
[----:B------:R-:W-:-:S04]  /*b810*/  SHF.L.U32 R6, R6, 0x1f, RZ ;  /* 0x0000001f06067819 */ /* 0x000fc800000006ff */
[----:B------:R0:W1:Y:S01]  /*b820*/  SYNCS.PHASECHK.TRANS64.TRYWAIT P1, [UR6+0x16830], R6 ;  /* 0x01683006ff0075a7 */ /* 0x0000620008020146 */
[----:B------:R-:W-:Y:S05]  /*b830*/  @!P0 BRA `(.L_x_1292) ;  /* 0x0000000000048947 */ /* 0x000fea0003800000 */
[----:B------:R-:W-:Y:S01]  /*b840*/  BPT.TRAP 0x1 ;  /* 0x000000040000795c */ /* 0x000fe20000300000 */
.L_x_1292:
[----:B-1----:R-:W-:Y:S05]  /*b850*/  @P1 BRA `(.L_x_1290) ;  /* 0x0000000000081947 */ /* 0x002fea0003800000 */
[----:B------:R-:W1:Y:S02]  /*b860*/  SYNCS.PHASECHK.TRANS64.TRYWAIT P1, [UR6+0x16830], R6 ;  /* 0x01683006ff0075a7 */ /* 0x000e640008020146 */
[----:B-1----:R-:W-:Y:S05]  /*b870*/  @!P1 BRA `(.L_x_1293) ;  /* 0x000000c800f89947 */ /* 0x002fea0003800000 */
.L_x_1290:
[----:B-1----:R-:W1:Y:S01]  /*b880*/  S2R R7, SR_TID.X ;  /* 0x0000000000077919 */ /* 0x002e620000002100 */
[----:B------:R-:W-:Y:S01]  /*b890*/  ULEA UR18, UR48, UR20, 0xa ;  /* 0x0000001430127291 */ /* 0x000fe2000f8e503f */
[----:B------:R-:W-:Y:S01]  /*b8a0*/  UMOV UR19, 0x40000040 ;  /* 0x4000004000137882 */ /* 0x000fe20000000000 */
[----:B------:R-:W-:Y:S02]  /*b8b0*/  UMOV UR7, 0x40000040 ;  /* 0x4000004000077882 */ /* 0x000fe40000000000 */
[----:B------:R-:W-:Y:S02]  /*b8c0*/  UIADD3 UR6, UR18, 0x2, URZ ;  /* 0x0000000212067890 */ /* 0x000fe4000fffe03f */
[----:B------:R-:W-:Y:S01]  /*b8d0*/  UIADD3 UR10, UR18, 0x4, URZ ;  /* 0x00000004120a7890 */ /* 0x000fe2000fffe03f */
[----:B------:R-:W-:Y:S01]  /*b8e0*/  UMOV UR11, 0x40000040 ;  /* 0x40000040000b7882 */ /* 0x000fe20000000000 */
[----:B------:R-:W-:Y:S01]  /*b8f0*/  UIADD3 UR14, UR18, 0x6, URZ ;  /* 0x00000006120e7890 */ /* 0x000fe2000fffe03f */
[----:B------:R-:W-:Y:S01]  /*b900*/  UMOV UR15, 0x40000040 ;  /* 0x40000040000f7882 */ /* 0x000fe20000000000 */
        /* <DEDUP_REMOVED lines=18> */
.L_x_1295:
[----:B------:R-:W-:Y:S01]  /*ba30*/  ULEA UR6, UR26, UR45, 0x3 ;  /* 0x0000002d1a067291 */ /* 0x000fe2000f8e183f */
[----:B------:R-:W-:-:S05]  /*ba40*/  IMAD.U32 R6, RZ, RZ, UR27 ;  /* 0x0000001bff067e24 */ /* 0x000fca000f8e00ff */
[----:B------:R-:W-:-:S04]  /*ba50*/  SHF.L.U32 R6, R6, 0x1f, RZ ;  /* 0x0000001f06067819 */ /* 0x000fc800000006ff */
[----:B------:R0:W1:Y:S01]  /*ba60*/  SYNCS.PHASECHK.TRANS64.TRYWAIT P1, [UR6+0x16850], R6 ;  /* 0x01685006ff0075a7 */ /* 0x0000620008020146 */
[----:B------:R-:W-:Y:S05]  /*ba70*/  @!P0 BRA `(.L_x_1296) ;  /* 0x0000000000048947 */ /* 0x000fea0003800000 */
[----:B------:R-:W-:Y:S01]  /*ba80*/  BPT.TRAP 0x1 ;  /* 0x000000040000795c */ /* 0x000fe20000300000 */
.L_x_1296:
[----:B-1----:R-:W-:Y:S05]  /*ba90*/  @P1 BRA `(.L_x_1294) ;  /* 0x0000000000081947 */ /* 0x002fea0003800000 */
[----:B------:R-:W1:Y:S02]  /*baa0*/  SYNCS.PHASECHK.TRANS64.TRYWAIT P1, [UR6+0x16850], R6 ;  /* 0x01685006ff0075a7 */ /* 0x000e640008020146 */
[----:B-1----:R-:W-:Y:S05]  /*bab0*/  @!P1 BRA `(.L_x_1297) ;  /* 0x000000c800809947 */ /* 0x002fea0003800000 */
.L_x_1294:
        /* <DEDUP_REMOVED lines=52> */
.L_x_1298:
        /* <DEDUP_REMOVED lines=166> */
.L_x_1301:
[----:B------:R-:W-:-:S05]  /*c860*/  IMAD.U32 R84, RZ, RZ, UR22 ;  /* 0x00000016ff547e24 */ /* 0x000fca000f8e00ff */
[----:B------:R-:W-:-:S13]  /*c870*/  ISETP.NE.AND P1, PT, R84, 0x1, PT ;  /* 0x000000015400780c */ /* 0x000fda0003f25270 */
[----:B------:R-:W1:Y:S02]  /*c880*/  @P1 LDC.64 R46, c[0x0][0x9e8] ;  /* 0x00027a00ff2e1b82 */ /* 0x000e640000000a00 */
[----:B-1----:R-:W-:-:S05]  /*c890*/  @P1 IMAD.HI.U32 R46, R85, R46, RZ ;  /* 0x0000002e552e1227 */ /* 0x002fca00078e00ff */
[----:B------:R-:W-:-:S07]  /*c8a0*/  @P1 SHF.R.U32.HI R85, RZ, R47, R46 ;  /* 0x0000002fff551219 */ /* 0x000fce000001162e */
.L_x_1302:
[----:B------:R-:W-:Y:S05]  /*c8b0*/  BSYNC B0 ;  /* 0x0000000000007941 */ /* 0x000fea0003800000 */
.L_x_1300:
[----:B------:R-:W-:-:S04]  /*c8c0*/  IMAD R85, R85, R84, -R78 ;  /* 0x0000005455557224 */ /* 0x000fc800078e0a4e */
[----:B------:R-:W-:-:S05]  /*c8d0*/  IMAD.IADD R85, R85, 0x1, -R16 ;  /* 0x0000000155557824 */ /* 0x000fca00078e0a10 */
[----:B------:R-:W-:Y:S02]  /*c8e0*/  VIADDMNMX R80, R85, R84, R80, PT ;  /* 0x0000005455507246 */ /* 0x000fe40003800150 */
[----:B------:R-:W-:-:S07]  /*c8f0*/  VIMNMX R79, R79, R85, !PT ;  /* 0x000000554f4f7248 */ /* 0x000fce0007fe0100 */
.L_x_1299:
        /* <DEDUP_REMOVED lines=116> */
.L_x_1305:
[----:B------:R-:W-:-:S05]  /*d040*/  IMAD.U32 R79, RZ, RZ, UR22 ;  /* 0x00000016ff4f7e24 */ /* 0x000fca000f8e00ff */
[----:B------:R-:W-:-:S13]  /*d050*/  ISETP.NE.AND P2, PT, R79, 0x1, PT ;  /* 0x000000014f00780c */ /* 0x000fda0003f45270 */
[----:B------:R-:W0:Y:S02]  /*d060*/  @P2 LDC.64 R6, c[0x0][0x9e8] ;  /* 0x00027a00ff062b82 */ /* 0x000e240000000a00 */
[----:B0-----:R-:W-:-:S05]  /*d070*/  @P2 IMAD.HI.U32 R6, R83, R6, RZ ;  /* 0x0000000653062227 */ /* 0x001fca00078e00ff */
[----:B------:R-:W-:-:S07]  /*d080*/  @P2 SHF.R.U32.HI R83, RZ, R7, R6 ;  /* 0x00000007ff532219 */ /* 0x000fce0000011606 */
.L_x_1306:
[----:B------:R-:W-:Y:S05]  /*d090*/  BSYNC B0 ;  /* 0x0000000000007941 */ /* 0x000fea0003800000 */
.L_x_1304:
[----:B------:R-:W-:-:S04]  /*d0a0*/  IMAD R83, R83, R79, -R78 ;  /* 0x0000004f53537224 */ /* 0x000fc800078e0a4e */
[----:B------:R-:W-:-:S05]  /*d0b0*/  IMAD.IADD R83, R83, 0x1, -R16 ;  /* 0x0000000153537824 */ /* 0x000fca00078e0a10 */
[----:B------:R-:W-:Y:S02]  /*d0c0*/  VIADDMNMX R82, R83, R79, R82, PT ;  /* 0x0000004f53527246 */ /* 0x000fe40003800152 */
[----:B------:R-:W-:-:S07]  /*d0d0*/  VIMNMX R81, R81, R83, !PT ;  /* 0x0000005351517248 */ /* 0x000fce0007fe0100 */
.L_x_1303:
        /* <DEDUP_REMOVED lines=15> */
[----:B------:R-:W-:Y:S02]  /*d1d0*/  ISETP.GT.AND P2, PT, R81, 0x1, P1 ;  /* 0x000000015100780c */ /* 0x000fe40000f44270 */
[----:B------:R-:W-:Y:S02]  /*d1e0*/  FMNMX.FTZ R7, R28, R7, !PT ;  /* 0x000000071c077209 */ /* 0x000fe40007810000 */
[----:B------:R-:W-:-:S02]  /*d1f0*/  ISETP.LT.OR P5, PT, R82, 0x1, P5 ;  /* 0x000000015200780c */ /* 0x000fc40002fa1670 */
[----:B------:R-:W-:Y:S02]  /*d200*/  FMNMX.FTZ R7, R30, R7, !PT ;  /* 0x000000071e077209 */ /* 0x000fe40007810000 */
[C---:B------:R-:W-:Y:S02]  /*d210*/  ISETP.GT.AND P3, PT, R81.reuse, 0x8, P1 ;  /* 0x000000085100780c */ /* 0x040fe40000f64270 */
        /* <DEDUP_REMOVED lines=11> */
[----:B------:R-:W-:Y:S02]  /*d2d0*/  FSEL R11, R11, -INF , !P3 ;  /* 0xff8000000b0b7808 */ /* 0x000fe40005800000 */
[----:B------:R-:W-:Y:S02]  /*d2e0*/  FMNMX.FTZ R7, R44, R7, !PT ;  /* 0x000000072c077209 */ /* 0x000fe40007810000 */
[----:B------:R-:W-:Y:S02]  /*d2f0*/  ISETP.GT.AND P2, PT, R81, 0x11, P1 ;  /* 0x000000115100780c */ /* 0x000fe40000f44270 */
[----:B------:R-:W-:Y:S02]  /*d300*/  FMNMX.FTZ R7, R48, R7, !PT ;  /* 0x0000000730077209 */ /* 0x000fe40007810000 */
[----:B------:R-:W-:-:S02]  /*d310*/  FSEL R13, R13, -INF , !P4 ;  /* 0xff8000000d0d7808 */ /* 0x000fc40006000000 */
[----:B------:R-:W-:Y:S02]  /*d320*/  FMNMX.FTZ R7, R50, R7, !PT ;  /* 0x0000000732077209 */ /* 0x000fe40007810000 */
[----:B------:R-:W-:Y:S02]  /*d330*/  ISETP.LT.OR P2, PT, R82, 0x12, P2 ;  /* 0x000000125200780c */ /* 0x000fe40001741670 */
        /* <DEDUP_REMOVED lines=64> */
[--C-:B------:R-:W-:Y:S01]  /*d740*/  FFMA.FTZ R148, R46, UR21, -R7.reuse ;  /* 0x000000152e947c23 */ /* 0x100fe20008010807 */
[----:B------:R-:W-:Y:S01]  /*d750*/  FMNMX.FTZ R8, R12, R4, !PT ;  /* 0x000000040c087209 */ /* 0x000fe20007810000 */
[--C-:B------:R-:W-:Y:S01]  /*d760*/  FFMA.FTZ R20, R20, UR21, -R7.reuse ;  /* 0x0000001514147c23 */ /* 0x100fe20008010807 */
[----:B------:R-:W-:Y:S01]  /*d770*/  FSEL R46, R21, -INF , !P2 ;  /* 0xff800000152e7808 */ /* 0x000fe20005000000 */
[--C-:B------:R-:W-:Y:S01]  /*d780*/  FFMA.FTZ R146, R24, UR21, -R7.reuse ;  /* 0x0000001518927c23 */ /* 0x100fe20008010807 */
[----:B------:R-:W-:Y:S01]  /*d790*/  FMNMX.FTZ R14, R9, R8, !PT ;  /* 0x00000008090e7209 */ /* 0x000fe20007810000 */
[----:B------:R0:W-:Y:S01]  /*d7a0*/  MUFU.EX2 R21, R47 ;  /* 0x0000002f00157308 */ /* 0x0001e20000000800 */
[----:B------:R-:W-:Y:S01]  /*d7b0*/  ISETP.GT.AND P2, PT, R81, 0x21, P1 ;  /* 0x000000215100780c */ /* 0x000fe20000f44270 */
[--C-:B------:R-:W-:Y:S01]  /*d7c0*/  FFMA.FTZ R140, R28, UR21, -R7.reuse ;  /* 0x000000151c8c7c23 */ /* 0x100fe20008010807 */
[----:B------:R-:W-:Y:S01]  /*d7d0*/  FMNMX.FTZ R14, R11, R14, !PT ;  /* 0x0000000e0b0e7209 */ /* 0x000fe20007810000 */
[--C-:B------:R-:W-:Y:S01]  /*d7e0*/  FFMA.FTZ R30, R30, UR21, -R7.reuse ;  /* 0x000000151e1e7c23 */ /* 0x100fe20008010807 */
[----:B------:R-:W-:Y:S01]  /*d7f0*/  ISETP.LT.OR P2, PT, R82, 0x22, P2 ;  /* 0x000000225200780c */ /* 0x000fe20001741670 */
[--C-:B------:R-:W-:Y:S01]  /*d800*/  FFMA.FTZ R142, R32, UR21, -R7.reuse ;  /* 0x00000015208e7c23 */ /* 0x100fe20008010807 */
[----:B------:R-:W-:Y:S01]  /*d810*/  FMNMX.FTZ R14, R13, R14, !PT ;  /* 0x0000000e0d0e7209 */ /* 0x000fe20007810000 */
[----:B------:R1:W-:Y:S01]  /*d820*/  MUFU.EX2 R8, R20 ;  /* 0x0000001400087308 */ /* 0x0003e20000000800 */
[----:B------:R-:W-:Y:S01]  /*d830*/  FSEL R31, R31, -INF , !P2 ;  /* 0xff8000001f1f7808 */ /* 0x000fe20005000000 */
[--C-:B------:R-:W-:Y:S01]  /*d840*/  FFMA.FTZ R132, R44, UR21, -R7.reuse ;  /* 0x000000152c847c23 */ /* 0x100fe20008010807 */
[----:B0-----:R-:W-:Y:S01]  /*d850*/  FMNMX.FTZ R47, R15, R14, !PT ;  /* 0x0000000e0f2f7209 */ /* 0x001fe20007810000 */
[--C-:B------:R-:W-:Y:S01]  /*d860*/  FFMA.FTZ R14, R26, UR21, -R7.reuse ;  /* 0x000000151a0e7c23 */ /* 0x100fe20008010807 */
[C---:B------:R-:W-:Y:S01]  /*d870*/  ISETP.GT.AND P2, PT, R81.reuse, 0x30, P1 ;  /* 0x000000305100780c */ /* 0x040fe20000f44270 */
[--C-:B------:R-:W-:Y:S01]  /*d880*/  FFMA.FTZ R34, R34, UR21, -R7.reuse ;  /* 0x0000001522227c23 */ /* 0x100fe20008010807 */
[----:B------:R-:W-:Y:S01]  /*d890*/  ISETP.GT.AND P5, PT, R81, 0x38, P1 ;  /* 0x000000385100780c */ /* 0x000fe20000fa4270 */
[--C-:B------:R-:W-:Y:S01]  /*d8a0*/  FFMA.FTZ R38, R38, UR21, -R7.reuse ;  /* 0x0000001526267c23 */ /* 0x100fe20008010807 */
[----:B-1----:R-:W-:Y:S01]  /*d8b0*/  FMNMX.FTZ R20, R46, R47, !PT ;  /* 0x0000002f2e147209 */ /* 0x002fe20007810000 */
        /* <DEDUP_REMOVED lines=18> */
[----:B------:R-:W-:Y:S01]  /*d9e0*/  MUFU.EX2 R20, R30 ;  /* 0x0000001e00147308 */ /* 0x000fe20000000800 */
        /* <DEDUP_REMOVED lines=9> */
[----:B------:R-:W-:Y:S01]  /*da80*/  FFMA.FTZ R76, R76, UR21, -R7 ;  /* 0x000000154c4c7c23 */ /* 0x000fe20008010807 */
[----:B------:R-:W-:Y:S01]  /*da90*/  FSEL R45, R45, -INF , !P2 ;  /* 0xff8000002d2d7808 */ /* 0x000fe20005000000 */
[----:B------:R-:W-:Y:S01]  /*daa0*/  MUFU.EX2 R148, R148 ;  /* 0x0000009400947308 */ /* 0x000fe20000000800 */
[----:B------:R-:W-:-:S02]  /*dab0*/  FMNMX.FTZ R26, R39, R24, !PT ;  /* 0x00000018271a7209 */ /* 0x000fc40007810000 */
[----:B------:R-:W-:Y:S02]  /*dac0*/  ISETP.LT.OR P5, PT, R82, 0x49, P5 ;  /* 0x000000495200780c */ /* 0x000fe40002fa1670 */
[----:B------:R-:W-:Y:S02]  /*dad0*/  FMNMX.FTZ R26, R41, R26, !PT ;  /* 0x0000001a291a7209 */ /* 0x000fe40007810000 */
[----:B------:R-:W-:Y:S01]  /*dae0*/  ISETP.GT.AND P2, PT, R81, 0x50, P1 ;  /* 0x000000505100780c */ /* 0x000fe20000f44270 */
[----:B------:R0:W-:Y:S01]  /*daf0*/  MUFU.EX2 R24, R34 ;  /* 0x0000002200187308 */ /* 0x0001e20000000800 */
[----:B------:R-:W-:Y:S02]  /*db00*/  FMNMX.FTZ R26, R43, R26, !PT ;  /* 0x0000001a2b1a7209 */ /* 0x000fe40007810000 */
[----:B------:R-:W-:Y:S02]  /*db10*/  FSEL R51, R51, -INF , !P5 ;  /* 0xff80000033337808 */ /* 0x000fe40006800000 */
[----:B------:R-:W-:-:S02]  /*db20*/  FMNMX.FTZ R26, R45, R26, !PT ;  /* 0x0000001a2d1a7209 */ /* 0x000fc40007810000 */
[----:B------:R-:W-:Y:S01]  /*db30*/  ISETP.LT.OR P2, PT, R82, 0x51, P2 ;  /* 0x000000515200780c */ /* 0x000fe20001741670 */
[----:B------:R-:W-:Y:S01]  /*db40*/  MUFU.EX2 R150, R150 ;  /* 0x0000009600967308 */ /* 0x000fe20000000800 */
[----:B------:R-:W-:Y:S01]  /*db50*/  FMNMX.FTZ R28, R49, R26, !PT ;  /* 0x0000001a311c7209 */ /* 0x000fe20007810000 */
[----:B0-----:R-:W-:Y:S01]  /*db60*/  FFMA.FTZ R34, R68, UR21, -R7 ;  /* 0x0000001544227c23 */ /* 0x001fe20008010807 */
[----:B------:R-:W-:Y:S02]  /*db70*/  ISETP.GT.AND P5, PT, R81, 0x58, P1 ;  /* 0x000000585100780c */ /* 0x000fe40000fa4270 */
[----:B------:R-:W-:Y:S02]  /*db80*/  FMNMX.FTZ R28, R51, R28, !PT ;  /* 0x0000001c331c7209 */ /* 0x000fe40007810000 */
[----:B------:R-:W-:Y:S01]  /*db90*/  FSEL R55, R55, -INF , !P2 ;  /* 0xff80000037377808 */ /* 0x000fe20005000000 */
[----:B------:R0:W-:Y:S01]  /*dba0*/  MUFU.EX2 R26, R38 ;  /* 0x00000026001a7308 */ /* 0x0001e20000000800 */
[----:B------:R-:W-:-:S02]  /*dbb0*/  FMNMX.FTZ R28, R53, R28, !PT ;  /* 0x0000001c351c7209 */ /* 0x000fc40007810000 */
[----:B------:R-:W-:Y:S02]  /*dbc0*/  ISETP.LT.OR P5, PT, R82, 0x59, P5 ;  /* 0x000000595200780c */ /* 0x000fe40002fa1670 */
[----:B------:R-:W-:Y:S02]  /*dbd0*/  FMNMX.FTZ R28, R55, R28, !PT ;  /* 0x0000001c371c7209 */ /* 0x000fe40007810000 */
[----:B------:R-:W-:Y:S01]  /*dbe0*/  ISETP.GT.AND P2, PT, R81, 0x60, P1 ;  /* 0x000000605100780c */ /* 0x000fe20000f44270 */
[----:B------:R-:W-:Y:S01]  /*dbf0*/  MUFU.EX2 R10, R10 ;  /* 0x0000000a000a7308 */ /* 0x000fe20000000800 */
[----:B------:R-:W-:Y:S01]  /*dc00*/  FSEL R59, R59, -INF , !P5 ;  /* 0xff8000003b3b7808 */ /* 0x000fe20006800000 */
[----:B0-----:R-:W-:Y:S01]  /*dc10*/  FFMA.FTZ R38, R60, UR21, -R7 ;  /* 0x000000153c267c23 */ /* 0x001fe20008010807 */
[----:B------:R-:W-:Y:S02]  /*dc20*/  FMNMX.FTZ R30, R57, R28, !PT ;  /* 0x0000001c391e7209 */ /* 0x000fe40007810000 */
[----:B------:R-:W-:-:S02]  /*dc30*/  ISETP.LT.OR P2, PT, R82, 0x61, P2 ;  /* 0x000000615200780c */ /* 0x000fc40001741670 */
[----:B------:R-:W-:Y:S01]  /*dc40*/  FMNMX.FTZ R30, R59, R30, !PT ;  /* 0x0000001e3b1e7209 */ /* 0x000fe20007810000 */
[----:B------:R0:W-:Y:S01]  /*dc50*/  MUFU.EX2 R28, R42 ;  /* 0x0000002a001c7308 */ /* 0x0001e20000000800 */
[----:B------:R-:W-:Y:S02]  /*dc60*/  ISETP.GT.AND P5, PT, R81, 0x68, P1 ;  /* 0x000000685100780c */ /* 0x000fe40000fa4270 */
[----:B------:R-:W-:Y:S02]  /*dc70*/  FSEL R63, R63, -INF , !P2 ;  /* 0xff8000003f3f7808 */ /* 0x000fe40005000000 */
[----:B------:R-:W-:Y:S02]  /*dc80*/  FMNMX.FTZ R30, R61, R30, !PT ;  /* 0x0000001e3d1e7209 */ /* 0x000fe40007810000 */
[----:B------:R-:W-:Y:S01]  /*dc90*/  ISETP.LT.OR P5, PT, R82, 0x69, P5 ;  /* 0x000000695200780c */ /* 0x000fe20002fa1670 */
[----:B------:R-:W-:Y:S01]  /*dca0*/  MUFU.EX2 R144, R144 ;  /* 0x0000009000907308 */ /* 0x000fe20000000800 */
[----:B------:R-:W-:Y:S01]  /*dcb0*/  FMNMX.FTZ R30, R63, R30, !PT ;  /* 0x0000001e3f1e7209 */ /* 0x000fe20007810000 */
[----:B0-----:R-:W-:Y:S01]  /*dcc0*/  FFMA.FTZ R42, R52, UR21, -R7 ;  /* 0x00000015342a7c23 */ /* 0x001fe20008010807 */
[----:B------:R-:W-:-:S02]  /*dcd0*/  ISETP.GT.AND P2, PT, R81, 0x70, P1 ;  /* 0x000000705100780c */ /* 0x000fc40000f44270 */
[----:B------:R-:W-:Y:S02]  /*dce0*/  FSEL R67, R67, -INF , !P5 ;  /* 0xff80000043437808 */ /* 0x000fe40006800000 */
[----:B------:R-:W-:Y:S01]  /*dcf0*/  FMNMX.FTZ R32, R65, R30, !PT ;  /* 0x0000001e41207209 */ /* 0x000fe20007810000 */
[----:B------:R-:W-:Y:S01]  /*dd00*/  MUFU.EX2 R146, R146 ;  /* 0x0000009200927308 */ /* 0x000fe20000000800 */
[----:B------:R-:W-:Y:S02]  /*dd10*/  ISETP.LT.OR P2, PT, R82, 0x71, P2 ;  /* 0x000000715200780c */ /* 0x000fe40001741670 */
[----:B------:R-:W-:Y:S02]  /*dd20*/  FMNMX.FTZ R32, R67, R32, !PT ;  /* 0x0000002043207209 */ /* 0x000fe40007810000 */
[----:B------:R-:W-:Y:S02]  /*dd30*/  ISETP.GT.AND P5, PT, R81, 0x78, P1 ;  /* 0x000000785100780c */ /* 0x000fe40000fa4270 */
[----:B------:R-:W-:Y:S01]  /*dd40*/  FSEL R71, R71, -INF , !P2 ;  /* 0xff80000047477808 */ /* 0x000fe20005000000 */
[----:B------:R0:W-:Y:S01]  /*dd50*/  MUFU.EX2 R30, R48 ;  /* 0x00000030001e7308 */ /* 0x0001e20000000800 */
[----:B------:R-:W-:-:S02]  /*dd60*/  FMNMX.FTZ R32, R69, R32, !PT ;  /* 0x0000002045207209 */ /* 0x000fc40007810000 */
[----:B------:R-:W-:Y:S02]  /*dd70*/  ISETP.GT.AND P1, PT, R81, 0x79, P1 ;  /* 0x000000795100780c */ /* 0x000fe40000f24270 */
[C---:B------:R-:W-:Y:S02]  /*dd80*/  ISETP.LT.OR P5, PT, R82.reuse, 0x79, P5 ;  /* 0x000000795200780c */ /* 0x040fe40002fa1670 */
        /* <DEDUP_REMOVED lines=8> */
[----:B0-----:R-:W-:Y:S02]  /*de10*/  FSEL R48, R6, RZ, P6 ;  /* 0x000000ff06307208 */ /* 0x001fe40003000000 */
        /* <DEDUP_REMOVED lines=9> */
[----:B------:R-:W-:-:S04]  /*deb0*/  FFMA.FTZ R32, R72, UR21, -R7 ;  /* 0x0000001548207c23 */ /* 0x000fc80008010807 */
        /* <DEDUP_REMOVED lines=22> */
[----:B------:R-:W-:Y:S01]  /*e020*/  FFMA.FTZ R13, R27, UR21, -R48 ;  /* 0x000000151b0d7c23 */ /* 0x000fe20008010830 */
[----:B------:R-:W-:Y:S01]  /*e030*/  FADD.FTZ R27, R21, R2 ;  /* 0x00000002151b7221 */ /* 0x000fe20000010000 */
[--C-:B------:R-:W-:Y:S01]  /*e040*/  FFMA.FTZ R141, R29, UR21, -R48.reuse ;  /* 0x000000151d8d7c23 */ /* 0x100fe20008010830 */
[--C-:B------:R-:W-:Y:S01]  /*e050*/  FFMA.FTZ R12, R31, UR21, -R48.reuse ;  /* 0x000000151f0c7c23 */ /* 0x100fe20008010830 */
[--C-:B------:R-:W-:Y:S01]  /*e060*/  FFMA.FTZ R143, R33, UR21, -R48.reuse ;  /* 0x00000015218f7c23 */ /* 0x100fe20008010830 */
[----:B------:R-:W0:Y:S01]  /*e070*/  MUFU.EX2 R4, R4 ;  /* 0x0000000400047308 */ /* 0x000e220000000800 */
[----:B------:R-:W-:Y:S01]  /*e080*/  FADD.FTZ R27, R150, R27 ;  /* 0x0000001b961b7221 */ /* 0x000fe20000010000 */
[--C-:B------:R-:W-:Y:S01]  /*e090*/  FFMA.FTZ R11, R35, UR21, -R48.reuse ;  /* 0x00000015230b7c23 */ /* 0x100fe20008010830 */
[--C-:B------:R-:W-:Y:S01]  /*e0a0*/  FFMA.FTZ R137, R37, UR21, -R48.reuse ;  /* 0x0000001525897c23 */ /* 0x100fe20008010830 */
[--C-:B------:R-:W-:Y:S01]  /*e0b0*/  FFMA.FTZ R9, R39, UR21, -R48.reuse ;  /* 0x0000001527097c23 */ /* 0x100fe20008010830 */
[----:B------:R-:W-:Y:S01]  /*e0c0*/  FADD.FTZ R27, R10, R27 ;  /* 0x0000001b0a1b7221 */ /* 0x000fe20000010000 */
[--C-:B------:R-:W-:Y:S01]  /*e0d0*/  FFMA.FTZ R139, R41, UR21, -R48.reuse ;  /* 0x00000015298b7c23 */ /* 0x100fe20008010830 */
[--C-:B------:R-:W-:Y:S01]  /*e0e0*/  FFMA.FTZ R39, R43, UR21, -R48.reuse ;  /* 0x000000152b277c23 */ /* 0x100fe20008010830 */
[----:B------:R-:W1:Y:S01]  /*e0f0*/  MUFU.EX2 R50, R50 ;  /* 0x0000003200327308 */ /* 0x000e620000000800 */
[----:B------:R-:W-:Y:S01]  /*e100*/  FADD.FTZ R27, R144, R27 ;  /* 0x0000001b901b7221 */ /* 0x000fe20000010000 */
[--C-:B------:R-:W-:Y:S01]  /*e110*/  FFMA.FTZ R133, R45, UR21, -R48.reuse ;  /* 0x000000152d857c23 */ /* 0x100fe20008010830 */
[--C-:B------:R-:W-:Y:S01]  /*e120*/  FFMA.FTZ R37, R49, UR21, -R48.reuse ;  /* 0x0000001531257c23 */ /* 0x100fe20008010830 */
[--C-:B------:R-:W-:Y:S01]  /*e130*/  FFMA.FTZ R135, R51, UR21, -R48.reuse ;  /* 0x0000001533877c23 */ /* 0x100fe20008010830 */
[----:B------:R-:W-:Y:S01]  /*e140*/  FADD.FTZ R27, R8, R27 ;  /* 0x0000001b081b7221 */ /* 0x000fe20000010000 */
[--C-:B------:R-:W-:Y:S01]  /*e150*/  FFMA.FTZ R35, R53, UR21, -R48.reuse ;  /* 0x0000001535237c23 */ /* 0x100fe20008010830 */
[--C-:B------:R-:W-:Y:S01]  /*e160*/  FFMA.FTZ R129, R55, UR21, -R48.reuse ;  /* 0x0000001537817c23 */ /* 0x100fe20008010830 */
[----:B------:R-:W2:Y:S01]  /*e170*/  MUFU.EX2 R151, R151 ;  /* 0x0000009700977308 */ /* 0x000ea20000000800 */
[----:B0-----:R-:W-:Y:S01]  /*e180*/  FFMA.FTZ R25, R4, R0, R149 ;  /* 0x0000000004197223 */ /* 0x001fe20000010095 */
[----:B------:R-:W-:Y:S01]  /*e190*/  FADD.FTZ R27, R146, R27 ;  /* 0x0000001b921b7221 */ /* 0x000fe20000010000 */
[--C-:B------:R-:W-:Y:S01]  /*e1a0*/  FFMA.FTZ R33, R57, UR21, -R48.reuse ;  /* 0x0000001539217c23 */ /* 0x100fe20008010830 */
[--C-:B------:R-:W-:Y:S01]  /*e1b0*/  FFMA.FTZ R131, R59, UR21, -R48.reuse ;  /* 0x000000153b837c23 */ /* 0x100fe20008010830 */
[--C-:B------:R-:W-:Y:S01]  /*e1c0*/  FFMA.FTZ R31, R61, UR21, -R48.reuse ;  /* 0x000000153d1f7c23 */ /* 0x100fe20008010830 */
[----:B------:R-:W-:Y:S01]  /*e1d0*/  FADD.FTZ R27, R14, R27 ;  /* 0x0000001b0e1b7221 */ /* 0x000fe20000010000 */
[--C-:B------:R-:W-:Y:S01]  /*e1e0*/  FFMA.FTZ R125, R63, UR21, -R48.reuse ;  /* 0x000000153f7d7c23 */ /* 0x100fe20008010830 */
        /* <DEDUP_REMOVED lines=22> */
[----:B------:R-:W-:-:S06]  /*e350*/  FADD.FTZ R27, R132, R27 ;  /* 0x0000001b841b7221 */ /* 0x000fcc0000010000 */
        /* <DEDUP_REMOVED lines=8> */
[----:B------:R-:W-:Y:S01]  /*e3e0*/  FADD.FTZ R25, R30, R27 ;  /* 0x0000001b1e197221 */ /* 0x000fe20000010000 */
[----:B------:R-:W-:-:S03]  /*e3f0*/  FFMA.FTZ R27, R69, UR21, -R48 ;  /* 0x00000015451b7c23 */ /* 0x000fc60008010830 */
[----:B------:R-:W-:Y:S02]  /*e400*/  FADD.FTZ R25, R134, R25 ;  /* 0x0000001986197221 */ /* 0x000fe40000010000 */
[----:B------:R-:W0:Y:S01]  /*e410*/  MUFU.EX2 R137, R137 ;  /* 0x0000008900897308 */ /* 0x000e220000000800 */
[----:B-1----:R-:W-:Y:S01]  /*e420*/  FADD.FTZ R0, R143, R0 ;  /* 0x000000008f007221 */ /* 0x002fe20000010000 */
[----:B------:R-:W-:-:S04]  /*e430*/  FADD.FTZ R25, R42, R25 ;  /* 0x000000192a197221 */ /* 0x000fc80000010000 */
[----:B------:R-:W-:Y:S02]  /*e440*/  FADD.FTZ R25, R128, R25 ;  /* 0x0000001980197221 */ /* 0x000fe40000010000 */
[----:B------:R-:W1:Y:S01]  /*e450*/  MUFU.EX2 R9, R9 ;  /* 0x0000000900097308 */ /* 0x000e620000000800 */
[----:B--2---:R-:W-:Y:S01]  /*e460*/  FADD.FTZ R0, R11, R0 ;  /* 0x000000000b007221 */ /* 0x004fe20000010000 */
[----:B------:R-:W-:Y:S01]  /*e470*/  FADD.FTZ R41, R40, R25 ;  /* 0x0000001928297221 */ /* 0x000fe20000010000 */
[----:B------:R-:W-:-:S05]  /*e480*/  FFMA.FTZ R25, R73, UR21, -R48 ;  /* 0x0000001549197c23 */ /* 0x000fca0008010830 */
        /* <DEDUP_REMOVED lines=61> */
.L_x_1307:
        /* <DEDUP_REMOVED lines=75> */
.L_x_1289:
[----:B------:R-:W-:Y:S06]  /*ed10*/  BAR.ARV 0x8, 0x200 ;  /* 0x0208000000007b1d */ /* 0x000fec0000002000 */
[----:B------:R-:W-:Y:S05]  /*ed20*/  @!P0 BRA `(.L_x_1309) ;  /* 0x0000000000048947 */ /* 0x000fea0003800000 */
[----:B------:R-:W-:Y:S01]  /*ed30*/  BPT.TRAP 0x1 ;  /* 0x000000040000795c */ /* 0x000fe20000300000 */
.L_x_1309:
[----:B------:R-:W-:Y:S01]  /*ed40*/  ULEA UR5, UR48, UR45, 0x3 ;  /* 0x0000002d30057291 */ /* 0x000fe2000f8e183f */
[----:B------:R-:W-:-:S05]  /*ed50*/  IMAD.U32 R3, RZ, RZ, UR49 ;  /* 0x00000031ff037e24 */ /* 0x000fca000f8e00ff */
[----:B------:R-:W-:-:S04]  /*ed60*/  SHF.L.U32 R3, R3, 0x1f, RZ ;  /* 0x0000001f03037819 */ /* 0x000fc800000006ff */
[----:B------:R0:W1:Y:S01]  /*ed70*/  SYNCS.PHASECHK.TRANS64.TRYWAIT P1, [UR5+0x16850], R3 ;  /* 0x01685003ff0075a7 */ /* 0x0000620008020145 */
[----:B------:R-:W-:Y:S05]  /*ed80*/  @!P0 BRA `(.L_x_1310) ;  /* 0x0000000000048947 */ /* 0x000fea0003800000 */
[----:B------:R-:W-:Y:S01]  /*ed90*/  BPT.TRAP 0x1 ;  /* 0x000000040000795c */ /* 0x000fe20000300000 */
.L_x_1310:
[----:B-1----:R-:W-:Y:S05]  /*eda0*/  @P1 BRA `(.L_x_1311) ;  /* 0x0000000000081947 */ /* 0x002fea0003800000 */
[----:B------:R-:W1:Y:S02]  /*edb0*/  SYNCS.PHASECHK.TRANS64.TRYWAIT P1, [UR5+0x16850], R3 ;  /* 0x01685003ff0075a7 */ /* 0x000e640008020145 */
[----:B-1----:R-:W-:Y:S05]  /*edc0*/  @!P1 BRA `(.L_x_1312) ;  /* 0x0000009400d49947 */ /* 0x002fea0003800000 */
.L_x_1311:
[----:B------:R-:W-:Y:S01]  /*edd0*/  UIADD3 UR45, UR45, 0x400, URZ ;  /* 0x000004002d2d7890 */ /* 0x000fe2000fffe03f */
[----:B------:R-:W-:Y:S01]  /*ede0*/  WARPGROUP.ARRIVE ;  /* 0x00000000000079c5 */ /* 0x000fe20000000000 */
[----:B------:R-:W-:Y:S01]  /*edf0*/  UMOV UR7, 0x40000040 ;  /* 0x4000004000077882 */ /* 0x000fe20000000000 */
[----:B01----:R-:W0:Y:S01]  /*ee00*/  SHFL.BFLY PT, R3, R2, 0x2, 0x1f ;  /* 0x0c401f0002037f89 */ /* 0x003e2200000e0000 */
[----:B------:R-:W-:Y:S01]  /*ee10*/  USHF.R.U32.HI UR45, URZ, 0x4, UR45 ;  /* 0x000000043f2d7899 */ /* 0x000fe2000801162d */
[----:B------:R-:W-:Y:S02]  /*ee20*/  IMAD.MOV.U32 R21, RZ, RZ, -0x800000 ;  /* 0xff800000ff157424 */ /* 0x000fe400078e00ff */
[----:B------:R-:W1:Y:S01]  /*ee30*/  SHFL.BFLY PT, R5, R0, 0x2, 0x1f ;  /* 0x0c401f0000057f89 */ /* 0x000e6200000e0000 */
[----:B------:R-:W-:Y:S01]  /*ee40*/  ULOP3.LUT UR4, UR45, 0x3fff, URZ, 0xc0, !UPT ;  /* 0x00003fff2d047892 */ /* 0x000fe2000f8ec03f */
[----:B------:R-:W-:-:S03]  /*ee50*/  IMAD.MOV.U32 R20, RZ, RZ, -0x800000 ;  /* 0xff800000ff147424 */ /* 0x000fc600078e00ff */
[----:B------:R-:W-:-:S07]  /*ee60*/  ULEA UR4, UR48, UR4, 0xa ;  /* 0x0000000430047291 */ /* 0x000fce000f8e503f */
[----:B------:R-:W-:Y:S02]  /*ee70*/  UMOV UR6, UR4 ;  /* 0x0000000400067c82 */ /* 0x000fe40008000000 */
[----:B------:R-:W-:Y:S01]  /*ee80*/  HGMMA.64x64x16.F32.BF16 R88, R148, gdesc[UR4].tnspB, R88, gsb0 ;  /* 0x40e0000494587df0 */ /* 0x000fe20008001858 */
[----:B------:R-:W-:Y:S01]  /*ee90*/  UIADD3 UR6, UR4, 0x80, URZ ;  /* 0x0000008004067890 */ /* 0x000fe2000fffe03f */
[----:B------:R-:W-:Y:S01]  /*eea0*/  UMOV UR7, 0x40000040 ;  /* 0x4000004000077882 */ /* 0x000fe20000000000 */
[----:B0-----:R-:W-:Y:S01]  /*eeb0*/  FADD.FTZ R3, R3, R2 ;  /* 0x0000000203037221 */ /* 0x001fe20000010000 */
[----:B-1----:R-:W-:-:S04]  /*eec0*/  FADD.FTZ R5, R5, R0 ;  /* 0x0000000005057221 */ /* 0x002fc80000010000 */
[----:B------:R-:W0:Y:S01]  /*eed0*/  SHFL.BFLY PT, R4, R3, 0x1, 0x1f ;  /* 0x0c201f0003047f89 */ /* 0x000e2200000e0000 */
[----:B------:R-:W-:-:S03]  /*eee0*/  IMAD.MOV.U32 R0, RZ, RZ, RZ ;  /* 0x000000ffff007224 */ /* 0x000fc600078e00ff */
[----:B------:R-:W1:Y:S01]  /*eef0*/  SHFL.BFLY PT, R8, R5, 0x1, 0x1f ;  /* 0x0c201f0005087f89 */ /* 0x000e6200000e0000 */
[----:B0-----:R-:W-:Y:S01]  /*ef00*/  FADD.FTZ R9, R3, R4 ;  /* 0x0000000403097221 */ /* 0x001fe20000010000 */
[----:B------:R-:W-:Y:S02]  /*ef10*/  IMAD.MOV.U32 R4, RZ, RZ, RZ ;  /* 0x000000ffff047224 */ /* 0x000fe400078e00ff */
[----:B------:R-:W-:Y:S02]  /*ef20*/  IMAD.U32 R3, RZ, RZ, UR21 ;  /* 0x00000015ff037e24 */ /* 0x000fe4000f8e00ff */
        /* <DEDUP_REMOVED lines=51> */
.L_x_1313:
        /* <DEDUP_REMOVED lines=14> */
[----:B------:R-:W-:Y:S01]  /*f340*/  USEL UR4, URZ, 0x1, UP0 ;  /* 0x000000013f047887 */ /* 0x000fe20008000000 */
[-C--:B------:R-:W-:Y:S01]  /*f350*/  FMUL.FTZ R105, R105, R0.reuse ;  /* 0x0000000069697220 */ /* 0x080fe20000410000 */
[-C--:B------:R-:W-:Y:S01]  /*f360*/  FMUL.FTZ R108, R108, R0.reuse ;  /* 0x000000006c6c7220 */ /* 0x080fe20000410000 */
        /* <DEDUP_REMOVED lines=22> */
[----:B------:R-:W-:-:S02]  /*f4d0*/  UIADD3 UR50, UR50, 0x1, URZ ;  /* 0x0000000132327890 */ /* 0x000fc4000fffe03f */
[----:B------:R-:W-:Y:S02]  /*f4e0*/  USEL UR48, UR48, URZ, UP0 ;  /* 0x0000003f30307287 */ /* 0x000fe40008000000 */
[----:B------:R-:W-:-:S12]  /*f4f0*/  ULOP3.LUT UR49, UR49, UR4, URZ, 0x3c, !UPT ;  /* 0x0000000431317292 */ /* 0x000fd8000f8e3c3f */
.L_x_1235:
[----:B------:R-:W0:Y:S01]  /*f500*/  S2R R5, SR_CgaCtaId ;  /* 0x0000000000057919 */ /* 0x000e220000008800 */
[----:B------:R-:W-:Y:S01]  /*f510*/  MOV R0, 0x400 ;  /* 0x0000040000007802 */ /* 0x000fe20000000f00 */
[----:B------:R-:W-:Y:S01]  /*f520*/  BSSY B0, `(.L_x_1314) ;  /* 0x000023f000007945 */ /* 0x000fe20003800000 */
[----:B------:R-:W-:Y:S02]  /*f530*/  BAR.SYNC.DEFER_BLOCKING 0x5, 0x200 ;  /* 0x0148000000007b1d */ /* 0x000fe40000010000 */
[----:B0-----:R-:W-:-:S05]  /*f540*/  LEA R0, R5, R0, 0x18 ;  /* 0x0000000005007211 */ /* 0x001fca00078ec0ff */
[----:B------:R-:W0:Y:S02]  /*f550*/  LDS.128 R4, [R0+0x168d0] ;  /* 0x0168d00000047984 */ /* 0x000e240000000c00 */
[----:B0-----:R-:W-:Y:S02]  /*f560*/  R2UR UR6, R5 ;  /* 0x00000000050672ca */ /* 0x001fe400000e0000 */
[----:B------:R-:W-:Y:S02]  /*f570*/  R2UR UR5, R6 ;  /* 0x00000000060572ca */ /* 0x000fe400000e0000 */
[----:B------:R-:W-:Y:S01]  /*f580*/  R2UR UR7, R7 ;  /* 0x00000000070772ca */ /* 0x000fe200000e0000 */
[----:B------:R-:W-:Y:S06]  /*f590*/  BAR.ARV 0x4, 0x200 ;  /* 0x0108000000007b1d */ /* 0x000fec0000002000 */
[----:B------:R-:W-:Y:S08]  /*f5a0*/  @P0 BRA `(.L_x_1315) ;  /* 0x00000018002c0947 */ /* 0x000ff00003800000 */
[----:B------:R-:W2:Y:S01]  /*f5b0*/  LDL R8, [R1+0x38] ;  /* 0x0000380001087983 */ /* 0x000ea20000100800 */
[----:B------:R-:W-:Y:S01]  /*f5c0*/  F2FP.BF16.F32.PACK_AB R12, R105, R104 ;  /* 0x00000068690c723e */ /* 0x000fe200000010ff */
[----:B------:R-:W-:Y:S01]  /*f5d0*/  ULDC.64 UR10, c[0x0][0xc00] ;  /* 0x00030000000a7ab9 */ /* 0x000fe20000000a00 */
[----:B------:R-:W-:Y:S01]  /*f5e0*/  F2FP.BF16.F32.PACK_AB R14, R109, R108 ;  /* 0x0000006c6d0e723e */ /* 0x000fe200000010ff */
[----:B------:R-:W0:Y:S01]  /*f5f0*/  S2R R5, SR_SWINHI ;  /* 0x0000000000057919 */ /* 0x000e220000002f00 */
[----:B------:R-:W-:Y:S01]  /*f600*/  F2FP.BF16.F32.PACK_AB R15, R111, R110 ;  /* 0x0000006e6f0f723e */ /* 0x000fe200000010ff */
[----:B------:R-:W-:Y:S01]  /*f610*/  ULDC.64 UR8, c[0x0][0xc00] ;  /* 0x0003000000087ab9 */ /* 0x000fe20000000a00 */
[----:B------:R-:W-:Y:S01]  /*f620*/  F2FP.BF16.F32.PACK_AB R24, R113, R112 ;  /* 0x000000707118723e */ /* 0x000fe200000010ff */
[----:B------:R-:W-:Y:S01]  /*f630*/  UIMAD.WIDE UR8, UR38, 0x4, UR8 ;  /* 0x00000004260878a5 */ /* 0x000fe2000f8e0208 */
[----:B------:R-:W-:Y:S02]  /*f640*/  F2FP.BF16.F32.PACK_AB R25, R115, R114 ;  /* 0x000000727319723e */ /* 0x000fe400000010ff */
[----:B------:R-:W-:-:S02]  /*f650*/  F2FP.BF16.F32.PACK_AB R26, R117, R116 ;  /* 0x00000074751a723e */ /* 0x000fc400000010ff */
[----:B------:R-:W-:Y:S01]  /*f660*/  F2FP.BF16.F32.PACK_AB R27, R119, R118 ;  /* 0x00000076771b723e */ /* 0x000fe200000010ff */
[----:B------:R-:W-:Y:S02]  /*f670*/  IMAD.U32 R30, RZ, RZ, UR8 ;  /* 0x00000008ff1e7e24 */ /* 0x000fe4000f8e00ff */
[----:B------:R-:W-:Y:S01]  /*f680*/  IMAD.U32 R31, RZ, RZ, UR9 ;  /* 0x00000009ff1f7e24 */ /* 0x000fe2000f8e00ff */
[----:B------:R-:W-:Y:S01]  /*f690*/  ULDC.64 UR8, c[0x0][0xc08] ;  /* 0x0003020000087ab9 */ /* 0x000fe20000000a00 */
[----:B------:R-:W-:Y:S02]  /*f6a0*/  MOV R28, R0 ;  /* 0x00000000001c7202 */ /* 0x000fe40000000f00 */
[----:B0-----:R-:W-:Y:S01]  /*f6b0*/  MOV R29, R5 ;  /* 0x00000005001d7202 */ /* 0x001fe20000000f00 */
[----:B------:R-:W-:Y:S02]  /*f6c0*/  BAR.SYNC.DEFER_BLOCKING 0x1, 0x180 ;  /* 0x0046000000007b1d */ /* 0x000fe40000010000 */
[----:B--2---:R-:W-:-:S03]  /*f6d0*/  IMAD.WIDE R4, R8, 0x2, R28 ;  /* 0x0000000208047825 */ /* 0x004fc600078e021c */
[C---:B------:R-:W-:Y:S02]  /*f6e0*/  IADD3 R9, P1, R4.reuse, 0x40, RZ ;  /* 0x0000004004097810 */ /* 0x040fe40007f3e0ff */
[C---:B------:R-:W-:Y:S02]  /*f6f0*/  IADD3 R11, P2, R4.reuse, 0x20, RZ ;  /* 0x00000020040b7810 */ /* 0x040fe40007f5e0ff */
[C---:B------:R-:W-:Y:S02]  /*f700*/  IADD3 R13, P0, R4.reuse, 0x60, RZ ;  /* 0x00000060040d7810 */ /* 0x040fe40007f1e0ff */
[----:B------:R-:W-:Y:S02]  /*f710*/  LOP3.LUT R7, R4, 0x380, RZ, 0xc0, !PT ;  /* 0x0000038004077812 */ /* 0x000fe400078ec0ff */
[----:B------:R-:W-:Y:S02]  /*f720*/  LOP3.LUT R8, R9, 0x380, RZ, 0xc0, !PT ;  /* 0x0000038009087812 */ /* 0x000fe400078ec0ff */
[----:B------:R-:W-:-:S02]  /*f730*/  LOP3.LUT R10, R11, 0x380, RZ, 0xc0, !PT ;  /* 0x000003800b0a7812 */ /* 0x000fc400078ec0ff */
[----:B------:R-:W-:Y:S02]  /*f740*/  LOP3.LUT R6, R13, 0x380, RZ, 0xc0, !PT ;  /* 0x000003800d067812 */ /* 0x000fe400078ec0ff */
[----:B------:R-:W-:Y:S02]  /*f750*/  SHF.R.U64 R7, R7, 0x3, RZ ;  /* 0x0000000307077819 */ /* 0x000fe400000012ff */
[----:B------:R-:W-:Y:S02]  /*f760*/  SHF.R.U64 R8, R8, 0x3, RZ ;  /* 0x0000000308087819 */ /* 0x000fe400000012ff */
[----:B------:R-:W-:Y:S02]  /*f770*/  SHF.R.U64 R10, R10, 0x3, RZ ;  /* 0x000000030a0a7819 */ /* 0x000fe400000012ff */
[----:B------:R-:W-:Y:S02]  /*f780*/  SHF.R.U64 R6, R6, 0x3, RZ ;  /* 0x0000000306067819 */ /* 0x000fe400000012ff */
[----:B------:R-:W-:Y:S01]  /*f790*/  LOP3.LUT R4, R7, R4, RZ, 0x3c, !PT ;  /* 0x0000000407047212 */ /* 0x000fe200078e3cff */
[--C-:B------:R-:W-:Y:S01]  /*f7a0*/  IMAD.X R7, RZ, RZ, R5.reuse, P0 ;  /* 0x000000ffff077224 */ /* 0x100fe200000e0605 */
[----:B------:R-:W-:Y:S01]  /*f7b0*/  LOP3.LUT R8, R8, R9, RZ, 0x3c, !PT ;  /* 0x0000000908087212 */ /* 0x000fe200078e3cff */
[--C-:B------:R-:W-:Y:S01]  /*f7c0*/  IMAD.X R9, RZ, RZ, R5.reuse, P1 ;  /* 0x000000ffff097224 */ /* 0x100fe200008e0605 */
[----:B------:R-:W-:Y:S01]  /*f7d0*/  LOP3.LUT R10, R10, R11, RZ, 0x3c, !PT ;  /* 0x0000000b0a0a7212 */ /* 0x000fe200078e3cff */
[----:B------:R-:W-:Y:S01]  /*f7e0*/  IMAD.X R11, RZ, RZ, R5, P2 ;  /* 0x000000ffff0b7224 */ /* 0x000fe200010e0605 */
[----:B------:R-:W-:-:S02]  /*f7f0*/  LOP3.LUT R6, R6, R13, RZ, 0x3c, !PT ;  /* 0x0000000d06067212 */ /* 0x000fc400078e3cff */
[----:B------:R-:W-:Y:S02]  /*f800*/  MOV R36, R4 ;  /* 0x0000000400247202 */ /* 0x000fe40000000f00 */
[----:B------:R-:W-:Y:S02]  /*f810*/  MOV R32, R6 ;  /* 0x0000000600207202 */ /* 0x000fe40000000f00 */
[----:B------:R-:W-:Y:S02]  /*f820*/  MOV R34, R8 ;  /* 0x0000000800227202 */ /* 0x000fe40000000f00 */
[----:B------:R-:W-:Y:S02]  /*f830*/  MOV R35, R10 ;  /* 0x0000000a00237202 */ /* 0x000fe40000000f00 */
[----:B------:R-:W-:Y:S02]  /*f840*/  F2FP.BF16.F32.PACK_AB R4, R3, R2 ;  /* 0x000000020304723e */ /* 0x000fe400000010ff */
[----:B------:R-:W-:-:S02]  /*f850*/  F2FP.BF16.F32.PACK_AB R5, R91, R90 ;  /* 0x0000005a5b05723e */ /* 0x000fc400000010ff */
[----:B------:R-:W-:Y:S02]  /*f860*/  F2FP.BF16.F32.PACK_AB R6, R93, R92 ;  /* 0x0000005c5d06723e */ /* 0x000fe400000010ff */
[----:B------:R-:W-:Y:S02]  /*f870*/  F2FP.BF16.F32.PACK_AB R7, R95, R94 ;  /* 0x0000005e5f07723e */ /* 0x000fe400000010ff */
[----:B------:R-:W-:Y:S02]  /*f880*/  F2FP.BF16.F32.PACK_AB R8, R97, R96 ;  /* 0x000000606108723e */ /* 0x000fe400000010ff */
[----:B------:R-:W-:Y:S01]  /*f890*/  F2FP.BF16.F32.PACK_AB R9, R99, R98 ;  /* 0x000000626309723e */ /* 0x000fe200000010ff */
[----:B------:R-:W-:Y:S01]  /*f8a0*/  STSM.16.M88.4 [R36], R4 ;  /* 0x0000000424007844 */ /* 0x000fe20000000200 */
[----:B------:R-:W-:Y:S02]  /*f8b0*/  F2FP.BF16.F32.PACK_AB R10, R101, R100 ;  /* 0x00000064650a723e */ /* 0x000fe400000010ff */
[----:B------:R-:W-:-:S02]  /*f8c0*/  F2FP.BF16.F32.PACK_AB R11, R103, R102 ;  /* 0x00000066670b723e */ /* 0x000fc400000010ff */
[----:B------:R-:W-:Y:S02]  /*f8d0*/  F2FP.BF16.F32.PACK_AB R13, R107, R106 ;  /* 0x0000006a6b0d723e */ /* 0x000fe400000010ff */
[----:B------:R-:W-:Y:S01]  /*f8e0*/  ISETP.NE.U32.AND P0, PT, RZ, UR10, PT ;  /* 0x0000000aff007c0c */ /* 0x000fe2000bf05070 */
[----:B------:R-:W-:Y:S03]  /*f8f0*/  STSM.16.M88.4 [R35], R8 ;  /* 0x0000000823007844 */ /* 0x000fe60000000200 */
[----:B------:R-:W-:Y:S01]  /*f900*/  ISETP.NE.AND.EX P0, PT, RZ, UR11, PT, P0 ;  /* 0x0000000bff007c0c */ /* 0x000fe2000bf05300 */
[----:B------:R-:W-:Y:S04]  /*f910*/  STSM.16.M88.4 [R34], R12 ;  /* 0x0000000c22007844 */ /* 0x000fe80000000200 */
[----:B------:R0:W-:Y:S01]  /*f920*/  STSM.16.M88.4 [R32], R24 ;  /* 0x0000001820007844 */ /* 0x0001e20000000200 */
[----:B------:R-:W-:Y:S08]  /*f930*/  BAR.SYNC.DEFER_BLOCKING 0x1, 0x180 ;  /* 0x0046000000007b1d */ /* 0x000ff00000010000 */
[----:B0-----:R-:W0:Y:S01]  /*f940*/  LDC R32, c[0x0][0xbe8] ;  /* 0x0002fa00ff207b82 */ /* 0x001e220000000800 */
[----:B------:R-:W2:Y:S01]  /*f950*/  @P0 LDG.E R33, desc[UR54][R30.64] ;  /* 0x000000361e210981 */ /* 0x000ea2000c1e1900 */
[----:B------:R-:W-:Y:S01]  /*f960*/  UISETP.NE.U32.AND UP0, UPT, UR8, URZ, UPT ;  /* 0x0000003f0800728c */ /* 0x000fe2000bf05070 */
[----:B------:R-:W-:-:S03]  /*f970*/  ULDC UR4, c[0x0][0xa88] ;  /* 0x0002a20000047ab9 */ /* 0x000fc60000000800 */
[----:B------:R-:W-:Y:S01]  /*f980*/  UISETP.NE.AND.EX UP0, UPT, UR9, URZ, UPT, UP0 ;  /* 0x0000003f0900728c */ /* 0x000fe2000bf05300 */
[----:B------:R-:W-:Y:S01]  /*f990*/  IMAD.U32 R9, RZ, RZ, UR4 ;  /* 0x00000004ff097e24 */ /* 0x000fe2000f8e00ff */
[----:B------:R-:W-:-:S04]  /*f9a0*/  ULDC UR4, c[0x0][0xad4] ;  /* 0x0002b50000047ab9 */ /* 0x000fc80000000800 */
[----:B------:R-:W-:Y:S02]  /*f9b0*/  PLOP3.LUT P4, PT, PT, PT, UP0, 0x80, 0x0 ;  /* 0x000000000000781c */ /* 0x000fe40003f8f008 */
[----:B0-----:R-:W-:-:S03]  /*f9c0*/  ISETP.NE.AND P1, PT, R32, 0x1, PT ;  /* 0x000000012000780c */ /* 0x001fc60003f25270 */
[----:B------:R-:W-:Y:S02]  /*f9d0*/  @UP0 ULDC.64 UR8, c[0x0][0xc08] ;  /* 0x0003020000080ab9 */ /* 0x000fe40000000a00 */
[----:B------:R-:W-:Y:S02]  /*f9e0*/  @UP0 UIMAD.WIDE UR8, UR38, 0x4, UR8 ;  /* 0x00000004260808a5 */ /* 0x000fe4000f8e0208 */
[----:B------:R-:W-:-:S06]  /*f9f0*/  UISETP.NE.AND UP0, UPT, UR46, URZ, UPT ;  /* 0x0000003f2e00728c */ /* 0x000fcc000bf05270 */
[----:B------:R-:W0:Y:S01]  /*fa00*/  @P1 LDC R6, c[0x0][0xbec] ;  /* 0x0002fb00ff061b82 */ /* 0x000e220000000800 */
[----:B------:R-:W-:Y:S01]  /*fa10*/  USEL UR4, UR46, UR4, UP0 ;  /* 0x000000042e047287 */ /* 0x000fe20008000000 */
[----:B------:R-:W-:Y:S01]  /*fa20*/  IMAD.U32 R4, RZ, RZ, UR8 ;  /* 0x00000008ff047e24 */ /* 0x000fe2000f8e00ff */
[----:B------:R-:W-:Y:S01]  /*fa30*/  UMOV UR19, 0x9b8 ;  /* 0x000009b800137882 */ /* 0x000fe20000000000 */
[----:B------:R-:W-:Y:S01]  /*fa40*/  IMAD.U32 R5, RZ, RZ, UR9 ;  /* 0x00000009ff057e24 */ /* 0x000fe2000f8e00ff */
[----:B------:R-:W-:-:S03]  /*fa50*/  UISETP.GT.AND UP1, UPT, UR4, 0x1, UPT ;  /* 0x000000010400788c */ /* 0x000fc6000bf24270 */
[----:B------:R-:W1:Y:S01]  /*fa60*/  @P1 LDC R11, c[0x0][0xbf0] ;  /* 0x0002fc00ff0b1b82 */ /* 0x000e620000000800 */
[----:B------:R-:W-:Y:S01]  /*fa70*/  USEL UR19, UR19, 0x978, UP1 ;  /* 0x0000097813137887 */ /* 0x000fe20008800000 */
[----:B------:R-:W-:Y:S01]  /*fa80*/  VIADD R13, R17, UR39 ;  /* 0x00000027110d7c36 */ /* 0x000fe20008000000 */
[----:B------:R-:W-:Y:S01]  /*fa90*/  UISETP.NE.U32.AND UP0, UPT, UR10, URZ, UPT ;  /* 0x0000003f0a00728c */ /* 0x000fe2000bf05070 */
[----:B------:R0:W5:Y:S01]  /*faa0*/  @P4 LDG.E R9, desc[UR54][R4.64] ;  /* 0x0000003604094981 */ /* 0x000162000c1e1900 */
[----:B------:R-:W-:Y:S01]  /*fab0*/  UMOV UR4, URZ ;  /* 0x0000003f00047c82 */ /* 0x000fe20008000000 */
[----:B------:R-:W-:Y:S01]  /*fac0*/  USHF.R.S32.HI UR10, URZ, 0x1f, UR38 ;  /* 0x0000001f3f0a7899 */ /* 0x000fe20008011426 */
[----:B------:R-:W-:Y:S01]  /*fad0*/  IMAD.MOV.U32 R7, RZ, RZ, R13 ;  /* 0x000000ffff077224 */ /* 0x000fe200078e000d */
[----:B------:R-:W-:Y:S02]  /*fae0*/  UISETP.NE.AND.EX UP0, UPT, UR11, URZ, UPT, UP0 ;  /* 0x0000003f0b00728c */ /* 0x000fe4000bf05300 */
[----:B------:R-:W-:-:S02]  /*faf0*/  USEL UR9, UR41, URZ, UP1 ;  /* 0x0000003f29097287 */ /* 0x000fc40008800000 */
[----:B------:R-:W-:Y:S02]  /*fb00*/  USEL UR8, UR38, URZ, !UP0 ;  /* 0x0000003f26087287 */ /* 0x000fe4000c000000 */
[----:B------:R-:W-:Y:S01]  /*fb10*/  USEL UR18, UR10, URZ, !UP0 ;  /* 0x0000003f0a127287 */ /* 0x000fe2000c000000 */
[----:B------:R-:W-:Y:S02]  /*fb20*/  ULDC.64 UR12, c[0x0][UR19+0x220] ;  /* 0x00008800130c7abb */ /* 0x000fe40008000a00 */
[----:B------:R-:W-:Y:S01]  /*fb30*/  ULDC.64 UR10, c[0x0][UR19+0x218] ;  /* 0x00008600130a7abb */ /* 0x000fe20008000a00 */
[----:B0-----:R-:W-:Y:S01]  /*fb40*/  @P1 IMAD.HI.U32 R4, R13, R6, RZ ;  /* 0x000000060d041227 */ /* 0x001fe200078e00ff */
[----:B------:R-:W-:Y:S01]  /*fb50*/  ULDC.64 UR14, c[0x0][UR19+0x228] ;  /* 0x00008a00130e7abb */ /* 0x000fe20008000a00 */
[----:B------:R-:W-:Y:S02]  /*fb60*/  UIMAD UR13, UR13, UR8, URZ ;  /* 0x000000080d0d72a4 */ /* 0x000fe4000f8e023f */
[----:B------:R-:W-:-:S02]  /*fb70*/  UIMAD.WIDE.U32 UR16, UR10, UR37, URZ ;  /* 0x000000250a1072a5 */ /* 0x000fc4000f8e003f */
[----:B------:R-:W-:Y:S01]  /*fb80*/  UIMAD UR20, UR11, UR37, URZ ;  /* 0x000000250b1472a4 */ /* 0x000fe2000f8e023f */
[----:B-1----:R-:W-:Y:S01]  /*fb90*/  @P1 SHF.R.U32.HI R7, RZ, R11, R4 ;  /* 0x0000000bff071219 */ /* 0x002fe20000011604 */
[----:B------:R-:W-:Y:S02]  /*fba0*/  UIMAD.WIDE.U32 UR10, UR12, UR8, URZ ;  /* 0x000000080c0a72a5 */ /* 0x000fe4000f8e003f */
[----:B------:R-:W-:Y:S02]  /*fbb0*/  UIMAD.WIDE.U32 UR22, UR14, UR9, URZ ;  /* 0x000000090e1672a5 */ /* 0x000fe4000f8e003f */
[----:B------:R-:W-:Y:S01]  /*fbc0*/  UIMAD UR9, UR15, UR9, URZ ;  /* 0x000000090f0972a4 */ /* 0x000fe2000f8e023f */
[----:B------:R-:W-:Y:S01]  /*fbd0*/  IMAD.MOV R11, RZ, RZ, -R7 ;  /* 0x000000ffff0b7224 */ /* 0x000fe200078e0a07 */
[----:B------:R-:W-:Y:S02]  /*fbe0*/  UIMAD UR13, UR12, UR18, UR13 ;  /* 0x000000120c0d72a4 */ /* 0x000fe4000f8e020d */
[----:B------:R-:W-:Y:S01]  /*fbf0*/  UIADD3 UR20, UR17, UR20, URZ ;  /* 0x0000001411147290 */ /* 0x000fe2000fffe03f */
[----:B------:R-:W-:-:S02]  /*fc00*/  IMAD.U32 R4, RZ, RZ, UR22 ;  /* 0x00000016ff047e24 */ /* 0x000fc4000f8e00ff */
[----:B------:R-:W-:Y:S01]  /*fc10*/  IMAD.U32 R5, RZ, RZ, UR23 ;  /* 0x00000017ff057e24 */ /* 0x000fe2000f8e00ff */
[----:B------:R-:W-:Y:S01]  /*fc20*/  SHF.R.S32.HI R5, RZ, 0x1f, R7 ;  /* 0x0000001fff057819 */ /* 0x000fe20000011407 */
[----:B------:R-:W-:-:S05]  /*fc30*/  IMAD R11, R32, R11, R13 ;  /* 0x0000000b200b7224 */ /* 0x000fca00078e020d */
[----:B------:R-:W-:Y:S02]  /*fc40*/  SHF.R.S32.HI R6, RZ, 0x1f, R11 ;  /* 0x0000001fff067819 */ /* 0x000fe4000001140b */
[----:B--2---:R-:W-:-:S13]  /*fc50*/  @P0 R2UR UR4, R33 ;  /* 0x00000000210402ca */ /* 0x004fda00000e0000 */
[----:B------:R-:W-:Y:S02]  /*fc60*/  UIADD3 UR16, UP0, UP2, UR10, UR16, UR4 ;  /* 0x000000100a107290 */ /* 0x000fe4000fa1e004 */
[----:B------:R-:W-:Y:S02]  /*fc70*/  UIADD3 UR10, UR23, UR9, URZ ;  /* 0x00000009170a7290 */ /* 0x000fe4000fffe03f */
[----:B------:R-:W-:Y:S02]  /*fc80*/  UIADD3 UR9, UR11, UR13, URZ ;  /* 0x0000000d0b097290 */ /* 0x000fe4000fffe03f */
[----:B------:R-:W-:Y:S01]  /*fc90*/  USHF.R.S32.HI UR14, URZ, 0x1f, UR4 ;  /* 0x0000001f3f0e7899 */ /* 0x000fe20008011404 */
[----:B------:R-:W-:Y:S01]  /*fca0*/  IADD3 R4, P2, P3, R7, UR16, R4 ;  /* 0x0000001007047c10 */ /* 0x000fe2000fb5e004 */
[----:B------:R-:W-:Y:S01]  /*fcb0*/  IMAD.U32 R8, RZ, RZ, UR10 ;  /* 0x0000000aff087e24 */ /* 0x000fe2000f8e00ff */
[----:B------:R-:W-:Y:S01]  /*fcc0*/  ULDC.64 UR10, c[0x0][UR19+0x210] ;  /* 0x00008400130a7abb */ /* 0x000fe20008000a00 */
[----:B------:R-:W-:Y:S01]  /*fcd0*/  UIADD3.X UR9, UR9, UR20, UR14, UP0, UP2 ;  /* 0x0000001409097290 */ /* 0x000fe200087e440e */
[----:B------:R-:W-:Y:S01]  /*fce0*/  IMAD R7, R11, UR11, RZ ;  /* 0x0000000b0b077c24 */ /* 0x000fe2000f8e02ff */
[----:B------:R-:W-:Y:S01]  /*fcf0*/  ULDC.64 UR12, c[0x0][0xba8] ;  /* 0x0002ea00000c7ab9 */ /* 0x000fe20000000a00 */
[----:B------:R-:W-:Y:S01]  /*fd00*/  @!UP1 ULDC UR12, c[0x0][0xb50] ;  /* 0x0002d400000c9ab9 */ /* 0x000fe20000000800 */
[----:B------:R-:W-:Y:S01]  /*fd10*/  @!UP1 ULDC UR13, c[0x0][0xb54] ;  /* 0x0002d500000d9ab9 */ /* 0x000fe20000000800 */
[----:B------:R-:W-:Y:S01]  /*fd20*/  IMAD R7, R6, UR10, R7 ;  /* 0x0000000a06077c24 */ /* 0x000fe2000f8e0207 */
[----:B------:R-:W-:-:S03]  /*fd30*/  IADD3.X R5, R5, UR9, R8, P2, P3 ;  /* 0x0000000905057c10 */ /* 0x000fc600097e6408 */
[----:B------:R-:W-:-:S04]  /*fd40*/  IMAD.WIDE.U32 R4, R11, UR10, R4 ;  /* 0x0000000a0b047c25 */ /* 0x000fc8000f8e0004 */
[----:B------:R-:W-:Y:S01]  /*fd50*/  IMAD.IADD R5, R5, 0x1, R7 ;  /* 0x0000000105057824 */ /* 0x000fe200078e0207 */
[----:B------:R-:W-:-:S04]  /*fd60*/  LEA R8, P2, R4, UR12, 0x2 ;  /* 0x0000000c04087c11 */ /* 0x000fc8000f8410ff */
[----:B------:R-:W-:Y:S01]  /*fd70*/  LEA.HI.X R10, R4, UR13, R5, 0x2, P2 ;  /* 0x0000000d040a7c11 */ /* 0x000fe200090f1405 */
[----:B------:R-:W-:Y:S08]  /*fd80*/  @P4 BRA `(.L_x_1316) ;  /* 0x0000000000104947 */ /* 0x000ff00003800000 */
[----:B------:R-:W-:Y:S05]  /*fd90*/  @!P0 BRA `(.L_x_1316) ;  /* 0x00000000000c8947 */ /* 0x000fea0003800000 */
[----:B------:R-:W2:Y:S04]  /*fda0*/  LDG.E R4, desc[UR54][R30.64] ;  /* 0x000000361e047981 */ /* 0x000ea8000c1e1900 */
[----:B-----5:R-:W2:Y:S02]  /*fdb0*/  LDG.E R9, desc[UR54][R30.64+0x4] ;  /* 0x000004361e097981 */ /* 0x020ea4000c1e1900 */
[----:B--2---:R-:W-:-:S07]  /*fdc0*/  IMAD.IADD R9, R9, 0x1, -R4 ;  /* 0x0000000109097824 */ /* 0x004fce00078e0a04 */
.L_x_1316:
        /* <DEDUP_REMOVED lines=9> */
[----:B------:R-:W-:Y:S01]  /*fe60*/  LOP3.LUT R12, R12, 0xffffff80, RZ, 0xc0, !PT ;  /* 0xffffff800c0c7812 */ /* 0x000fe200078ec0ff */
[----:B-----5:R-:W-:-:S04]  /*fe70*/  IMAD R30, R9, R32, RZ ;  /* 0x00000020091e7224 */ /* 0x020fc800078e02ff */
[----:B------:R-:W-:Y:S01]  /*fe80*/  IMAD.IADD R12, R14, 0x1, -R12 ;  /* 0x000000010e0c7824 */ /* 0x000fe200078e0a0c */
[----:B------:R-:W-:-:S04]  /*fe90*/  PLOP3.LUT P3, PT, PT, PT, UP1, 0x80, 0x0 ;  /* 0x000000000000781c */ /* 0x000fc80003f6f018 */
[----:B------:R-:W-:Y:S01]  /*fea0*/  LOP3.LUT P0, RZ, R12, 0x3, RZ, 0xc0, !PT ;  /* 0x000000030cff7812 */ /* 0x000fe2000780c0ff */
[----:B--2---:R-:W-:-:S04]  /*feb0*/  VIADD R11, R11, UR39 ;  /* 0x000000270b0b7c36 */ /* 0x004fc80008000000 */
[C---:B------:R-:W-:Y:S01]  /*fec0*/  VIADD R9, R11.reuse, 0x8 ;  /* 0x000000080b097836 */ /* 0x040fe20000000000 */
[----:B------:R-:W-:-:S04]  /*fed0*/  ISETP.GE.OR P2, PT, R11, R30, P0 ;  /* 0x0000001e0b00720c */ /* 0x000fc80000746670 */
[----:B------:R-:W-:-:S09]  /*fee0*/  ISETP.GE.OR P0, PT, R9, R30, P0 ;  /* 0x0000001e0900720c */ /* 0x000fd20000706670 */
[----:B0-----:R0:W-:Y:S01]  /*fef0*/  @!P2 ST.E desc[UR54][R4.64], R21 ;  /* 0x000000150400a985 */ /* 0x0011e2000c101936 */
[----:B------:R-:W-:-:S03]  /*ff00*/  ISETP.GE.AND P2, PT, R11, R30, PT ;  /* 0x0000001e0b00720c */ /* 0x000fc60003f46270 */
[----:B------:R0:W-:Y:S01]  /*ff10*/  @!P0 ST.E desc[UR54][R6.64], R20 ;  /* 0x0000001406008985 */ /* 0x0001e2000c101936 */
[----:B------:R-:W-:Y:S01]  /*ff20*/  ISETP.GE.AND P0, PT, R9, R30, PT ;  /* 0x0000001e0900720c */ /* 0x000fe20003f06270 */
[----:B------:R-:W-:-:S12]  /*ff30*/  @P3 BRA `(.L_x_1317) ;  /* 0x0000000400c43947 */ /* 0x000fd80003800000 */
[----:B------:R-:W1:Y:S01]  /*ff40*/  S2R R12, SR_TID.X ;  /* 0x00000000000c7919 */ /* 0x000e620000002100 */
[----:B------:R-:W-:Y:S01]  /*ff50*/  ULDC.64 UR12, c[0x0][0xaa0] ;  /* 0x0002a800000c7ab9 */ /* 0x000fe20000000a00 */
[----:B-1----:R-:W-:-:S05]  /*ff60*/  VIADD R12, R12, 0xffffff80 ;  /* 0xffffff800c0c7836 */ /* 0x002fca0000000000 */
[----:B------:R-:W-:-:S04]  /*ff70*/  SHF.R.S32.HI R35, RZ, 0x1f, R12 ;  /* 0x0000001fff237819 */ /* 0x000fc8000001140c */
[----:B------:R-:W-:-:S04]  /*ff80*/  LEA.HI R35, R35, R12, RZ, 0x3 ;  /* 0x0000000c23237211 */ /* 0x000fc800078f18ff */
[----:B------:R-:W-:-:S05]  /*ff90*/  SHF.R.S32.HI R35, RZ, 0x3, R35 ;  /* 0x00000003ff237819 */ /* 0x000fca0000011423 */
[----:B------:R-:W-:-:S04]  /*ffa0*/  IMAD R3, R35, 0x40, R19 ;  /* 0x0000004023037824 */ /* 0x000fc800078e0213 */
[----:B------:R-:W-:-:S03]  /*ffb0*/  IMAD.WIDE R28, R3, 0x2, R28 ;  /* 0x00000002031c7825 */ /* 0x000fc600078e021c */
[C---:B------:R-:W-:Y:S02]  /*ffc0*/  IADD3 R9, P0, R28.reuse, 0x1800, RZ ;  /* 0x000018001c097810 */ /* 0x040fe40007f1e0ff */
[C---:B------:R-:W-:Y:S02]  /*ffd0*/  IADD3 R13, P2, R28.reuse, 0x3000, RZ ;  /* 0x000030001c0d7810 */ /* 0x040fe40007f5e0ff */
[----:B0-----:R-:W-:Y:S02]  /*ffe0*/  LOP3.LUT R5, R28, 0x380, RZ, 0xc0, !PT ;  /* 0x000003801c057812 */ /* 0x001fe400078ec0ff */
        /* <DEDUP_REMOVED lines=11> */
[----:B------:R-:W2:Y:S04]  /*100a0*/  LD.E.128 R4, desc[UR54][R4.64] ;  /* 0x0000003604047980 */ /* 0x000ea8000c101d00 */
[----:B------:R-:W3:Y:S04]  /*100b0*/  LD.E.128 R8, desc[UR54][R8.64] ;  /* 0x0000003608087980 */ /* 0x000ee8000c101d00 */
[----:B------:R-:W4:Y:S01]  /*100c0*/  LD.E.128 R12, desc[UR54][R12.64] ;  /* 0x000000360c0c7980 */ /* 0x000f22000c101d00 */
[----:B------:R-:W-:-:S04]  /*100d0*/  IADD3 R3, P0, R28, 0x4800, RZ ;  /* 0x000048001c037810 */ /* 0x000fc80007f1e0ff */
[----:B------:R-:W-:Y:S01]  /*100e0*/  LOP3.LUT R2, R3, 0x380, RZ, 0xc0, !PT ;  /* 0x0000038003027812 */ /* 0x000fe200078ec0ff */
[----:B------:R-:W-:Y:S01]  /*100f0*/  IMAD.X R25, RZ, RZ, R29, P0 ;  /* 0x000000ffff197224 */ /* 0x000fe200000e061d */
[----:B------:R-:W-:Y:S01]  /*10100*/  UIMAD UR9, UR14, UR12, URZ ;  /* 0x0000000c0e0972a4 */ /* 0x000fe2000f8e023f */
[----:B------:R-:W0:Y:S01]  /*10110*/  @P1 LDC R29, c[0x0][0xbf0] ;  /* 0x0002fc00ff1d1b82 */ /* 0x000e220000000800 */
[----:B------:R-:W-:-:S04]  /*10120*/  SHF.R.U64 R2, R2, 0x3, RZ ;  /* 0x0000000302027819 */ /* 0x000fc800000012ff */
[----:B------:R-:W-:-:S03]  /*10130*/  LOP3.LUT R24, R2, R3, RZ, 0x3c, !PT ;  /* 0x0000000302187212 */ /* 0x000fc600078e3cff */
[----:B------:R-:W1:Y:S01]  /*10140*/  @P1 LDC R3, c[0x0][0xbec] ;  /* 0x0002fb00ff031b82 */ /* 0x000e620000000800 */
[----:B------:R-:W-:Y:S02]  /*10150*/  UIMAD.WIDE.U32 UR10, UR4, UR12, URZ ;  /* 0x0000000c040a72a5 */ /* 0x000fe4000f8e003f */
[----:B------:R-:W-:Y:S01]  /*10160*/  UIMAD UR9, UR4, UR13, UR9 ;  /* 0x0000000d040972a4 */ /* 0x000fe2000f8e0209 */
[----:B------:R-:W-:Y:S01]  /*10170*/  IMAD R2, R18, 0x30, R35 ;  /* 0x0000003012027824 */ /* 0x000fe200078e0223 */
[----:B------:R-:W5:Y:S01]  /*10180*/  LD.E.128 R24, desc[UR54][R24.64] ;  /* 0x0000003618187980 */ /* 0x000f62000c101d00 */
[----:B------:R-:W-:Y:S01]  /*10190*/  ULDC.64 UR12, c[0x0][0xae8] ;  /* 0x0002ba00000c7ab9 */ /* 0x000fe20000000a00 */
[----:B------:R-:W-:Y:S01]  /*101a0*/  UIADD3 UR11, UR11, UR9, URZ ;  /* 0x000000090b0b7290 */ /* 0x000fe2000fffe03f */
[----:B------:R-:W-:Y:S01]  /*101b0*/  VIADD R28, R2, UR39 ;  /* 0x00000027021c7c36 */ /* 0x000fe20008000000 */
[----:B------:R-:W-:Y:S01]  /*101c0*/  USHF.R.S32.HI UR4, URZ, 0x1f, UR8 ;  /* 0x0000001f3f047899 */ /* 0x000fe20008011408 */
[----:B------:R-:W-:Y:S01]  /*101d0*/  @!PT LDS RZ, [RZ] ;  /* 0x00000000fffff984 */ /* 0x000fe20000000800 */
[----:B------:R-:W-:Y:S01]  /*101e0*/  @!PT LDS RZ, [RZ] ;  /* 0x00000000fffff984 */ /* 0x000fe20000000800 */
[----:B------:R-:W-:Y:S01]  /*101f0*/  @!PT LDS RZ, [RZ] ;  /* 0x00000000fffff984 */ /* 0x000fe20000000800 */
[----:B------:R-:W-:Y:S01]  /*10200*/  @!PT LDS RZ, [RZ] ;  /* 0x00000000fffff984 */ /* 0x000fe20000000800 */
[----:B------:R0:W-:Y:S06]  /*10210*/  MEMBAR.ALL.CTA ;  /* 0x0000000000007992 */ /* 0x0001ec0000008000 */
[----:B0-----:R-:W0:Y:S01]  /*10220*/  FENCE.VIEW.ASYNC.S ;  /* 0x00000000000073c6 */ /* 0x001e220000000000 */
[----:B------:R-:W-:Y:S01]  /*10230*/  UIMAD.WIDE.U32 UR10, UR37, UR12, UR10 ;  /* 0x0000000c250a72a5 */ /* 0x000fe2000f8e000a */
[----:B------:R-:W-:-:S02]  /*10240*/  IMAD.MOV.U32 R21, RZ, RZ, R28 ;  /* 0x000000ffff157224 */ /* 0x000fc400078e001c */
[----:B------:R-:W-:Y:S01]  /*10250*/  VIADD R0, R0, 0x16820 ;  /* 0x0001682000007836 */ /* 0x000fe20000000000 */
[----:B------:R-:W-:-:S03]  /*10260*/  UIMAD UR11, UR37, UR13, UR11 ;  /* 0x0000000d250b72a4 */ /* 0x000fc6000f8e020b */
[----:B------:R-:W-:Y:S01]  /*10270*/  ULDC.64 UR12, c[0x0][0xaf0] ;  /* 0x0002bc00000c7ab9 */ /* 0x000fe20000000a00 */
[----:B------:R-:W-:Y:S01]  /*10280*/  PRMT R0, RZ, 0x654, R0 ;  /* 0x00000654ff007816 */ /* 0x000fe20000000000 */
[----:B------:R-:W-:Y:S01]  /*10290*/  UIMAD UR4, UR4, UR12, URZ ;  /* 0x0000000c040472a4 */ /* 0x000fe2000f8e023f */
[----:B-1----:R-:W-:-:S03]  /*102a0*/  @P1 IMAD.HI.U32 R2, R28, R3, RZ ;  /* 0x000000031c021227 */ /* 0x002fc600078e00ff */
[----:B------:R-:W-:Y:S02]  /*102b0*/  UIMAD UR4, UR8, UR13, UR4 ;  /* 0x0000000d080472a4 */ /* 0x000fe4000f8e0204 */
[----:B------:R-:W-:Y:S01]  /*102c0*/  UIMAD.WIDE.U32 UR8, UR8, UR12, UR10 ;  /* 0x0000000c080872a5 */ /* 0x000fe2000f8e000a */
[----:B------:R-:W-:Y:S02]  /*102d0*/  @P1 SHF.R.U32.HI R21, RZ, R29, R2 ;  /* 0x0000001dff151219 */ /* 0x000fe40000011602 */
[----:B------:R-:W-:Y:S01]  /*102e0*/  ULDC.64 UR10, c[0x0][0xae0] ;  /* 0x0002b800000a7ab9 */ /* 0x000fe20000000a00 */
[----:B------:R-:W-:Y:S01]  /*102f0*/  UIADD3 UR4, UR9, UR4, URZ ;  /* 0x0000000409047290 */ /* 0x000fe2000fffe03f */
[--C-:B------:R-:W-:Y:S01]  /*10300*/  SHF.R.S32.HI R20, RZ, 0x1f, R21.reuse ;  /* 0x0000001fff147819 */ /* 0x100fe20000011415 */
[----:B------:R-:W-:Y:S01]  /*10310*/  IMAD.MOV R29, RZ, RZ, -R21 ;  /* 0x000000ffff1d7224 */ /* 0x000fe200078e0a15 */
[----:B0-----:R0:W-:Y:S01]  /*10320*/  SYNCS.ARRIVE.TRANS64.RED.A1T0 RZ, [R0+URZ], RZ ;  /* 0x000000ff00ff79a7 */ /* 0x0011e2000810043f */
[----:B------:R-:W-:-:S02]  /*10330*/  IMAD.U32 R3, RZ, RZ, UR9 ;  /* 0x00000009ff037e24 */ /* 0x000fc4000f8e00ff */
[----:B------:R-:W-:Y:S02]  /*10340*/  IMAD R20, R20, UR10, RZ ;  /* 0x0000000a14147c24 */ /* 0x000fe4000f8e02ff */
[----:B------:R-:W-:Y:S02]  /*10350*/  IMAD R29, R32, R29, R28 ;  /* 0x0000001d201d7224 */ /* 0x000fe400078e021c */
[----:B------:R-:W-:Y:S01]  /*10360*/  IMAD.U32 R2, RZ, RZ, UR8 ;  /* 0x00000008ff027e24 */ /* 0x000fe2000f8e00ff */
[----:B------:R-:W-:Y:S01]  /*10370*/  ULDC.64 UR8, c[0x0][0xad8] ;  /* 0x0002b60000087ab9 */ /* 0x000fe20000000a00 */
[----:B------:R-:W-:Y:S01]  /*10380*/  IMAD.U32 R3, RZ, RZ, UR4 ;  /* 0x00000004ff037e24 */ /* 0x000fe2000f8e00ff */
[----:B------:R-:W-:Y:S01]  /*10390*/  ULDC UR4, c[0x0][0xac8] ;  /* 0x0002b20000047ab9 */ /* 0x000fe20000000800 */
[C---:B------:R-:W-:Y:S01]  /*103a0*/  IMAD R31, R21.reuse, UR11, R20 ;  /* 0x0000000b151f7c24 */ /* 0x040fe2000f8e0214 */
[----:B------:R-:W-:Y:S01]  /*103b0*/  SHF.R.S32.HI R20, RZ, 0x1f, R29 ;  /* 0x0000001fff147819 */ /* 0x000fe2000001141d */
[----:B------:R-:W-:-:S04]  /*103c0*/  IMAD.WIDE.U32 R2, R21, UR10, R2 ;  /* 0x0000000a15027c25 */ /* 0x000fc8000f8e0002 */
[----:B------:R-:W-:Y:S02]  /*103d0*/  IMAD.IADD R3, R3, 0x1, R31 ;  /* 0x0000000103037824 */ /* 0x000fe400078e021f */
[----:B------:R-:W-:Y:S02]  /*103e0*/  IMAD R20, R20, UR8, RZ ;  /* 0x0000000814147c24 */ /* 0x000fe4000f8e02ff */
[----:B------:R-:W-:-:S04]  /*103f0*/  IMAD.WIDE.U32 R2, R29, UR8, R2 ;  /* 0x000000081d027c25 */ /* 0x000fc8000f8e0002 */
[----:B------:R-:W-:Y:S01]  /*10400*/  IMAD R21, R29, UR9, R20 ;  /* 0x000000091d157c24 */ /* 0x000fe2000f8e0214 */
[----:B------:R-:W-:Y:S01]  /*10410*/  ULDC.64 UR8, c[0x0][0xa80] ;  /* 0x0002a00000087ab9 */ /* 0x000fe20000000a00 */
[----:B------:R-:W-:Y:S01]  /*10420*/  VIADD R31, R35, UR39 ;  /* 0x00000027231f7c36 */ /* 0x000fe20008000000 */
[C---:B------:R-:W-:Y:S01]  /*10430*/  LEA R32, P0, R2.reuse, UR8, 0x1 ;  /* 0x0000000802207c11 */ /* 0x040fe2000f8008ff */
[----:B------:R-:W-:Y:S01]  /*10440*/  IMAD.IADD R3, R3, 0x1, R21 ;  /* 0x0000000103037824 */ /* 0x000fe200078e0215 */
[----:B------:R-:W-:Y:S01]  /*10450*/  SHF.R.S32.HI R35, RZ, 0x1f, R19 ;  /* 0x0000001fff237819 */ /* 0x000fe20000011413 */
[C---:B------:R-:W-:Y:S02]  /*10460*/  VIADD R21, R31.reuse, 0x60 ;  /* 0x000000601f157836 */ /* 0x040fe40000000000 */
[----:B------:R-:W1:Y:S01]  /*10470*/  SHFL.IDX PT, R20, R32, 0x1, 0x181f ;  /* 0x00381f0020147f89 */ /* 0x000e6200000e0000 */
[----:B------:R-:W-:Y:S01]  /*10480*/  LEA.HI.X R33, R2, UR9, R3, 0x1, P0 ;  /* 0x0000000902217c11 */ /* 0x000fe200080f0c03 */
[----:B------:R-:W-:Y:S01]  /*10490*/  VIADD R3, R31, 0x30 ;  /* 0x000000301f037836 */ /* 0x000fe20000000000 */
[----:B------:R-:W-:Y:S01]  /*104a0*/  ISETP.GE.AND P0, PT, R19, UR4, PT ;  /* 0x0000000413007c0c */ /* 0x000fe2000bf06270 */
[----:B------:R-:W0:Y:S03]  /*104b0*/  SHFL.IDX PT, R2, R32, RZ, 0x181f ;  /* 0x00181fff20027589 */ /* 0x000e2600000e0000 */
[-C--:B------:R-:W-:Y:S01]  /*104c0*/  ISETP.GE.OR P1, PT, R31, R30.reuse, P0 ;  /* 0x0000001e1f00720c */ /* 0x080fe20000726670 */
[----:B------:R-:W0:Y:S01]  /*104d0*/  SHFL.IDX PT, R28, R32, 0x2, 0x181f ;  /* 0x00581f00201c7f89 */ /* 0x000e2200000e0000 */
[-C--:B------:R-:W-:Y:S01]  /*104e0*/  ISETP.GE.OR P2, PT, R3, R30.reuse, P0 ;  /* 0x0000001e0300720c */ /* 0x080fe20000746670 */
[----:B------:R-:W-:Y:S01]  /*104f0*/  VIADD R31, R31, 0x90 ;  /* 0x000000901f1f7836 */ /* 0x000fe20000000000 */
[-C--:B------:R-:W-:Y:S01]  /*10500*/  ISETP.GE.OR P3, PT, R21, R30.reuse, P0 ;  /* 0x0000001e1500720c */ /* 0x080fe20000766670 */
[----:B------:R-:W0:Y:S03]  /*10510*/  SHFL.IDX PT, R34, R33, RZ, 0x181f ;  /* 0x00181fff21227589 */ /* 0x000e2600000e0000 */
[----:B------:R-:W-:Y:S01]  /*10520*/  ISETP.GE.OR P0, PT, R31, R30, P0 ;  /* 0x0000001e1f00720c */ /* 0x000fe20000706670 */
[----:B------:R-:W0:Y:S04]  /*10530*/  SHFL.IDX PT, R36, R33, 0x1, 0x181f ;  /* 0x00381f0021247f89 */ /* 0x000e2800000e0000 */
[----:B------:R-:W0:Y:S02]  /*10540*/  SHFL.IDX PT, R38, R33, 0x2, 0x181f ;  /* 0x00581f0021267f89 */ /* 0x000e2400000e0000 */
[----:B-1----:R-:W-:-:S02]  /*10550*/  @!P2 LEA R20, P5, R19, R20, 0x1 ;  /* 0x000000141314a211 */ /* 0x002fc400078a08ff */
[----:B------:R-:W1:Y:S01]  /*10560*/  SHFL.IDX PT, R32, R32, 0x3, 0x181f ;  /* 0x00781f0020207f89 */ /* 0x000e6200000e0000 */
[----:B0-----:R-:W-:-:S03]  /*10570*/  @!P1 LEA R2, P4, R19, R2, 0x1 ;  /* 0x0000000213029211 */ /* 0x001fc600078808ff */
[----:B------:R0:W0:Y:S01]  /*10580*/  SHFL.IDX PT, R0, R33, 0x3, 0x181f ;  /* 0x00781f0021007f89 */ /* 0x00002200000e0000 */
[C---:B------:R-:W-:Y:S02]  /*10590*/  @!P3 LEA R28, P6, R19.reuse, R28, 0x1 ;  /* 0x0000001c131cb211 */ /* 0x040fe400078c08ff */
[C-C-:B------:R-:W-:Y:S02]  /*105a0*/  @!P1 LEA.HI.X R3, R19.reuse, R34, R35.reuse, 0x1, P4 ;  /* 0x0000002213039211 */ /* 0x140fe400020f0c23 */
[C-C-:B------:R-:W-:Y:S02]  /*105b0*/  @!P2 LEA.HI.X R21, R19.reuse, R36, R35.reuse, 0x1, P5 ;  /* 0x000000241315a211 */ /* 0x140fe400028f0c23 */
[----:B------:R-:W-:Y:S01]  /*105c0*/  @!P3 LEA.HI.X R29, R19, R38, R35, 0x1, P6 ;  /* 0x00000026131db211 */ /* 0x000fe200030f0c23 */
[----:B--2---:R2:W-:Y:S04]  /*105d0*/  @!P1 ST.E.128 desc[UR54][R2.64], R4 ;  /* 0x0000000402009985 */ /* 0x0045e8000c101d36 */
[----:B---3--:R2:W-:Y:S04]  /*105e0*/  @!P2 ST.E.128 desc[UR54][R20.64], R8 ;  /* 0x000000081400a985 */ /* 0x0085e8000c101d36 */
[----:B----4-:R2:W-:Y:S01]  /*105f0*/  @!P3 ST.E.128 desc[UR54][R28.64], R12 ;  /* 0x0000000c1c00b985 */ /* 0x0105e2000c101d36 */
[----:B01----:R-:W-:Y:S05]  /*10600*/  @P0 BRA `(.L_x_1318) ;  /* 0x0000001000c00947 */ /* 0x003fea0003800000 */
[----:B--2---:R-:W-:-:S04]  /*10610*/  LEA R2, P0, R19, R32, 0x1 ;  /* 0x0000002013027211 */ /* 0x004fc800078008ff */
[----:B------:R-:W-:-:S05]  /*10620*/  LEA.HI.X R3, R19, R0, R35, 0x1, P0 ;  /* 0x0000000013037211 */ /* 0x000fca00000f0c23 */
[----:B-----5:R3:W-:Y:S01]  /*10630*/  ST.E.128 desc[UR54][R2.64], R24 ;  /* 0x0000001802007985 */ /* 0x0207e2000c101d36 */
[----:B------:R-:W-:Y:S05]  /*10640*/  BRA `(.L_x_1318) ;  /* 0x0000001000b07947 */ /* 0x000fea0003800000 */
.L_x_1317:
[----:B------:R-:W-:Y:S01]  /*10650*/  ULDC.64 UR12, c[0x0][0xb08] ;  /* 0x0002c200000c7ab9 */ /* 0x000fe20000000a00 */
[----:B0-----:R-:W0:Y:S01]  /*10660*/  @P1 LDC R4, c[0x0][0xbec] ;  /* 0x0002fb00ff041b82 */ /* 0x001e220000000800 */
[----:B------:R-:W-:Y:S01]  /*10670*/  UIMAD UR9, UR14, UR12, URZ ;  /* 0x0000000c0e0972a4 */ /* 0x000fe2000f8e023f */
[----:B------:R-:W-:Y:S01]  /*10680*/  IMAD.MOV.U32 R7, RZ, RZ, R13 ;  /* 0x000000ffff077224 */ /* 0x000fe200078e000d */
[----:B------:R-:W-:Y:S01]  /*10690*/  UIMAD.WIDE.U32 UR10, UR4, UR12, URZ ;  /* 0x0000000c040a72a5 */ /* 0x000fe2000f8e003f */
[----:B------:R-:W-:Y:S01]  /*106a0*/  BSSY B1, `(.L_x_1319) ;  /* 0x0000055000017945 */ /* 0x000fe20003800000 */
[----:B------:R-:W-:Y:S01]  /*106b0*/  UIMAD UR9, UR4, UR13, UR9 ;  /* 0x0000000d040972a4 */ /* 0x000fe2000f8e0209 */
[----:B------:R-:W-:Y:S01]  /*106c0*/  SHF.R.S32.HI R20, RZ, 0x1f, R22 ;  /* 0x0000001fff147819 */ /* 0x000fe20000011416 */
[----:B------:R-:W-:Y:S01]  /*106d0*/  USHF.R.S32.HI UR4, URZ, 0x1f, UR8 ;  /* 0x0000001f3f047899 */ /* 0x000fe20008011408 */
[----:B------:R-:W1:Y:S01]  /*106e0*/  @P1 LDC R5, c[0x0][0xbf0] ;  /* 0x0002fc00ff051b82 */ /* 0x000e620000000800 */
[----:B------:R-:W-:Y:S01]  /*106f0*/  UIADD3 UR11, UR11, UR9, URZ ;  /* 0x000000090b0b7290 */ /* 0x000fe2000fffe03f */
[----:B------:R-:W-:Y:S01]  /*10700*/  SHF.R.S32.HI R24, RZ, 0x1f, R152 ;  /* 0x0000001fff187819 */ /* 0x000fe20000011498 */
[----:B------:R-:W-:Y:S01]  /*10710*/  ULDC.64 UR12, c[0x0][0xb38] ;  /* 0x0002ce00000c7ab9 */ /* 0x000fe20000000a00 */
[----:B------:R-:W-:Y:S01]  /*10720*/  SHF.R.S32.HI R25, RZ, 0x1f, R153 ;  /* 0x0000001fff197819 */ /* 0x000fe20000011499 */
[----:B------:R-:W-:Y:S01]  /*10730*/  UIMAD.WIDE.U32 UR10, UR37, UR12, UR10 ;  /* 0x0000000c250a72a5 */ /* 0x000fe2000f8e000a */
[----:B------:R-:W-:-:S02]  /*10740*/  SHF.R.S32.HI R26, RZ, 0x1f, R154 ;  /* 0x0000001fff1a7819 */ /* 0x000fc4000001149a */
[----:B------:R-:W-:Y:S01]  /*10750*/  SHF.R.S32.HI R27, RZ, 0x1f, R155 ;  /* 0x0000001fff1b7819 */ /* 0x000fe2000001149b */
[----:B------:R-:W-:Y:S01]  /*10760*/  UIMAD UR11, UR37, UR13, UR11 ;  /* 0x0000000d250b72a4 */ /* 0x000fe2000f8e020b */
[----:B------:R-:W-:Y:S02]  /*10770*/  SHF.R.S32.HI R28, RZ, 0x1f, R156 ;  /* 0x0000001fff1c7819 */ /* 0x000fe4000001149c */
[----:B------:R-:W-:Y:S01]  /*10780*/  ULDC.64 UR12, c[0x0][0xb40] ;  /* 0x0002d000000c7ab9 */ /* 0x000fe20000000a00 */
[----:B------:R-:W-:Y:S01]  /*10790*/  SHF.R.S32.HI R29, RZ, 0x1f, R157 ;  /* 0x0000001fff1d7819 */ /* 0x000fe2000001149d */
[----:B------:R-:W-:Y:S01]  /*107a0*/  UIMAD UR4, UR4, UR12, URZ ;  /* 0x0000000c040472a4 */ /* 0x000fe2000f8e023f */
[----:B------:R-:W-:Y:S01]  /*107b0*/  SHF.R.S32.HI R30, RZ, 0x1f, R16 ;  /* 0x0000001fff1e7819 */ /* 0x000fe20000011410 */
[----:B0-----:R-:W-:Y:S02]  /*107c0*/  @P1 IMAD.HI.U32 R4, R13, R4, RZ ;  /* 0x000000040d041227 */ /* 0x001fe400078e00ff */
[----:B------:R-:W-:-:S02]  /*107d0*/  UIMAD UR4, UR8, UR13, UR4 ;  /* 0x0000000d080472a4 */ /* 0x000fc4000f8e0204 */
[----:B------:R-:W-:-:S03]  /*107e0*/  UIMAD.WIDE.U32 UR8, UR8, UR12, UR10 ;  /* 0x0000000c080872a5 */ /* 0x000fc6000f8e000a */
[----:B------:R-:W-:Y:S01]  /*107f0*/  ULDC.64 UR10, c[0x0][0xb48] ;  /* 0x0002d200000a7ab9 */ /* 0x000fe20000000a00 */
[----:B------:R-:W-:Y:S01]  /*10800*/  UIADD3 UR9, UR9, UR4, URZ ;  /* 0x0000000409097290 */ /* 0x000fe2000fffe03f */
[----:B-1----:R-:W-:-:S03]  /*10810*/  @P1 SHF.R.U32.HI R7, RZ, R5, R4 ;  /* 0x00000005ff071219 */ /* 0x002fc60000011604 */
[----:B------:R-:W-:Y:S01]  /*10820*/  UIMAD.WIDE.U32 UR8, UR41, UR10, UR8 ;  /* 0x0000000a290872a5 */ /* 0x000fe2000f8e0008 */
[--C-:B------:R-:W-:Y:S01]  /*10830*/  SHF.R.S32.HI R4, RZ, 0x1f, R7.reuse ;  /* 0x0000001fff047819 */ /* 0x100fe20000011407 */
[----:B------:R-:W-:Y:S02]  /*10840*/  IMAD.MOV R9, RZ, RZ, -R7 ;  /* 0x000000ffff097224 */ /* 0x000fe400078e0a07 */
[----:B------:R-:W-:Y:S02]  /*10850*/  UIMAD UR41, UR41, UR11, UR9 ;  /* 0x0000000b292972a4 */ /* 0x000fe4000f8e0209 */
[----:B------:R-:W-:Y:S01]  /*10860*/  IMAD R9, R32, R9, R13 ;  /* 0x0000000920097224 */ /* 0x000fe200078e020d */
[----:B------:R-:W-:Y:S01]  /*10870*/  ULDC.64 UR10, c[0x0][0xb30] ;  /* 0x0002cc00000a7ab9 */ /* 0x000fe20000000a00 */
[----:B------:R-:W-:Y:S02]  /*10880*/  IMAD.U32 R5, RZ, RZ, UR9 ;  /* 0x00000009ff057e24 */ /* 0x000fe4000f8e00ff */
[----:B------:R-:W-:-:S02]  /*10890*/  IMAD R6, R4, UR10, RZ ;  /* 0x0000000a04067c24 */ /* 0x000fc4000f8e02ff */
[----:B------:R-:W-:Y:S01]  /*108a0*/  IMAD.U32 R4, RZ, RZ, UR8 ;  /* 0x00000008ff047e24 */ /* 0x000fe2000f8e00ff */
[----:B------:R-:W-:Y:S01]  /*108b0*/  ULDC.64 UR8, c[0x0][0xb28] ;  /* 0x0002ca0000087ab9 */ /* 0x000fe20000000a00 */
[----:B------:R-:W-:Y:S02]  /*108c0*/  IMAD.U32 R5, RZ, RZ, UR41 ;  /* 0x00000029ff057e24 */ /* 0x000fe4000f8e00ff */
        /* <DEDUP_REMOVED lines=8> */
[----:B------:R-:W-:Y:S01]  /*10950*/  VIADD R6, R0, 0x16820 ;  /* 0x0001682000067836 */ /* 0x000fe20000000000 */
[----:B------:R-:W-:Y:S01]  /*10960*/  LEA R0, P1, R4, UR8, 0x2 ;  /* 0x0000000804007c11 */ /* 0x000fe2000f8210ff */
[----:B------:R-:W-:-:S03]  /*10970*/  IMAD.IADD R5, R5, 0x1, R7 ;  /* 0x0000000105057824 */ /* 0x000fc600078e0207 */
[----:B------:R-:W-:Y:S01]  /*10980*/  PRMT R6, RZ, 0x654, R6 ;  /* 0x00000654ff067816 */ /* 0x000fe20000000006 */
[----:B------:R0:W1:Y:S01]  /*10990*/  SHFL.IDX PT, R21, R0, RZ, 0x1c1f ;  /* 0x001c1fff00157589 */ /* 0x00006200000e0000 */
[----:B------:R-:W-:Y:S02]  /*109a0*/  LEA.HI.X R14, R4, UR9, R5, 0x2, P1 ;  /* 0x00000009040e7c11 */ /* 0x000fe400088f1405 */
[----:B------:R0:W-:Y:S03]  /*109b0*/  SYNCS.ARRIVE.TRANS64.RED.A1T0 RZ, [R6+URZ], RZ ;  /* 0x000000ff06ff79a7 */ /* 0x0001e6000810043f */
[----:B------:R0:W2:Y:S01]  /*109c0*/  SHFL.IDX PT, R15, R14, RZ, 0x1c1f ;  /* 0x001c1fff0e0f7589 */ /* 0x0000a200000e0000 */
[----:B------:R-:W-:Y:S05]  /*109d0*/  @P2 BRA `(.L_x_1320) ;  /* 0x0000000000842947 */ /* 0x000fea0003800000 */
[----:B------:R-:W-:Y:S02]  /*109e0*/  ULDC UR4, c[0x0][0xac8] ;  /* 0x0002b20000047ab9 */ /* 0x000fe40000000800 */
[----:B------:R-:W-:Y:S02]  /*109f0*/  ISETP.GE.AND P2, PT, R16, UR4, PT ;  /* 0x0000000410007c0c */ /* 0x000fe4000bf46270 */
[----:B------:R-:W-:Y:S02]  /*10a00*/  ISETP.GE.AND P3, PT, R157, UR4, PT ;  /* 0x000000049d007c0c */ /* 0x000fe4000bf66270 */
[----:B------:R-:W-:Y:S02]  /*10a10*/  ISETP.GE.AND P6, PT, R156, UR4, PT ;  /* 0x000000049c007c0c */ /* 0x000fe4000bfc6270 */
[----:B------:R-:W-:-:S07]  /*10a20*/  ISETP.GE.AND P1, PT, R155, UR4, PT ;  /* 0x000000049b007c0c */ /* 0x000fce000bf26270 */
[CC--:B-1----:R-:W-:Y:S02]  /*10a30*/  @!P2 LEA R4, P4, R16.reuse, R21.reuse, 0x2 ;  /* 0x000000151004a211 */ /* 0x0c2fe400078810ff */
[C---:B0-----:R-:W-:Y:S02]  /*10a40*/  @!P3 LEA R6, P5, R157.reuse, R21, 0x2 ;  /* 0x000000159d06b211 */ /* 0x041fe400078a10ff */
[-C--:B--2---:R-:W-:Y:S02]  /*10a50*/  @!P2 LEA.HI.X R5, R16, R15.reuse, R30, 0x2, P4 ;  /* 0x0000000f1005a211 */ /* 0x084fe400020f141e */
[----:B------:R-:W-:Y:S02]  /*10a60*/  @!P3 LEA.HI.X R7, R157, R15, R29, 0x2, P5 ;  /* 0x0000000f9d07b211 */ /* 0x000fe400028f141d */
[----:B------:R-:W-:Y:S01]  /*10a70*/  @!P6 LEA R8, P4, R156, R21, 0x2 ;  /* 0x000000159c08e211 */ /* 0x000fe200078810ff */
[----:B------:R0:W-:Y:S01]  /*10a80*/  @!P2 ST.E.64 desc[UR54][R4.64], R2 ;  /* 0x000000020400a985 */ /* 0x0001e2000c101b36 */
[----:B------:R-:W-:-:S02]  /*10a90*/  ISETP.GE.AND P2, PT, R154, UR4, PT ;  /* 0x000000049a007c0c */ /* 0x000fc4000bf46270 */
[----:B------:R-:W-:Y:S01]  /*10aa0*/  @!P6 LEA.HI.X R9, R156, R15, R28, 0x2, P4 ;  /* 0x0000000f9c09e211 */ /* 0x000fe200020f141c */
[----:B------:R1:W-:Y:S01]  /*10ab0*/  @!P3 ST.E.64 desc[UR54][R6.64], R92 ;  /* 0x0000005c0600b985 */ /* 0x0003e2000c101b36 */
[----:B------:R-:W-:Y:S02]  /*10ac0*/  ISETP.GE.AND P3, PT, R153, UR4, PT ;  /* 0x0000000499007c0c */ /* 0x000fe4000bf66270 */
[C---:B------:R-:W-:Y:S01]  /*10ad0*/  @!P1 LEA R10, P5, R155.reuse, R21, 0x2 ;  /* 0x000000159b0a9211 */ /* 0x040fe200078a10ff */
[----:B------:R3:W-:Y:S01]  /*10ae0*/  @!P6 ST.E.64 desc[UR54][R8.64], R96 ;  /* 0x000000600800e985 */ /* 0x0007e2000c101b36 */
[----:B------:R-:W-:Y:S02]  /*10af0*/  ISETP.GE.AND P4, PT, R152, UR4, PT ;  /* 0x0000000498007c0c */ /* 0x000fe4000bf86270 */
[----:B------:R-:W-:Y:S02]  /*10b00*/  ISETP.GE.AND P6, PT, R22, UR4, PT ;  /* 0x0000000416007c0c */ /* 0x000fe4000bfc6270 */
[----:B------:R-:W-:-:S02]  /*10b10*/  @!P1 LEA.HI.X R11, R155, R15, R27, 0x2, P5 ;  /* 0x0000000f9b0b9211 */ /* 0x000fc400028f141b */
[----:B------:R-:W-:-:S03]  /*10b20*/  @!P2 LEA R12, P5, R154, R21, 0x2 ;  /* 0x000000159a0ca211 */ /* 0x000fc600078a10ff */
[----:B------:R3:W-:Y:S01]  /*10b30*/  @!P1 ST.E.64 desc[UR54][R10.64], R100 ;  /* 0x000000640a009985 */ /* 0x0007e2000c101b36 */
[C---:B0-----:R-:W-:Y:S02]  /*10b40*/  @!P3 LEA R2, P1, R153.reuse, R21, 0x2 ;  /* 0x000000159902b211 */ /* 0x041fe400078210ff */
[----:B------:R-:W-:Y:S02]  /*10b50*/  @!P2 LEA.HI.X R13, R154, R15, R26, 0x2, P5 ;  /* 0x0000000f9a0da211 */ /* 0x000fe400028f141a */
[----:B------:R-:W-:Y:S02]  /*10b60*/  @!P4 LEA R4, P5, R152, R21, 0x2 ;  /* 0x000000159804c211 */ /* 0x000fe400078a10ff */
[----:B------:R-:W-:Y:S01]  /*10b70*/  @!P3 LEA.HI.X R3, R153, R15, R25, 0x2, P1 ;  /* 0x0000000f9903b211 */ /* 0x000fe200008f1419 */
[----:B------:R3:W-:Y:S01]  /*10b80*/  @!P2 ST.E.64 desc[UR54][R12.64], R104 ;  /* 0x000000680c00a985 */ /* 0x0007e2000c101b36 */
[----:B-1----:R-:W-:Y:S02]  /*10b90*/  @!P6 LEA R6, P1, R22, R21, 0x2 ;  /* 0x000000151606e211 */ /* 0x002fe400078210ff */
[-C--:B------:R-:W-:Y:S01]  /*10ba0*/  @!P4 LEA.HI.X R5, R152, R15.reuse, R24, 0x2, P5 ;  /* 0x0000000f9805c211 */ /* 0x080fe200028f1418 */
[----:B------:R3:W-:Y:S01]  /*10bb0*/  @!P3 ST.E.64 desc[UR54][R2.64], R108 ;  /* 0x0000006c0200b985 */ /* 0x0007e2000c101b36 */
[----:B------:R-:W-:-:S03]  /*10bc0*/  @!P6 LEA.HI.X R7, R22, R15, R20, 0x2, P1 ;  /* 0x0000000f1607e211 */ /* 0x000fc600008f1414 */
[----:B------:R3:W-:Y:S04]  /*10bd0*/  @!P4 ST.E.64 desc[UR54][R4.64], R112 ;  /* 0x000000700400c985 */ /* 0x0007e8000c101b36 */
[----:B------:R3:W-:Y:S02]  /*10be0*/  @!P6 ST.E.64 desc[UR54][R6.64], R116 ;  /* 0x000000740600e985 */ /* 0x0007e4000c101b36 */
.L_x_1320:
[----:B------:R-:W-:Y:S05]  /*10bf0*/  BSYNC B1 ;  /* 0x0000000000017941 */ /* 0x000fea0003800000 */
.L_x_1319:
[----:B--2---:R4:W2:Y:S04]  /*10c00*/  SHFL.IDX PT, R15, R14, 0x1, 0x1c1f ;  /* 0x003c1f000e0f7f89 */ /* 0x0048a800000e0000 */
[----:B-1----:R4:W1:Y:S01]  /*10c10*/  SHFL.IDX PT, R21, R0, 0x1, 0x1c1f ;  /* 0x003c1f0000157f89 */ /* 0x00286200000e0000 */
[----:B------:R-:W-:Y:S05]  /*10c20*/  @P0 BRA `(.L_x_1318) ;  /* 0x0000000c00380947 */ /* 0x000fea0003800000 */
[----:B------:R-:W-:Y:S02]  /*10c30*/  ULDC UR4, c[0x0][0xac8] ;  /* 0x0002b20000047ab9 */ /* 0x000fe40000000800 */
[----:B------:R-:W-:Y:S02]  /*10c40*/  ISETP.GE.AND P1, PT, R16, UR4, PT ;  /* 0x0000000410007c0c */ /* 0x000fe4000bf26270 */
[----:B------:R-:W-:Y:S02]  /*10c50*/  ISETP.GE.AND P5, PT, R157, UR4, PT ;  /* 0x000000049d007c0c */ /* 0x000fe4000bfa6270 */
[----:B------:R-:W-:Y:S02]  /*10c60*/  ISETP.GE.AND P3, PT, R156, UR4, PT ;  /* 0x000000049c007c0c */ /* 0x000fe4000bf66270 */
[----:B------:R-:W-:-:S07]  /*10c70*/  ISETP.GE.AND P2, PT, R155, UR4, PT ;  /* 0x000000049b007c0c */ /* 0x000fce000bf46270 */
[CC--:B-1-3--:R-:W-:Y:S02]  /*10c80*/  @!P1 LEA R2, P0, R16.reuse, R21.reuse, 0x2 ;  /* 0x0000001510029211 */ /* 0x0cafe400078010ff */
[----:B------:R-:W-:Y:S02]  /*10c90*/  @!P5 LEA R4, P4, R157, R21, 0x2 ;  /* 0x000000159d04d211 */ /* 0x000fe400078810ff */
[-C--:B--2---:R-:W-:Y:S02]  /*10ca0*/  @!P1 LEA.HI.X R3, R16, R15.reuse, R30, 0x2, P0 ;  /* 0x0000000f10039211 */ /* 0x084fe400000f141e */
[----:B------:R-:W-:Y:S02]  /*10cb0*/  ISETP.GE.AND P0, PT, R153, UR4, PT ;  /* 0x0000000499007c0c */ /* 0x000fe4000bf06270 */
[----:B------:R-:W-:Y:S01]  /*10cc0*/  @!P5 LEA.HI.X R5, R157, R15, R29, 0x2, P4 ;  /* 0x0000000f9d05d211 */ /* 0x000fe200020f141d */
[----:B------:R1:W-:Y:S01]  /*10cd0*/  @!P1 ST.E.64 desc[UR54][R2.64], R90 ;  /* 0x0000005a02009985 */ /* 0x0003e2000c101b36 */
[----:B------:R-:W-:-:S02]  /*10ce0*/  ISETP.GE.AND P1, PT, R154, UR4, PT ;  /* 0x000000049a007c0c */ /* 0x000fc4000bf26270 */
[----:B------:R-:W-:Y:S01]  /*10cf0*/  ISETP.GE.AND P4, PT, R152, UR4, PT ;  /* 0x0000000498007c0c */ /* 0x000fe2000bf86270 */
[----:B------:R2:W-:Y:S01]  /*10d00*/  @!P5 ST.E.64 desc[UR54][R4.64], R94 ;  /* 0x0000005e0400d985 */ /* 0x0005e2000c101b36 */
[CC--:B0-----:R-:W-:Y:S02]  /*10d10*/  @!P3 LEA R6, P6, R156.reuse, R21.reuse, 0x2 ;  /* 0x000000159c06b211 */ /* 0x0c1fe400078c10ff */
[C---:B------:R-:W-:Y:S02]  /*10d20*/  @!P2 LEA R8, P5, R155.reuse, R21, 0x2 ;  /* 0x000000159b08a211 */ /* 0x040fe400078a10ff */
[-C--:B------:R-:W-:Y:S02]  /*10d30*/  @!P3 LEA.HI.X R7, R156, R15.reuse, R28, 0x2, P6 ;  /* 0x0000000f9c07b211 */ /* 0x080fe400030f141c */
[----:B------:R-:W-:-:S03]  /*10d40*/  @!P2 LEA.HI.X R9, R155, R15, R27, 0x2, P5 ;  /* 0x0000000f9b09a211 */ /* 0x000fc600028f141b */
[----:B------:R2:W-:Y:S01]  /*10d50*/  @!P3 ST.E.64 desc[UR54][R6.64], R98 ;  /* 0x000000620600b985 */ /* 0x0005e2000c101b36 */
[-C--:B-1----:R-:W-:Y:S02]  /*10d60*/  @!P1 LEA R2, P6, R154, R21.reuse, 0x2 ;  /* 0x000000159a029211 */ /* 0x082fe400078c10ff */
[CC--:B------:R-:W-:Y:S01]  /*10d70*/  @!P0 LEA R10, P3, R153.reuse, R21.reuse, 0x2 ;  /* 0x00000015990a8211 */ /* 0x0c0fe200078610ff */
[----:B------:R2:W-:Y:S01]  /*10d80*/  @!P2 ST.E.64 desc[UR54][R8.64], R102 ;  /* 0x000000660800a985 */ /* 0x0005e2000c101b36 */
[----:B------:R-:W-:Y:S02]  /*10d90*/  @!P4 LEA R12, P5, R152, R21, 0x2 ;  /* 0x00000015980cc211 */ /* 0x000fe400078a10ff */
[-C--:B------:R-:W-:Y:S02]  /*10da0*/  @!P1 LEA.HI.X R3, R154, R15.reuse, R26, 0x2, P6 ;  /* 0x0000000f9a039211 */ /* 0x080fe400030f141a */
[-C--:B------:R-:W-:Y:S02]  /*10db0*/  @!P0 LEA.HI.X R11, R153, R15.reuse, R25, 0x2, P3 ;  /* 0x0000000f990b8211 */ /* 0x080fe400018f1419 */
[----:B------:R-:W-:Y:S01]  /*10dc0*/  @!P4 LEA.HI.X R13, R152, R15, R24, 0x2, P5 ;  /* 0x0000000f980dc211 */ /* 0x000fe200028f1418 */
[----:B------:R2:W-:Y:S04]  /*10dd0*/  @!P1 ST.E.64 desc[UR54][R2.64], R106 ;  /* 0x0000006a02009985 */ /* 0x0005e8000c101b36 */
[----:B------:R2:W-:Y:S01]  /*10de0*/  @!P0 ST.E.64 desc[UR54][R10.64], R110 ;  /* 0x0000006e0a008985 */ /* 0x0005e2000c101b36 */
[----:B------:R-:W-:-:S03]  /*10df0*/  ISETP.GE.AND P0, PT, R22, UR4, PT ;  /* 0x0000000416007c0c */ /* 0x000fc6000bf06270 */
[----:B------:R2:W-:Y:S10]  /*10e00*/  @!P4 ST.E.64 desc[UR54][R12.64], R114 ;  /* 0x000000720c00c985 */ /* 0x0005f4000c101b36 */
[----:B------:R-:W-:Y:S05]  /*10e10*/  @P0 BRA `(.L_x_1318) ;  /* 0x0000000800bc0947 */ /* 0x000fea0003800000 */
[----:B--2---:R-:W-:-:S04]  /*10e20*/  LEA R2, P0, R22, R21, 0x2 ;  /* 0x0000001516027211 */ /* 0x004fc800078010ff */
[----:B------:R-:W-:-:S05]  /*10e30*/  LEA.HI.X R3, R22, R15, R20, 0x2, P0 ;  /* 0x0000000f16037211 */ /* 0x000fca00000f1414 */
[----:B------:R0:W-:Y:S01]  /*10e40*/  ST.E.64 desc[UR54][R2.64], R118 ;  /* 0x0000007602007985 */ /* 0x0001e2000c101b36 */
[----:B------:R-:W-:Y:S05]  /*10e50*/  BRA `(.L_x_1318) ;  /* 0x0000000800ac7947 */ /* 0x000fea0003800000 */
.L_x_1315:
[----:B------:R-:W-:Y:S02]  /*10e60*/  ULDC.64 UR8, c[0x0][0xc00] ;  /* 0x0003000000087ab9 */ /* 0x000fe40000000a00 */
[----:B------:R-:W-:-:S04]  /*10e70*/  UISETP.NE.U32.AND UP0, UPT, UR8, URZ, UPT ;  /* 0x0000003f0800728c */ /* 0x000fc8000bf05070 */
[----:B------:R-:W-:-:S03]  /*10e80*/  UISETP.NE.AND.EX UP0, UPT, UR9, URZ, UPT, UP0 ;  /* 0x0000003f0900728c */ /* 0x000fc6000bf05300 */
[----:B------:R-:W-:Y:S02]  /*10e90*/  ULDC.64 UR8, c[0x0][0xc00] ;  /* 0x0003000000087ab9 */ /* 0x000fe40000000a00 */
[----:B------:R-:W-:Y:S01]  /*10ea0*/  UIMAD.WIDE UR8, UR38, 0x4, UR8 ;  /* 0x00000004260878a5 */ /* 0x000fe2000f8e0208 */
[----:B------:R-:W-:-:S05]  /*10eb0*/  PLOP3.LUT P1, PT, PT, PT, UP0, 0x80, 0x0 ;  /* 0x000000000000781c */ /* 0x000fca0003f2f008 */
[----:B------:R-:W-:Y:S02]  /*10ec0*/  IMAD.U32 R2, RZ, RZ, UR8 ;  /* 0x00000008ff027e24 */ /* 0x000fe4000f8e00ff */
[----:B------:R-:W-:Y:S01]  /*10ed0*/  IMAD.U32 R3, RZ, RZ, UR9 ;  /* 0x00000009ff037e24 */ /* 0x000fe2000f8e00ff */
[----:B------:R-:W-:Y:S02]  /*10ee0*/  ULDC.64 UR8, c[0x0][0xc08] ;  /* 0x0003020000087ab9 */ /* 0x000fe40000000a00 */
[----:B------:R-:W-:Y:S01]  /*10ef0*/  UISETP.NE.U32.AND UP1, UPT, UR8, URZ, UPT ;  /* 0x0000003f0800728c */ /* 0x000fe2000bf25070 */
[----:B------:R-:W-:Y:S02]  /*10f00*/  ULDC UR4, c[0x0][0xa88] ;  /* 0x0002a20000047ab9 */ /* 0x000fe40000000800 */
[----:B------:R-:W2:Y:S01]  /*10f10*/  @P1 LDG.E R6, desc[UR54][R2.64] ;  /* 0x0000003602061981 */ /* 0x000ea2000c1e1900 */
[----:B------:R-:W-:Y:S01]  /*10f20*/  UISETP.NE.AND.EX UP1, UPT, UR9, URZ, UPT, UP1 ;  /* 0x0000003f0900728c */ /* 0x000fe2000bf25310 */
[----:B------:R-:W-:Y:S01]  /*10f30*/  IMAD.U32 R0, RZ, RZ, UR4 ;  /* 0x00000004ff007e24 */ /* 0x000fe2000f8e00ff */
[----:B------:R-:W0:Y:S04]  /*10f40*/  S2R R7, SR_TID.X ;  /* 0x0000000000077919 */ /* 0x000e280000002100 */
[----:B------:R-:W-:-:S05]  /*10f50*/  PLOP3.LUT P2, PT, PT, PT, UP1, 0x80, 0x0 ;  /* 0x000000000000781c */ /* 0x000fca0003f4f018 */
[----:B------:R-:W-:Y:S02]  /*10f60*/  @UP1 ULDC.64 UR8, c[0x0][0xc08] ;  /* 0x0003020000081ab9 */ /* 0x000fe40000000a00 */
[----:B------:R-:W-:-:S06]  /*10f70*/  @UP1 UIMAD.WIDE UR8, UR38, 0x4, UR8 ;  /* 0x00000004260818a5 */ /* 0x000fcc000f8e0208 */
[----:B------:R-:W-:Y:S02]  /*10f80*/  IMAD.U32 R4, RZ, RZ, UR8 ;  /* 0x00000008ff047e24 */ /* 0x000fe4000f8e00ff */
[----:B------:R-:W-:-:S05]  /*10f90*/  IMAD.U32 R5, RZ, RZ, UR9 ;  /* 0x00000009ff057e24 */ /* 0x000fca000f8e00ff */
[----:B------:R1:W5:Y:S01]  /*10fa0*/  @P2 LDG.E R0, desc[UR54][R4.64] ;  /* 0x0000003604002981 */ /* 0x000362000c1e1900 */
[----:B------:R-:W-:Y:S01]  /*10fb0*/  UISETP.NE.AND UP1, UPT, UR46, URZ, UPT ;  /* 0x0000003f2e00728c */ /* 0x000fe2000bf25270 */
[----:B------:R-:W-:Y:S01]  /*10fc0*/  UMOV UR4, URZ ;  /* 0x0000003f00047c82 */ /* 0x000fe20008000000 */
[----:B0-----:R-:W-:-:S09]  /*10fd0*/  VIADD R8, R7, 0xffffff80 ;  /* 0xffffff8007087836 */ /* 0x001fd20000000000 */
[----:B------:R-:W-:Y:S01]  /*10fe0*/  @!UP1 ULDC UR46, c[0x0][0xad4] ;  /* 0x0002b500002e9ab9 */ /* 0x000fe20000000800 */
[----:B------:R-:W-:Y:S02]  /*10ff0*/  ISETP.GT.AND P0, PT, R8, 0xbf, PT ;  /* 0x000000bf0800780c */ /* 0x000fe40003f04270 */
[----:B--2---:R-:W-:Y:S01]  /*11000*/  @P1 R2UR UR4, R6 ;  /* 0x00000000060412ca */ /* 0x004fe200000e0000 */
[----:B-1----:R-:W-:-:S14]  /*11010*/  @P2 BRA `(.L_x_1321) ;  /* 0x0000000000102947 */ /* 0x002fdc0003800000 */
[----:B------:R-:W-:Y:S05]  /*11020*/  @!P1 BRA `(.L_x_1321) ;  /* 0x00000000000c9947 */ /* 0x000fea0003800000 */
[----:B------:R-:W2:Y:S04]  /*11030*/  LDG.E R5, desc[UR54][R2.64] ;  /* 0x0000003602057981 */ /* 0x000ea8000c1e1900 */
[----:B-----5:R-:W2:Y:S02]  /*11040*/  LDG.E R0, desc[UR54][R2.64+0x4] ;  /* 0x0000043602007981 */ /* 0x020ea4000c1e1900 */
[----:B--2---:R-:W-:-:S07]  /*11050*/  IMAD.IADD R0, R0, 0x1, -R5 ;  /* 0x0000000100007824 */ /* 0x004fce00078e0a05 */
.L_x_1321:
[----:B------:R-:W-:Y:S01]  /*11060*/  USHF.R.S32.HI UR13, URZ, 0x1f, UR38 ;  /* 0x0000001f3f0d7899 */ /* 0x000fe20008011426 */
[----:B------:R-:W-:Y:S01]  /*11070*/  BSSY B1, `(.L_x_1322) ;  /* 0x0000039000017945 */ /* 0x000fe20003800000 */
[----:B------:R-:W-:Y:S02]  /*11080*/  USHF.R.S32.HI UR21, URZ, 0x1f, UR4 ;  /* 0x0000001f3f157899 */ /* 0x000fe40008011404 */
[----:B------:R-:W-:Y:S02]  /*11090*/  USEL UR12, UR38, URZ, !UP0 ;  /* 0x0000003f260c7287 */ /* 0x000fe4000c000000 */
[----:B------:R-:W-:Y:S01]  /*110a0*/  USEL UR13, UR13, URZ, !UP0 ;  /* 0x0000003f0d0d7287 */ /* 0x000fe2000c000000 */
[----:B------:R-:W-:Y:S11]  /*110b0*/  @P0 BRA `(.L_x_1323) ;  /* 0x0000000000d00947 */ /* 0x000ff60003800000 */
[----:B------:R-:W0:Y:S01]  /*110c0*/  LDC R9, c[0x0][0xbe8] ;  /* 0x0002fa00ff097b82 */ /* 0x000e220000000800 */
[----:B------:R-:W-:-:S05]  /*110d0*/  IMAD.U32 R4, RZ, RZ, UR39 ;  /* 0x00000027ff047e24 */ /* 0x000fca000f8e00ff */
[----:B------:R-:W-:Y:S01]  /*110e0*/  IADD3 R4, R4, -0x80, R7 ;  /* 0xffffff8004047810 */ /* 0x000fe20007ffe007 */
[----:B0----5:R-:W-:-:S05]  /*110f0*/  IMAD R2, R0, R9, RZ ;  /* 0x0000000900027224 */ /* 0x021fca00078e02ff */
[----:B------:R-:W-:-:S13]  /*11100*/  ISETP.GE.AND P0, PT, R4, R2, PT ;  /* 0x000000020400720c */ /* 0x000fda0003f06270 */
[----:B------:R-:W-:Y:S05]  /*11110*/  @P0 BRA `(.L_x_1323) ;  /* 0x0000000000b80947 */ /* 0x000fea0003800000 */
[----:B------:R-:W-:Y:S01]  /*11120*/  ISETP.NE.AND P0, PT, R9, 0x1, PT ;  /* 0x000000010900780c */ /* 0x000fe20003f05270 */
[----:B------:R-:W-:Y:S01]  /*11130*/  UISETP.GT.AND UP0, UPT, UR46, 0x1, UPT ;  /* 0x000000012e00788c */ /* 0x000fe2000bf04270 */
[----:B------:R-:W-:Y:S01]  /*11140*/  IMAD.MOV.U32 R5, RZ, RZ, R4 ;  /* 0x000000ffff057224 */ /* 0x000fe200078e0004 */
[----:B------:R-:W-:Y:S02]  /*11150*/  UMOV UR19, 0x9b8 ;  /* 0x000009b800137882 */ /* 0x000fe40000000000 */
[----:B------:R-:W-:Y:S02]  /*11160*/  USEL UR19, UR19, 0x978, UP0 ;  /* 0x0000097813137887 */ /* 0x000fe40008000000 */
[----:B------:R-:W-:-:S06]  /*11170*/  USEL UR18, UR41, URZ, UP0 ;  /* 0x0000003f29127287 */ /* 0x000fcc0008000000 */
[----:B------:R-:W0:Y:S04]  /*11180*/  @P0 LDC R3, c[0x0][0xbec] ;  /* 0x0002fb00ff030b82 */ /* 0x000e280000000800 */
[----:B------:R-:W-:Y:S01]  /*11190*/  ULDC.64 UR8, c[0x0][UR19+0x218] ;  /* 0x0000860013087abb */ /* 0x000fe20008000a00 */
[----:B------:R-:W-:Y:S01]  /*111a0*/  ULDC.64 UR14, c[0x0][UR19+0x220] ;  /* 0x00008800130e7abb */ /* 0x000fe20008000a00 */
[----:B------:R-:W-:Y:S01]  /*111b0*/  ULDC.64 UR16, c[0x0][UR19+0x228] ;  /* 0x00008a0013107abb */ /* 0x000fe20008000a00 */
[----:B------:R-:W-:Y:S01]  /*111c0*/  UIMAD.WIDE.U32 UR10, UR8, UR37, URZ ;  /* 0x00000025080a72a5 */ /* 0x000fe2000f8e003f */
[----:B------:R-:W1:Y:S01]  /*111d0*/  @P0 LDC R7, c[0x0][0xbf0] ;  /* 0x0002fc00ff070b82 */ /* 0x000e620000000800 */
[----:B------:R-:W-:Y:S02]  /*111e0*/  UIMAD UR20, UR9, UR37, URZ ;  /* 0x00000025091472a4 */ /* 0x000fe4000f8e023f */
[----:B------:R-:W-:-:S02]  /*111f0*/  UIMAD UR15, UR15, UR12, URZ ;  /* 0x0000000c0f0f72a4 */ /* 0x000fc4000f8e023f */
[----:B------:R-:W-:Y:S02]  /*11200*/  UIMAD.WIDE.U32 UR22, UR16, UR18, URZ ;  /* 0x00000012101672a5 */ /* 0x000fe4000f8e003f */
[----:B------:R-:W-:Y:S02]  /*11210*/  UIMAD.WIDE.U32 UR8, UR14, UR12, URZ ;  /* 0x0000000c0e0872a5 */ /* 0x000fe4000f8e003f */
[----:B------:R-:W-:Y:S02]  /*11220*/  UIMAD UR16, UR17, UR18, URZ ;  /* 0x00000012111072a4 */ /* 0x000fe4000f8e023f */
[----:B------:R-:W-:Y:S02]  /*11230*/  UIMAD UR15, UR14, UR13, UR15 ;  /* 0x0000000d0e0f72a4 */ /* 0x000fe4000f8e020f */
[----:B------:R-:W-:Y:S02]  /*11240*/  UIADD3 UR10, UP1, UP2, UR8, UR10, UR4 ;  /* 0x0000000a080a7290 */ /* 0x000fe4000fa3e004 */
[----:B------:R-:W-:Y:S01]  /*11250*/  UIADD3 UR16, UR23, UR16, URZ ;  /* 0x0000001017107290 */ /* 0x000fe2000fffe03f */
[----:B0-----:R-:W-:Y:S01]  /*11260*/  @P0 IMAD.HI.U32 R2, R4, R3, RZ ;  /* 0x0000000304020227 */ /* 0x001fe200078e00ff */
[----:B------:R-:W-:-:S02]  /*11270*/  UIADD3 UR20, UR11, UR20, URZ ;  /* 0x000000140b147290 */ /* 0x000fc4000fffe03f */
[----:B------:R-:W-:Y:S01]  /*11280*/  UIADD3 UR15, UR9, UR15, URZ ;  /* 0x0000000f090f7290 */ /* 0x000fe2000fffe03f */
[----:B------:R-:W-:Y:S02]  /*11290*/  IMAD.U32 R3, RZ, RZ, UR23 ;  /* 0x00000017ff037e24 */ /* 0x000fe4000f8e00ff */
[----:B------:R-:W-:Y:S01]  /*112a0*/  IMAD.U32 R6, RZ, RZ, UR16 ;  /* 0x00000010ff067e24 */ /* 0x000fe2000f8e00ff */
[----:B------:R-:W-:Y:S01]  /*112b0*/  ULDC.64 UR8, c[0x0][UR19+0x210] ;  /* 0x0000840013087abb */ /* 0x000fe20008000a00 */
[----:B-1----:R-:W-:Y:S01]  /*112c0*/  @P0 SHF.R.U32.HI R5, RZ, R7, R2 ;  /* 0x00000007ff050219 */ /* 0x002fe20000011602 */
[----:B------:R-:W-:-:S04]  /*112d0*/  IMAD.U32 R2, RZ, RZ, UR22 ;  /* 0x00000016ff027e24 */ /* 0x000fc8000f8e00ff */
[--C-:B------:R-:W-:Y:S01]  /*112e0*/  IMAD.MOV R7, RZ, RZ, -R5.reuse ;  /* 0x000000ffff077224 */ /* 0x100fe200078e0a05 */
[----:B------:R-:W-:Y:S01]  /*112f0*/  IADD3 R2, P0, P1, R5, UR10, R2 ;  /* 0x0000000a05027c10 */ /* 0x000fe2000f91e002 */
[----:B------:R-:W-:Y:S01]  /*11300*/  UIADD3.X UR10, UR15, UR20, UR21, UP1, UP2 ;  /* 0x000000140f0a7290 */ /* 0x000fe20008fe4415 */
[----:B------:R-:W-:Y:S01]  /*11310*/  SHF.R.S32.HI R5, RZ, 0x1f, R5 ;  /* 0x0000001fff057819 */ /* 0x000fe20000011405 */
[----:B------:R-:W-:-:S04]  /*11320*/  IMAD R7, R9, R7, R4 ;  /* 0x0000000709077224 */ /* 0x000fc800078e0204 */
[----:B------:R-:W-:Y:S01]  /*11330*/  IADD3.X R3, R5, UR10, R6, P0, P1 ;  /* 0x0000000a05037c10 */ /* 0x000fe200087e2406 */
[C---:B------:R-:W-:Y:S01]  /*11340*/  IMAD R9, R7.reuse, UR9, RZ ;  /* 0x0000000907097c24 */ /* 0x040fe2000f8e02ff */
[----:B------:R-:W-:Y:S01]  /*11350*/  SHF.R.S32.HI R4, RZ, 0x1f, R7 ;  /* 0x0000001fff047819 */ /* 0x000fe20000011407 */
[----:B------:R-:W-:Y:S01]  /*11360*/  ULDC.64 UR10, c[0x0][0xba8] ;  /* 0x0002ea00000a7ab9 */ /* 0x000fe20000000a00 */
[----:B------:R-:W-:Y:S01]  /*11370*/  @!UP0 ULDC UR10, c[0x0][0xb50] ;  /* 0x0002d400000a8ab9 */ /* 0x000fe20000000800 */
[----:B------:R-:W-:Y:S01]  /*11380*/  IMAD.WIDE.U32 R2, R7, UR8, R2 ;  /* 0x0000000807027c25 */ /* 0x000fe2000f8e0002 */
[----:B------:R-:W-:-:S03]  /*11390*/  @!UP0 ULDC UR11, c[0x0][0xb54] ;  /* 0x0002d500000b8ab9 */ /* 0x000fc60000000800 */
[----:B------:R-:W-:Y:S01]  /*113a0*/  IMAD R9, R4, UR8, R9 ;  /* 0x0000000804097c24 */ /* 0x000fe2000f8e0209 */
[----:B------:R-:W-:-:S03]  /*113b0*/  LEA R4, P0, R2, UR10, 0x2 ;  /* 0x0000000a02047c11 */ /* 0x000fc6000f8010ff */
[----:B------:R-:W-:-:S05]  /*113c0*/  IMAD.IADD R3, R3, 0x1, R9 ;  /* 0x0000000103037824 */ /* 0x000fca00078e0209 */
[----:B------:R-:W-:Y:S01]  /*113d0*/  LEA.HI.X R5, R2, UR11, R3, 0x2, P0 ;  /* 0x0000000b02057c11 */ /* 0x000fe200080f1403 */
[----:B------:R-:W-:-:S05]  /*113e0*/  IMAD.MOV.U32 R3, RZ, RZ, -0x800000 ;  /* 0xff800000ff037424 */ /* 0x000fca00078e00ff */
[----:B------:R0:W-:Y:S02]  /*113f0*/  STG.E desc[UR54][R4.64], R3 ;  /* 0x0000000304007986 */ /* 0x0001e4000c101936 */
.L_x_1323:
[----:B------:R-:W-:Y:S05]  /*11400*/  BSYNC B1 ;  /* 0x0000000000017941 */ /* 0x000fea0003800000 */
.L_x_1322:
[----:B------:R-:W-:-:S06]  /*11410*/  UISETP.GT.AND UP0, UPT, UR46, 0x1, UPT ;  /* 0x000000012e00788c */ /* 0x000fcc000bf04270 */
[----:B------:R-:W-:-:S13]  /*11420*/  PLOP3.LUT P0, PT, PT, PT, UP0, 0x80, 0x0 ;  /* 0x000000000000781c */ /* 0x000fda0003f0f008 */
[----:B------:R-:W-:Y:S05]  /*11430*/  @P0 BRA `(.L_x_1318) ;  /* 0x0000000400340947 */ /* 0x000fea0003800000 */
[----:B------:R-:W1:Y:S01]  /*11440*/  LDC R11, c[0x0][0xbe8] ;  /* 0x0002fa00ff0b7b82 */ /* 0x000e620000000800 */
[----:B------:R-:W-:Y:S01]  /*11450*/  SHF.R.S32.HI R6, RZ, 0x1f, R8 ;  /* 0x0000001fff067819 */ /* 0x000fe20000011408 */
[----:B------:R-:W-:Y:S01]  /*11460*/  ULDC.64 UR14, c[0x0][0xaa0] ;  /* 0x0002a800000e7ab9 */ /* 0x000fe20000000a00 */
[----:B------:R-:W-:Y:S01]  /*11470*/  SHF.R.S32.HI R13, RZ, 0x1f, R19 ;  /* 0x0000001fff0d7819 */ /* 0x000fe20000011413 */
[----:B------:R-:W-:Y:S01]  /*11480*/  UIMAD UR10, UR21, UR14, URZ ;  /* 0x0000000e150a72a4 */ /* 0x000fe2000f8e023f */
[----:B------:R-:W-:Y:S01]  /*11490*/  LEA.HI R6, R6, R8, RZ, 0x3 ;  /* 0x0000000806067211 */ /* 0x000fe200078f18ff */
[----:B------:R-:W-:Y:S02]  /*114a0*/  UIMAD.WIDE.U32 UR8, UR4, UR14, URZ ;  /* 0x0000000e040872a5 */ /* 0x000fe4000f8e003f */
[----:B------:R-:W-:Y:S01]  /*114b0*/  UIMAD UR10, UR4, UR15, UR10 ;  /* 0x0000000f040a72a4 */ /* 0x000fe2000f8e020a */
[----:B------:R-:W-:-:S03]  /*114c0*/  SHF.R.S32.HI R6, RZ, 0x3, R6 ;  /* 0x00000003ff067819 */ /* 0x000fc60000011406 */
[----:B------:R-:W-:Y:S02]  /*114d0*/  UIADD3 UR9, UR9, UR10, URZ ;  /* 0x0000000a09097290 */ /* 0x000fe4000fffe03f */
[----:B------:R-:W-:Y:S01]  /*114e0*/  IMAD R2, R18, 0x30, R6 ;  /* 0x0000003012027824 */ /* 0x000fe200078e0206 */
[----:B------:R-:W-:Y:S01]  /*114f0*/  ULDC.64 UR10, c[0x0][0xae8] ;  /* 0x0002ba00000a7ab9 */ /* 0x000fe20000000a00 */
[----:B------:R-:W-:Y:S01]  /*11500*/  VIADD R30, R6, UR39 ;  /* 0x00000027061e7c36 */ /* 0x000fe20008000000 */
[----:B------:R-:W-:Y:S01]  /*11510*/  UIMAD.WIDE.U32 UR8, UR37, UR10, UR8 ;  /* 0x0000000a250872a5 */ /* 0x000fe2000f8e0008 */
[----:B0-----:R-:W-:-:S03]  /*11520*/  VIADD R4, R2, UR39 ;  /* 0x0000002702047c36 */ /* 0x001fc60008000000 */
[----:B------:R-:W-:Y:S01]  /*11530*/  UIMAD UR9, UR37, UR11, UR9 ;  /* 0x0000000b250972a4 */ /* 0x000fe2000f8e0209 */
[----:B------:R-:W-:Y:S01]  /*11540*/  IMAD.MOV.U32 R5, RZ, RZ, R4 ;  /* 0x000000ffff057224 */ /* 0x000fe200078e0004 */
[----:B-1----:R-:W-:Y:S01]  /*11550*/  ISETP.NE.AND P0, PT, R11, 0x1, PT ;  /* 0x000000010b00780c */ /* 0x002fe20003f05270 */
[----:B------:R-:W-:Y:S02]  /*11560*/  ULDC.64 UR10, c[0x0][0xaf0] ;  /* 0x0002bc00000a7ab9 */ /* 0x000fe40000000a00 */
[----:B------:R-:W-:-:S04]  /*11570*/  UIMAD UR13, UR13, UR10, URZ ;  /* 0x0000000a0d0d72a4 */ /* 0x000fc8000f8e023f */
[----:B------:R-:W-:Y:S02]  /*11580*/  UIMAD UR4, UR12, UR11, UR13 ;  /* 0x0000000b0c0472a4 */ /* 0x000fe4000f8e020d */
[----:B------:R-:W-:-:S03]  /*11590*/  UIMAD.WIDE.U32 UR12, UR12, UR10, UR8 ;  /* 0x0000000a0c0c72a5 */ /* 0x000fc6000f8e0008 */
[----:B------:R-:W-:Y:S01]  /*115a0*/  ULDC.64 UR8, c[0x0][0xae0] ;  /* 0x0002b80000087ab9 */ /* 0x000fe20000000a00 */
[----:B------:R-:W0:Y:S01]  /*115b0*/  @P0 LDC R3, c[0x0][0xbec] ;  /* 0x0002fb00ff030b82 */ /* 0x000e220000000800 */
[----:B------:R-:W-:-:S07]  /*115c0*/  UIADD3 UR4, UR13, UR4, URZ ;  /* 0x000000040d047290 */ /* 0x000fce000fffe03f */
[----:B------:R-:W1:Y:S01]  /*115d0*/  @P0 LDC R7, c[0x0][0xbf0] ;  /* 0x0002fc00ff070b82 */ /* 0x000e620000000800 */
[----:B0-----:R-:W-:-:S04]  /*115e0*/  @P0 IMAD.HI.U32 R2, R4, R3, RZ ;  /* 0x0000000304020227 */ /* 0x001fc800078e00ff */
[----:B------:R-:W-:Y:S02]  /*115f0*/  IMAD.U32 R3, RZ, RZ, UR13 ;  /* 0x0000000dff037e24 */ /* 0x000fe4000f8e00ff */
[----:B------:R-:W-:Y:S01]  /*11600*/  IMAD.U32 R3, RZ, RZ, UR4 ;  /* 0x00000004ff037e24 */ /* 0x000fe2000f8e00ff */
[----:B------:R-:W-:Y:S01]  /*11610*/  ULDC UR4, c[0x0][0xac8] ;  /* 0x0002b20000047ab9 */ /* 0x000fe20000000800 */
[----:B-1----:R-:W-:-:S04]  /*11620*/  @P0 SHF.R.U32.HI R5, RZ, R7, R2 ;  /* 0x00000007ff050219 */ /* 0x002fc80000011602 */
[--C-:B------:R-:W-:Y:S01]  /*11630*/  SHF.R.S32.HI R2, RZ, 0x1f, R5.reuse ;  /* 0x0000001fff027819 */ /* 0x100fe20000011405 */
[----:B------:R-:W-:-:S04]  /*11640*/  IMAD.MOV R7, RZ, RZ, -R5 ;  /* 0x000000ffff077224 */ /* 0x000fc800078e0a05 */
[----:B------:R-:W-:Y:S02]  /*11650*/  IMAD R7, R11, R7, R4 ;  /* 0x000000070b077224 */ /* 0x000fe400078e0204 */
[----:B------:R-:W-:Y:S02]  /*11660*/  IMAD R4, R2, UR8, RZ ;  /* 0x0000000802047c24 */ /* 0x000fe4000f8e02ff */
[----:B------:R-:W-:Y:S02]  /*11670*/  IMAD.U32 R2, RZ, RZ, UR12 ;  /* 0x0000000cff027e24 */ /* 0x000fe4000f8e00ff */
[C---:B------:R-:W-:Y:S01]  /*11680*/  IMAD R9, R5.reuse, UR9, R4 ;  /* 0x0000000905097c24 */ /* 0x040fe2000f8e0204 */
[----:B------:R-:W-:Y:S01]  /*11690*/  SHF.R.S32.HI R4, RZ, 0x1f, R7 ;  /* 0x0000001fff047819 */ /* 0x000fe20000011407 */
[----:B------:R-:W-:Y:S01]  /*116a0*/  IMAD.WIDE.U32 R2, R5, UR8, R2 ;  /* 0x0000000805027c25 */ /* 0x000fe2000f8e0002 */
[----:B------:R-:W-:-:S03]  /*116b0*/  ULDC.64 UR8, c[0x0][0xad8] ;  /* 0x0002b60000087ab9 */ /* 0x000fc60000000a00 */
[----:B------:R-:W-:Y:S02]  /*116c0*/  IMAD R4, R4, UR8, RZ ;  /* 0x0000000804047c24 */ /* 0x000fe4000f8e02ff */
[----:B------:R-:W-:Y:S02]  /*116d0*/  IMAD.IADD R3, R3, 0x1, R9 ;  /* 0x0000000103037824 */ /* 0x000fe400078e0209 */
[C---:B------:R-:W-:Y:S02]  /*116e0*/  IMAD R5, R7.reuse, UR9, R4 ;  /* 0x0000000907057c24 */ /* 0x040fe4000f8e0204 */
[----:B------:R-:W-:Y:S01]  /*116f0*/  IMAD.WIDE.U32 R2, R7, UR8, R2 ;  /* 0x0000000807027c25 */ /* 0x000fe2000f8e0002 */
[----:B------:R-:W-:-:S03]  /*11700*/  ULDC.64 UR8, c[0x0][0xa80] ;  /* 0x0002a00000087ab9 */ /* 0x000fc60000000a00 */
[----:B------:R-:W-:Y:S01]  /*11710*/  IMAD.IADD R3, R3, 0x1, R5 ;  /* 0x0000000103037824 */ /* 0x000fe200078e0205 */
[----:B------:R-:W-:Y:S01]  /*11720*/  LEA R4, P0, R2, UR8, 0x1 ;  /* 0x0000000802047c11 */ /* 0x000fe2000f8008ff */
[----:B-----5:R-:W-:Y:S02]  /*11730*/  IMAD R11, R0, R11, RZ ;  /* 0x0000000b000b7224 */ /* 0x020fe400078e02ff */
[----:B------:R-:W-:Y:S01]  /*11740*/  VIADD R0, R30, 0x30 ;  /* 0x000000301e007836 */ /* 0x000fe20000000000 */
[----:B------:R-:W-:Y:S01]  /*11750*/  LEA.HI.X R8, R2, UR9, R3, 0x1, P0 ;  /* 0x0000000902087c11 */ /* 0x000fe200080f0c03 */
        /* <DEDUP_REMOVED lines=12> */
[----:B------:R-:W4:Y:S04]  /*11820*/  SHFL.IDX PT, R12, R8, 0x1, 0x181f ;  /* 0x00381f00080c7f89 */ /* 0x000f2800000e0000 */
[----:B------:R-:W4:Y:S01]  /*11830*/  SHFL.IDX PT, R20, R8, 0x2, 0x181f ;  /* 0x00581f0008147f89 */ /* 0x000f2200000e0000 */
[----:B0-----:R-:W-:-:S03]  /*11840*/  @!P3 LEA R2, P6, R19, R6, 0x1 ;  /* 0x000000061302b211 */ /* 0x001fc600078c08ff */
[----:B------:R4:W0:Y:S01]  /*11850*/  SHFL.IDX PT, R26, R8, 0x3, 0x181f ;  /* 0x00781f00081a7f89 */ /* 0x00082200000e0000 */
[C---:B-1----:R-:W-:Y:S02]  /*11860*/  @!P2 LEA R4, P5, R19.reuse, R14, 0x1 ;  /* 0x0000000e1304a211 */ /* 0x042fe400078a08ff */
[C---:B--2---:R-:W-:Y:S02]  /*11870*/  @!P1 LEA R6, P4, R19.reuse, R24, 0x1 ;  /* 0x0000001813069211 */ /* 0x044fe400078808ff */
[C---:B---3--:R-:W-:Y:S02]  /*11880*/  @!P3 LEA.HI.X R3, R19.reuse, R10, R13, 0x1, P6 ;  /* 0x0000000a1303b211 */ /* 0x048fe400030f0c0d */
[----:B----4-:R-:W-:-:S03]  /*11890*/  @!P0 LEA R8, P6, R19, R28, 0x1 ;  /* 0x0000001c13088211 */ /* 0x010fc600078c08ff */
[----:B------:R1:W-:Y:S01]  /*118a0*/  @!P3 ST.E.128 desc[UR54][R2.64], RZ ;  /* 0x000000ff0200b985 */ /* 0x0003e2000c101d36 */
[C-C-:B------:R-:W-:Y:S02]  /*118b0*/  @!P2 LEA.HI.X R5, R19.reuse, R12, R13.reuse, 0x1, P5 ;  /* 0x0000000c1305a211 */ /* 0x140fe400028f0c0d */
[----:B------:R-:W-:-:S03]  /*118c0*/  @!P1 LEA.HI.X R7, R19, R20, R13, 0x1, P4 ;  /* 0x0000001413079211 */ /* 0x000fc600020f0c0d */
[----:B------:R1:W-:Y:S01]  /*118d0*/  @!P2 ST.E.128 desc[UR54][R4.64], RZ ;  /* 0x000000ff0400a985 */ /* 0x0003e2000c101d36 */
[----:B0-----:R-:W-:-:S03]  /*118e0*/  @!P0 LEA.HI.X R9, R19, R26, R13, 0x1, P6 ;  /* 0x0000001a13098211 */ /* 0x001fc600030f0c0d */
[----:B------:R1:W-:Y:S04]  /*118f0*/  @!P1 ST.E.128 desc[UR54][R6.64], RZ ;  /* 0x000000ff06009985 */ /* 0x0003e8000c101d36 */
[----:B------:R1:W-:Y:S02]  /*11900*/  @!P0 ST.E.128 desc[UR54][R8.64], RZ ;  /* 0x000000ff08008985 */ /* 0x0003e4000c101d36 */
.L_x_1318:
[----:B------:R-:W-:Y:S05]  /*11910*/  BSYNC B0 ;  /* 0x0000000000007941 */ /* 0x000fea0003800000 */
.L_x_1314:
[----:B------:R-:W-:Y:S02]  /*11920*/  ULDC UR4, c[0x0][0xc3c] ;  /* 0x00030f0000047ab9 */ /* 0x000fe40000000800 */
[----:B------:R-:W-:-:S06]  /*11930*/  UISETP.GE.AND UP0, UPT, UR7, UR4, UPT ;  /* 0x000000040700728c */ /* 0x000fcc000bf06270 */
[----:B------:R-:W-:-:S13]  /*11940*/  PLOP3.LUT P0, PT, PT, PT, UP0, 0x80, 0x0 ;  /* 0x000000000000781c */ /* 0x000fda0003f0f008 */
[----:B------:R-:W-:Y:S05]  /*11950*/  @!P0 BRA `(.L_x_1324) ;  /* 0xfffffef400388947 */ /* 0x000fea000383ffff */
[----:B------:R-:W-:Y:S05]  /*11960*/  EXIT ;  /* 0x000000000000794d */ /* 0x000fea0003800000 */
.L_x_1223:
[----:B------:R-:W-:-:S08]  /*11970*/  NOP ;  /* 0x0000000000007918 */ /* 0x000fd00000000000 */
[----:B------:R-:W0:-:S00]  /*11980*/  USETMAXREG.DEALLOC.CTAPOOL 0x20 ;  /* 0x00000020000079c8 */ /* 0x000e0000080e0500 */
[----:B0-----:R-:W-:Y:S01]  /*11990*/  LOP3.LUT R0, R0, 0x3, RZ, 0xc0, !PT ;  /* 0x0000000300007812 */ /* 0x001fe200078ec0ff */
[----:B------:R-:W-:Y:S01]  /*119a0*/  IMAD.MOV.U32 R6, RZ, RZ, RZ ;  /* 0x000000ffff067224 */ /* 0x000fe200078e00ff */
[----:B------:R-:W-:-:S04]  /*119b0*/  LOP3.LUT R23, R23, 0xffffffdf, RZ, 0xc0, !PT ;  /* 0xffffffdf17177812 */ /* 0x000fc800078ec0ff */
[----:B------:R-:W0:Y:S02]  /*119c0*/  SHFL.IDX PT, R0, R0, RZ, 0x1f ;  /* 0x00001fff00007589 */ /* 0x000e2400000e0000 */
[----:B0-----:R-:W-:-:S13]  /*119d0*/  ISETP.NE.AND P0, PT, R0, RZ, PT ;  /* 0x000000ff0000720c */ /* 0x001fda0003f05270 */
[----:B------:R-:W-:Y:S01]  /*119e0*/  @P0 LOP3.LUT R23, R23, 0x20, RZ, 0xfc, !PT ;  /* 0x0000002017170812 */ /* 0x000fe200078efcff */
[----:B------:R-:W-:Y:S06]  /*119f0*/  @!P0 BRA `(.L_x_1325) ;  /* 0x00000000001c8947 */ /* 0x000fec0003800000 */
[----:B------:R-:W0:Y:S08]  /*11a00*/  S2UR UR5, SR_CgaCtaId ;  /* 0x00000000000579c3 */ /* 0x000e300000008800 */
[----:B------:R-:W-:Y:S06]  /*11a10*/  BAR.SYNC.DEFER_BLOCKING 0x5, 0x200 ;  /* 0x0148000000007b1d */ /* 0x000fec0000010000 */
[----:B------:R-:W-:-:S02]  /*11a20*/  UMOV UR4, 0x400 ;  /* 0x0000040000047882 */ /* 0x000fc40000000000 */
[----:B0-----:R-:W-:-:S09]  /*11a30*/  ULEA UR4, UR5, UR4, 0x18 ;  /* 0x0000000405047291 */ /* 0x001fd2000f8ec03f */
[----:B------:R-:W1:Y:S01]  /*11a40*/  LDS.128 R16, [UR4+0x168d0] ;  /* 0x0168d004ff107984 */ /* 0x000e620008000c00 */
[----:B------:R-:W-:Y:S06]  /*11a50*/  BAR.ARV 0x4, 0x200 ;  /* 0x0108000000007b1d */ /* 0x000fec0000002000 */
[----:B------:R-:W-:Y:S05]  /*11a60*/  BRA `(.L_x_1326) ;  /* 0x0000000c00907947 */ /* 0x000fea0003800000 */
.L_x_1325:
[----:B------:R-:W0:Y:S01]  /*11a70*/  S2R R0, SR_TID.X ;  /* 0x0000000000007919 */ /* 0x000e220000002100 */
        /* <DEDUP_REMOVED lines=43> */
.L_x_1329:
[----:B------:R-:W0:Y:S01]  /*11d30*/  LDC R2, c[0x0][0xc3c] ;  /* 0x00030f00ff027b82 */ /* 0x000e220000000800 */
[----:B------:R-:W-:-:S06]  /*11d40*/  UIADD3 UR4, UR4, 0x1f, URZ ;  /* 0x0000001f04047890 */ /* 0x000fcc000fffe03f */
[----:B0-----:R-:W-:-:S13]  /*11d50*/  ISETP.LE.AND P6, PT, R2, UR4, PT ;  /* 0x0000000402007c0c */ /* 0x001fda000bfc3270 */
[----:B------:R-:W-:Y:S05]  /*11d60*/  @P6 BRA `(.L_x_1328) ;  /* 0x0000000800a46947 */ /* 0x000fea0003800000 */
[----:B------:R-:W-:-:S05]  /*11d70*/  VIADD R7, R0, UR4 ;  /* 0x0000000400077c36 */ /* 0x000fca0008000000 */
[----:B------:R-:W-:-:S13]  /*11d80*/  ISETP.GE.OR P6, PT, R7, R2, !P0 ;  /* 0x000000020700720c */ /* 0x000fda00047c6670 */
[----:B------:R-:W0:Y:S08]  /*11d90*/  @!P6 LDC.64 R4, c[0x0][0xc80] ;  /* 0x00032000ff04eb82 */ /* 0x000e300000000a00 */
[----:B------:R-:W1:Y:S01]  /*11da0*/  @!P6 LDC.64 R2, c[0x0][0xc78] ;  /* 0x00031e00ff02eb82 */ /* 0x000e620000000a00 */
[----:B0-----:R-:W-:-:S04]  /*11db0*/  @!P6 IMAD.WIDE R4, R7, 0x4, R4 ;  /* 0x000000040704e825 */ /* 0x001fc800078e0204 */
[----:B-1----:R-:W-:Y:S01]  /*11dc0*/  @!P6 IMAD.WIDE R2, R7, 0x4, R2 ;  /* 0x000000040702e825 */ /* 0x002fe200078e0202 */
[----:B------:R-:W-:-:S06]  /*11dd0*/  CS2R R6, SRZ ;  /* 0x0000000000067805 */ /* 0x000fcc000001ff00 */
[----:B------:R-:W2:Y:S04]  /*11de0*/  @!P6 LDG.E R6, desc[UR54][R4.64] ;  /* 0x000000360406e981 */ /* 0x000ea8000c1e1900 */
        /* <DEDUP_REMOVED lines=22> */
.L_x_1327:
        /* <DEDUP_REMOVED lines=8> */
[----:B------:R1:W2:Y:S01]  /*11fd0*/  SHFL.IDX PT, R6, R6, R19, 0x1f ;  /* 0x00001f1306067589 */ /* 0x0002a200000e0000 */
[----:B0-----:R-:W-:-:S07]  /*11fe0*/  ISETP.NE.AND P1, PT, R7, 0x1, PT ;  /* 0x000000010700780c */ /* 0x001fce0003f25270 */
[----:B-1----:R-:W-:Y:S06]  /*11ff0*/  @!P0 BRA `(.L_x_1330) ;  /* 0x0000000000088947 */ /* 0x002fec0003800000 */
[----:B------:R-:W-:-:S06]  /*12000*/  VIADD R16, R19, 0xffffffff ;  /* 0xffffffff13107836 */ /* 0x000fcc0000000000 */
[----:B------:R0:W1:Y:S02]  /*12010*/  SHFL.IDX PT, R16, R5, R16, 0x1f ;  /* 0x00001f1005107589 */ /* 0x00006400000e0000 */
.L_x_1330:
[----:B-1----:R-:W-:Y:S02]  /*12020*/  IMAD R16, R16, UR5, R3 ;  /* 0x0000000510107c24 */ /* 0x002fe4000f8e0203 */
[----:B------:R-:W-:-:S03]  /*12030*/  VIADD R19, R19, UR4 ;  /* 0x0000000413137c36 */ /* 0x000fc60008000000 */
[----:B0-----:R-:W-:Y:S01]  /*12040*/  IADD3 R5, -R16, UR6, RZ ;  /* 0x0000000610057c10 */ /* 0x001fe2000fffe1ff */
[----:B------:R-:W-:Y:S06]  /*12050*/  @!P1 BRA `(.L_x_1331) ;  /* 0x0000000000e89947 */ /* 0x000fec0003800000 */
[-C--:B--2---:R-:W-:Y:S02]  /*12060*/  IABS R8, R6.reuse ;  /* 0x0000000600087213 */ /* 0x084fe40000000000 */
[----:B------:R-:W-:Y:S02]  /*12070*/  IABS R4, R7 ;  /* 0x0000000700047213 */ /* 0x000fe40000000000 */
[----:B------:R-:W0:Y:S01]  /*12080*/  I2F.RP R9, R8 ;  /* 0x0000000800097306 */ /* 0x000e220000209400 */
[----:B------:R-:W-:Y:S02]  /*12090*/  IABS R10, R5 ;  /* 0x00000005000a7213 */ /* 0x000fe40000000000 */
[----:B------:R-:W-:-:S05]  /*120a0*/  IABS R12, R6 ;  /* 0x00000006000c7213 */ /* 0x000fca0000000000 */
[----:B0-----:R-:W0:Y:S02]  /*120b0*/  MUFU.RCP R9, R9 ;  /* 0x0000000900097308 */ /* 0x001e240000001000 */
[----:B0-----:R-:W-:-:S06]  /*120c0*/  VIADD R2, R9, 0xffffffe ;  /* 0x0ffffffe09027836 */ /* 0x001fcc0000000000 */
[----:B------:R-:W0:Y:S08]  /*120d0*/  I2F.RP R9, R4 ;  /* 0x0000000400097306 */ /* 0x000e300000209400 */
[----:B------:R1:W2:Y:S08]  /*120e0*/  F2I.FTZ.U32.TRUNC.NTZ R3, R2 ;  /* 0x0000000200037305 */ /* 0x0002b0000021f000 */
[----:B0-----:R-:W0:Y:S01]  /*120f0*/  MUFU.RCP R9, R9 ;  /* 0x0000000900097308 */ /* 0x001e220000001000 */
[----:B-1----:R-:W-:-:S02]  /*12100*/  IMAD.MOV.U32 R2, RZ, RZ, RZ ;  /* 0x000000ffff027224 */ /* 0x002fc400078e00ff */
[----:B--2---:R-:W-:-:S04]  /*12110*/  IMAD.MOV R11, RZ, RZ, -R3 ;  /* 0x000000ffff0b7224 */ /* 0x004fc800078e0a03 */
[----:B------:R-:W-:-:S04]  /*12120*/  IMAD R11, R11, R8, RZ ;  /* 0x000000080b0b7224 */ /* 0x000fc800078e02ff */
[----:B------:R-:W-:-:S04]  /*12130*/  IMAD.HI.U32 R3, R3, R11, R2 ;  /* 0x0000000b03037227 */ /* 0x000fc800078e0002 */
[----:B------:R-:W-:Y:S02]  /*12140*/  IMAD.MOV R11, RZ, RZ, -R12 ;  /* 0x000000ffff0b7224 */ /* 0x000fe400078e0a0c */
[----:B------:R-:W-:-:S04]  /*12150*/  IMAD.HI.U32 R2, R3, R10, RZ ;  /* 0x0000000a03027227 */ /* 0x000fc800078e00ff */
[----:B------:R-:W-:Y:S02]  /*12160*/  IMAD R3, R2, R11, R10 ;  /* 0x0000000b02037224 */ /* 0x000fe400078e020a */
[----:B0-----:R-:W-:-:S03]  /*12170*/  VIADD R10, R9, 0xffffffe ;  /* 0x0ffffffe090a7836 */ /* 0x001fc60000000000 */
[----:B------:R-:W-:-:S13]  /*12180*/  ISETP.GT.U32.AND P1, PT, R8, R3, PT ;  /* 0x000000030800720c */ /* 0x000fda0003f24070 */
[----:B------:R-:W-:Y:S02]  /*12190*/  @!P1 IMAD.IADD R3, R3, 0x1, -R8 ;  /* 0x0000000103039824 */ /* 0x000fe400078e0a08 */
[----:B------:R-:W-:Y:S01]  /*121a0*/  @!P1 VIADD R2, R2, 0x1 ;  /* 0x0000000102029836 */ /* 0x000fe20000000000 */
[----:B------:R-:W-:Y:S02]  /*121b0*/  ISETP.NE.AND P1, PT, R6, RZ, PT ;  /* 0x000000ff0600720c */ /* 0x000fe40003f25270 */
[----:B------:R-:W-:Y:S02]  /*121c0*/  ISETP.GE.U32.AND P0, PT, R3, R8, PT ;  /* 0x000000080300720c */ /* 0x000fe40003f06070 */
[----:B------:R-:W-:Y:S01]  /*121d0*/  LOP3.LUT R8, R5, R6, RZ, 0x3c, !PT ;  /* 0x0000000605087212 */ /* 0x000fe200078e3cff */
[----:B------:R-:W0:Y:S03]  /*121e0*/  F2I.FTZ.U32.TRUNC.NTZ R3, R10 ;  /* 0x0000000a00037305 */ /* 0x000e26000021f000 */
[----:B------:R-:W-:-:S07]  /*121f0*/  ISETP.GE.AND P2, PT, R8, RZ, PT ;  /* 0x000000ff0800720c */ /* 0x000fce0003f46270 */
[----:B------:R-:W-:-:S04]  /*12200*/  @P0 VIADD R2, R2, 0x1 ;  /* 0x0000000102020836 */ /* 0x000fc80000000000 */
[----:B------:R-:W-:Y:S01]  /*12210*/  IMAD.MOV.U32 R12, RZ, RZ, R2 ;  /* 0x000000ffff0c7224 */ /* 0x000fe200078e0002 */
[----:B------:R-:W-:Y:S01]  /*12220*/  IABS R2, R7 ;  /* 0x0000000700027213 */ /* 0x000fe20000000000 */
[----:B0-----:R-:W-:Y:S02]  /*12230*/  IMAD.MOV R9, RZ, RZ, -R3 ;  /* 0x000000ffff097224 */ /* 0x001fe400078e0a03 */
[----:B------:R-:W-:Y:S01]  /*12240*/  @!P2 IMAD.MOV R12, RZ, RZ, -R12 ;  /* 0x000000ffff0ca224 */ /* 0x000fe200078e0a0c */
[----:B------:R-:W-:Y:S01]  /*12250*/  @!P1 LOP3.LUT R12, RZ, R6, RZ, 0x33, !PT ;  /* 0x00000006ff0c9212 */ /* 0x000fe200078e33ff */
[----:B------:R-:W-:Y:S02]  /*12260*/  IMAD.MOV R10, RZ, RZ, -R2 ;  /* 0x000000ffff0a7224 */ /* 0x000fe400078e0a02 */
[----:B------:R-:W-:Y:S01]  /*12270*/  IMAD R9, R9, R4, RZ ;  /* 0x0000000409097224 */ /* 0x000fe200078e02ff */
[----:B------:R-:W-:Y:S01]  /*12280*/  IABS R8, R12 ;  /* 0x0000000c00087213 */ /* 0x000fe20000000000 */
[----:B------:R-:W-:-:S04]  /*12290*/  IMAD.MOV.U32 R2, RZ, RZ, RZ ;  /* 0x000000ffff027224 */ /* 0x000fc800078e00ff */
[----:B------:R-:W-:-:S04]  /*122a0*/  IMAD.HI.U32 R2, R3, R9, R2 ;  /* 0x0000000903027227 */ /* 0x000fc800078e0002 */
[----:B------:R-:W-:Y:S02]  /*122b0*/  IMAD.MOV.U32 R3, RZ, RZ, R8 ;  /* 0x000000ffff037224 */ /* 0x000fe400078e0008 */
[----:B------:R-:W-:Y:S02]  /*122c0*/  IMAD.MOV.U32 R8, RZ, RZ, R10 ;  /* 0x000000ffff087224 */ /* 0x000fe400078e000a */
[----:B------:R-:W-:-:S04]  /*122d0*/  IMAD.HI.U32 R2, R2, R3, RZ ;  /* 0x0000000302027227 */ /* 0x000fc800078e00ff */
[----:B------:R-:W-:-:S05]  /*122e0*/  IMAD R3, R2, R8, R3 ;  /* 0x0000000802037224 */ /* 0x000fca00078e0203 */
[----:B------:R-:W-:-:S13]  /*122f0*/  ISETP.GT.U32.AND P1, PT, R4, R3, PT ;  /* 0x000000030400720c */ /* 0x000fda0003f24070 */
[----:B------:R-:W-:Y:S02]  /*12300*/  @!P1 IMAD.IADD R3, R3, 0x1, -R4 ;  /* 0x0000000103039824 */ /* 0x000fe400078e0a04 */
[----:B------:R-:W-:Y:S01]  /*12310*/  @!P1 VIADD R2, R2, 0x1 ;  /* 0x0000000102029836 */ /* 0x000fe20000000000 */
[----:B------:R-:W-:Y:S02]  /*12320*/  ISETP.NE.AND P1, PT, R7, RZ, PT ;  /* 0x000000ff0700720c */ /* 0x000fe40003f25270 */
[----:B------:R-:W-:Y:S02]  /*12330*/  ISETP.GE.U32.AND P0, PT, R3, R4, PT ;  /* 0x000000040300720c */ /* 0x000fe40003f06070 */
[----:B------:R-:W-:-:S04]  /*12340*/  LOP3.LUT R3, R12, R7, RZ, 0x3c, !PT ;  /* 0x000000070c037212 */ /* 0x000fc800078e3cff */
[----:B------:R-:W-:Y:S01]  /*12350*/  ISETP.GE.AND P2, PT, R3, RZ, PT ;  /* 0x000000ff0300720c */ /* 0x000fe20003f46270 */
[----:B------:R-:W-:-:S06]  /*12360*/  IMAD.MOV R3, RZ, RZ, -R12 ;  /* 0x000000ffff037224 */ /* 0x000fcc00078e0a0c */
[----:B------:R-:W-:-:S06]  /*12370*/  @P0 VIADD R2, R2, 0x1 ;  /* 0x0000000102020836 */ /* 0x000fcc0000000000 */
[----:B------:R-:W-:Y:S01]  /*12380*/  @!P2 IMAD.MOV R2, RZ, RZ, -R2 ;  /* 0x000000ffff02a224 */ /* 0x000fe200078e0a02 */
[----:B------:R-:W-:-:S05]  /*12390*/  @!P1 LOP3.LUT R2, RZ, R7, RZ, 0x33, !PT ;  /* 0x00000007ff029212 */ /* 0x000fca00078e33ff */
[----:B------:R-:W-:-:S04]  /*123a0*/  IMAD.MOV R18, RZ, RZ, -R2 ;  /* 0x000000ffff127224 */ /* 0x000fc800078e0a02 */
[C---:B------:R-:W-:Y:S02]  /*123b0*/  IMAD R18, R7.reuse, R18, R12 ;  /* 0x0000001207127224 */ /* 0x040fe400078e020c */
[----:B------:R-:W-:Y:S02]  /*123c0*/  IMAD R7, R7, 0x1000000, R2 ;  /* 0x0100000007077824 */ /* 0x000fe400078e0202 */
[----:B------:R-:W-:Y:S02]  /*123d0*/  IMAD R2, R6, R3, R5 ;  /* 0x0000000306027224 */ /* 0x000fe400078e0205 */
[----:B------:R-:W-:Y:S01]  /*123e0*/  IMAD R18, R18, 0x10000, R7 ;  /* 0x0001000012127824 */ /* 0x000fe200078e0207 */
[----:B------:R-:W-:Y:S06]  /*123f0*/  BRA `(.L_x_1332) ;  /* 0x0000000000f47947 */ /* 0x000fec0003800000 */
.L_x_1331:
[----:B------:R-:W0:Y:S02]  /*12400*/  LDC.64 R2, c[0x0][0xc90] ;  /* 0x00032400ff027b82 */ /* 0x000e240000000a00 */
[----:B0-----:R-:W-:-:S05]  /*12410*/  IMAD.WIDE R2, R19, 0x4, R2 ;  /* 0x0000000413027825 */ /* 0x001fca00078e0202 */
[----:B------:R0:W2:Y:S01]  /*12420*/  LDG.E R7, desc[UR54][R2.64] ;  /* 0x0000003602077981 */ /* 0x0000a2000c1e1900 */
[----:B------:R-:W-:Y:S01]  /*12430*/  IABS R13, R5 ;  /* 0x00000005000d7213 */ /* 0x000fe20000000000 */
[----:B0-----:R-:W-:Y:S02]  /*12440*/  IMAD.MOV.U32 R2, RZ, RZ, RZ ;  /* 0x000000ffff027224 */ /* 0x001fe400078e00ff */
[----:B--2---:R-:W-:-:S05]  /*12450*/  IMAD R4, R6, R7, RZ ;  /* 0x0000000706047224 */ /* 0x004fca00078e02ff */
[-C--:B------:R-:W-:Y:S02]  /*12460*/  IABS R10, R4.reuse ;  /* 0x00000004000a7213 */ /* 0x080fe40000000000 */
[----:B------:R-:W-:Y:S02]  /*12470*/  IABS R12, R4 ;  /* 0x00000004000c7213 */ /* 0x000fe40000000000 */
[----:B------:R-:W0:Y:S08]  /*12480*/  I2F.RP R8, R10 ;  /* 0x0000000a00087306 */ /* 0x000e300000209400 */
[----:B0-----:R-:W0:Y:S02]  /*12490*/  MUFU.RCP R8, R8 ;  /* 0x0000000800087308 */ /* 0x001e240000001000 */
[----:B0-----:R-:W-:-:S06]  /*124a0*/  VIADD R9, R8, 0xffffffe ;  /* 0x0ffffffe08097836 */ /* 0x001fcc0000000000 */
[----:B------:R-:W0:Y:S02]  /*124b0*/  F2I.FTZ.U32.TRUNC.NTZ R3, R9 ;  /* 0x0000000900037305 */ /* 0x000e24000021f000 */
[----:B0-----:R-:W-:-:S04]  /*124c0*/  IMAD.MOV R11, RZ, RZ, -R3 ;  /* 0x000000ffff0b7224 */ /* 0x001fc800078e0a03 */
[----:B------:R-:W-:-:S04]  /*124d0*/  IMAD R11, R11, R10, RZ ;  /* 0x0000000a0b0b7224 */ /* 0x000fc800078e02ff */
[----:B------:R-:W-:-:S04]  /*124e0*/  IMAD.HI.U32 R2, R3, R11, R2 ;  /* 0x0000000b03027227 */ /* 0x000fc800078e0002 */
[----:B------:R-:W-:Y:S02]  /*124f0*/  IMAD.MOV R3, RZ, RZ, -R12 ;  /* 0x000000ffff037224 */ /* 0x000fe400078e0a0c */
        /* <DEDUP_REMOVED lines=12> */
[----:B------:R-:W-:Y:S02]  /*125c0*/  IMAD R8, R7, R2, RZ ;  /* 0x0000000207087224 */ /* 0x000fe400078e02ff */
[----:B------:R-:W-:Y:S02]  /*125d0*/  IMAD.MOV R2, RZ, RZ, -R2 ;  /* 0x000000ffff027224 */ /* 0x000fe400078e0a02 */
[----:B------:R-:W-:Y:S02]  /*125e0*/  IMAD.MOV R10, RZ, RZ, -R8 ;  /* 0x000000ffff0a7224 */ /* 0x000fe400078e0a08 */
[----:B------:R-:W-:-:S03]  /*125f0*/  IMAD R12, R4, R2, R5 ;  /* 0x00000002040c7224 */ /* 0x000fc600078e0205 */
[----:B------:R-:W-:-:S04]  /*12600*/  VIADDMNMX R7, R10, UR5, R7, PT ;  /* 0x000000050a077c46 */ /* 0x000fc8000b800107 */
[-C--:B------:R-:W-:Y:S01]  /*12610*/  IABS R9, R7.reuse ;  /* 0x0000000700097213 */ /* 0x080fe20000000000 */
[----:B------:R-:W-:Y:S01]  /*12620*/  IMAD.MOV R18, RZ, RZ, -R7 ;  /* 0x000000ffff127224 */ /* 0x000fe200078e0a07 */
[----:B------:R-:W-:Y:S02]  /*12630*/  IABS R4, R7 ;  /* 0x0000000700047213 */ /* 0x000fe40000000000 */
[----:B------:R-:W0:Y:S03]  /*12640*/  I2F.RP R10, R9 ;  /* 0x00000009000a7306 */ /* 0x000e260000209400 */
[----:B------:R-:W-:-:S05]  /*12650*/  IMAD.MOV R4, RZ, RZ, -R4 ;  /* 0x000000ffff047224 */ /* 0x000fca00078e0a04 */
[----:B0-----:R-:W0:Y:S02]  /*12660*/  MUFU.RCP R10, R10 ;  /* 0x0000000a000a7308 */ /* 0x001e240000001000 */
[----:B0-----:R-:W-:-:S06]  /*12670*/  VIADD R3, R10, 0xffffffe ;  /* 0x0ffffffe0a037836 */ /* 0x001fcc0000000000 */
[----:B------:R-:W0:Y:S02]  /*12680*/  F2I.FTZ.U32.TRUNC.NTZ R3, R3 ;  /* 0x0000000300037305 */ /* 0x000e24000021f000 */
[----:B0-----:R-:W-:-:S04]  /*12690*/  IMAD.MOV R11, RZ, RZ, -R3 ;  /* 0x000000ffff0b7224 */ /* 0x001fc800078e0a03 */
[----:B------:R-:W-:Y:S01]  /*126a0*/  IMAD.MOV.U32 R2, RZ, RZ, R11 ;  /* 0x000000ffff027224 */ /* 0x000fe200078e000b */
[----:B------:R-:W-:-:S03]  /*126b0*/  IABS R11, R12 ;  /* 0x0000000c000b7213 */ /* 0x000fc60000000000 */
[----:B------:R-:W-:Y:S02]  /*126c0*/  IMAD R5, R2, R9, RZ ;  /* 0x0000000902057224 */ /* 0x000fe400078e02ff */
[----:B------:R-:W-:-:S04]  /*126d0*/  IMAD.MOV.U32 R2, RZ, RZ, RZ ;  /* 0x000000ffff027224 */ /* 0x000fc800078e00ff */
[----:B------:R-:W-:Y:S01]  /*126e0*/  IMAD.HI.U32 R2, R3, R5, R2 ;  /* 0x0000000503027227 */ /* 0x000fe200078e0002 */
[----:B------:R-:W-:-:S04]  /*126f0*/  LOP3.LUT R3, R12, R7, RZ, 0x3c, !PT ;  /* 0x000000070c037212 */ /* 0x000fc800078e3cff */
[----:B------:R-:W-:Y:S01]  /*12700*/  ISETP.GE.AND P2, PT, R3, RZ, PT ;  /* 0x000000ff0300720c */ /* 0x000fe20003f46270 */
[----:B------:R-:W-:Y:S01]  /*12710*/  IMAD.HI.U32 R2, R2, R11, RZ ;  /* 0x0000000b02027227 */ /* 0x000fe200078e00ff */
[----:B------:R-:W-:-:S03]  /*12720*/  IADD3 R3, R8, 0x1000000, R12 ;  /* 0x0100000008037810 */ /* 0x000fc60007ffe00c */
        /* <DEDUP_REMOVED lines=8> */
[----:B------:R-:W-:-:S05]  /*127b0*/  @!P1 LOP3.LUT R2, RZ, R7, RZ, 0x33, !PT ;  /* 0x00000007ff029212 */ /* 0x000fca00078e33ff */
[----:B------:R-:W-:-:S07]  /*127c0*/  IMAD R18, R2, R18, R3 ;  /* 0x0000001202127224 */ /* 0x000fce00078e0203 */
.L_x_1332:
[----:B------:R-:W-:-:S05]  /*127d0*/  LOP3.LUT R17, RZ, R2, RZ, 0x33, !PT ;  /* 0x00000002ff117212 */ /* 0x000fca00078e33ff */
[----:B------:R-:W-:Y:S01]  /*127e0*/  IMAD.IADD R17, R6, 0x1, R17 ;  /* 0x0000000106117824 */ /* 0x000fe200078e0211 */
[----:B------:R-:W-:Y:S06]  /*127f0*/  BRA `(.L_x_1333) ;  /* 0x0000000000147947 */ /* 0x000fec0003800000 */
.L_x_1328:
[----:B------:R-:W-:Y:S01]  /*12800*/  ULDC UR4, c[0x0][0xc3c] ;  /* 0x00030f0000047ab9 */ /* 0x000fe20000000800 */
[----:B------:R-:W-:Y:S02]  /*12810*/  IMAD.MOV.U32 R17, RZ, RZ, RZ ;  /* 0x000000ffff117224 */ /* 0x000fe400078e00ff */
[----:B------:R-:W-:Y:S02]  /*12820*/  IMAD.U32 R16, RZ, RZ, UR6 ;  /* 0x00000006ff107e24 */ /* 0x000fe4000f8e00ff */
[----:B------:R-:W-:Y:S02]  /*12830*/  IMAD.MOV.U32 R18, RZ, RZ, RZ ;  /* 0x000000ffff127224 */ /* 0x000fe400078e00ff */
[----:B------:R-:W-:-:S07]  /*12840*/  IMAD.U32 R19, RZ, RZ, UR4 ;  /* 0x00000004ff137e24 */ /* 0x000fce000f8e00ff */
.L_x_1333:
[----:B------:R-:W-:-:S13]  /*12850*/  ISETP.NE.AND P0, PT, R0, RZ, PT ;  /* 0x000000ff0000720c */ /* 0x000fda0003f05270 */
[----:B------:R-:W0:Y:S01]  /*12860*/  @!P0 S2R R3, SR_CgaCtaId ;  /* 0x0000000000038919 */ /* 0x000e220000008800 */
[----:B------:R-:W-:-:S04]  /*12870*/  @!P0 MOV R0, 0x400 ;  /* 0x0000040000008802 */ /* 0x000fc80000000f00 */
[----:B0-----:R-:W-:-:S05]  /*12880*/  @!P0 LEA R0, R3, R0, 0x18 ;  /* 0x0000000003008211 */ /* 0x001fca00078ec0ff */
[----:B------:R0:W-:Y:S01]  /*12890*/  @!P0 STS.128 [R0+0x168d0], R16 ;  /* 0x0168d01000008388 */ /* 0x0001e20000000c00 */
[----:B------:R-:W-:Y:S06]  /*128a0*/  BAR.ARV 0x5, 0x200 ;  /* 0x0148000000007b1d */ /* 0x000fec0000002000 */
.L_x_1326:
        /* <DEDUP_REMOVED lines=10> */
[----:B------:R3:W-:Y:S01]  /*12950*/  STL [R1+0x30], RZ ;  /* 0x000030ff01007387 */ /* 0x0007e20000100800 */
[----:B------:R-:W-:Y:S01]  /*12960*/  IMAD.MOV.U32 R28, RZ, RZ, 0x1 ;  /* 0x00000001ff1c7424 */ /* 0x000fe200078e00ff */
[----:B------:R-:W-:Y:S01]  /*12970*/  ULOP3.LUT UR37, UR36, 0x2, URZ, 0xfc, !UPT ;  /* 0x0000000224257892 */ /* 0x000fe2000f8efc3f */
[----:B------:R-:W-:Y:S01]  /*12980*/  IMAD.MOV.U32 R25, RZ, RZ, RZ ;  /* 0x000000ffff197224 */ /* 0x000fe200078e00ff */
[----:B------:R-:W-:Y:S01]  /*12990*/  ULDC UR38, c[0x0][0xc] ;  /* 0x0000030000267ab9 */ /* 0x000fe20000000800 */
[----:B--2---:R-:W-:-:S06]  /*129a0*/  ULEA UR4, UR5, UR4, 0x18 ;  /* 0x0000000405047291 */ /* 0x004fcc000f8ec03f */
[----:B------:R-:W-:Y:S01]  /*129b0*/  IMAD.U32 R22, RZ, RZ, UR4 ;  /* 0x00000004ff167e24 */ /* 0x000fe2000f8e00ff */
[C---:B-1----:R-:W-:Y:S01]  /*129c0*/  LOP3.LUT R3, R4.reuse, 0x7f, RZ, 0xc0, !PT ;  /* 0x0000007f04037812 */ /* 0x042fe200078ec0ff */
[C---:B------:R-:W-:Y:S02]  /*129d0*/  IMAD.SHL.U32 R29, R4.reuse, 0x8, RZ ;  /* 0x00000008041d7824 */ /* 0x040fe400078e00ff */
[----:B------:R-:W-:Y:S01]  /*129e0*/  IMAD.SHL.U32 R2, R4, 0x10, RZ ;  /* 0x0000001004027824 */ /* 0x000fe200078e00ff */
[----:B------:R-:W-:Y:S02]  /*129f0*/  SHF.R.U32.HI R3, RZ, 0x3, R3 ;  /* 0x00000003ff037819 */ /* 0x000fe40000011603 */
[----:B0-----:R-:W-:Y:S02]  /*12a00*/  LOP3.LUT R0, R29, 0x1f8, RZ, 0xc0, !PT ;  /* 0x000001f81d007812 */ /* 0x001fe400078ec0ff */
[----:B------:R-:W-:Y:S02]  /*12a10*/  LOP3.LUT R2, R2, 0x70, RZ, 0xc0, !PT ;  /* 0x0000007002027812 */ /* 0x000fe400078ec0ff */
[----:B------:R-:W-:-:S02]  /*12a20*/  LOP3.LUT R0, R0, 0x38, R4, 0x78, !PT ;  /* 0x0000003800007812 */ /* 0x000fc400078e7804 */
[----:B------:R-:W-:Y:S02]  /*12a30*/  LOP3.LUT R2, R3, R2, RZ, 0xfc, !PT ;  /* 0x0000000203027212 */ /* 0x000fe400078efcff */
[----:B------:R-:W-:Y:S02]  /*12a40*/  LOP3.LUT R0, R0, 0x200, R29, 0xf8, !PT ;  /* 0x0000020000007812 */ /* 0x000fe400078ef81d */
[----:B------:R-:W-:-:S03]  /*12a50*/  LOP3.LUT R29, R29, 0x38, RZ, 0xc0, !PT ;  /* 0x000000381d1d7812 */ /* 0x000fc600078ec0ff */
[----:B------:R-:W-:-:S05]  /*12a60*/  IMAD R0, R0, 0x2, R22 ;  /* 0x0000000200007824 */ /* 0x000fca00078e0216 */
[----:B------:R3:W-:Y:S02]  /*12a70*/  STL [R1+0x1c], R0 ;  /* 0x00001c0001007387 */ /* 0x0007e40000100800 */
.L_x_1405:
[----:B------:R-:W-:Y:S05]  /*12a80*/  YIELD ;  /* 0x0000000000007946 */ /* 0x000fea0003800000 */
[----:B------:R-:W-:Y:S01]  /*12a90*/  ULDC.64 UR4, c[0x0][0xa28] ;  /* 0x00028a0000047ab9 */ /* 0x000fe20000000a00 */
[----:B------:R-:W-:Y:S01]  /*12aa0*/  IMAD.MOV.U32 R24, RZ, RZ, RZ ;  /* 0x000000ffff187224 */ /* 0x000fe200078e00ff */
[----:B------:R-:W-:-:S04]  /*12ab0*/  ISETP.NE.U32.AND P0, PT, RZ, UR4, PT ;  /* 0x00000004ff007c0c */ /* 0x000fc8000bf05070 */
[----:B------:R-:W-:Y:S01]  /*12ac0*/  ISETP.NE.AND.EX P0, PT, RZ, UR5, PT, P0 ;  /* 0x00000005ff007c0c */ /* 0x000fe2000bf05300 */
[----:B------:R-:W-:-:S12]  /*12ad0*/  ULDC.64 UR4, c[0x0][0xa18] ;  /* 0x0002860000047ab9 */ /* 0x000fd80000000a00 */
[----:B0-----:R-:W0:Y:S02]  /*12ae0*/  @P0 LDC.64 R2, c[0x0][0xa28] ;  /* 0x00028a00ff020b82 */ /* 0x001e240000000a00 */
[----:B0-----:R-:W-:-:S05]  /*12af0*/  @P0 IMAD.WIDE R2, R19, 0x4, R2 ;  /* 0x0000000413020825 */ /* 0x001fca00078e0202 */
[----:B------:R0:W2:Y:S01]  /*12b00*/  @P0 LDG.E R24, desc[UR54][R2.64] ;  /* 0x0000003602180981 */ /* 0x0000a2000c1e1900 */
[----:B------:R-:W-:Y:S01]  /*12b10*/  ISETP.NE.U32.AND P0, PT, RZ, UR4, PT ;  /* 0x00000004ff007c0c */ /* 0x000fe2000bf05070 */
[----:B---3--:R-:W-:Y:S01]  /*12b20*/  IMAD.MOV.U32 R0, RZ, RZ, RZ ;  /* 0x000000ffff007224 */ /* 0x008fe200078e00ff */
[----:B------:R-:W-:Y:S02]  /*12b30*/  LOP3.LUT R23, R23, 0xffffffef, RZ, 0xc0, !PT ;  /* 0xffffffef17177812 */ /* 0x000fe400078ec0ff */
[----:B------:R-:W-:Y:S01]  /*12b40*/  ISETP.NE.AND.EX P1, PT, RZ, UR5, PT, P0 ;  /* 0x00000005ff007c0c */ /* 0x000fe2000bf25300 */
[----:B------:R-:W-:Y:S02]  /*12b50*/  ULDC.64 UR4, c[0x0][0xa00] ;  /* 0x0002800000047ab9 */ /* 0x000fe40000000a00 */
[----:B------:R-:W-:Y:S01]  /*12b60*/  ISETP.NE.U32.AND P0, PT, RZ, UR4, PT ;  /* 0x00000004ff007c0c */ /* 0x000fe2000bf05070 */
[----:B0-----:R-:W0:Y:S03]  /*12b70*/  LDC.64 R2, c[0x0][0xa00] ;  /* 0x00028000ff027b82 */ /* 0x001e260000000a00 */
[----:B------:R-:W-:Y:S01]  /*12b80*/  ISETP.NE.AND.EX P2, PT, RZ, UR5, PT, P0 ;  /* 0x00000005ff007c0c */ /* 0x000fe2000bf45300 */
[----:B------:R-:W-:-:S05]  /*12b90*/  ULDC.64 UR4, c[0x0][0x418] ;  /* 0x0001060000047ab9 */ /* 0x000fca0000000a00 */
[----:B-1----:R-:W1:Y:S07]  /*12ba0*/  @P1 LDC.64 R4, c[0x0][0xa18] ;  /* 0x00028600ff041b82 */ /* 0x002e6e0000000a00 */
[----:B------:R-:W-:Y:S01]  /*12bb0*/  @P2 LOP3.LUT R23, R23, 0x10, RZ, 0xfc, !PT ;  /* 0x0000001017172812 */ /* 0x000fe200078efcff */
[----:B0-----:R-:W-:-:S05]  /*12bc0*/  IMAD.WIDE R2, R19, 0x4, R2 ;  /* 0x0000000413027825 */ /* 0x001fca00078e0202 */
[----:B------:R-:W3:Y:S01]  /*12bd0*/  @P2 LDG.E R0, desc[UR54][R2.64] ;  /* 0x0000003602002981 */ /* 0x000ee2000c1e1900 */
[----:B-1----:R-:W-:-:S06]  /*12be0*/  @P1 IMAD.WIDE R4, R19, 0x4, R4 ;  /* 0x0000000413041825 */ /* 0x002fcc00078e0204 */
[----:B------:R-:W4:Y:S01]  /*12bf0*/  @P1 LDG.E R4, desc[UR54][R4.64] ;  /* 0x0000003604041981 */ /* 0x000f22000c1e1900 */
[----:B------:R-:W-:-:S03]  /*12c00*/  UISETP.NE.U32.AND UP0, UPT, UR4, URZ, UPT ;  /* 0x0000003f0400728c */ /* 0x000fc6000bf05070 */
[----:B------:R-:W-:Y:S01]  /*12c10*/  ULDC UR4, c[0x0][0x424] ;  /* 0x0001090000047ab9 */ /* 0x000fe20000000800 */
[----:B------:R-:W-:-:S03]  /*12c20*/  UISETP.NE.AND.EX UP0, UPT, UR5, URZ, UPT, UP0 ;  /* 0x0000003f0500728c */ /* 0x000fc6000bf05300 */
[----:B------:R-:W-:Y:S01]  /*12c30*/  ULDC UR5, c[0x0][0x2f0] ;  /* 0x0000bc0000057ab9 */ /* 0x000fe20000000800 */
[----:B------:R-:W-:-:S04]  /*12c40*/  USEL UR4, UR4, 0x1, UP0 ;  /* 0x0000000104047887 */ /* 0x000fc80008000000 */
[----:B------:R-:W-:Y:S01]  /*12c50*/  UIMAD UR4, UR4, UR5, URZ ;  /* 0x00000005040472a4 */ /* 0x000fe2000f8e023f */
[----:B---3--:R0:W-:Y:S04]  /*12c60*/  STL [R1+0x20], R0 ;  /* 0x0000200001007387 */ /* 0x0081e80000100800 */
[----:B--2---:R1:W-:Y:S04]  /*12c70*/  STL [R1+0x14], R24 ;  /* 0x0000141801007387 */ /* 0x0043e80000100800 */
[----:B----4-:R1:W-:Y:S01]  /*12c80*/  @P1 STL [R1], R4 ;  /* 0x0000000401001387 */ /* 0x0103e20000100800 */
[----:B0-----:R-:W-:Y:S01]  /*12c90*/  IMAD.U32 R0, RZ, RZ, UR4 ;  /* 0x00000004ff007e24 */ /* 0x001fe2000f8e00ff */
[----:B------:R-:W-:Y:S06]  /*12ca0*/  @P1 BRA `(.L_x_1335) ;  /* 0x0000000000201947 */ /* 0x000fec0003800000 */
[----:B------:R-:W-:Y:S02]  /*12cb0*/  ULDC UR4, c[0x0][0x288] ;  /* 0x0000a20000047ab9 */ /* 0x000fe40000000800 */
[----:B-1----:R-:W-:-:S05]  /*12cc0*/  IMAD.U32 R4, RZ, RZ, UR4 ;  /* 0x00000004ff047e24 */ /* 0x002fca000f8e00ff */
[----:B------:R0:W-:Y:S01]  /*12cd0*/  STL [R1], R4 ;  /* 0x0000000401007387 */ /* 0x0001e20000100800 */
[----:B------:R-:W-:Y:S05]  /*12ce0*/  @!P2 BRA `(.L_x_1335) ;  /* 0x000000000010a947 */ /* 0x000fea0003800000 */
[----:B------:R-:W2:Y:S04]  /*12cf0*/  LDG.E R5, desc[UR54][R2.64] ;  /* 0x0000003602057981 */ /* 0x000ea8000c1e1900 */
[----:B0-----:R-:W2:Y:S02]  /*12d00*/  LDG.E R4, desc[UR54][R2.64+0x4] ;  /* 0x0000043602047981 */ /* 0x001ea4000c1e1900 */
[----:B--2---:R-:W-:-:S05]  /*12d10*/  IMAD.IADD R2, R4, 0x1, -R5 ;  /* 0x0000000104027824 */ /* 0x004fca00078e0a05 */
[----:B------:R2:W-:Y:S02]  /*12d20*/  STL [R1], R2 ;  /* 0x0000000201007387 */ /* 0x0005e40000100800 */
.L_x_1335:
[----:B------:R-:W-:Y:S02]  /*12d30*/  ULDC.64 UR4, c[0x0][0xa20] ;  /* 0x0002880000047ab9 */ /* 0x000fe40000000a00 */
[----:B------:R-:W-:-:S04]  /*12d40*/  ISETP.NE.U32.AND P0, PT, RZ, UR4, PT ;  /* 0x00000004ff007c0c */ /* 0x000fc8000bf05070 */
[----:B------:R-:W-:-:S13]  /*12d50*/  ISETP.NE.AND.EX P0, PT, RZ, UR5, PT, P0 ;  /* 0x00000005ff007c0c */ /* 0x000fda000bf05300 */
[----:B------:R-:W-:Y:S05]  /*12d60*/  @!P0 BRA `(.L_x_1336) ;  /* 0x0000000000108947 */ /* 0x000fea0003800000 */
[----:B--2---:R-:W2:Y:S02]  /*12d70*/  LDC.64 R2, c[0x0][0xa20] ;  /* 0x00028800ff027b82 */ /* 0x004ea40000000a00 */
[----:B--2---:R-:W-:-:S05]  /*12d80*/  IMAD.WIDE R2, R19, 0x4, R2 ;  /* 0x0000000413027825 */ /* 0x004fca00078e0202 */
[----:B------:R2:W5:Y:S01]  /*12d90*/  LDG.E R0, desc[UR54][R2.64] ;  /* 0x0000003602007981 */ /* 0x000562000c1e1900 */
[----:B------:R-:W-:Y:S05]  /*12da0*/  BRA `(.L_x_1337) ;  /* 0x0000000000247947 */ /* 0x000fea0003800000 */
.L_x_1336:
[----:B------:R-:W-:Y:S02]  /*12db0*/  ULDC.64 UR4, c[0x0][0xa08] ;  /* 0x0002820000047ab9 */ /* 0x000fe40000000a00 */
[----:B------:R-:W-:-:S04]  /*12dc0*/  ISETP.NE.U32.AND P0, PT, RZ, UR4, PT ;  /* 0x00000004ff007c0c */ /* 0x000fc8000bf05070 */
[----:B------:R-:W-:-:S13]  /*12dd0*/  ISETP.NE.AND.EX P0, PT, RZ, UR5, PT, P0 ;  /* 0x00000005ff007c0c */ /* 0x000fda000bf05300 */
[----:B------:R-:W-:Y:S05]  /*12de0*/  @!P0 BRA `(.L_x_1337) ;  /* 0x0000000000148947 */ /* 0x000fea0003800000 */
[----:B--2---:R-:W2:Y:S02]  /*12df0*/  LDC.64 R2, c[0x0][0xa08] ;  /* 0x00028200ff027b82 */ /* 0x004ea40000000a00 */
[----:B--2---:R-:W-:-:S05]  /*12e00*/  IMAD.WIDE R2, R19, 0x4, R2 ;  /* 0x0000000413027825 */ /* 0x004fca00078e0202 */
[----:B------:R-:W2:Y:S04]  /*12e10*/  LDG.E R0, desc[UR54][R2.64] ;  /* 0x0000003602007981 */ /* 0x000ea8000c1e1900 */
[----:B------:R-:W2:Y:S02]  /*12e20*/  LDG.E R5, desc[UR54][R2.64+0x4] ;  /* 0x0000043602057981 */ /* 0x000ea4000c1e1900 */
[----:B--2---:R-:W-:-:S07]  /*12e30*/  IMAD.IADD R0, R5, 0x1, -R0 ;  /* 0x0000000105007824 */ /* 0x004fce00078e0a00 */
.L_x_1337:
[----:B------:R-:W3:Y:S01]  /*12e40*/  LDL R9, [R1] ;  /* 0x0000000001097983 */ /* 0x000ee20000100800 */
[----:B--2---:R-:W2:Y:S01]  /*12e50*/  LDC R2, c[0x0][0x448] ;  /* 0x00011200ff027b82 */ /* 0x004ea20000000800 */
[----:B-----5:R-:W-:Y:S01]  /*12e60*/  IMAD.IADD R8, R0, 0x1, -R24 ;  /* 0x0000000100087824 */ /* 0x020fe200078e0a18 */
[----:B------:R-:W-:Y:S01]  /*12e70*/  LOP3.LUT R23, R23, 0xfffffff7, RZ, 0xc0, !PT ;  /* 0xfffffff717177812 */ /* 0x000fe200078ec0ff */
[----:B------:R-:W-:-:S03]  /*12e80*/  IMAD R27, R17, 0xc0, RZ ;  /* 0x000000c0111b7824 */ /* 0x000fc600078e02ff */
[----:B------:R4:W-:Y:S01]  /*12e90*/  STL [R1+0xc], R8 ;  /* 0x00000c0801007387 */ /* 0x0009e20000100800 */
[----:B------:R-:W-:Y:S01]  /*12ea0*/  VIADD R7, R27, 0xbf ;  /* 0x000000bf1b077836 */ /* 0x000fe20000000000 */
[----:B--2---:R-:W-:Y:S02]  /*12eb0*/  ISETP.NE.AND P2, PT, R2, 0x1, PT ;  /* 0x000000010200780c */ /* 0x004fe40003f45270 */
[----:B------:R-:W2:Y:S11]  /*12ec0*/  LDC.64 R2, c[0x0][0x9e0] ;  /* 0x00027800ff027b82 */ /* 0x000eb60000000a00 */
[----:B------:R-:W4:Y:S01]  /*12ed0*/  @P2 LDC R6, c[0x0][0x44c] ;  /* 0x00011300ff062b82 */ /* 0x000f220000000800 */
[----:B------:R-:W-:-:S07]  /*12ee0*/  @P2 LOP3.LUT R23, R23, 0x8, RZ, 0xfc, !PT ;  /* 0x0000000817172812 */ /* 0x000fce00078efcff */
[----:B01----:R-:W0:Y:S01]  /*12ef0*/  @P2 LDC R4, c[0x0][0x450] ;  /* 0x00011400ff042b82 */ /* 0x003e220000000800 */
[----:B--2---:R-:W-:Y:S01]  /*12f00*/  ISETP.GE.AND P1, PT, R3, 0x1, PT ;  /* 0x000000010300780c */ /* 0x004fe20003f26270 */
[----:B----4-:R-:W-:-:S05]  /*12f10*/  @P2 IMAD.HI.U32 R5, R7, R6, RZ ;  /* 0x0000000607052227 */ /* 0x010fca00078e00ff */
[----:B0-----:R-:W-:Y:S02]  /*12f20*/  @P2 SHF.R.U32.HI R7, RZ, R4, R5 ;  /* 0x00000004ff072219 */ /* 0x001fe40000011605 */
[----:B---3--:R-:W-:-:S05]  /*12f30*/  IADD3 R0, R8, 0x1, -R9 ;  /* 0x0000000108007810 */ /* 0x008fca0007ffe809 */
[----:B------:R-:W-:-:S04]  /*12f40*/  IMAD.IADD R7, R0, 0x1, R7 ;  /* 0x0000000100077824 */ /* 0x000fc800078e0207 */
[----:B------:R-:W-:Y:S01]  /*12f50*/  IMAD.IADD R2, R7, 0x1, R2 ;  /* 0x0000000107027824 */ /* 0x000fe200078e0202 */
[----:B------:R-:W-:Y:S06]  /*12f60*/  @!P1 BRA `(.L_x_1338) ;  /* 0x0000000000489947 */ /* 0x000fec0003800000 */
[C---:B------:R-:W-:Y:S01]  /*12f70*/  ISETP.GT.AND P0, PT, R7.reuse, RZ, PT ;  /* 0x000000ff0700720c */ /* 0x040fe20003f04270 */
[----:B------:R-:W-:Y:S01]  /*12f80*/  BSSY B0, `(.L_x_1339) ;  /* 0x000000e000007945 */ /* 0x000fe20003800000 */
[----:B------:R-:W-:-:S11]  /*12f90*/  VIADD R0, R7, 0xffffffff ;  /* 0xffffffff07007836 */ /* 0x000fd60000000000 */
[----:B------:R-:W-:Y:S05]  /*12fa0*/  @P0 BRA `(.L_x_1340) ;  /* 0x00000000001c0947 */ /* 0x000fea0003800000 */
[----:B------:R-:W-:Y:S01]  /*12fb0*/  ISETP.NE.AND P0, PT, R3, 0x1, PT ;  /* 0x000000010300780c */ /* 0x000fe20003f05270 */
[----:B------:R-:W-:-:S12]  /*12fc0*/  IMAD.MOV R7, RZ, RZ, -R7 ;  /* 0x000000ffff077224 */ /* 0x000fd800078e0a07 */
[----:B------:R-:W0:Y:S02]  /*12fd0*/  @P0 LDC.64 R4, c[0x0][0x9e8] ;  /* 0x00027a00ff040b82 */ /* 0x000e240000000a00 */
[----:B0-----:R-:W-:-:S05]  /*12fe0*/  @P0 IMAD.HI.U32 R4, R7, R4, RZ ;  /* 0x0000000407040227 */ /* 0x001fca00078e00ff */
[----:B------:R-:W-:-:S04]  /*12ff0*/  @P0 SHF.R.U32.HI R7, RZ, R5, R4 ;  /* 0x00000005ff070219 */ /* 0x000fc80000011604 */
[----:B------:R-:W-:Y:S01]  /*13000*/  LOP3.LUT R0, RZ, R7, RZ, 0x33, !PT ;  /* 0x00000007ff007212 */ /* 0x000fe200078e33ff */
[----:B------:R-:W-:Y:S06]  /*13010*/  BRA `(.L_x_1341) ;  /* 0x0000000000107947 */ /* 0x000fec0003800000 */
.L_x_1340:
[----:B------:R-:W-:-:S13]  /*13020*/  ISETP.NE.AND P0, PT, R3, 0x1, PT ;  /* 0x000000010300780c */ /* 0x000fda0003f05270 */
[----:B------:R-:W0:Y:S02]  /*13030*/  @P0 LDC.64 R4, c[0x0][0x9e8] ;  /* 0x00027a00ff040b82 */ /* 0x000e240000000a00 */
[----:B0-----:R-:W-:-:S05]  /*13040*/  @P0 IMAD.HI.U32 R4, R0, R4, RZ ;  /* 0x0000000400040227 */ /* 0x001fca00078e00ff */
[----:B------:R-:W-:-:S07]  /*13050*/  @P0 SHF.R.U32.HI R0, RZ, R5, R4 ;  /* 0x00000005ff000219 */ /* 0x000fce0000011604 */
.L_x_1341:
[----:B------:R-:W-:Y:S05]  /*13060*/  BSYNC B0 ;  /* 0x0000000000007941 */ /* 0x000fea0003800000 */
.L_x_1339:
[----:B------:R-:W-:-:S05]  /*13070*/  IMAD R5, R0, R3, R3 ;  /* 0x0000000300057224 */ /* 0x000fca00078e0203 */
[----:B------:R-:W-:-:S07]  /*13080*/  VIMNMX R2, R2, R5, PT ;  /* 0x0000000502027248 */ /* 0x000fce0003fe0100 */
.L_x_1338:
[----:B------:R-:W0:Y:S01]  /*13090*/  @P2 LDC R0, c[0x0][0x44c] ;  /* 0x00011300ff002b82 */ /* 0x000e220000000800 */
[----:B------:R-:W-:Y:S01]  /*130a0*/  VIADD R2, R2, 0x7f ;  /* 0x0000007f02027836 */ /* 0x000fe20000000000 */
[----:B------:R-:W-:Y:S01]  /*130b0*/  ULDC UR4, c[0x0][0x9dc] ;  /* 0x0002770000047ab9 */ /* 0x000fe20000000800 */
[----:B------:R-:W-:-:S05]  /*130c0*/  IMAD.MOV.U32 R4, RZ, RZ, R27 ;  /* 0x000000ffff047224 */ /* 0x000fca00078e001b */
[----:B------:R-:W1:Y:S01]  /*130d0*/  @P2 LDC R5, c[0x0][0x450] ;  /* 0x00011400ff052b82 */ /* 0x000e620000000800 */
[----:B0-----:R-:W-:-:S05]  /*130e0*/  @P2 IMAD.HI.U32 R0, R27, R0, RZ ;  /* 0x000000001b002227 */ /* 0x001fca00078e00ff */
[----:B-1----:R-:W-:Y:S01]  /*130f0*/  @P2 SHF.R.U32.HI R4, RZ, R5, R0 ;  /* 0x00000005ff042219 */ /* 0x002fe20000011600 */
[----:B------:R-:W-:Y:S01]  /*13100*/  VIADD R0, R8, 0x7f ;  /* 0x0000007f08007836 */ /* 0x000fe20000000000 */
[----:B------:R-:W-:Y:S02]  /*13110*/  SHF.R.S32.HI R5, RZ, 0x1f, R2 ;  /* 0x0000001fff057819 */ /* 0x000fe40000011402 */
[----:B------:R-:W-:Y:S02]  /*13120*/  IADD3 R6, R4, R8, -R9 ;  /* 0x0000000804067210 */ /* 0x000fe40007ffe809 */
[----:B------:R-:W-:Y:S02]  /*13130*/  LEA.HI R2, R5, R2, RZ, 0x7 ;  /* 0x0000000205027211 */ /* 0x000fe400078f38ff */
[----:B------:R-:W-:Y:S02]  /*13140*/  SHF.R.S32.HI R5, RZ, 0x1f, R0 ;  /* 0x0000001fff057819 */ /* 0x000fe40000011400 */
[----:B------:R-:W-:Y:S01]  /*13150*/  SHF.R.S32.HI R7, RZ, 0x7, R2 ;  /* 0x00000007ff077819 */ /* 0x000fe20000011402 */
[----:B------:R-:W-:Y:S01]  /*13160*/  VIADD R2, R6, -UR4 ;  /* 0x8000000406027c36 */ /* 0x000fe20008000000 */
[----:B------:R-:W-:-:S04]  /*13170*/  LEA.HI R5, R5, R0, RZ, 0x7 ;  /* 0x0000000005057211 */ /* 0x000fc800078f38ff */
[----:B------:R-:W-:-:S04]  /*13180*/  SHF.R.S32.HI R0, RZ, 0x7, R5 ;  /* 0x00000007ff007819 */ /* 0x000fc80000011405 */
[----:B------:R-:W-:Y:S01]  /*13190*/  VIMNMX R0, R0, R7, PT ;  /* 0x0000000700007248 */ /* 0x000fe20003fe0100 */
[----:B------:R-:W-:Y:S06]  /*131a0*/  @!P1 BRA `(.L_x_1342) ;  /* 0x0000000000449947 */ /* 0x000fec0003800000 */
[----:B------:R-:W-:Y:S01]  /*131b0*/  ISETP.GT.AND P0, PT, R6, -0x1, PT ;  /* 0xffffffff0600780c */ /* 0x000fe20003f04270 */
[----:B------:R-:W-:-:S12]  /*131c0*/  BSSY B0, `(.L_x_1343) ;  /* 0x000000d000007945 */ /* 0x000fd80003800000 */
[----:B------:R-:W-:Y:S05]  /*131d0*/  @P0 BRA `(.L_x_1344) ;  /* 0x00000000001c0947 */ /* 0x000fea0003800000 */
[----:B------:R-:W-:Y:S02]  /*131e0*/  ISETP.NE.AND P0, PT, R3, 0x1, PT ;  /* 0x000000010300780c */ /* 0x000fe40003f05270 */
[----:B------:R-:W-:-:S11]  /*131f0*/  LOP3.LUT R7, RZ, R6, RZ, 0x33, !PT ;  /* 0x00000006ff077212 */ /* 0x000fd600078e33ff */
[----:B------:R-:W0:Y:S02]  /*13200*/  @P0 LDC.64 R4, c[0x0][0x9e8] ;  /* 0x00027a00ff040b82 */ /* 0x000e240000000a00 */
[----:B0-----:R-:W-:-:S05]  /*13210*/  @P0 IMAD.HI.U32 R4, R7, R4, RZ ;  /* 0x0000000407040227 */ /* 0x001fca00078e00ff */
[----:B------:R-:W-:-:S04]  /*13220*/  @P0 SHF.R.U32.HI R7, RZ, R5, R4 ;  /* 0x00000005ff070219 */ /* 0x000fc80000011604 */
[----:B------:R-:W-:Y:S01]  /*13230*/  LOP3.LUT R6, RZ, R7, RZ, 0x33, !PT ;  /* 0x00000007ff067212 */ /* 0x000fe200078e33ff */
[----:B------:R-:W-:Y:S06]  /*13240*/  BRA `(.L_x_1345) ;  /* 0x0000000000107947 */ /* 0x000fec0003800000 */
.L_x_1344:
[----:B------:R-:W-:-:S13]  /*13250*/  ISETP.NE.AND P0, PT, R3, 0x1, PT ;  /* 0x000000010300780c */ /* 0x000fda0003f05270 */
[----:B------:R-:W0:Y:S02]  /*13260*/  @P0 LDC.64 R4, c[0x0][0x9e8] ;  /* 0x00027a00ff040b82 */ /* 0x000e240000000a00 */
[----:B0-----:R-:W-:-:S05]  /*13270*/  @P0 IMAD.HI.U32 R4, R6, R4, RZ ;  /* 0x0000000406040227 */ /* 0x001fca00078e00ff */
[----:B------:R-:W-:-:S07]  /*13280*/  @P0 SHF.R.U32.HI R6, RZ, R5, R4 ;  /* 0x00000005ff060219 */ /* 0x000fce0000011604 */
.L_x_1345:
[----:B------:R-:W-:Y:S05]  /*13290*/  BSYNC B0 ;  /* 0x0000000000007941 */ /* 0x000fea0003800000 */
.L_x_1343:
[----:B------:R-:W-:-:S05]  /*132a0*/  IMAD R3, R6, R3, RZ ;  /* 0x0000000306037224 */ /* 0x000fca00078e02ff */
[----:B------:R-:W-:-:S07]  /*132b0*/  VIMNMX R2, R2, R3, !PT ;  /* 0x0000000302027248 */ /* 0x000fce0007fe0100 */
.L_x_1342:
[----:B------:R-:W-:Y:S01]  /*132c0*/  SHF.R.S32.HI R3, RZ, 0x1f, R2 ;  /* 0x0000001fff037819 */ /* 0x000fe20000011402 */
[----:B------:R-:W-:Y:S03]  /*132d0*/  BSSY B0, `(.L_x_1346) ;  /* 0x000002a000007945 */ /* 0x000fe60003800000 */
[----:B------:R-:W-:Y:S02]  /*132e0*/  LEA.HI R3, R3, R2, RZ, 0x7 ;  /* 0x0000000203037211 */ /* 0x000fe400078f38ff */
[----:B------:R-:W-:Y:S02]  /*132f0*/  LOP3.LUT R2, R18, 0xff000000, RZ, 0xc0, !PT ;  /* 0xff00000012027812 */ /* 0x000fe400078ec0ff */
[----:B------:R-:W-:-:S04]  /*13300*/  SHF.R.S32.HI R3, RZ, 0x7, R3 ;  /* 0x00000007ff037819 */ /* 0x000fc80000011403 */
[----:B------:R-:W-:Y:S02]  /*13310*/  VIMNMX R4, RZ, R3, !PT ;  /* 0x00000003ff047248 */ /* 0x000fe40007fe0100 */
[----:B------:R-:W-:Y:S02]  /*13320*/  SHF.R.U32.HI R3, RZ, 0x8, R2 ;  /* 0x00000008ff037819 */ /* 0x000fe40000011602 */
[----:B------:R-:W-:Y:S02]  /*13330*/  ISETP.GT.AND P0, PT, R0, R4, PT ;  /* 0x000000040000720c */ /* 0x000fe40003f04270 */
[----:B------:R-:W-:-:S04]  /*13340*/  LOP3.LUT R2, R18, 0xff0000, RZ, 0xc0, !PT ;  /* 0x00ff000012027812 */ /* 0x000fc800078ec0ff */
[----:B------:R-:W-:Y:S01]  /*13350*/  LEA.HI R2, R2, R3, RZ, 0x10 ;  /* 0x0000000302027211 */ /* 0x000fe200078f80ff */
[----:B------:R-:W-:-:S03]  /*13360*/  IMAD.MOV.U32 R3, RZ, RZ, RZ ;  /* 0x000000ffff037224 */ /* 0x000fc600078e00ff */
[----:B------:R-:W-:-:S03]  /*13370*/  LOP3.LUT R5, R2, 0xff, RZ, 0xc0, !PT ;  /* 0x000000ff02057812 */ /* 0x000fc600078ec0ff */
[----:B------:R-:W-:Y:S05]  /*13380*/  @!P0 BRA `(.L_x_1347) ;  /* 0x0000000000788947 */ /* 0x000fea0003800000 */
[----:B------:R-:W-:-:S04]  /*13390*/  SHF.R.U32.HI R6, RZ, 0x10, R2 ;  /* 0x00000010ff067819 */ /* 0x000fc80000011602 */
[----:B------:R-:W-:-:S13]  /*133a0*/  ISETP.NE.AND P0, PT, R6, RZ, PT ;  /* 0x000000ff0600720c */ /* 0x000fda0003f05270 */
[----:B------:R-:W0:Y:S02]  /*133b0*/  @!P0 LDC R6, c[0x0][0x9f0] ;  /* 0x00027c00ff068b82 */ /* 0x000e240000000800 */
[----:B0-----:R-:W-:Y:S02]  /*133c0*/  IABS R8, R6 ;  /* 0x0000000600087213 */ /* 0x001fe40000000000 */
[----:B------:R-:W-:Y:S02]  /*133d0*/  IADD3 R7, R6, -0x1, R0 ;  /* 0xffffffff06077810 */ /* 0x000fe40007ffe000 */
[----:B------:R-:W0:Y:S03]  /*133e0*/  I2F.RP R10, R8 ;  /* 0x00000008000a7306 */ /* 0x000e260000209400 */
[----:B------:R-:W-:-:S05]  /*133f0*/  IMAD.IADD R7, R7, 0x1, -R4 ;  /* 0x0000000107077824 */ /* 0x000fca00078e0a04 */
[----:B------:R-:W-:-:S04]  /*13400*/  LOP3.LUT R2, R7, R6, RZ, 0x3c, !PT ;  /* 0x0000000607027212 */ /* 0x000fc800078e3cff */
[----:B------:R-:W-:Y:S01]  /*13410*/  ISETP.GE.AND P2, PT, R2, RZ, PT ;  /* 0x000000ff0200720c */ /* 0x000fe20003f46270 */
[----:B0-----:R-:W0:Y:S02]  /*13420*/  MUFU.RCP R10, R10 ;  /* 0x0000000a000a7308 */ /* 0x001e240000001000 */
[----:B0-----:R-:W-:-:S06]  /*13430*/  VIADD R3, R10, 0xffffffe ;  /* 0x0ffffffe0a037836 */ /* 0x001fcc0000000000 */
[----:B------:R-:W0:Y:S02]  /*13440*/  F2I.FTZ.U32.TRUNC.NTZ R3, R3 ;  /* 0x0000000300037305 */ /* 0x000e24000021f000 */
[----:B0-----:R-:W-:-:S04]  /*13450*/  IMAD.MOV R2, RZ, RZ, -R3 ;  /* 0x000000ffff027224 */ /* 0x001fc800078e0a03 */
        /* <DEDUP_REMOVED lines=9> */
[----:B------:R-:W-:Y:S02]  /*134f0*/  @!P1 IMAD.IADD R2, R2, 0x1, -R8 ;  /* 0x0000000102029824 */ /* 0x000fe400078e0a08 */
[----:B------:R-:W-:Y:S01]  /*13500*/  @!P1 VIADD R9, R9, 0x1 ;  /* 0x0000000109099836 */ /* 0x000fe20000000000 */
[----:B------:R-:W-:Y:S02]  /*13510*/  ISETP.NE.AND P1, PT, R6, RZ, PT ;  /* 0x000000ff0600720c */ /* 0x000fe40003f25270 */
[----:B------:R-:W-:-:S13]  /*13520*/  ISETP.GE.U32.AND P0, PT, R2, R8, PT ;  /* 0x000000080200720c */ /* 0x000fda0003f06070 */
[----:B------:R-:W-:-:S04]  /*13530*/  @P0 VIADD R9, R9, 0x1 ;  /* 0x0000000109090836 */ /* 0x000fc80000000000 */
[----:B------:R-:W-:-:S04]  /*13540*/  IMAD.MOV.U32 R3, RZ, RZ, R9 ;  /* 0x000000ffff037224 */ /* 0x000fc800078e0009 */
[----:B------:R-:W-:Y:S01]  /*13550*/  @!P2 IMAD.MOV R3, RZ, RZ, -R3 ;  /* 0x000000ffff03a224 */ /* 0x000fe200078e0a03 */
[----:B------:R-:W-:-:S07]  /*13560*/  @!P1 LOP3.LUT R3, RZ, R6, RZ, 0x33, !PT ;  /* 0x00000006ff039212 */ /* 0x000fce00078e33ff */
.L_x_1347:
[----:B------:R-:W-:Y:S05]  /*13570*/  BSYNC B0 ;  /* 0x0000000000007941 */ /* 0x000fea0003800000 */
.L_x_1346:
[-C--:B------:R-:W-:Y:S01]  /*13580*/  IMAD R2, R5, R3.reuse, R4 ;  /* 0x0000000305027224 */ /* 0x080fe200078e0204 */
[----:B------:R-:W-:Y:S04]  /*13590*/  BSSY B7, `(.L_x_1348) ;  /* 0x000038b000077945 */ /* 0x000fe80003800000 */
        /* <DEDUP_REMOVED lines=22> */
.L_x_1349:
        /* <DEDUP_REMOVED lines=20> */
.L_x_1352:
[----:B------:R-:W-:Y:S05]  /*13840*/  BSYNC B6 ;  /* 0x0000000000067941 */ /* 0x000fea0003800000 */
.L_x_1351:
        /* <DEDUP_REMOVED lines=9> */
[----:B------:R-:W-:Y:S02]  /*138e0*/  IMAD.U32 R4, RZ, RZ, UR6 ;  /* 0x00000006ff047e24 */ /* 0x000fe4000f8e00ff */
[----:B------:R-:W-:Y:S02]  /*138f0*/  IMAD.U32 R5, RZ, RZ, UR7 ;  /* 0x00000007ff057e24 */ /* 0x000fe4000f8e00ff */
[----:B------:R-:W-:Y:S02]  /*13900*/  IMAD.U32 R6, RZ, RZ, UR8 ;  /* 0x00000008ff067e24 */ /* 0x000fe4000f8e00ff */
[----:B------:R-:W-:-:S02]  /*13910*/  IMAD.U32 R7, RZ, RZ, UR9 ;  /* 0x00000009ff077e24 */ /* 0x000fc4000f8e00ff */
[----:B------:R-:W-:Y:S02]  /*13920*/  IMAD.U32 R10, RZ, RZ, UR4 ;  /* 0x00000004ff0a7e24 */ /* 0x000fe4000f8e00ff */
[----:B------:R-:W-:Y:S02]  /*13930*/  IMAD.U32 R11, RZ, RZ, UR5 ;  /* 0x00000005ff0b7e24 */ /* 0x000fe4000f8e00ff */
[----:B------:R-:W-:Y:S02]  /*13940*/  IMAD.MOV.U32 R8, RZ, RZ, 0x70 ;  /* 0x00000070ff087424 */ /* 0x000fe400078e00ff */
[----:B------:R-:W-:Y:S02]  /*13950*/  IMAD.MOV.U32 R12, RZ, RZ, 0x1 ;  /* 0x00000001ff0c7424 */ /* 0x000fe400078e00ff */
[----:B0-----:R-:W-:-:S07]  /*13960*/  IMAD.MOV.U32 R13, RZ, RZ, RZ ;  /* 0x000000ffff0d7224 */ /* 0x001fce00078e00ff */
[----:B------:R-:W-:-:S07]  /*13970*/  LEPC R20, `(.L_x_1355) ;  /* 0x000000001014794e */ /* 0x000fce0000000000 */
[----:B-1----:R-:W-:Y:S05]  /*13980*/  CALL.ABS.NOINC R2 ;  /* 0x0000000002007343 */ /* 0x002fea0003c00000 */
.L_x_1355:
[----:B------:R0:W1:Y:S01]  /*13990*/  LDC.64 R2, c[0x4][R17] ;  /* 0x0100000011027b82 */ /* 0x0000620000000a00 */
[----:B------:R-:W-:Y:S01]  /*139a0*/  ULDC.64 UR6, c[0x4][0x88] ;  /* 0x0100220000067ab9 */ /* 0x000fe20000000a00 */
[----:B------:R-:W-:Y:S01]  /*139b0*/  ULDC.64 UR8, c[0x4][0x90] ;  /* 0x0100240000087ab9 */ /* 0x000fe20000000a00 */
[----:B------:R-:W-:Y:S01]  /*139c0*/  ULDC.64 UR4, c[0x4][0x18] ;  /* 0x0100060000047ab9 */ /* 0x000fe20000000a00 */
        /* <DEDUP_REMOVED lines=11> */
.L_x_1354:
[----:B------:R-:W-:Y:S05]  /*13a80*/  BSYNC B6 ;  /* 0x0000000000067941 */ /* 0x000fea0003800000 */
.L_x_1353:
[----:B------:R-:W-:Y:S01]  /*13a90*/  ULDC.64 UR4, c[0x0][0x9f8] ;  /* 0x00027e0000047ab9 */ /* 0x000fe20000000a00 */
[----:B------:R-:W2:Y:S01]  /*13aa0*/  LDL R17, [R1+0xc] ;  /* 0x00000c0001117983 */ /* 0x000ea20000100800 */
[----:B------:R-:W-:Y:S01]  /*13ab0*/  ISETP.NE.U32.AND P0, PT, RZ, UR4, PT ;  /* 0x00000004ff007c0c */ /* 0x000fe2000bf05070 */
[----:B------:R-:W-:Y:S01]  /*13ac0*/  IMAD.MOV.U32 R7, RZ, RZ, R19 ;  /* 0x000000ffff077224 */ /* 0x000fe200078e0013 */
[----:B------:R-:W0:Y:S02]  /*13ad0*/  LDC R6, c[0x0][0x430] ;  /* 0x00010c00ff067b82 */ /* 0x000e240000000800 */
[----:B------:R-:W-:-:S13]  /*13ae0*/  ISETP.NE.AND.EX P0, PT, RZ, UR5, PT, P0 ;  /* 0x00000005ff007c0c */ /* 0x000fda000bf05300 */
[----:B------:R-:W1:Y:S02]  /*13af0*/  @P0 LDC.64 R2, c[0x0][0x9f8] ;  /* 0x00027e00ff020b82 */ /* 0x000e640000000a00 */
[----:B-1----:R-:W-:-:S05]  /*13b00*/  @P0 IMAD.WIDE R2, R19, 0x4, R2 ;  /* 0x0000000413020825 */ /* 0x002fca00078e0202 */
[----:B------:R1:W3:Y:S01]  /*13b10*/  @P0 LDG.E R7, desc[UR54][R2.64] ;  /* 0x0000003602070981 */ /* 0x0002e2000c1e1900 */
[----:B0-----:R-:W-:Y:S01]  /*13b20*/  ISETP.NE.AND P1, PT, R6, 0x1, PT ;  /* 0x000000010600780c */ /* 0x001fe20003f25270 */
[----:B------:R-:W-:Y:S01]  /*13b30*/  VIADD R26, R26, 0xffffffff ;  /* 0xffffffff1a1a7836 */ /* 0x000fe20000000000 */
[----:B------:R-:W-:Y:S01]  /*13b40*/  LOP3.LUT R23, R23, 0xfffffffb, RZ, 0xc0, !PT ;  /* 0xfffffffb17177812 */ /* 0x000fe200078ec0ff */
[----:B------:R-:W0:Y:S02]  /*13b50*/  S2R R21, SR_TID.X ;  /* 0x0000000000157919 */ /* 0x000e240000002100 */
[----:B------:R-:W-:Y:S01]  /*13b60*/  IMAD.SHL.U32 R8, R26, 0x80, RZ ;  /* 0x000000801a087824 */ /* 0x000fe200078e00ff */
[----:B------:R-:W4:Y:S07]  /*13b70*/  S2R R20, SR_TID.X ;  /* 0x0000000000147919 */ /* 0x000f2e0000002100 */
[----:B-1----:R-:W1:Y:S01]  /*13b80*/  @P1 LDC R3, c[0x0][0x434] ;  /* 0x00010d00ff031b82 */ /* 0x002e620000000800 */
[----:B------:R-:W-:-:S07]  /*13b90*/  @P1 LOP3.LUT R23, R23, 0x4, RZ, 0xfc, !PT ;  /* 0x0000000417171812 */ /* 0x000fce00078efcff */
[----:B------:R-:W1:Y:S01]  /*13ba0*/  @P1 LDC R2, c[0x0][0x438] ;  /* 0x00010e00ff021b82 */ /* 0x000e620000000800 */
[----:B0-----:R-:W-:Y:S01]  /*13bb0*/  IMAD.SHL.U32 R21, R21, 0x10, RZ ;  /* 0x0000001015157824 */ /* 0x001fe200078e00ff */
[----:B----4-:R-:W-:-:S04]  /*13bc0*/  LOP3.LUT R20, R20, 0x7f, RZ, 0xc0, !PT ;  /* 0x0000007f14147812 */ /* 0x010fc800078ec0ff */
[----:B------:R-:W-:Y:S02]  /*13bd0*/  LOP3.LUT R21, R21, 0x70, RZ, 0xc0, !PT ;  /* 0x0000007015157812 */ /* 0x000fe400078ec0ff */
[----:B------:R-:W-:-:S04]  /*13be0*/  SHF.R.U32.HI R20, RZ, 0x3, R20 ;  /* 0x00000003ff147819 */ /* 0x000fc80000011614 */
[----:B------:R-:W-:-:S04]  /*13bf0*/  LOP3.LUT R0, R8, R20, R21, 0xfe, !PT ;  /* 0x0000001408007212 */ /* 0x000fc800078efe15 */
[C---:B--2---:R-:W-:Y:S01]  /*13c00*/  ISETP.GE.AND P0, PT, R0.reuse, R17, PT ;  /* 0x000000110000720c */ /* 0x044fe20003f06270 */
[----:B------:R-:W-:-:S04]  /*13c10*/  IMAD.IADD R0, R0, 0x1, R24 ;  /* 0x0000000100007824 */ /* 0x000fc800078e0218 */
[----:B-1----:R-:W-:-:S04]  /*13c20*/  @P1 IMAD.HI.U32 R3, R0, R3, RZ ;  /* 0x0000000300031227 */ /* 0x002fc800078e00ff */
[----:B------:R-:W-:Y:S01]  /*13c30*/  IMAD.MOV.U32 R4, RZ, RZ, R0 ;  /* 0x000000ffff047224 */ /* 0x000fe200078e0000 */
[----:B------:R-:W-:-:S03]  /*13c40*/  @P1 SHF.R.U32.HI R4, RZ, R2, R3 ;  /* 0x00000002ff041219 */ /* 0x000fc60000011603 */
[----:B------:R-:W0:Y:S02]  /*13c50*/  @!P0 LDC.64 R2, c[0x0][0x428] ;  /* 0x00010a00ff028b82 */ /* 0x000e240000000a00 */
[----:B------:R-:W-:-:S04]  /*13c60*/  IMAD.MOV R5, RZ, RZ, -R4 ;  /* 0x000000ffff057224 */ /* 0x000fc800078e0a04 */
[----:B------:R-:W-:Y:S01]  /*13c70*/  IMAD R0, R6, R5, R0 ;  /* 0x0000000506007224 */ /* 0x000fe200078e0200 */
[--C-:B------:R-:W-:Y:S02]  /*13c80*/  @!P0 SHF.R.S32.HI R5, RZ, 0x1f, R4.reuse ;  /* 0x0000001fff058819 */ /* 0x100fe40000011404 */
[----:B---3--:R-:W-:Y:S01]  /*13c90*/  SHF.R.S32.HI R6, RZ, 0x1f, R7 ;  /* 0x0000001fff067819 */ /* 0x008fe20000011407 */
[----:B------:R-:W-:Y:S01]  /*13ca0*/  STL [R1+0x4], R7 ;  /* 0x0000040701007387 */ /* 0x000fe20000100800 */
[----:B0-----:R-:W-:-:S03]  /*13cb0*/  @!P0 IMAD.WIDE.U32 R4, R7, R2, R4 ;  /* 0x0000000207048225 */ /* 0x001fc600078e0004 */
[----:B------:R0:W-:Y:S02]  /*13cc0*/  STL [R1+0x18], R6 ;  /* 0x0000180601007387 */ /* 0x0001e40000100800 */
[----:B0-----:R-:W-:-:S04]  /*13cd0*/  @!P0 IMAD R6, R6, R2, RZ ;  /* 0x0000000206068224 */ /* 0x001fc800078e02ff */
[----:B------:R-:W-:Y:S02]  /*13ce0*/  @!P0 IMAD R6, R7, R3, R6 ;  /* 0x0000000307068224 */ /* 0x000fe400078e0206 */
[----:B------:R-:W0:Y:S02]  /*13cf0*/  @!P0 LDC.64 R2, c[0x0][0x418] ;  /* 0x00010600ff028b82 */ /* 0x000e240000000a00 */
[----:B------:R-:W-:Y:S01]  /*13d00*/  @!P0 IMAD.IADD R5, R5, 0x1, R6 ;  /* 0x0000000105058824 */ /* 0x000fe200078e0206 */
[----:B0-----:R-:W-:-:S04]  /*13d10*/  @!P0 LEA R2, P1, R4, R2, 0x2 ;  /* 0x0000000204028211 */ /* 0x001fc800078210ff */
[----:B------:R-:W-:Y:S01]  /*13d20*/  @!P0 LEA.HI.X R3, R4, R3, R5, 0x2, P1 ;  /* 0x0000000304038211 */ /* 0x000fe200008f1405 */
[----:B------:R-:W-:-:S06]  /*13d30*/  IMAD.MOV.U32 R4, RZ, RZ, RZ ;  /* 0x000000ffff047224 */ /* 0x000fcc00078e00ff */
[----:B------:R0:W5:Y:S01]  /*13d40*/  @!P0 LDG.E R4, desc[UR54][R2.64] ;  /* 0x0000003602048981 */ /* 0x000162000c1e1900 */
[----:B------:R-:W-:Y:S01]  /*13d50*/  IMAD.U32 R7, RZ, RZ, UR37 ;  /* 0x00000025ff077e24 */ /* 0x000fe2000f8e00ff */
[----:B------:R-:W-:Y:S01]  /*13d60*/  UMOV UR4, 0xffffffff ;  /* 0xffffffff00047882 */ /* 0x000fe20000000000 */
[----:B------:R-:W-:-:S03]  /*13d70*/  LOP3.LUT R23, R23, 0xfffffffd, RZ, 0xc0, !PT ;  /* 0xfffffffd17177812 */ /* 0x000fc600078ec0ff */
[----:B------:R-:W-:-:S13]  /*13d80*/  ISETP.NE.AND P2, PT, R7, 0x3, PT ;  /* 0x000000030700780c */ /* 0x000fda0003f45270 */
[----:B------:R-:W-:Y:S01]  /*13d90*/  @P2 LOP3.LUT R23, R23, 0x2, RZ, 0xfc, !PT ;  /* 0x0000000217172812 */ /* 0x000fe200078efcff */
[----:B0-----:R-:W-:Y:S06]  /*13da0*/  BRA.DIV UR4, `(.L_x_1356) ;  /* 0x0000004604f47947 */ /* 0x001fec000b800000 */
.L_x_1422:
[----:B------:R-:W-:Y:S01]  /*13db0*/  LOP3.LUT R24, R18, 0xffff, RZ, 0xc0, !PT ;  /* 0x0000ffff12187812 */ /* 0x000fe200078ec0ff */
[----:B------:R-:W-:Y:S06]  /*13dc0*/  @!P2 BRA `(.L_x_1357) ;  /* 0x000000000004a947 */ /* 0x000fec0003800000 */
[----:B------:R-:W-:Y:S01]  /*13dd0*/  BPT.TRAP 0x1 ;  /* 0x000000040000795c */ /* 0x000fe20000300000 */
.L_x_1357:
[----:B------:R-:W-:Y:S01]  /*13de0*/  SHF.R.S32.HI R6, RZ, 0x1f, R0 ;  /* 0x0000001fff067819 */ /* 0x000fe20000011400 */
        /* <DEDUP_REMOVED lines=22> */
.L_x_1423:
[----:B------:R-:W-:Y:S05]  /*13f50*/  BSYNC B0 ;  /* 0x0000000000007941 */ /* 0x000fea0003800000 */
.L_x_1358:
[----:B------:R-:W2:Y:S01]  /*13f60*/  LDL R10, [R1+0xc] ;  /* 0x00000c00010a7983 */ /* 0x000ea20000100800 */
[----:B------:R-:W-:Y:S01]  /*13f70*/  ULDC.64 UR4, c[0x0][0x300] ;  /* 0x0000c00000047ab9 */ /* 0x000fe20000000a00 */
[----:B------:R-:W-:Y:S01]  /*13f80*/  ULDC.64 UR6, c[0x0][0x2e8] ;  /* 0x0000ba0000067ab9 */ /* 0x000fe20000000a00 */
[----:B------:R-:W-:Y:S01]  /*13f90*/  IMAD R6, R6, UR4, RZ ;  /* 0x0000000406067c24 */ /* 0x000fe2000f8e02ff */
[----:B------:R-:W1:Y:S01]  /*13fa0*/  S2R R9, SR_TID.X ;  /* 0x0000000000097919 */ /* 0x000e620000002100 */
[C---:B0-----:R-:W-:Y:S01]  /*13fb0*/  IMAD.WIDE.U32 R2, R0.reuse, UR4, RZ ;  /* 0x0000000400027c25 */ /* 0x041fe2000f8e00ff */
[----:B------:R-:W-:Y:S01]  /*13fc0*/  LOP3.LUT R23, R23, 0xfffffffe, RZ, 0xc0, !PT ;  /* 0xfffffffe17177812 */ /* 0x000fe200078ec0ff */
[----:B------:R-:W0:Y:S02]  /*13fd0*/  S2R R11, SR_TID.X ;  /* 0x00000000000b7919 */ /* 0x000e240000002100 */
[----:B------:R-:W-:Y:S01]  /*13fe0*/  IMAD R6, R0, UR5, R6 ;  /* 0x0000000500067c24 */ /* 0x000fe2000f8e0206 */
[----:B------:R-:W-:-:S02]  /*13ff0*/  ULDC.64 UR4, c[0x0][0x310] ;  /* 0x0000c40000047ab9 */ /* 0x000fc40000000a00 */
[----:B------:R-:W-:Y:S02]  /*14000*/  IMAD R7, R7, UR4, RZ ;  /* 0x0000000407077c24 */ /* 0x000fe4000f8e02ff */
[----:B------:R-:W-:Y:S02]  /*14010*/  IMAD.IADD R3, R3, 0x1, R6 ;  /* 0x0000000103037824 */ /* 0x000fe400078e0206 */
[C---:B------:R-:W-:Y:S02]  /*14020*/  IMAD R7, R4.reuse, UR5, R7 ;  /* 0x0000000504077c24 */ /* 0x040fe4000f8e0207 */
[----:B------:R-:W-:Y:S01]  /*14030*/  IMAD.WIDE.U32 R2, R4, UR4, R2 ;  /* 0x0000000404027c25 */ /* 0x000fe2000f8e0002 */
[----:B------:R-:W-:-:S03]  /*14040*/  ULDC.64 UR4, c[0x0][0x308] ;  /* 0x0000c20000047ab9 */ /* 0x000fc60000000a00 */
[----:B------:R-:W-:Y:S02]  /*14050*/  IMAD.IADD R3, R3, 0x1, R7 ;  /* 0x0000000103037824 */ /* 0x000fe400078e0207 */
[C---:B------:R-:W-:Y:S01]  /*14060*/  IMAD.WIDE.U32 R2, R24.reuse, UR4, R2 ;  /* 0x0000000418027c25 */ /* 0x040fe2000f8e0002 */
[----:B------:R-:W-:Y:S02]  /*14070*/  ULDC UR4, c[0x0][0x2f4] ;  /* 0x0000bd0000047ab9 */ /* 0x000fe40000000800 */
[----:B------:R-:W-:Y:S01]  /*14080*/  ISETP.GE.AND P2, PT, R29, UR4, PT ;  /* 0x000000041d007c0c */ /* 0x000fe2000bf46270 */
[----:B------:R-:W-:Y:S01]  /*14090*/  IMAD R3, R24, UR5, R3 ;  /* 0x0000000518037c24 */ /* 0x000fe2000f8e0203 */
[----:B------:R-:W-:Y:S01]  /*140a0*/  LEA R0, P0, R2, UR6, 0x1 ;  /* 0x0000000602007c11 */ /* 0x000fe2000f8008ff */
[----:B------:R-:W-:-:S03]  /*140b0*/  UMOV UR4, 0xffffffff ;  /* 0xffffffff00047882 */ /* 0x000fc60000000000 */
[----:B------:R-:W-:Y:S02]  /*140c0*/  LEA.HI.X R2, R2, UR7, R3, 0x1, P0 ;  /* 0x0000000702027c11 */ /* 0x000fe400080f0c03 */
[----:B-1----:R-:W-:-:S04]  /*140d0*/  LOP3.LUT R9, R9, 0x7f, RZ, 0xc0, !PT ;  /* 0x0000007f09097812 */ /* 0x002fc800078ec0ff */
[----:B------:R-:W-:Y:S02]  /*140e0*/  SHF.R.U32.HI R9, RZ, 0x3, R9 ;  /* 0x00000003ff097819 */ /* 0x000fe40000011609 */
[----:B------:R-:W-:Y:S02]  /*140f0*/  @P2 LOP3.LUT R23, R23, 0x1, RZ, 0xfc, !PT ;  /* 0x0000000117172812 */ /* 0x000fe400078efcff */
[----:B--2---:R-:W-:Y:S01]  /*14100*/  IADD3 R4, -R9, R10, -R8 ;  /* 0x0000000a09047210 */ /* 0x004fe20007ffe908 */
[C---:B0-----:R-:W-:Y:S02]  /*14110*/  IMAD.SHL.U32 R9, R11.reuse, 0x8, RZ ;  /* 0x000000080b097824 */ /* 0x041fe400078e00ff */
[----:B------:R-:W-:Y:S01]  /*14120*/  IMAD.SHL.U32 R10, R11, 0x8, RZ ;  /* 0x000000080b0a7824 */ /* 0x000fe200078e00ff */
[----:B------:R-:W-:Y:S02]  /*14130*/  ISETP.GE.AND P0, PT, R4, 0x1, PT ;  /* 0x000000010400780c */ /* 0x000fe40003f06270 */
[----:B------:R-:W-:-:S04]  /*14140*/  LOP3.LUT R9, R9, 0x1f8, RZ, 0xc0, !PT ;  /* 0x000001f809097812 */ /* 0x000fc800078ec0ff */
[----:B------:R-:W-:-:S04]  /*14150*/  LOP3.LUT R9, R9, 0x38, R11, 0x78, !PT ;  /* 0x0000003809097812 */ /* 0x000fc800078e780b */
[----:B------:R-:W-:-:S05]  /*14160*/  LOP3.LUT R9, R9, 0x200, R10, 0xf8, !PT ;  /* 0x0000020009097812 */ /* 0x000fca00078ef80a */
[----:B------:R-:W-:Y:S01]  /*14170*/  IMAD R3, R25, 0x2000, R9 ;  /* 0x0000200019037824 */ /* 0x000fe200078e0209 */
[----:B------:R-:W-:Y:S06]  /*14180*/  BRA.DIV UR4, `(.L_x_1360) ;  /* 0x0000004604447947 */ /* 0x000fec000b800000 */
[----:B------:R-:W0:Y:S01]  /*14190*/  SHFL.IDX PT, R7, R0, RZ, 0x181f ;  /* 0x00181fff00077589 */ /* 0x000e2200000e0000 */
[----:B------:R-:W-:-:S03]  /*141a0*/  @P0 IMAD R8, R3, 0x2, R22 ;  /* 0x0000000203080824 */ /* 0x000fc600078e0216 */
[----:B------:R-:W1:Y:S01]  /*141b0*/  SHFL.IDX PT, R6, R2, RZ, 0x181f ;  /* 0x00181fff02067589 */ /* 0x000e6200000e0000 */
[----:B0-----:R-:W-:-:S05]  /*141c0*/  @P0 LEA R7, P1, R29, R7, 0x1 ;  /* 0x000000071d070211 */ /* 0x001fca00078208ff */
[----:B-1----:R-:W-:Y:S01]  /*141d0*/  @P0 IMAD.X R6, RZ, RZ, R6, P1 ;  /* 0x000000ffff060224 */ /* 0x002fe200008e0606 */
[----:B------:R-:W-:-:S04]  /*141e0*/  ISETP.GE.AND P1, PT, R4, 0x11, PT ;  /* 0x000000110400780c */ /* 0x000fc80003f26270 */
[----:B------:R-:W-:-:S04]  /*141f0*/  @P0 LOP3.LUT R7, R7, R6, RZ, 0x3c, !PT ;  /* 0x0000000607070212 */ /* 0x000fc800078e3cff */
[----:B------:R-:W-:-:S04]  /*14200*/  @P0 LOP3.LUT R6, R7, R6, RZ, 0x3c, !PT ;  /* 0x0000000607060212 */ /* 0x000fc800078e3cff */
[----:B------:R-:W-:-:S05]  /*14210*/  @P0 LOP3.LUT R7, R7, R6, RZ, 0x3c, !PT ;  /* 0x0000000607070212 */ /* 0x000fca00078e3cff */
[----:B------:R-:W-:Y:S01]  /*14220*/  @!PT LDS RZ, [RZ] ;  /* 0x00000000fffff984 */ /* 0x000fe20000000800 */
[----:B------:R0:W-:Y:S04]  /*14230*/  @P0 LDGSTS.E.BYPASS.LTC128B.128 [R8+0xe400], desc[UR54][R6.64], !P2 ;  /* 0x0e40000006080fae */ /* 0x0001e8000d101d76 */
[----:B0-----:R-:W0:Y:S01]  /*14240*/  SHFL.IDX PT, R7, R0, 0x1, 0x181f ;  /* 0x00381f0000077f89 */ /* 0x001e2200000e0000 */
[----:B------:R-:W-:-:S03]  /*14250*/  @P1 IMAD R8, R3, 0x2, R22 ;  /* 0x0000000203081824 */ /* 0x000fc600078e0216 */
[----:B------:R-:W1:Y:S01]  /*14260*/  SHFL.IDX PT, R6, R2, 0x1, 0x181f ;  /* 0x00381f0002067f89 */ /* 0x000e6200000e0000 */
[----:B0-----:R-:W-:-:S05]  /*14270*/  @P1 LEA R7, P0, R29, R7, 0x1 ;  /* 0x000000071d071211 */ /* 0x001fca00078008ff */
[----:B-1----:R-:W-:-:S05]  /*14280*/  @P1 IMAD.X R6, RZ, RZ, R6, P0 ;  /* 0x000000ffff061224 */ /* 0x002fca00000e0606 */
[----:B------:R-:W-:-:S04]  /*14290*/  @P1 LOP3.LUT R7, R7, R6, RZ, 0x3c, !PT ;  /* 0x0000000607071212 */ /* 0x000fc800078e3cff */
[----:B------:R-:W-:-:S04]  /*142a0*/  @P1 LOP3.LUT R6, R7, R6, RZ, 0x3c, !PT ;  /* 0x0000000607061212 */ /* 0x000fc800078e3cff */
[----:B------:R-:W-:-:S05]  /*142b0*/  @P1 LOP3.LUT R7, R7, R6, RZ, 0x3c, !PT ;  /* 0x0000000607071212 */ /* 0x000fca00078e3cff */
[----:B------:R0:W-:Y:S01]  /*142c0*/  @P1 LDGSTS.E.BYPASS.LTC128B.128 [R8+0xec00], desc[UR54][R6.64], !P2 ;  /* 0x0ec0000006081fae */ /* 0x0001e2000d101d76 */
[----:B------:R-:W-:-:S03]  /*142d0*/  ISETP.GE.AND P1, PT, R4, 0x21, PT ;  /* 0x000000210400780c */ /* 0x000fc60003f26270 */
[----:B0-----:R-:W0:Y:S10]  /*142e0*/  SHFL.IDX PT, R7, R0, 0x2, 0x181f ;  /* 0x00581f0000077f89 */ /* 0x001e3400000e0000 */
[----:B------:R-:W-:Y:S01]  /*142f0*/  @P1 IMAD R8, R3, 0x2, R22 ;  /* 0x0000000203081824 */ /* 0x000fe200078e0216 */
        /* <DEDUP_REMOVED lines=40> */
[----:B------:R-:W1:Y:S04]  /*14580*/  SHFL.IDX PT, R6, R2, 0x6, 0x181f ;  /* 0x00d81f0002067f89 */ /* 0x000e6800000e0000 */
[----:B------:R-:W2:Y:S04]  /*14590*/  SHFL.IDX PT, R2, R2, 0x7, 0x181f ;  /* 0x00f81f0002027f89 */ /* 0x000ea800000e0000 */
[----:B------:R-:W3:Y:S01]  /*145a0*/  SHFL.IDX PT, R0, R0, 0x7, 0x181f ;  /* 0x00f81f0000007f89 */ /* 0x000ee200000e0000 */
[----:B0-----:R-:W-:-:S05]  /*145b0*/  @P1 LEA R7, P0, R29, R7, 0x1 ;  /* 0x000000071d071211 */ /* 0x001fca00078008ff */
[----:B-1----:R-:W-:-:S05]  /*145c0*/  @P1 IMAD.X R6, RZ, RZ, R6, P0 ;  /* 0x000000ffff061224 */ /* 0x002fca00000e0606 */
[----:B------:R-:W-:-:S04]  /*145d0*/  @P1 LOP3.LUT R7, R7, R6, RZ, 0x3c, !PT ;  /* 0x0000000607071212 */ /* 0x000fc800078e3cff */
[----:B------:R-:W-:-:S04]  /*145e0*/  @P1 LOP3.LUT R6, R7, R6, RZ, 0x3c, !PT ;  /* 0x0000000607061212 */ /* 0x000fc800078e3cff */
[----:B------:R-:W-:-:S05]  /*145f0*/  @P1 LOP3.LUT R7, R7, R6, RZ, 0x3c, !PT ;  /* 0x0000000607071212 */ /* 0x000fca00078e3cff */
[----:B--23--:R1:W-:Y:S02]  /*14600*/  @P1 LDGSTS.E.BYPASS.LTC128B.128 [R8+0x11400], desc[UR54][R6.64], !P2 ;  /* 0x1140000006081fae */ /* 0x00c3e4000d101d76 */
.L_x_1441:
        /* <DEDUP_REMOVED lines=10> */
.L_x_1361:
        /* <DEDUP_REMOVED lines=11> */
.L_x_1362:
[----:B0-----:R0:W5:Y:S01]  /*14760*/  LDL.LU R3, [R1+0x20] ;  /* 0x0000200001037983 */ /* 0x0011620000300800 */
[----:B------:R0:W-:Y:S02]  /*14770*/  SYNCS.ARRIVE.TRANS64.A1T0 RZ, [R5+URZ+0x16830], RZ ;  /* 0x016830ff05ff79a7 */ /* 0x0001e4000810003f */
[----:B------:R-:W-:Y:S05]  /*14780*/  WARPSYNC.ALL ;  /* 0x0000000000007948 */ /* 0x000fea0003800000 */
[----:B------:R-:W-:Y:S01]  /*14790*/  ULDC.64 UR4, c[0x0][0x298] ;  /* 0x0000a60000047ab9 */ /* 0x000fe20000000a00 */
[----:B------:R-:W-:Y:S01]  /*147a0*/  VIADD R2, R22, 0x8400 ;  /* 0x0000840016027836 */ /* 0x000fe20000000000 */
[----:B------:R-:W-:Y:S01]  /*147b0*/  BSSY B6, `(.L_x_1363) ;  /* 0x000001b000067945 */ /* 0x000fe20003800000 */
[----:B------:R-:W-:Y:S03]  /*147c0*/  BAR.SYNC.DEFER_BLOCKING 0x8, 0x200 ;  /* 0x0208000000007b1d */ /* 0x000fe60000010000 */
[----:B------:R-:W-:-:S02]  /*147d0*/  LOP3.LUT P0, RZ, R2, 0x3ff, RZ, 0xc0, !PT ;  /* 0x000003ff02ff7812 */ /* 0x000fc4000780c0ff */
[----:B-----5:R-:W-:-:S05]  /*147e0*/  SHF.R.S32.HI R0, RZ, 0x1f, R3 ;  /* 0x0000001fff007819 */ /* 0x020fca0000011403 */
[----:B------:R-:W-:-:S04]  /*147f0*/  IMAD R0, R0, UR4, RZ ;  /* 0x0000000400007c24 */ /* 0x000fc8000f8e02ff */
[C---:B------:R-:W-:Y:S02]  /*14800*/  IMAD R0, R3.reuse, UR5, R0 ;  /* 0x0000000503007c24 */ /* 0x040fe4000f8e0200 */
[----:B------:R-:W-:-:S04]  /*14810*/  IMAD.WIDE.U32 R2, R3, UR4, RZ ;  /* 0x0000000403027c25 */ /* 0x000fc8000f8e00ff */
[----:B------:R-:W-:Y:S01]  /*14820*/  IMAD.IADD R0, R3, 0x1, R0 ;  /* 0x0000000103007824 */ /* 0x000fe200078e0200 */
[----:B------:R1:W-:Y:S04]  /*14830*/  STL.64 [R1+0x20], R2 ;  /* 0x0000200201007387 */ /* 0x0003e80000100a00 */
[----:B------:R1:W-:Y:S01]  /*14840*/  STL [R1+0x2c], R0 ;  /* 0x00002c0001007387 */ /* 0x0003e20000100800 */
[----:B------:R-:W-:Y:S05]  /*14850*/  @!P0 BRA `(.L_x_1364) ;  /* 0x0000000000408947 */ /* 0x000fea0003800000 */
[----:B-1----:R-:W-:Y:S01]  /*14860*/  MOV R2, 0x0 ;  /* 0x0000000000027802 */ /* 0x002fe20000000f00 */
[----:B------:R-:W-:Y:S01]  /*14870*/  ULDC.64 UR6, c[0x4][0x88] ;  /* 0x0100220000067ab9 */ /* 0x000fe20000000a00 */
[----:B------:R-:W-:Y:S01]  /*14880*/  ULDC.64 UR8, c[0x4][0x90] ;  /* 0x0100240000087ab9 */ /* 0x000fe20000000a00 */
[----:B------:R-:W-:Y:S01]  /*14890*/  ULDC.64 UR4, c[0x4][0x20] ;  /* 0x0100080000047ab9 */ /* 0x000fe20000000a00 */
[----:B------:R-:W-:Y:S02]  /*148a0*/  IMAD.U32 R4, RZ, RZ, UR6 ;  /* 0x00000006ff047e24 */ /* 0x000fe4000f8e00ff */
[----:B------:R-:W1:Y:S01]  /*148b0*/  LDC.64 R2, c[0x4][R2] ;  /* 0x0100000002027b82 */ /* 0x000e620000000a00 */
[----:B0-----:R-:W-:Y:S02]  /*148c0*/  IMAD.U32 R5, RZ, RZ, UR7 ;  /* 0x00000007ff057e24 */ /* 0x001fe4000f8e00ff */
        /* <DEDUP_REMOVED lines=8> */
[----:B-1----:R-:W-:Y:S05]  /*14950*/  CALL.ABS.NOINC R2 ;  /* 0x0000000002007343 */ /* 0x002fea0003c00000 */
.L_x_1364:
[----:B------:R-:W-:Y:S05]  /*14960*/  BSYNC B6 ;  /* 0x0000000000067941 */ /* 0x000fea0003800000 */
.L_x_1363:
[----:B-1----:R-:W2:Y:S01]  /*14970*/  LDL.LU R2, [R1+0x2c] ;  /* 0x00002c0001027983 */ /* 0x002ea20000300800 */
[----:B------:R-:W1:Y:S01]  /*14980*/  LDC R4, c[0x0][0x448] ;  /* 0x00011200ff047b82 */ /* 0x000e620000000800 */
[----:B------:R-:W-:Y:S01]  /*14990*/  LOP3.LUT P6, RZ, R23, 0x10, RZ, 0xc0, !PT ;  /* 0x0000001017ff7812 */ /* 0x000fe200078cc0ff */
[----:B------:R-:W-:Y:S01]  /*149a0*/  ULDC.64 UR4, c[0x0][0x2d8] ;  /* 0x0000b60000047ab9 */ /* 0x000fe20000000a00 */
[----:B------:R-:W3:Y:S01]  /*149b0*/  LDL.LU.64 R20, [R1+0x20] ;  /* 0x0000200001147983 */ /* 0x000ee20000300a00 */
[----:B0-----:R-:W-:Y:S01]  /*149c0*/  SHF.R.S32.HI R5, RZ, 0x1f, R19 ;  /* 0x0000001fff057819 */ /* 0x001fe20000011413 */
[----:B------:R-:W-:Y:S01]  /*149d0*/  ULDC.64 UR6, c[0x0][0x2e0] ;  /* 0x0000b80000067ab9 */ /* 0x000fe20000000a00 */
[----:B------:R-:W-:Y:S01]  /*149e0*/  SEL R0, R19, RZ, !P6 ;  /* 0x000000ff13007207 */ /* 0x000fe20007000000 */
[----:B------:R0:W5:Y:S01]  /*149f0*/  LDL R10, [R1+0x1c] ;  /* 0x00001c00010a7983 */ /* 0x0001620000100800 */
[----:B------:R-:W-:Y:S01]  /*14a00*/  SEL R5, R5, RZ, !P6 ;  /* 0x000000ff05057207 */ /* 0x000fe20007000000 */
[----:B------:R-:W4:Y:S01]  /*14a10*/  LDC R9, c[0x0][0x448] ;  /* 0x00011200ff097b82 */ /* 0x000f220000000800 */
[----:B------:R-:W-:-:S03]  /*14a20*/  ULDC.64 UR8, c[0x0][0x280] ;  /* 0x0000a00000087ab9 */ /* 0x000fc60000000a00 */
[----:B------:R-:W-:-:S04]  /*14a30*/  IMAD R5, R5, UR6, RZ ;  /* 0x0000000605057c24 */ /* 0x000fc8000f8e02ff */
[----:B------:R-:W-:Y:S01]  /*14a40*/  IMAD R5, R0, UR7, R5 ;  /* 0x0000000700057c24 */ /* 0x000fe2000f8e0205 */
[----:B-1----:R-:W-:-:S13]  /*14a50*/  ISETP.NE.AND P6, PT, R4, 0x1, PT ;  /* 0x000000010400780c */ /* 0x002fda0003fc5270 */
[----:B------:R-:W1:Y:S08]  /*14a60*/  @P6 LDC R4, c[0x0][0x450] ;  /* 0x00011400ff046b82 */ /* 0x000e700000000800 */
[----:B------:R-:W0:Y:S01]  /*14a70*/  @P6 LDC R8, c[0x0][0x44c] ;  /* 0x00011300ff086b82 */ /* 0x000e220000000800 */
[----:B--2---:R-:W-:Y:S01]  /*14a80*/  IMAD.MOV.U32 R3, RZ, RZ, R2 ;  /* 0x000000ffff037224 */ /* 0x004fe200078e0002 */
[----:B---3--:R-:W2:Y:S01]  /*14a90*/  S2R R21, SR_TID.X ;  /* 0x0000000000157919 */ /* 0x008ea20000002100 */
[----:B------:R-:W-:-:S02]  /*14aa0*/  IMAD.MOV.U32 R2, RZ, RZ, R20 ;  /* 0x000000ffff027224 */ /* 0x000fc400078e0014 */
[----:B------:R-:W3:Y:S02]  /*14ab0*/  S2R R20, SR_TID.X ;  /* 0x0000000000147919 */ /* 0x000ee40000002100 */
[----:B------:R-:W-:-:S04]  /*14ac0*/  IMAD.WIDE.U32 R2, R24, UR4, R2 ;  /* 0x0000000418027c25 */ /* 0x000fc8000f8e0002 */
[----:B------:R-:W-:Y:S01]  /*14ad0*/  IMAD R3, R24, UR5, R3 ;  /* 0x0000000518037c24 */ /* 0x000fe2000f8e0203 */
[----:B------:R-:W-:Y:S01]  /*14ae0*/  ULDC.64 UR4, c[0x0][0x2d0] ;  /* 0x0000b40000047ab9 */ /* 0x000fe20000000a00 */
[----:B------:R-:W-:Y:S01]  /*14af0*/  IMAD.WIDE.U32 R2, R0, UR6, R2 ;  /* 0x0000000600027c25 */ /* 0x000fe2000f8e0002 */
[----:B------:R-:W-:Y:S01]  /*14b00*/  ULDC.64 UR6, c[0x0][0x2c8] ;  /* 0x0000b20000067ab9 */ /* 0x000fe20000000a00 */
[----:B------:R-:W4:Y:S02]  /*14b10*/  @P6 LDC R0, c[0x0][0x44c] ;  /* 0x00011300ff006b82 */ /* 0x000f240000000800 */
[----:B------:R-:W-:Y:S02]  /*14b20*/  IMAD.IADD R3, R3, 0x1, R5 ;  /* 0x0000000103037824 */ /* 0x000fe400078e0205 */
[----:B--2---:R-:W-:Y:S01]  /*14b30*/  IMAD.SHL.U32 R21, R21, 0x10, RZ ;  /* 0x0000001015157824 */ /* 0x004fe200078e00ff */
[----:B---3--:R-:W-:-:S04]  /*14b40*/  LOP3.LUT R20, R20, 0x7f, RZ, 0xc0, !PT ;  /* 0x0000007f14147812 */ /* 0x008fc800078ec0ff */
[----:B------:R-:W-:Y:S02]  /*14b50*/  LOP3.LUT R21, R21, 0x70, RZ, 0xc0, !PT ;  /* 0x0000007015157812 */ /* 0x000fe400078ec0ff */
[----:B------:R-:W-:-:S04]  /*14b60*/  SHF.R.U32.HI R20, RZ, 0x3, R20 ;  /* 0x00000003ff147819 */ /* 0x000fc80000011614 */
[----:B------:R-:W-:Y:S02]  /*14b70*/  LOP3.LUT R20, R20, R21, RZ, 0xfc, !PT ;  /* 0x0000001514147212 */ /* 0x000fe400078efcff */
[----:B------:R2:W5:Y:S03]  /*14b80*/  LDL R21, [R1] ;  /* 0x0000000001157983 */ /* 0x0005660000100800 */
[----:B------:R-:W-:-:S04]  /*14b90*/  IMAD.IADD R6, R20, 0x1, R27 ;  /* 0x0000000114067824 */ /* 0x000fc800078e021b */
[----:B----4-:R-:W-:-:S04]  /*14ba0*/  @P6 IMAD.HI.U32 R0, R6, R0, RZ ;  /* 0x0000000006006227 */ /* 0x010fc800078e00ff */
        /* <DEDUP_REMOVED lines=13> */
[----:B------:R-:W-:-:S03]  /*14c80*/  LEA R0, P0, R4, UR8, 0x1 ;  /* 0x0000000804007c11 */ /* 0x000fc6000f8008ff */
[----:B------:R-:W-:-:S05]  /*14c90*/  IMAD.IADD R5, R5, 0x1, R7 ;  /* 0x0000000105057824 */ /* 0x000fca00078e0207 */
[----:B------:R-:W-:Y:S02]  /*14ca0*/  LEA.HI.X R4, R4, UR9, R5, 0x1, P0 ;  /* 0x0000000904047c11 */ /* 0x000fe400080f0c05 */
[----:B------:R-:W1:Y:S01]  /*14cb0*/  @P6 LDC R5, c[0x0][0x450] ;  /* 0x00011400ff056b82 */ /* 0x000e620000000800 */
[----:B------:R-:W-:-:S04]  /*14cc0*/  VIADD R7, R6, 0x80 ;  /* 0x0000008006077836 */ /* 0x000fc80000000000 */
[----:B0-----:R-:W-:-:S04]  /*14cd0*/  @P6 IMAD.HI.U32 R8, R7, R8, RZ ;  /* 0x0000000807086227 */ /* 0x001fc800078e00ff */
[----:B------:R-:W-:Y:S01]  /*14ce0*/  IMAD.MOV.U32 R6, RZ, RZ, R7 ;  /* 0x000000ffff067224 */ /* 0x000fe200078e0007 */
[----:B------:R-:W0:Y:S01]  /*14cf0*/  S2R R20, SR_TID.X ;  /* 0x0000000000147919 */ /* 0x000e220000002100 */
[----:B-1----:R-:W-:-:S05]  /*14d00*/  @P6 SHF.R.U32.HI R6, RZ, R5, R8 ;  /* 0x00000005ff066219 */ /* 0x002fca0000011608 */
        /* <DEDUP_REMOVED lines=16> */
[----:B0-----:R-:W-:Y:S02]  /*14e10*/  LOP3.LUT R20, R20, 0x7f, RZ, 0xc0, !PT ;  /* 0x0000007f14147812 */ /* 0x001fe400078ec0ff */
[----:B------:R-:W-:Y:S02]  /*14e20*/  LEA.HI.X R2, R2, UR9, R6, 0x1, P1 ;  /* 0x0000000902027c11 */ /* 0x000fe400088f0c06 */
[----:B------:R-:W-:Y:S01]  /*14e30*/  SHF.R.U32.HI R20, RZ, 0x3, R20 ;  /* 0x00000003ff147819 */ /* 0x000fe20000011614 */
[----:B--2---:R-:W-:Y:S06]  /*14e40*/  BRA.DIV UR4, `(.L_x_1365) ;  /* 0x0000004204c47947 */ /* 0x004fec000b800000 */
[----:B------:R-:W0:Y:S01]  /*14e50*/  SHFL.IDX PT, R7, R0, RZ, 0x181f ;  /* 0x00181fff00077589 */ /* 0x000e2200000e0000 */
[----:B-----5:R-:W-:Y:S02]  /*14e60*/  IMAD R3, R21, R9, RZ ;  /* 0x0000000915037224 */ /* 0x020fe400078e02ff */
[----:B------:R-:W-:Y:S01]  /*14e70*/  IMAD.IADD R27, R20, 0x1, R27 ;  /* 0x00000001141b7824 */ /* 0x000fe200078e021b */
        /* <DEDUP_REMOVED lines=103> */
.L_x_1466:
[----:B------:R-:W-:-:S05]  /*154f0*/  VIADD R27, R27, 0xb0 ;  /* 0x000000b01b1b7836 */ /* 0x000fca0000000000 */
        /* <DEDUP_REMOVED lines=9> */
.L_x_1366:
        /* <DEDUP_REMOVED lines=14> */
[----:B------:R-:W2:Y:S01]  /*15670*/  LDL.LU R4, [R1+0x28] ;  /* 0x0000280001047983 */ /* 0x000ea20000300800 */
[----:B------:R1:W-:Y:S03]  /*15680*/  SYNCS.ARRIVE.TRANS64.A1T0 RZ, [R22+URZ+0x16800], RZ ;  /* 0x016800ff16ff79a7 */ /* 0x0003e6000810003f */
[----:B0-----:R-:W3:Y:S01]  /*15690*/  LDL R2, [R1+0x10] ;  /* 0x0000100001027983 */ /* 0x001ee20000100800 */
[----:B------:R-:W-:Y:S01]  /*156a0*/  BSSY B0, `(.L_x_1367) ;  /* 0x0000005000007945 */ /* 0x000fe20003800000 */
[----:B------:R-:W0:Y:S01]  /*156b0*/  SYNCS.PHASECHK.TRANS64.TRYWAIT P0, [R22+URZ+0x16820], R3 ;  /* 0x01682003160075a7 */ /* 0x000e22000800017f */
[----:B--2---:R-:W-:-:S05]  /*156c0*/  VIADD R7, R4, 0xfffffffe ;  /* 0xfffffffe04077836 */ /* 0x004fca0000000000 */
[----:B---3--:R-:W-:Y:S01]  /*156d0*/  ISETP.GE.AND P1, PT, R7, R2, PT ;  /* 0x000000020700720c */ /* 0x008fe20003f26270 */
[----:B01----:R-:W-:-:S12]  /*156e0*/  @!P0 BRA `(.L_x_1368) ;  /* 0x0000004800808947 */ /* 0x003fd80003800000 */
.L_x_1467:
[----:B------:R-:W-:Y:S05]  /*156f0*/  BSYNC B0 ;  /* 0x0000000000007941 */ /* 0x000fea0003800000 */
.L_x_1367:
[----:B------:R-:W-:Y:S04]  /*15700*/  BSSY B0, `(.L_x_1369) ;  /* 0x00000ff000007945 */ /* 0x000fe80003800000 */
[----:B------:R-:W-:Y:S05]  /*15710*/  @!P1 BRA `(.L_x_1370) ;  /* 0x0000000c00f49947 */ /* 0x000fea0003800000 */
[----:B------:R1:W-:Y:S01]  /*15720*/  STL [R1], R26 ;  /* 0x0000001a01007387 */ /* 0x0003e20000100800 */
[----:B------:R-:W-:Y:S01]  /*15730*/  ULDC UR4, c[0x0][0x2f4] ;  /* 0x0000bd0000047ab9 */ /* 0x000fe20000000800 */
[----:B------:R-:W-:Y:S01]  /*15740*/  IMAD.MOV.U32 R6, RZ, RZ, R25 ;  /* 0x000000ffff067224 */ /* 0x000fe200078e0019 */
[----:B------:R-:W-:Y:S01]  /*15750*/  ISETP.GE.AND P1, PT, R29, UR4, PT ;  /* 0x000000041d007c0c */ /* 0x000fe2000bf26270 */
[----:B------:R-:W-:-:S12]  /*15760*/  IMAD.MOV.U32 R20, RZ, RZ, R28 ;  /* 0x000000ffff147224 */ /* 0x000fd800078e001c */
.L_x_1383:
[----:B------:R-:W2:Y:S01]  /*15770*/  LDL R9, [R1+0x14] ;  /* 0x0000140001097983 */ /* 0x000ea20000100800 */
[----:B0-----:R-:W0:Y:S03]  /*15780*/  LDC R3, c[0x0][0x430] ;  /* 0x00010c00ff037b82 */ /* 0x001e260000000800 */
[----:B------:R-:W3:Y:S04]  /*15790*/  LDL R8, [R1+0x18] ;  /* 0x0000180001087983 */ /* 0x000ee80000100800 */
[----:B------:R-:W4:Y:S01]  /*157a0*/  LDL R5, [R1+0x4] ;  /* 0x0000040001057983 */ /* 0x000f220000100800 */
[----:B------:R-:W5:Y:S01]  /*157b0*/  S2R R2, SR_TID.X ;  /* 0x0000000000027919 */ /* 0x000f620000002100 */
[----:B0-----:R-:W-:-:S13]  /*157c0*/  ISETP.NE.AND P0, PT, R3, 0x1, PT ;  /* 0x000000010300780c */ /* 0x001fda0003f05270 */
[----:B------:R-:W0:Y:S01]  /*157d0*/  @P0 LDC R4, c[0x0][0x434] ;  /* 0x00010d00ff040b82 */ /* 0x000e220000000800 */
[----:B-----5:R-:W-:-:S04]  /*157e0*/  LOP3.LUT R0, R2, 0x7f, RZ, 0xc0, !PT ;  /* 0x0000007f02007812 */ /* 0x020fc800078ec0ff */
[----:B------:R-:W-:-:S03]  /*157f0*/  SHF.R.U32.HI R3, RZ, 0x3, R0 ;  /* 0x00000003ff037819 */ /* 0x000fc60000011600 */
[----:B------:R-:W5:Y:S01]  /*15800*/  @P0 LDC R0, c[0x0][0x438] ;  /* 0x00010e00ff000b82 */ /* 0x000f620000000800 */
[----:B------:R-:W-:Y:S02]  /*15810*/  IMAD.SHL.U32 R2, R2, 0x10, RZ ;  /* 0x0000001002027824 */ /* 0x000fe400078e00ff */
[----:B------:R-:W-:-:S03]  /*15820*/  IMAD R3, R7, 0x80, R3 ;  /* 0x0000008007037824 */ /* 0x000fc600078e0203 */
[----:B------:R-:W-:Y:S01]  /*15830*/  LOP3.LUT R2, R2, 0x70, RZ, 0xc0, !PT ;  /* 0x0000007002027812 */ /* 0x000fe200078ec0ff */
[----:B------:R-:W-:Y:S05]  /*15840*/  YIELD ;  /* 0x0000000000007946 */ /* 0x000fea0003800000 */
[----:B------:R-:W-:Y:S01]  /*15850*/  ULDC UR4, c[0x0][0x430] ;  /* 0x00010c0000047ab9 */ /* 0x000fe20000000800 */
[----:B--2---:R-:W-:-:S05]  /*15860*/  IADD3 R3, R2, R3, R9 ;  /* 0x0000000302037210 */ /* 0x004fca0007ffe009 */
[----:B0-----:R-:W-:-:S04]  /*15870*/  @P0 IMAD.HI.U32 R4, R3, R4, RZ ;  /* 0x0000000403040227 */ /* 0x001fc800078e00ff */
[----:B------:R-:W-:Y:S01]  /*15880*/  IMAD.MOV.U32 R2, RZ, RZ, R3 ;  /* 0x000000ffff027224 */ /* 0x000fe200078e0003 */
[----:B-----5:R-:W-:-:S05]  /*15890*/  @P0 SHF.R.U32.HI R2, RZ, R0, R4 ;  /* 0x00000000ff020219 */ /* 0x020fca0000011604 */
[----:B------:R-:W-:-:S04]  /*158a0*/  IMAD.MOV R0, RZ, RZ, -R2 ;  /* 0x000000ffff007224 */ /* 0x000fc800078e0a02 */
[----:B------:R-:W-:Y:S01]  /*158b0*/  IMAD R0, R0, UR4, R3 ;  /* 0x0000000400007c24 */ /* 0x000fe2000f8e0203 */
[----:B------:R-:W-:Y:S01]  /*158c0*/  ULDC.64 UR4, c[0x0][0x428] ;  /* 0x00010a0000047ab9 */ /* 0x000fe20000000a00 */
        /* <DEDUP_REMOVED lines=9> */
[----:B------:R-:W-:Y:S02]  /*15960*/  IMAD.U32 R8, RZ, RZ, UR37 ;  /* 0x00000025ff087e24 */ /* 0x000fe4000f8e00ff */
[----:B------:R-:W-:-:S03]  /*15970*/  VIADD R25, R6, 0x1 ;  /* 0x0000000106197836 */ /* 0x000fc60000000000 */
[----:B------:R-:W-:Y:S02]  /*15980*/  ISETP.NE.AND P2, PT, R8, 0x3, PT ;  /* 0x000000030800780c */ /* 0x000fe40003f45270 */
[----:B------:R-:W-:-:S04]  /*15990*/  ISETP.NE.AND P0, PT, R25, 0x2, PT ;  /* 0x000000021900780c */ /* 0x000fc80003f05270 */
[----:B------:R-:W-:Y:S01]  /*159a0*/  SEL R28, RZ, 0x1, P0 ;  /* 0x00000001ff1c7807 */ /* 0x000fe20000000000 */
[----:B-1----:R-:W-:Y:S01]  /*159b0*/  IMAD.MOV.U32 R26, RZ, RZ, R7 ;  /* 0x000000ffff1a7224 */ /* 0x002fe200078e0007 */
[----:B------:R-:W-:Y:S02]  /*159c0*/  SEL R25, R25, RZ, P0 ;  /* 0x000000ff19197207 */ /* 0x000fe40000000000 */
[----:B------:R-:W-:Y:S02]  /*159d0*/  LOP3.LUT R28, R20, R28, RZ, 0x3c, !PT ;  /* 0x0000001c141c7212 */ /* 0x000fe400078e3cff */
[----:B--2---:R-:W-:Y:S01]  /*159e0*/  SHF.R.S32.HI R27, RZ, 0x1f, R4 ;  /* 0x0000001fff1b7819 */ /* 0x004fe20000011404 */
[----:B------:R-:W-:Y:S06]  /*159f0*/  @!P2 BRA `(.L_x_1371) ;  /* 0x000000000004a947 */ /* 0x000fec0003800000 */
[----:B------:R-:W-:Y:S01]  /*15a00*/  BPT.TRAP 0x1 ;  /* 0x000000040000795c */ /* 0x000fe20000300000 */
.L_x_1371:
[----:B------:R-:W-:Y:S01]  /*15a10*/  IMAD R5, R25, 0x8, R22 ;  /* 0x0000000819057824 */ /* 0x000fe200078e0216 */
[----:B------:R-:W-:Y:S01]  /*15a20*/  SHF.L.U32 R2, R28, 0x1f, RZ ;  /* 0x0000001f1c027819 */ /* 0x000fe200000006ff */
[----:B------:R-:W-:Y:S03]  /*15a30*/  BSSY B1, `(.L_x_1372) ;  /* 0x0000003000017945 */ /* 0x000fe60003800000 */
[----:B------:R-:W0:Y:S02]  /*15a40*/  SYNCS.PHASECHK.TRANS64.TRYWAIT P0, [R5+URZ+0x16840], R2 ;  /* 0x01684002050075a7 */ /* 0x000e24000800017f */
[----:B0-----:R-:W-:Y:S05]  /*15a50*/  @!P0 BRA `(.L_x_1373) ;  /* 0x0000004400b88947 */ /* 0x001fea0003800000 */
.L_x_1468:
[----:B------:R-:W-:Y:S05]  /*15a60*/  BSYNC B1 ;  /* 0x0000000000017941 */ /* 0x000fea0003800000 */
.L_x_1372:
[----:B------:R-:W1:Y:S01]  /*15a70*/  S2R R8, SR_TID.X ;  /* 0x0000000000087919 */ /* 0x000e620000002100 */
[----:B------:R-:W-:Y:S01]  /*15a80*/  SHF.R.S32.HI R21, RZ, 0x1f, R0 ;  /* 0x0000001fff157819 */ /* 0x000fe20000011400 */
[----:B------:R-:W-:Y:S01]  /*15a90*/  ULDC.64 UR4, c[0x0][0x300] ;  /* 0x0000c00000047ab9 */ /* 0x000fe20000000a00 */
[----:B------:R-:W-:Y:S01]  /*15aa0*/  ULDC.64 UR6, c[0x0][0x2e8] ;  /* 0x0000ba0000067ab9 */ /* 0x000fe20000000a00 */
[----:B0-----:R-:W-:Y:S01]  /*15ab0*/  IMAD.WIDE.U32 R2, R0, UR4, RZ ;  /* 0x0000000400027c25 */ /* 0x001fe2000f8e00ff */
[----:B------:R-:W-:-:S03]  /*15ac0*/  LOP3.LUT P2, RZ, R23, 0x1, RZ, 0xc0, !PT ;  /* 0x0000000117ff7812 */ /* 0x000fc6000784c0ff */
        /* <DEDUP_REMOVED lines=9> */
[----:B-1----:R-:W-:Y:S02]  /*15b60*/  IMAD.SHL.U32 R9, R8, 0x8, RZ ;  /* 0x0000000808097824 */ /* 0x002fe400078e00ff */
[----:B------:R-:W-:Y:S01]  /*15b70*/  IMAD.WIDE.U32 R2, R24, UR4, R2 ;  /* 0x0000000418027c25 */ /* 0x000fe2000f8e0002 */
[----:B------:R-:W-:Y:S02]  /*15b80*/  UMOV UR4, 0xffffffff ;  /* 0xffffffff00047882 */ /* 0x000fe40000000000 */
[----:B------:R-:W-:Y:S01]  /*15b90*/  LOP3.LUT R9, R9, 0x1f8, RZ, 0xc0, !PT ;  /* 0x000001f809097812 */ /* 0x000fe200078ec0ff */
[----:B------:R-:W-:Y:S02]  /*15ba0*/  IMAD.SHL.U32 R11, R8, 0x8, RZ ;  /* 0x00000008080b7824 */ /* 0x000fe400078e00ff */
[----:B------:R-:W-:Y:S01]  /*15bb0*/  IMAD R10, R24, UR5, R3 ;  /* 0x00000005180a7c24 */ /* 0x000fe2000f8e0203 */
[----:B------:R-:W-:-:S02]  /*15bc0*/  LOP3.LUT R9, R9, 0x38, R8, 0x78, !PT ;  /* 0x0000003809097812 */ /* 0x000fc400078e7808 */
[C---:B------:R-:W-:Y:S02]  /*15bd0*/  LEA R8, P0, R2.reuse, UR6, 0x1 ;  /* 0x0000000602087c11 */ /* 0x040fe4000f8008ff */
[----:B------:R-:W-:Y:S02]  /*15be0*/  LOP3.LUT R9, R9, 0x200, R11, 0xf8, !PT ;  /* 0x0000020009097812 */ /* 0x000fe400078ef80b */
[----:B------:R-:W-:-:S03]  /*15bf0*/  LEA.HI.X R10, R2, UR7, R10, 0x1, P0 ;  /* 0x00000007020a7c11 */ /* 0x000fc600080f0c0a */
[----:B------:R-:W-:Y:S01]  /*15c00*/  IMAD R9, R25, 0x2000, R9 ;  /* 0x0000200019097824 */ /* 0x000fe200078e0209 */
[----:B------:R-:W-:Y:S06]  /*15c10*/  BRA.DIV UR4, `(.L_x_1374) ;  /* 0x00000046045c7947 */ /* 0x000fec000b800000 */
        /* <DEDUP_REMOVED lines=40> */
.L_x_1486:
        /* <DEDUP_REMOVED lines=8> */
.L_x_1375:
        /* <DEDUP_REMOVED lines=11> */
.L_x_1376:
[----:B------:R1:W-:Y:S01]  /*15fd0*/  SYNCS.ARRIVE.TRANS64.A1T0 RZ, [R5+URZ+0x16830], RZ ;  /* 0x016830ff05ff79a7 */ /* 0x0003e2000810003f */
[----:B------:R-:W-:Y:S05]  /*15fe0*/  @!P3 BRA `(.L_x_1377) ;  /* 0x000000000004b947 */ /* 0x000fea0003800000 */
[----:B------:R-:W-:Y:S01]  /*15ff0*/  BPT.TRAP 0x1 ;  /* 0x000000040000795c */ /* 0x000fe20000300000 */
.L_x_1377:
[----:B------:R-:W-:Y:S01]  /*16000*/  SHF.L.U32 R2, R20, 0x1f, RZ ;  /* 0x0000001f14027819 */ /* 0x000fe200000006ff */
[----:B-1----:R-:W-:Y:S01]  /*16010*/  IMAD R5, R6, 0x8, R22 ;  /* 0x0000000806057824 */ /* 0x002fe200078e0216 */
[----:B------:R-:W-:Y:S03]  /*16020*/  BSSY B1, `(.L_x_1378) ;  /* 0x0000003000017945 */ /* 0x000fe60003800000 */
[----:B------:R-:W1:Y:S02]  /*16030*/  SYNCS.PHASECHK.TRANS64.TRYWAIT P0, [R5+URZ+0x16860], R2 ;  /* 0x01686002050075a7 */ /* 0x000e64000800017f */
[----:B-1----:R-:W-:Y:S05]  /*16040*/  @!P0 BRA `(.L_x_1379) ;  /* 0x0000004800808947 */ /* 0x002fea0003800000 */
.L_x_1487:
[----:B------:R-:W-:Y:S05]  /*16050*/  BSYNC B1 ;  /* 0x0000000000017941 */ /* 0x000fea0003800000 */
.L_x_1378:
[----:B------:R-:W2:Y:S04]  /*16060*/  LDL R11, [R1+0xc] ;  /* 0x00000c00010b7983 */ /* 0x000ea80000100800 */
[----:B0-----:R-:W2:Y:S01]  /*16070*/  LDL.LU R8, [R1] ;  /* 0x0000000001087983 */ /* 0x001ea20000300800 */
        /* <DEDUP_REMOVED lines=59> */
.L_x_1505:
        /* <DEDUP_REMOVED lines=25> */
.L_x_1381:
        /* <DEDUP_REMOVED lines=11> */
.L_x_1382:
[----:B------:R-:W2:Y:S01]  /*16670*/  LDL R0, [R1+0x10] ;  /* 0x0000100001007983 */ /* 0x000ea20000100800 */
[----:B------:R3:W-:Y:S01]  /*16680*/  SYNCS.ARRIVE.TRANS64.A1T0 RZ, [R5+URZ+0x16850], RZ ;  /* 0x016850ff05ff79a7 */ /* 0x0007e2000810003f */
[C---:B------:R-:W-:Y:S02]  /*16690*/  VIADD R7, R26.reuse, 0xffffffff ;  /* 0xffffffff1a077836 */ /* 0x040fe40000000000 */
[----:B------:R3:W-:Y:S01]  /*166a0*/  STL [R1], R26 ;  /* 0x0000001a01007387 */ /* 0x0007e20000100800 */
[----:B------:R-:W-:Y:S02]  /*166b0*/  IMAD.MOV.U32 R6, RZ, RZ, R25 ;  /* 0x000000ffff067224 */ /* 0x000fe400078e0019 */
[----:B------:R-:W-:Y:S01]  /*166c0*/  IMAD.MOV.U32 R20, RZ, RZ, R28 ;  /* 0x000000ffff147224 */ /* 0x000fe200078e001c */
[----:B--2---:R-:W-:-:S13]  /*166d0*/  ISETP.GT.AND P0, PT, R26, R0, PT ;  /* 0x000000001a00720c */ /* 0x004fda0003f04270 */
[----:B---3--:R-:W-:Y:S05]  /*166e0*/  @P0 BRA `(.L_x_1383) ;  /* 0xfffffff000200947 */ /* 0x008fea000383ffff */
.L_x_1370:
[----:B------:R-:W-:Y:S05]  /*166f0*/  BSYNC B0 ;  /* 0x0000000000007941 */ /* 0x000fea0003800000 */
.L_x_1369:
[----:B------:R-:W1:Y:S01]  /*16700*/  S2R R0, SR_TID.X ;  /* 0x0000000000007919 */ /* 0x000e620000002100 */
[----:B------:R-:W-:Y:S01]  /*16710*/  BSSY B0, `(.L_x_1384) ;  /* 0x0000010000007945 */ /* 0x000fe20003800000 */
[----:B-1----:R-:W-:-:S04]  /*16720*/  LOP3.LUT R0, R0, 0x7f, RZ, 0xc0, !PT ;  /* 0x0000007f00007812 */ /* 0x002fc800078ec0ff */
[----:B------:R-:W-:-:S13]  /*16730*/  ISETP.NE.AND P0, PT, R0, RZ, PT ;  /* 0x000000ff0000720c */ /* 0x000fda0003f05270 */
[----:B------:R-:W-:Y:S05]  /*16740*/  @P0 BRA `(.L_x_1385) ;  /* 0x0000000000300947 */ /* 0x000fea0003800000 */
[----:B------:R-:W1:Y:S01]  /*16750*/  S2R R5, SR_LANEID ;  /* 0x0000000000057919 */ /* 0x000e620000000000 */
[----:B------:R-:W-:Y:S01]  /*16760*/  VOTEU.ANY UR4, UPT, PT ;  /* 0x0000000000047886 */ /* 0x000fe200038e0100 */
[----:B0-----:R-:W0:Y:S01]  /*16770*/  LDC.64 R2, c[0x0][0xc60] ;  /* 0x00031800ff027b82 */ /* 0x001e220000000a00 */
[----:B------:R-:W1:Y:S02]  /*16780*/  FLO.U32 R0, UR4 ;  /* 0x0000000400007d00 */ /* 0x000e6400080e0000 */
[----:B-1----:R-:W-:-:S06]  /*16790*/  ISETP.EQ.U32.AND P0, PT, R0, R5, PT ;  /* 0x000000050000720c */ /* 0x002fcc0003f02070 */
[----:B------:R-:W0:Y:S07]  /*167a0*/  POPC R5, UR4 ;  /* 0x0000000400057d09 */ /* 0x000e2e0008000000 */
[----:B0-----:R-:W2:Y:S01]  /*167b0*/  @P0 ATOMG.E.ADD.STRONG.GPU PT, R3, desc[UR54][R2.64], R5 ;  /* 0x00000005020309a8 */ /* 0x001ea200081ee1f6 */
[----:B------:R-:W0:Y:S02]  /*167c0*/  S2R R4, SR_LTMASK ;  /* 0x0000000000047919 */ /* 0x000e240000003900 */
[----:B0-----:R-:W-:-:S04]  /*167d0*/  LOP3.LUT R4, R4, UR4, RZ, 0xc0, !PT ;  /* 0x0000000404047c12 */ /* 0x001fc8000f8ec0ff */
[----:B------:R-:W0:Y:S01]  /*167e0*/  POPC R7, R4 ;  /* 0x0000000400077309 */ /* 0x000e220000000000 */
[----:B--2---:R-:W0:Y:S02]  /*167f0*/  SHFL.IDX PT, R0, R3, R0, 0x1f ;  /* 0x00001f0003007589 */ /* 0x004e2400000e0000 */
[----:B0-----:R-:W-:-:S07]  /*16800*/  IADD3 R16, R0, UR38, R7 ;  /* 0x0000002600107c10 */ /* 0x001fce000fffe007 */
.L_x_1385:
[----:B------:R-:W-:Y:S05]  /*16810*/  BSYNC B0 ;  /* 0x0000000000007941 */ /* 0x000fea0003800000 */
.L_x_1384:
[----:B------:R-:W-:-:S05]  /*16820*/  IMAD.U32 R0, RZ, RZ, UR37 ;  /* 0x00000025ff007e24 */ /* 0x000fca000f8e00ff */
[----:B------:R-:W-:-:S13]  /*16830*/  ISETP.NE.AND P0, PT, R0, 0x3, PT ;  /* 0x000000030000780c */ /* 0x000fda0003f05270 */
[----:B------:R-:W-:Y:S05]  /*16840*/  @!P0 BRA `(.L_x_1386) ;  /* 0x0000000000048947 */ /* 0x000fea0003800000 */
[----:B------:R-:W-:Y:S01]  /*16850*/  BPT.TRAP 0x1 ;  /* 0x000000040000795c */ /* 0x000fe20000300000 */
.L_x_1386:
[----:B------:R-:W2:Y:S01]  /*16860*/  LDL.LU R2, [R1+0xc] ;  /* 0x00000c0001027983 */ /* 0x000ea20000300800 */
[----:B------:R-:W-:Y:S01]  /*16870*/  IMAD R0, R25, 0x8, R22 ;  /* 0x0000000819007824 */ /* 0x000fe200078e0216 */
[----:B0-----:R-:W-:Y:S01]  /*16880*/  SHF.L.U32 R3, R28, 0x1f, RZ ;  /* 0x0000001f1c037819 */ /* 0x001fe200000006ff */
[----:B------:R-:W-:Y:S03]  /*16890*/  BSSY B0, `(.L_x_1387) ;  /* 0x0000004000007945 */ /* 0x000fe60003800000 */
[----:B------:R-:W0:Y:S01]  /*168a0*/  SYNCS.PHASECHK.TRANS64.TRYWAIT P0, [R0+URZ+0x16860], R3 ;  /* 0x01686003000075a7 */ /* 0x000e22000800017f */
[----:B--2---:R-:W-:Y:S01]  /*168b0*/  IMAD R6, R26, -0x80, R2 ;  /* 0xffffff801a067824 */ /* 0x004fe200078e0202 */
[----:B0-----:R-:W-:Y:S06]  /*168c0*/  @!P0 BRA `(.L_x_1388) ;  /* 0x0000004800bc8947 */ /* 0x001fec0003800000 */
.L_x_1506:
[----:B------:R-:W-:Y:S05]  /*168d0*/  BSYNC B0 ;  /* 0x0000000000007941 */ /* 0x000fea0003800000 */
.L_x_1387:
[----:B------:R-:W1:Y:S01]  /*168e0*/  S2R R7, SR_TID.X ;  /* 0x0000000000077919 */ /* 0x000e620000002100 */
[----:B------:R-:W-:Y:S02]  /*168f0*/  ULDC UR4, c[0x0][0x2f4] ;  /* 0x0000bd0000047ab9 */ /* 0x000fe40000000800 */
[----:B------:R-:W-:Y:S01]  /*16900*/  ISETP.GE.AND P0, PT, R29, UR4, PT ;  /* 0x000000041d007c0c */ /* 0x000fe2000bf06270 */
[----:B------:R-:W-:Y:S01]  /*16910*/  UMOV UR4, 0xffffffff ;  /* 0xffffffff00047882 */ /* 0x000fe20000000000 */
[C---:B-1----:R-:W-:Y:S01]  /*16920*/  IMAD.SHL.U32 R2, R7.reuse, 0x8, RZ ;  /* 0x0000000807027824 */ /* 0x042fe200078e00ff */
[C---:B------:R-:W-:Y:S01]  /*16930*/  LOP3.LUT R5, R7.reuse, 0x7f, RZ, 0xc0, !PT ;  /* 0x0000007f07057812 */ /* 0x040fe200078ec0ff */
[----:B------:R-:W-:-:S03]  /*16940*/  IMAD.SHL.U32 R4, R7, 0x8, RZ ;  /* 0x0000000807047824 */ /* 0x000fc600078e00ff */
[----:B------:R-:W-:Y:S02]  /*16950*/  LOP3.LUT R2, R2, 0x1f8, RZ, 0xc0, !PT ;  /* 0x000001f802027812 */ /* 0x000fe400078ec0ff */
[----:B------:R-:W-:Y:S02]  /*16960*/  SHF.R.U32.HI R5, RZ, 0x3, R5 ;  /* 0x00000003ff057819 */ /* 0x000fe40000011605 */
        /* <DEDUP_REMOVED lines=9> */
[----:B0-----:R-:W0:Y:S04]  /*16a00*/  SHFL.IDX PT, R3, R18, RZ, 0x181f ;  /* 0x00181fff12037589 */ /* 0x001e2800000e0000 */
[----:B------:R-:W2:Y:S04]  /*16a10*/  SHFL.IDX PT, R9, R17, 0x1, 0x181f ;  /* 0x00381f0011097f89 */ /* 0x000ea800000e0000 */
[----:B------:R-:W3:Y:S04]  /*16a20*/  SHFL.IDX PT, R7, R18, 0x1, 0x181f ;  /* 0x00381f0012077f89 */ /* 0x000ee800000e0000 */
[----:B------:R-:W4:Y:S04]  /*16a30*/  SHFL.IDX PT, R10, R17, 0x2, 0x181f ;  /* 0x00581f00110a7f89 */ /* 0x000f2800000e0000 */
[----:B------:R-:W5:Y:S01]  /*16a40*/  SHFL.IDX PT, R8, R18, 0x2, 0x181f ;  /* 0x00581f0012087f89 */ /* 0x000f6200000e0000 */
[----:B-1----:R-:W-:-:S03]  /*16a50*/  IADD3 R2, P2, R14, R5, RZ ;  /* 0x000000050e027210 */ /* 0x002fc60007f5e0ff */
[----:B------:R-:W-:Y:S02]  /*16a60*/  SHFL.IDX PT, R14, R17, 0x6, 0x181f ;  /* 0x00d81f00110e7f89 */ /* 0x000fe400000e0000 */
[----:B0-----:R-:W-:-:S05]  /*16a70*/  IMAD.X R3, RZ, RZ, R3, P2 ;  /* 0x000000ffff037224 */ /* 0x001fca00010e0603 */
        /* <DEDUP_REMOVED lines=20> */
[----:B--2---:R-:W-:-:S05]  /*16bc0*/  IADD3 R2, P2, R10, R5, RZ ;  /* 0x000000050a027210 */ /* 0x004fca0007f5e0ff */
[----:B---3--:R-:W-:Y:S02]  /*16bd0*/  IMAD.X R3, RZ, RZ, R8, P2 ;  /* 0x000000ffff037224 */ /* 0x008fe400010e0608 */
[----:B------:R-:W2:Y:S04]  /*16be0*/  SHFL.IDX PT, R8, R18, 0x6, 0x181f ;  /* 0x00d81f0012087f89 */ /* 0x000ea800000e0000 */
[----:B------:R0:W-:Y:S01]  /*16bf0*/  LDGSTS.E.BYPASS.LTC128B.128 [R4+0x2400], desc[UR54][R2.64], !P1 ;  /* 0x0240000002047fae */ /* 0x0001e2000c901d76 */
[----:B------:R-:W-:-:S03]  /*16c00*/  ISETP.LT.OR P1, PT, R6, 0x51, P0 ;  /* 0x000000510600780c */ /* 0x000fc60000721670 */
[----:B------:R-:W3:Y:S01]  /*16c10*/  SHFL.IDX PT, R18, R18, 0x7, 0x181f ;  /* 0x00f81f0012127f89 */ /* 0x000ee200000e0000 */
[----:B0-----:R-:W-:-:S05]  /*16c20*/  IADD3 R2, P2, R9, R5, RZ ;  /* 0x0000000509027210 */ /* 0x001fca0007f5e0ff */
[----:B-1----:R-:W-:-:S05]  /*16c30*/  IMAD.X R3, RZ, RZ, R7, P2 ;  /* 0x000000ffff037224 */ /* 0x002fca00010e0607 */
[----:B------:R0:W-:Y:S01]  /*16c40*/  LDGSTS.E.BYPASS.LTC128B.128 [R4+0x2c00], desc[UR54][R2.64], !P1 ;  /* 0x02c0000002047fae */ /* 0x0001e2000c901d76 */
[----:B------:R-:W-:Y:S02]  /*16c50*/  ISETP.LT.OR P1, PT, R6, 0x61, P0 ;  /* 0x000000610600780c */ /* 0x000fe40000721670 */
[----:B0-----:R-:W-:Y:S02]  /*16c60*/  IADD3 R2, P2, R14, R5, RZ ;  /* 0x000000050e027210 */ /* 0x001fe40007f5e0ff */
[----:B------:R0:W1:Y:S03]  /*16c70*/  SHFL.IDX PT, R14, R17, 0x7, 0x181f ;  /* 0x00f81f00110e7f89 */ /* 0x00006600000e0000 */
[----:B--2---:R-:W-:-:S06]  /*16c80*/  IMAD.X R3, RZ, RZ, R8, P2 ;  /* 0x000000ffff037224 */ /* 0x004fcc00010e0608 */
[----:B---3--:R0:W-:Y:S02]  /*16c90*/  LDGSTS.E.BYPASS.LTC128B.128 [R4+0x3400], desc[UR54][R2.64], !P1 ;  /* 0x0340000002047fae */ /* 0x0081e4000c901d76 */
.L_x_1524:
[----:B------:R-:W-:Y:S02]  /*16ca0*/  ISETP.LT.OR P0, PT, R6, 0x71, P0 ;  /* 0x000000710600780c */ /* 0x000fe40000701670 */
[----:B01----:R-:W-:-:S05]  /*16cb0*/  IADD3 R2, P1, R14, R5, RZ ;  /* 0x000000050e027210 */ /* 0x003fca0007f3e0ff */
[----:B------:R-:W-:-:S06]  /*16cc0*/  IMAD.X R3, RZ, RZ, R18, P1 ;  /* 0x000000ffff037224 */ /* 0x000fcc00008e0612 */
[----:B------:R-:W-:Y:S01]  /*16cd0*/  @!PT LDS RZ, [RZ] ;  /* 0x00000000fffff984 */ /* 0x000fe20000000800 */
[----:B------:R-:W-:Y:S01]  /*16ce0*/  @!PT LDS RZ, [RZ] ;  /* 0x00000000fffff984 */ /* 0x000fe20000000800 */
[----:B------:R-:W-:Y:S01]  /*16cf0*/  @!PT LDS RZ, [RZ] ;  /* 0x00000000fffff984 */ /* 0x000fe20000000800 */
[----:B------:R0:W-:Y:S01]  /*16d00*/  LDGSTS.E.BYPASS.LTC128B.128 [R4+0x3c00], desc[UR54][R2.64], !P0 ;  /* 0x03c0000002047fae */ /* 0x0001e2000c101d76 */
[----:B------:R-:W-:Y:S01]  /*16d10*/  PLOP3.LUT P0, PT, PT, PT, PT, 0x80, 0x0 ;  /* 0x000000000000781c */ /* 0x000fe20003f0f070 */
[----:B------:R-:W-:-:S12]  /*16d20*/  NOP ;  /* 0x0000000000007918 */ /* 0x000fd80000000000 */
.L_x_1390:
        /* <DEDUP_REMOVED lines=11> */
.L_x_1391:
[----:B------:R0:W-:Y:S01]  /*16de0*/  SYNCS.ARRIVE.TRANS64.A1T0 RZ, [R0+URZ+0x16850], RZ ;  /* 0x016850ff00ff79a7 */ /* 0x0001e2000810003f */
[----:B------:R-:W-:-:S05]  /*16df0*/  VIADD R25, R25, 0x1 ;  /* 0x0000000119197836 */ /* 0x000fca0000000000 */
[----:B------:R-:W-:-:S04]  /*16e00*/  ISETP.NE.AND P0, PT, R25, 0x2, PT ;  /* 0x000000021900780c */ /* 0x000fc80003f05270 */
[----:B------:R-:W-:Y:S02]  /*16e10*/  SEL R3, RZ, 0x1, P0 ;  /* 0x00000001ff037807 */ /* 0x000fe40000000000 */
[----:B------:R-:W-:Y:S02]  /*16e20*/  SEL R25, R25, RZ, P0 ;  /* 0x000000ff19197207 */ /* 0x000fe40000000000 */
[----:B0-----:R-:W-:-:S07]  /*16e30*/  LOP3.LUT R28, R28, R3, RZ, 0x3c, !PT ;  /* 0x000000031c1c7212 */ /* 0x001fce00078e3cff */
.L_x_1350:
[----:B------:R-:W-:Y:S05]  /*16e40*/  BSYNC B7 ;  /* 0x0000000000077941 */ /* 0x000fea0003800000 */
.L_x_1348:
[----:B------:R-:W-:-:S13]  /*16e50*/  LOP3.LUT P0, RZ, R23, 0x20, RZ, 0xc0, !PT ;  /* 0x0000002017ff7812 */ /* 0x000fda000780c0ff */
[----:B------:R-:W-:Y:S05]  /*16e60*/  @!P0 BRA `(.L_x_1392) ;  /* 0x0000000000248947 */ /* 0x000fea0003800000 */
[----:B------:R-:W-:Y:S05]  /*16e70*/  WARPSYNC.ALL ;  /* 0x0000000000007948 */ /* 0x000fea0003800000 */
[----:B------:R-:W0:Y:S08]  /*16e80*/  S2UR UR5, SR_CgaCtaId ;  /* 0x00000000000579c3 */ /* 0x000e300000008800 */
[----:B------:R-:W-:Y:S06]  /*16e90*/  BAR.SYNC.DEFER_BLOCKING 0x5, 0x200 ;  /* 0x0148000000007b1d */ /* 0x000fec0000010000 */
[----:B------:R-:W-:-:S02]  /*16ea0*/  UMOV UR4, 0x400 ;  /* 0x0000040000047882 */ /* 0x000fc40000000000 */
[----:B0-----:R-:W-:-:S06]  /*16eb0*/  ULEA UR4, UR5, UR4, 0x18 ;  /* 0x0000000405047291 */ /* 0x001fcc000f8ec03f */
[----:B------:R-:W-:-:S05]  /*16ec0*/  IMAD.U32 R22, RZ, RZ, UR4 ;  /* 0x00000004ff167e24 */ /* 0x000fca000f8e00ff */
[----:B------:R1:W2:Y:S01]  /*16ed0*/  LDS.128 R16, [R22+0x168d0] ;  /* 0x0168d00016107984 */ /* 0x0002a20000000c00 */
[----:B------:R-:W-:Y:S06]  /*16ee0*/  BAR.ARV 0x4, 0x200 ;  /* 0x0108000000007b1d */ /* 0x000fec0000002000 */
[----:B------:R-:W-:Y:S05]  /*16ef0*/  BRA `(.L_x_1393) ;  /* 0x0000000c00d47947 */ /* 0x000fea0003800000 */
.L_x_1392:
        /* <DEDUP_REMOVED lines=42> */
[----:B------:R0:W1:Y:S02]  /*171a0*/  SHFL.IDX PT, R14, R2, 0x1f, 0x1f ;  /* 0x03e01f00020e7f89 */ /* 0x00006400000e0000 */
.L_x_1534:
[----:B------:R-:W-:Y:S02]  /*171b0*/  ULDC UR4, c[0x0][0xc38] ;  /* 0x00030e0000047ab9 */ /* 0x000fe40000000800 */
[----:B------:R-:W-:-:S04]  /*171c0*/  IMAD.U32 R4, RZ, RZ, UR4 ;  /* 0x00000004ff047e24 */ /* 0x000fc8000f8e00ff */
[----:B-1----:R-:W-:-:S04]  /*171d0*/  IMAD R3, R14, R4, RZ ;  /* 0x000000040e037224 */ /* 0x002fc800078e02ff */
[----:B------:R-:W-:-:S05]  /*171e0*/  IMAD.IADD R6, R6, 0x1, R3 ;  /* 0x0000000106067824 */ /* 0x000fca00078e0203 */
[----:B------:R-:W-:-:S13]  /*171f0*/  ISETP.GT.AND P6, PT, R6, R0, PT ;  /* 0x000000000600720c */ /* 0x000fda0003fc4270 */
[----:B------:R-:W-:Y:S05]  /*17200*/  @P6 BRA `(.L_x_1395) ;  /* 0x0000000000a46947 */ /* 0x000fea0003800000 */
.L_x_1398:
[----:B0-----:R-:W0:Y:S01]  /*17210*/  LDC R2, c[0x0][0xc3c] ;  /* 0x00030f00ff027b82 */ /* 0x001e220000000800 */
[----:B------:R-:W-:-:S05]  /*17220*/  VIADD R19, R19, 0x1f ;  /* 0x0000001f13137836 */ /* 0x000fca0000000000 */
[----:B0-----:R-:W-:-:S13]  /*17230*/  ISETP.GE.AND P6, PT, R19, R2, PT ;  /* 0x000000021300720c */ /* 0x001fda0003fc6270 */
[----:B------:R-:W-:Y:S05]  /*17240*/  @P6 BRA `(.L_x_1396) ;  /* 0x0000000800bc6947 */ /* 0x000fea0003800000 */
[----:B------:R-:W0:Y:S01]  /*17250*/  S2R R3, SR_TID.X ;  /* 0x0000000000037919 */ /* 0x000e220000002100 */
[----:B------:R-:W-:Y:S01]  /*17260*/  IMAD.MOV.U32 R17, RZ, RZ, RZ ;  /* 0x000000ffff117224 */ /* 0x000fe200078e00ff */
        /* <DEDUP_REMOVED lines=29> */
.L_x_1542:
[----:B------:R-:W-:Y:S02]  /*17440*/  ULDC UR4, c[0x0][0xc38] ;  /* 0x00030e0000047ab9 */ /* 0x000fe40000000800 */
[----:B------:R-:W-:-:S04]  /*17450*/  IMAD.U32 R4, RZ, RZ, UR4 ;  /* 0x00000004ff047e24 */ /* 0x000fc8000f8e00ff */
[----:B-1----:R-:W-:-:S04]  /*17460*/  IMAD R3, R14, R4, RZ ;  /* 0x000000040e037224 */ /* 0x002fc800078e02ff */
[----:B------:R-:W-:-:S05]  /*17470*/  IMAD.IADD R6, R3, 0x1, R6 ;  /* 0x0000000103067824 */ /* 0x000fca00078e0206 */
[----:B------:R-:W-:-:S13]  /*17480*/  ISETP.GT.AND P6, PT, R6, R0, PT ;  /* 0x000000000600720c */ /* 0x000fda0003fc4270 */
[----:B------:R-:W-:Y:S05]  /*17490*/  @!P6 BRA `(.L_x_1398) ;  /* 0xfffffffc005ce947 */ /* 0x000fea000383ffff */
.L_x_1395:
[----:B------:R-:W-:Y:S01]  /*174a0*/  IMAD.IADD R6, R6, 0x1, -R3 ;  /* 0x0000000106067824 */ /* 0x000fe200078e0a03 */
[----:B------:R-:W-:-:S03]  /*174b0*/  UMOV UR4, 0xffffffff ;  /* 0xffffffff00047882 */ /* 0x000fc60000000000 */
[----:B------:R-:W-:-:S05]  /*174c0*/  IMAD R3, R2, R4, R6 ;  /* 0x0000000402037224 */ /* 0x000fca00078e0206 */
[----:B------:R-:W-:Y:S01]  /*174d0*/  ISETP.GT.AND P6, PT, R3, R0, PT ;  /* 0x000000000300720c */ /* 0x000fe20003fc4270 */
[----:B------:R-:W-:-:S12]  /*174e0*/  BRA.DIV UR4, `(.L_x_1399) ;  /* 0x0000004e04f87947 */ /* 0x000fd8000b800000 */
[----:B------:R-:W-:-:S04]  /*174f0*/  VOTE.ANY R3, PT, !P6 ;  /* 0x0000000000037806 */ /* 0x000fc800070e0100 */
[----:B------:R-:W1:Y:S02]  /*17500*/  POPC R7, R3 ;  /* 0x0000000300077309 */ /* 0x000e640000000000 */
[----:B-1----:R1:W2:Y:S01]  /*17510*/  SHFL.IDX PT, R17, R17, R7, 0x1f ;  /* 0x00001f0711117589 */ /* 0x0022a200000e0000 */
[----:B------:R-:W-:-:S03]  /*17520*/  IMAD.IADD R19, R7, 0x1, R19 ;  /* 0x0000000107137824 */ /* 0x000fc600078e0213 */
[----:B------:R1:W3:Y:S04]  /*17530*/  SHFL.IDX PT, R5, R5, R7, 0x1f ;  /* 0x00001f0705057589 */ /* 0x0002e800000e0000 */
.L_x_1547:
[----:B------:R-:W-:-:S13]  /*17540*/  ISETP.NE.AND P0, PT, R3, RZ, PT ;  /* 0x000000ff0300720c */ /* 0x000fda0003f05270 */
[----:B------:R-:W-:Y:S05]  /*17550*/  @!P0 BRA `(.L_x_1400) ;  /* 0x0000000000108947 */ /* 0x000fea0003800000 */
[----:B------:R-:W-:Y:S01]  /*17560*/  UMOV UR4, 0xffffffff ;  /* 0xffffffff00047882 */ /* 0x000fe20000000000 */
[----:B------:R-:W-:Y:S02]  /*17570*/  VIADD R12, R7, 0xffffffff ;  /* 0xffffffff070c7836 */ /* 0x000fe40000000000 */
[----:B------:R-:W-:Y:S05]  /*17580*/  BRA.DIV UR4, `(.L_x_1401) ;  /* 0x0000005204307947 */ /* 0x000fea000b800000 */
[----:B------:R4:W0:Y:S02]  /*17590*/  SHFL.IDX PT, R16, R2, R12, 0x1f ;  /* 0x00001f0c02107589 */ /* 0x00082400000e0000 */
.L_x_1400:
[----:B---3--:R-:W-:Y:S01]  /*175a0*/  ISETP.NE.AND P0, PT, R5, 0x1, PT ;  /* 0x000000010500780c */ /* 0x008fe20003f05270 */
[----:B0-----:R-:W-:-:S04]  /*175b0*/  IMAD R16, R16, R4, R6 ;  /* 0x0000000410107224 */ /* 0x001fc800078e0206 */
[----:B------:R-:W-:-:S08]  /*175c0*/  IMAD.IADD R0, R0, 0x1, -R16 ;  /* 0x0000000100007824 */ /* 0x000fd000078e0a10 */
[----:B------:R-:W-:Y:S05]  /*175d0*/  @!P0 BRA `(.L_x_1402) ;  /* 0x0000000000dc8947 */ /* 0x000fea0003800000 */
[----:B--2---:R-:W-:Y:S01]  /*175e0*/  IABS R4, R17 ;  /* 0x0000001100047213 */ /* 0x004fe20000000000 */
[----:B----4-:R-:W-:Y:S01]  /*175f0*/  IMAD.MOV.U32 R2, RZ, RZ, RZ ;  /* 0x000000ffff027224 */ /* 0x010fe200078e00ff */
[----:B------:R-:W-:Y:S02]  /*17600*/  IABS R6, R5 ;  /* 0x0000000500067213 */ /* 0x000fe40000000000 */
[----:B-1----:R-:W0:Y:S08]  /*17610*/  I2F.RP R7, R4 ;  /* 0x0000000400077306 */ /* 0x002e300000209400 */
[----:B------:R-:W-:Y:S08]  /*17620*/  I2F.RP R10, R6 ;  /* 0x00000006000a7306 */ /* 0x000ff00000209400 */
[----:B0-----:R-:W0:Y:S02]  /*17630*/  MUFU.RCP R7, R7 ;  /* 0x0000000700077308 */ /* 0x001e240000001000 */
[----:B0-----:R-:W-:-:S06]  /*17640*/  VIADD R3, R7, 0xffffffe ;  /* 0x0ffffffe07037836 */ /* 0x001fcc0000000000 */
[----:B------:R-:W0:Y:S02]  /*17650*/  F2I.FTZ.U32.TRUNC.NTZ R3, R3 ;  /* 0x0000000300037305 */ /* 0x000e24000021f000 */
[----:B0-----:R-:W-:-:S04]  /*17660*/  IMAD.MOV R9, RZ, RZ, -R3 ;  /* 0x000000ffff097224 */ /* 0x001fc800078e0a03 */
[----:B------:R-:W-:-:S04]  /*17670*/  IMAD R9, R9, R4, RZ ;  /* 0x0000000409097224 */ /* 0x000fc800078e02ff */
[----:B------:R-:W-:Y:S01]  /*17680*/  IMAD.HI.U32 R8, R3, R9, R2 ;  /* 0x0000000903087227 */ /* 0x000fe200078e0002 */
[----:B------:R-:W-:Y:S01]  /*17690*/  IABS R9, R0 ;  /* 0x0000000000097213 */ /* 0x000fe20000000000 */
[----:B------:R-:W0:Y:S01]  /*176a0*/  MUFU.RCP R2, R10 ;  /* 0x0000000a00027308 */ /* 0x000e220000001000 */
[----:B------:R-:W-:-:S03]  /*176b0*/  IABS R3, R17 ;  /* 0x0000001100037213 */ /* 0x000fc60000000000 */
[----:B------:R-:W-:-:S04]  /*176c0*/  IMAD.HI.U32 R7, R8, R9, RZ ;  /* 0x0000000908077227 */ /* 0x000fc800078e00ff */
[----:B------:R-:W-:-:S04]  /*176d0*/  IMAD.MOV R12, RZ, RZ, -R3 ;  /* 0x000000ffff0c7224 */ /* 0x000fc800078e0a03 */
[----:B------:R-:W-:Y:S02]  /*176e0*/  IMAD R9, R7, R12, R9 ;  /* 0x0000000c07097224 */ /* 0x000fe400078e0209 */
[----:B0-----:R-:W-:-:S03]  /*176f0*/  VIADD R3, R2, 0xffffffe ;  /* 0x0ffffffe02037836 */ /* 0x001fc60000000000 */
[----:B------:R-:W-:Y:S01]  /*17700*/  ISETP.GT.U32.AND P1, PT, R4, R9, PT ;  /* 0x000000090400720c */ /* 0x000fe20003f24070 */
[----:B------:R-:W-:Y:S02]  /*17710*/  IMAD.MOV.U32 R2, RZ, RZ, RZ ;  /* 0x000000ffff027224 */ /* 0x000fe400078e00ff */
[----:B------:R-:W0:Y:S10]  /*17720*/  F2I.FTZ.U32.TRUNC.NTZ R3, R3 ;  /* 0x0000000300037305 */ /* 0x000e34000021f000 */
[----:B------:R-:W-:-:S02]  /*17730*/  @!P1 IMAD.IADD R9, R9, 0x1, -R4 ;  /* 0x0000000109099824 */ /* 0x000fc400078e0a04 */
[----:B------:R-:W-:Y:S01]  /*17740*/  @!P1 VIADD R7, R7, 0x1 ;  /* 0x0000000107079836 */ /* 0x000fe20000000000 */
[----:B------:R-:W-:Y:S02]  /*17750*/  ISETP.NE.AND P1, PT, R17, RZ, PT ;  /* 0x000000ff1100720c */ /* 0x000fe40003f25270 */
[----:B------:R-:W-:Y:S01]  /*17760*/  ISETP.GE.U32.AND P0, PT, R9, R4, PT ;  /* 0x000000040900720c */ /* 0x000fe20003f06070 */
[----:B0-----:R-:W-:-:S04]  /*17770*/  IMAD.MOV R9, RZ, RZ, -R3 ;  /* 0x000000ffff097224 */ /* 0x001fc800078e0a03 */
[----:B------:R-:W-:-:S04]  /*17780*/  IMAD R9, R9, R6, RZ ;  /* 0x0000000609097224 */ /* 0x000fc800078e02ff */
[----:B------:R-:W-:Y:S01]  /*17790*/  IMAD.HI.U32 R4, R3, R9, R2 ;  /* 0x0000000903047227 */ /* 0x000fe200078e0002 */
[----:B------:R-:W-:-:S03]  /*177a0*/  LOP3.LUT R2, R0, R17, RZ, 0x3c, !PT ;  /* 0x0000001100027212 */ /* 0x000fc600078e3cff */
[----:B------:R-:W-:Y:S01]  /*177b0*/  @P0 VIADD R7, R7, 0x1 ;  /* 0x0000000107070836 */ /* 0x000fe20000000000 */
[----:B------:R-:W-:Y:S02]  /*177c0*/  ISETP.GE.AND P2, PT, R2, RZ, PT ;  /* 0x000000ff0200720c */ /* 0x000fe40003f46270 */
[----:B------:R-:W-:-:S05]  /*177d0*/  IABS R2, R5 ;  /* 0x0000000500027213 */ /* 0x000fca0000000000 */
[----:B------:R-:W-:-:S06]  /*177e0*/  IMAD.MOV R2, RZ, RZ, -R2 ;  /* 0x000000ffff027224 */ /* 0x000fcc00078e0a02 */
[----:B------:R-:W-:Y:S01]  /*177f0*/  @!P2 IMAD.MOV R7, RZ, RZ, -R7 ;  /* 0x000000ffff07a224 */ /* 0x000fe200078e0a07 */
[----:B------:R-:W-:-:S04]  /*17800*/  @!P1 LOP3.LUT R7, RZ, R17, RZ, 0x33, !PT ;  /* 0x00000011ff079212 */ /* 0x000fc800078e33ff */
[----:B------:R-:W-:-:S05]  /*17810*/  IABS R3, R7 ;  /* 0x0000000700037213 */ /* 0x000fca0000000000 */
[----:B------:R-:W-:-:S04]  /*17820*/  IMAD.HI.U32 R4, R4, R3, RZ ;  /* 0x0000000304047227 */ /* 0x000fc800078e00ff */
[----:B------:R-:W-:Y:S01]  /*17830*/  IMAD R3, R4, R2, R3 ;  /* 0x0000000204037224 */ /* 0x000fe200078e0203 */
[----:B------:R-:W-:-:S04]  /*17840*/  LOP3.LUT R2, R7, R5, RZ, 0x3c, !PT ;  /* 0x0000000507027212 */ /* 0x000fc800078e3cff */
[----:B------:R-:W-:Y:S02]  /*17850*/  ISETP.GT.U32.AND P1, PT, R6, R3, PT ;  /* 0x000000030600720c */ /* 0x000fe40003f24070 */
[----:B------:R-:W-:-:S11]  /*17860*/  ISETP.GE.AND P2, PT, R2, RZ, PT ;  /* 0x000000ff0200720c */ /* 0x000fd60003f46270 */
[----:B------:R-:W-:Y:S02]  /*17870*/  @!P1 IMAD.IADD R3, R3, 0x1, -R6 ;  /* 0x0000000103039824 */ /* 0x000fe400078e0a06 */
[----:B------:R-:W-:Y:S01]  /*17880*/  @!P1 VIADD R4, R4, 0x1 ;  /* 0x0000000104049836 */ /* 0x000fe20000000000 */
[----:B------:R-:W-:Y:S02]  /*17890*/  ISETP.NE.AND P1, PT, R5, RZ, PT ;  /* 0x000000ff0500720c */ /* 0x000fe40003f25270 */
[----:B------:R-:W-:Y:S01]  /*178a0*/  ISETP.GE.U32.AND P0, PT, R3, R6, PT ;  /* 0x000000060300720c */ /* 0x000fe20003f06070 */
[----:B------:R-:W-:-:S04]  /*178b0*/  IMAD.MOV R3, RZ, RZ, -R7 ;  /* 0x000000ffff037224 */ /* 0x000fc800078e0a07 */
[----:B------:R-:W-:-:S08]  /*178c0*/  IMAD R3, R17, R3, R0 ;  /* 0x0000000311037224 */ /* 0x000fd000078e0200 */
[----:B------:R-:W-:-:S04]  /*178d0*/  @P0 VIADD R4, R4, 0x1 ;  /* 0x0000000104040836 */ /* 0x000fc80000000000 */
[----:B------:R-:W-:Y:S01]  /*178e0*/  @!P2 IMAD.MOV R4, RZ, RZ, -R4 ;  /* 0x000000ffff04a224 */ /* 0x000fe200078e0a04 */
[----:B------:R-:W-:-:S05]  /*178f0*/  @!P1 LOP3.LUT R4, RZ, R5, RZ, 0x33, !PT ;  /* 0x00000005ff049212 */ /* 0x000fca00078e33ff */
[--C-:B------:R-:W-:Y:S02]  /*17900*/  IMAD.MOV R2, RZ, RZ, -R4.reuse ;  /* 0x000000ffff027224 */ /* 0x100fe400078e0a04 */
[C---:B------:R-:W-:Y:S02]  /*17910*/  IMAD R4, R5.reuse, 0x1000000, R4 ;  /* 0x0100000005047824 */ /* 0x040fe400078e0204 */
[----:B------:R-:W-:-:S04]  /*17920*/  IMAD R5, R5, R2, R7 ;  /* 0x0000000205057224 */ /* 0x000fc800078e0207 */
[----:B------:R-:W-:Y:S01]  /*17930*/  IMAD R18, R5, 0x10000, R4 ;  /* 0x0001000005127824 */ /* 0x000fe200078e0204 */
[----:B------:R-:W-:Y:S06]  /*17940*/  BRA `(.L_x_1403) ;  /* 0x0000000000f07947 */ /* 0x000fec0003800000 */
.L_x_1402:
[----:B----4-:R-:W0:Y:S02]  /*17950*/  LDC.64 R2, c[0x0][0xc90] ;  /* 0x00032400ff027b82 */ /* 0x010e240000000a00 */
[----:B0-----:R-:W-:-:S05]  /*17960*/  IMAD.WIDE R2, R19, 0x4, R2 ;  /* 0x0000000413027825 */ /* 0x001fca00078e0202 */
[----:B------:R0:W2:Y:S02]  /*17970*/  LDG.E R6, desc[UR54][R2.64] ;  /* 0x0000003602067981 */ /* 0x0000a4000c1e1900 */
[----:B0-----:R-:W-:Y:S02]  /*17980*/  IMAD.MOV.U32 R2, RZ, RZ, RZ ;  /* 0x000000ffff027224 */ /* 0x001fe400078e00ff */
[----:B--2---:R-:W-:-:S05]  /*17990*/  IMAD R5, R17, R6, RZ ;  /* 0x0000000611057224 */ /* 0x004fca00078e02ff */
[----:B-1----:R-:W-:-:S04]  /*179a0*/  IABS R7, R5 ;  /* 0x0000000500077213 */ /* 0x002fc80000000000 */
[----:B------:R-:W0:Y:S08]  /*179b0*/  I2F.RP R8, R7 ;  /* 0x0000000700087306 */ /* 0x000e300000209400 */
[----:B0-----:R-:W0:Y:S02]  /*179c0*/  MUFU.RCP R8, R8 ;  /* 0x0000000800087308 */ /* 0x001e240000001000 */
[----:B0-----:R-:W-:-:S06]  /*179d0*/  VIADD R9, R8, 0xffffffe ;  /* 0x0ffffffe08097836 */ /* 0x001fcc0000000000 */
[----:B------:R-:W0:Y:S02]  /*179e0*/  F2I.FTZ.U32.TRUNC.NTZ R3, R9 ;  /* 0x0000000900037305 */ /* 0x000e24000021f000 */
[----:B0-----:R-:W-:-:S04]  /*179f0*/  IMAD.MOV R10, RZ, RZ, -R3 ;  /* 0x000000ffff0a7224 */ /* 0x001fc800078e0a03 */
[----:B------:R-:W-:Y:S01]  /*17a00*/  IMAD R11, R10, R7, RZ ;  /* 0x000000070a0b7224 */ /* 0x000fe200078e02ff */
[----:B------:R-:W-:-:S03]  /*17a10*/  IABS R10, R5 ;  /* 0x00000005000a7213 */ /* 0x000fc60000000000 */
[----:B------:R-:W-:Y:S01]  /*17a20*/  IMAD.HI.U32 R2, R3, R11, R2 ;  /* 0x0000000b03027227 */ /* 0x000fe200078e0002 */
[----:B------:R-:W-:-:S03]  /*17a30*/  IABS R3, R0 ;  /* 0x0000000000037213 */ /* 0x000fc60000000000 */
        /* <DEDUP_REMOVED lines=17> */
[----:B------:R-:W-:-:S04]  /*17b50*/  VIADDMNMX R4, R3, R4, R6, PT ;  /* 0x0000000403047246 */ /* 0x000fc80003800106 */
[----:B------:R-:W-:-:S04]  /*17b60*/  IABS R6, R4 ;  /* 0x0000000400067213 */ /* 0x000fc80000000000 */
[----:B------:R-:W0:Y:S08]  /*17b70*/  I2F.RP R8, R6 ;  /* 0x0000000600087306 */ /* 0x000e300000209400 */
[----:B0-----:R-:W0:Y:S02]  /*17b80*/  MUFU.RCP R8, R8 ;  /* 0x0000000800087308 */ /* 0x001e240000001000 */
[----:B0-----:R-:W-:Y:S01]  /*17b90*/  VIADD R2, R8, 0xffffffe ;  /* 0x0ffffffe08027836 */ /* 0x001fe20000000000 */
[----:B------:R-:W-:-:S05]  /*17ba0*/  IABS R8, R0 ;  /* 0x0000000000087213 */ /* 0x000fca0000000000 */
[----:B------:R0:W1:Y:S02]  /*17bb0*/  F2I.FTZ.U32.TRUNC.NTZ R3, R2 ;  /* 0x0000000200037305 */ /* 0x000064000021f000 */
[----:B0-----:R-:W-:Y:S02]  /*17bc0*/  IMAD.MOV.U32 R2, RZ, RZ, RZ ;  /* 0x000000ffff027224 */ /* 0x001fe400078e00ff */
[----:B-1----:R-:W-:-:S04]  /*17bd0*/  IMAD.MOV R5, RZ, RZ, -R3 ;  /* 0x000000ffff057224 */ /* 0x002fc800078e0a03 */
[----:B------:R-:W-:-:S04]  /*17be0*/  IMAD R5, R5, R6, RZ ;  /* 0x0000000605057224 */ /* 0x000fc800078e02ff */
[----:B------:R-:W-:Y:S01]  /*17bf0*/  IMAD.HI.U32 R3, R3, R5, R2 ;  /* 0x0000000503037227 */ /* 0x000fe200078e0002 */
[-C--:B------:R-:W-:Y:S02]  /*17c00*/  IABS R5, R4.reuse ;  /* 0x0000000400057213 */ /* 0x080fe40000000000 */
[----:B------:R-:W-:Y:S02]  /*17c10*/  LOP3.LUT R2, R0, R4, RZ, 0x3c, !PT ;  /* 0x0000000400027212 */ /* 0x000fe400078e3cff */
[----:B------:R-:W-:Y:S01]  /*17c20*/  IADD3 R0, R7, 0x1000000, R0 ;  /* 0x0100000007007810 */ /* 0x000fe20007ffe000 */
[----:B------:R-:W-:Y:S01]  /*17c30*/  IMAD.MOV R5, RZ, RZ, -R5 ;  /* 0x000000ffff057224 */ /* 0x000fe200078e0a05 */
[----:B------:R-:W-:Y:S01]  /*17c40*/  ISETP.GE.AND P2, PT, R2, RZ, PT ;  /* 0x000000ff0200720c */ /* 0x000fe20003f46270 */
        /* <DEDUP_REMOVED lines=9> */
[----:B------:R-:W-:Y:S01]  /*17ce0*/  @!P1 LOP3.LUT R3, RZ, R4, RZ, 0x33, !PT ;  /* 0x00000004ff039212 */ /* 0x000fe200078e33ff */
[----:B------:R-:W-:-:S04]  /*17cf0*/  IMAD.MOV R4, RZ, RZ, -R4 ;  /* 0x000000ffff047224 */ /* 0x000fc800078e0a04 */
[----:B------:R-:W-:-:S07]  /*17d00*/  IMAD R18, R3, R4, R0 ;  /* 0x0000000403127224 */ /* 0x000fce00078e0200 */
.L_x_1403:
[----:B------:R-:W-:-:S05]  /*17d10*/  LOP3.LUT R0, RZ, R3, RZ, 0x33, !PT ;  /* 0x00000003ff007212 */ /* 0x000fca00078e33ff */
[----:B------:R-:W-:Y:S01]  /*17d20*/  IMAD.IADD R17, R17, 0x1, R0 ;  /* 0x0000000111117824 */ /* 0x000fe200078e0200 */
[----:B------:R-:W-:Y:S06]  /*17d30*/  BRA `(.L_x_1404) ;  /* 0x00000000001c7947 */ /* 0x000fec0003800000 */
.L_x_1396:
[----:B------:R-:W-:Y:S01]  /*17d40*/  UMOV UR4, URZ ;  /* 0x0000003f00047c82 */ /* 0x000fe20008000000 */
[----:B------:R-:W-:Y:S01]  /*17d50*/  UMOV UR5, URZ ;  /* 0x0000003f00057c82 */ /* 0x000fe20008000000 */
[----:B------:R-:W-:Y:S01]  /*17d60*/  ULDC UR6, c[0x0][0xc3c] ;  /* 0x00030f0000067ab9 */ /* 0x000fe20000000800 */
[----:B------:R-:W-:Y:S02]  /*17d70*/  IMAD.MOV.U32 R16, RZ, RZ, R0 ;  /* 0x000000ffff107224 */ /* 0x000fe400078e0000 */
[----:B------:R-:W-:Y:S02]  /*17d80*/  IMAD.U32 R17, RZ, RZ, UR4 ;  /* 0x00000004ff117e24 */ /* 0x000fe4000f8e00ff */
[----:B------:R-:W-:Y:S02]  /*17d90*/  IMAD.U32 R18, RZ, RZ, UR5 ;  /* 0x00000005ff127e24 */ /* 0x000fe4000f8e00ff */
[----:B------:R-:W-:-:S07]  /*17da0*/  IMAD.U32 R19, RZ, RZ, UR6 ;  /* 0x00000006ff137e24 */ /* 0x000fce000f8e00ff */
.L_x_1404:
[----:B------:R-:W0:Y:S01]  /*17db0*/  S2R R0, SR_TID.X ;  /* 0x0000000000007919 */ /* 0x000e220000002100 */
[----:B------:R-:W-:Y:S05]  /*17dc0*/  WARPSYNC.ALL ;  /* 0x0000000000007948 */ /* 0x000fea0003800000 */
[----:B------:R-:W-:Y:S01]  /*17dd0*/  BAR.SYNC.DEFER_BLOCKING 0x4, 0x200 ;  /* 0x0108000000007b1d */ /* 0x000fe20000010000 */
[----:B0-----:R-:W-:-:S04]  /*17de0*/  LOP3.LUT R0, R0, 0x1f, RZ, 0xc0, !PT ;  /* 0x0000001f00007812 */ /* 0x001fc800078ec0ff */
[----:B------:R-:W-:-:S13]  /*17df0*/  ISETP.NE.AND P0, PT, R0, RZ, PT ;  /* 0x000000ff0000720c */ /* 0x000fda0003f05270 */
[----:B------:R-:W0:Y:S01]  /*17e00*/  @!P0 S2R R3, SR_CgaCtaId ;  /* 0x0000000000038919 */ /* 0x000e220000008800 */
[----:B------:R-:W-:-:S04]  /*17e10*/  @!P0 MOV R0, 0x400 ;  /* 0x0000040000008802 */ /* 0x000fc80000000f00 */
[----:B0-----:R-:W-:-:S05]  /*17e20*/  @!P0 LEA R22, R3, R0, 0x18 ;  /* 0x0000000003168211 */ /* 0x001fca00078ec0ff */
[----:B------:R0:W-:Y:S01]  /*17e30*/  @!P0 STS.128 [R22+0x168d0], R16 ;  /* 0x0168d01016008388 */ /* 0x0001e20000000c00 */
[----:B------:R-:W-:Y:S06]  /*17e40*/  BAR.ARV 0x5, 0x200 ;  /* 0x0148000000007b1d */ /* 0x000fec0000002000 */
.L_x_1393:
[----:B------:R-:W-:Y:S02]  /*17e50*/  ULDC UR4, c[0x0][0xc3c] ;  /* 0x00030f0000047ab9 */ /* 0x000fe40000000800 */
[----:B--2---:R-:W-:-:S13]  /*17e60*/  ISETP.GE.AND P0, PT, R19, UR4, PT ;  /* 0x0000000413007c0c */ /* 0x004fda000bf06270 */
[----:B------:R-:W-:Y:S05]  /*17e70*/  @!P0 BRA `(.L_x_1405) ;  /* 0xffffffac00008947 */ /* 0x000fea000383ffff */
[----:B------:R-:W-:Y:S05]  /*17e80*/  BSYNC B8 ;  /* 0x0000000000087941 */ /* 0x000fea0003800000 */
.L_x_1334:
[----:B0-----:R-:W2:Y:S01]  /*17e90*/  LDL.LU R0, [R1+0x30] ;  /* 0x0000300001007983 */ /* 0x001ea20000300800 */
[----:B------:R-:W-:Y:S01]  /*17ea0*/  BSSY B0, `(.L_x_1406) ;  /* 0x000000b000007945 */ /* 0x000fe20003800000 */
[----:B------:R-:W0:Y:S01]  /*17eb0*/  S2R R5, SR_CgaCtaId ;  /* 0x0000000000057919 */ /* 0x000e220000008800 */
[----:B--2---:R-:W-:-:S05]  /*17ec0*/  VIADD R0, R0, 0x1 ;  /* 0x0000000100007836 */ /* 0x004fca0000000000 */
        /* <DEDUP_REMOVED lines=8> */
.L_x_1550:
[----:B------:R-:W-:Y:S05]  /*17f50*/  BSYNC B0 ;  /* 0x0000000000007941 */ /* 0x000fea0003800000 */
.L_x_1406:
[----:B------:R-:W-:-:S03]  /*17f60*/  UMOV UR4, 0xffffffff ;  /* 0xffffffff00047882 */ /* 0x000fc60000000000 */
[----:B------:R-:W-:Y:S05]  /*17f70*/  BRA.DIV UR4, `(.L_x_1408) ;  /* 0x0000004604f07947 */ /* 0x000fea000b800000 */
[----:B0-----:R-:W0:Y:S02]  /*17f80*/  S2R R0, SR_TID.X ;  /* 0x0000000000007919 */ /* 0x001e240000002100 */
[----:B0-----:R-:W-:-:S04]  /*17f90*/  SHF.R.U32.HI R0, RZ, 0x5, R0 ;  /* 0x00000005ff007819 */ /* 0x001fc80000011600 */
[----:B------:R-:W-:-:S05]  /*17fa0*/  LOP3.LUT R0, R0, 0x3, RZ, 0xc0, !PT ;  /* 0x0000000300007812 */ /* 0x000fca00078ec0ff */
[----:B------:R0:W2:Y:S02]  /*17fb0*/  SHFL.IDX PT, R14, R0, RZ, 0x1f ;  /* 0x00001fff000e7589 */ /* 0x0000a400000e0000 */
.L_x_1553:
[----:B--2---:R-:W-:Y:S01]  /*17fc0*/  ISETP.NE.AND P0, PT, R14, RZ, PT ;  /* 0x000000ff0e00720c */ /* 0x004fe20003f05270 */
[----:B------:R-:W-:-:S12]  /*17fd0*/  BSSY B0, `(.L_x_1409) ;  /* 0x0000024000007945 */ /* 0x000fd80003800000 */
[----:B------:R-:W-:Y:S05]  /*17fe0*/  @P0 BRA `(.L_x_1410) ;  /* 0x0000000000880947 */ /* 0x000fea0003800000 */
[----:B------:R-:W-:-:S03]  /*17ff0*/  UMOV UR4, 0xffffffff ;  /* 0xffffffff00047882 */ /* 0x000fc60000000000 */
[----:B------:R-:W-:Y:S05]  /*18000*/  BRA.DIV UR4, `(.L_x_1411) ;  /* 0x0000004a04007947 */ /* 0x000fea000b800000 */
[----:B------:R-:W-:-:S13]  /*18010*/  ELECT P6, URZ, PT ;  /* 0x00000000003f782f */ /* 0x000fda00038c0000 */
.L_x_1556:
[----:B------:R-:W-:Y:S05]  /*18020*/  @!P6 BRA `(.L_x_1410) ;  /* 0x000000000078e947 */ /* 0x000fea0003800000 */
[----:B------:R-:W-:-:S06]  /*18030*/  ULOP3.LUT UR4, UR36, 0x2, URZ, 0xfc, !UPT ;  /* 0x0000000224047892 */ /* 0x000fcc000f8efc3f */
[----:B0-----:R-:W-:-:S05]  /*18040*/  IMAD.U32 R0, RZ, RZ, UR4 ;  /* 0x00000004ff007e24 */ /* 0x001fca000f8e00ff */
[----:B------:R-:W-:-:S13]  /*18050*/  ISETP.NE.AND P0, PT, R0, 0x3, PT ;  /* 0x000000030000780c */ /* 0x000fda0003f05270 */
[----:B------:R-:W-:Y:S05]  /*18060*/  @!P0 BRA `(.L_x_1412) ;  /* 0x0000000000048947 */ /* 0x000fea0003800000 */
[----:B------:R-:W-:Y:S01]  /*18070*/  BPT.TRAP 0x1 ;  /* 0x000000040000795c */ /* 0x000fe20000300000 */
.L_x_1412:
[C---:B------:R-:W-:Y:S01]  /*18080*/  IMAD R5, R25.reuse, 0x8, R4 ;  /* 0x0000000819057824 */ /* 0x040fe200078e0204 */
[----:B------:R-:W-:Y:S01]  /*18090*/  SHF.L.U32 R0, R28, 0x1f, RZ ;  /* 0x0000001f1c007819 */ /* 0x000fe200000006ff */
[----:B------:R-:W-:-:S03]  /*180a0*/  VIADD R25, R25, 0x1 ;  /* 0x0000000119197836 */ /* 0x000fc60000000000 */
[----:B------:R-:W0:Y:S02]  /*180b0*/  SYNCS.PHASECHK.TRANS64.TRYWAIT P1, [R5+URZ+0x16840], R0 ;  /* 0x01684000050075a7 */ /* 0x000e24000802017f */
[----:B------:R-:W-:-:S04]  /*180c0*/  ISETP.NE.AND P2, PT, R25, 0x2, PT ;  /* 0x000000021900780c */ /* 0x000fc80003f45270 */
[----:B------:R-:W-:Y:S01]  /*180d0*/  SEL R3, RZ, 0x1, P2 ;  /* 0x00000001ff037807 */ /* 0x000fe20001000000 */
[----:B0-----:R-:W-:Y:S08]  /*180e0*/  @!P1 BRA `(.L_x_1413) ;  /* 0x0000004400e89947 */ /* 0x001ff00003800000 */
.L_x_1557:
[----:B------:R-:W-:Y:S02]  /*180f0*/  SEL R25, R25, RZ, P2 ;  /* 0x000000ff19197207 */ /* 0x000fe40001000000 */
[----:B------:R-:W-:Y:S01]  /*18100*/  LOP3.LUT R2, R28, R3, RZ, 0x3c, !PT ;  /* 0x000000031c027212 */ /* 0x000fe200078e3cff */
[----:B------:R-:W-:Y:S06]  /*18110*/  @!P0 BRA `(.L_x_1414) ;  /* 0x0000000000048947 */ /* 0x000fec0003800000 */
[----:B------:R-:W-:Y:S01]  /*18120*/  BPT.TRAP 0x1 ;  /* 0x000000040000795c */ /* 0x000fe20000300000 */
.L_x_1414:
[----:B------:R-:W-:Y:S01]  /*18130*/  IMAD R25, R25, 0x8, R4 ;  /* 0x0000000819197824 */ /* 0x000fe200078e0204 */
[----:B------:R-:W-:-:S04]  /*18140*/  SHF.L.U32 R2, R2, 0x1f, RZ ;  /* 0x0000001f02027819 */ /* 0x000fc800000006ff */
[----:B------:R-:W2:Y:S02]  /*18150*/  SYNCS.PHASECHK.TRANS64.TRYWAIT P1, [R25+URZ+0x16840], R2 ;  /* 0x01684002190075a7 */ /* 0x000ea4000802017f */
[----:B--2---:R-:W-:Y:S05]  /*18160*/  @!P1 BRA `(.L_x_1415) ;  /* 0x0000004400dc9947 */ /* 0x004fea0003800000 */
.L_x_1558:
[----:B------:R-:W-:Y:S05]  /*18170*/  @!P0 BRA `(.L_x_1416) ;  /* 0x0000000000048947 */ /* 0x000fea0003800000 */
[----:B------:R-:W-:Y:S01]  /*18180*/  BPT.TRAP 0x1 ;  /* 0x000000040000795c */ /* 0x000fe20000300000 */
.L_x_1416:
[----:B------:R-:W3:Y:S02]  /*18190*/  SYNCS.PHASECHK.TRANS64.TRYWAIT P1, [R5+URZ+0x16860], R0 ;  /* 0x01686000050075a7 */ /* 0x000ee4000802017f */
[----:B---3--:R-:W-:Y:S05]  /*181a0*/  @!P1 BRA `(.L_x_1417) ;  /* 0x0000004400e09947 */ /* 0x008fea0003800000 */
.L_x_1559:
[----:B------:R-:W-:Y:S05]  /*181b0*/  @!P0 BRA `(.L_x_1418) ;  /* 0x0000000000048947 */ /* 0x000fea0003800000 */
[----:B------:R-:W-:Y:S01]  /*181c0*/  BPT.TRAP 0x1 ;  /* 0x000000040000795c */ /* 0x000fe20000300000 */
.L_x_1418:
[----:B----4-:R4:W0:Y:S02]  /*181d0*/  SYNCS.PHASECHK.TRANS64.TRYWAIT P0, [R25+URZ+0x16860], R2 ;  /* 0x01686002190075a7 */ /* 0x010824000800017f */
[----:B0-----:R-:W-:Y:S05]  /*181e0*/  @!P0 NANOSLEEP.SYNCS 0x989680 ;  /* 0x009896800000895d */ /* 0x001fea0003900000 */
[----:B------:R-:W0:Y:S02]  /*181f0*/  @!P0 SYNCS.PHASECHK.TRANS64 P0, [R25+URZ+0x16860], R2 ;  /* 0x01686002190085a7 */ /* 0x000e24000800007f */
[----:B0-----:R-:W-:Y:S05]  /*18200*/  @!P0 BRA `(.L_x_1418) ;  /* 0xfffffffc00f08947 */ /* 0x001fea000383ffff */
.L_x_1410:
[----:B------:R-:W-:Y:S05]  /*18210*/  BSYNC B0 ;  /* 0x0000000000007941 */ /* 0x000fea0003800000 */
.L_x_1409:
[----:B------:R-:W-:Y:S05]  /*18220*/  EXIT ;  /* 0x000000000000794d */ /* 0x000fea0003800000 */
.L_x_1237:
[----:B0-----:R-:W-:-:S04]  /*18230*/  IMAD.U32 R3, RZ, RZ, UR45 ;  /* 0x0000002dff037e24 */ /* 0x001fc8000f8e00ff */
[----:B------:R0:W1:Y:S03]  /*18240*/  SYNCS.PHASECHK.TRANS64.TRYWAIT P1, [R3+URZ+0x16800], R0 ;  /* 0x01680000030075a7 */ /* 0x000066000802017f */
[----:B-1----:R-:W-:Y:S05]  /*18250*/  @!P1 NANOSLEEP.SYNCS 0x989680 ;  /* 0x009896800000995d */ /* 0x002fea0003900000 */
[----:B------:R-:W1:Y:S02]  /*18260*/  @!P1 SYNCS.PHASECHK.TRANS64 P1, [R3+URZ+0x16800], R0 ;  /* 0x01680000030095a7 */ /* 0x000e64000802007f */
[----:B-1----:R-:W-:Y:S05]  /*18270*/  @!P1 BRA `(.L_x_1237) ;  /* 0xfffffffc00ec9947 */ /* 0x002fea000383ffff */
[----:B------:R-:W-:Y:S05]  /*18280*/  BRA `(.L_x_1419) ;  /* 0xfffffe9c00107947 */ /* 0x000fea000383ffff */
.L_x_1241:
[----:B-1----:R1:W2:Y:S02]  /*18290*/  SYNCS.PHASECHK.TRANS64.TRYWAIT P1, [R91+URZ+0x16830], R0 ;  /* 0x016830005b0075a7 */ /* 0x0022a4000802017f */
[----:B--2---:R-:W-:Y:S05]  /*182a0*/  @!P1 NANOSLEEP.SYNCS 0x989680 ;  /* 0x009896800000995d */ /* 0x004fea0003900000 */
[----:B------:R-:W2:Y:S02]  /*182b0*/  @!P1 SYNCS.PHASECHK.TRANS64 P1, [R91+URZ+0x16830], R0 ;  /* 0x016830005b0095a7 */ /* 0x000ea4000802007f */
[----:B--2---:R-:W-:Y:S05]  /*182c0*/  @!P1 BRA `(.L_x_1241) ;  /* 0xfffffffc00f09947 */ /* 0x004fea000383ffff */
[----:B------:R-:W-:Y:S05]  /*182d0*/  BRA `(.L_x_1240) ;  /* 0xfffffe9c002c7947 */ /* 0x000fea000383ffff */
.L_x_1258:
[----:B-1----:R-:W-:-:S04]  /*182e0*/  IMAD.U32 R7, RZ, RZ, UR6 ;  /* 0x00000006ff077e24 */ /* 0x002fc8000f8e00ff */
[----:B------:R1:W2:Y:S03]  /*182f0*/  SYNCS.PHASECHK.TRANS64.TRYWAIT P1, [R7+URZ+0x16830], R6 ;  /* 0x01683006070075a7 */ /* 0x0002a6000802017f */
[----:B--2---:R-:W-:Y:S05]  /*18300*/  @!P1 NANOSLEEP.SYNCS 0x989680 ;  /* 0x009896800000995d */ /* 0x004fea0003900000 */
[----:B------:R-:W2:Y:S02]  /*18310*/  @!P1 SYNCS.PHASECHK.TRANS64 P1, [R7+URZ+0x16830], R6 ;  /* 0x01683006070095a7 */ /* 0x000ea4000802007f */
[----:B--2---:R-:W-:Y:S05]  /*18320*/  @!P1 BRA `(.L_x_1258) ;  /* 0xfffffffc00ec9947 */ /* 0x004fea000383ffff */
[----:B------:R-:W-:Y:S05]  /*18330*/  BRA `(.L_x_1255) ;  /* 0xfffffed400b87947 */ /* 0x000fea000383ffff */
.L_x_1262:
[----:B-1----:R-:W-:-:S04]  /*18340*/  IMAD.U32 R7, RZ, RZ, UR6 ;  /* 0x00000006ff077e24 */ /* 0x002fc8000f8e00ff */
[----:B------:R1:W2:Y:S03]  /*18350*/  SYNCS.PHASECHK.TRANS64.TRYWAIT P1, [R7+URZ+0x16850], R6 ;  /* 0x01685006070075a7 */ /* 0x0002a6000802017f */
[----:B--2---:R-:W-:Y:S05]  /*18360*/  @!P1 NANOSLEEP.SYNCS 0x989680 ;  /* 0x009896800000995d */ /* 0x004fea0003900000 */
[----:B------:R-:W2:Y:S02]  /*18370*/  @!P1 SYNCS.PHASECHK.TRANS64 P1, [R7+URZ+0x16850], R6 ;  /* 0x01685006070095a7 */ /* 0x000ea4000802007f */
[----:B--2---:R-:W-:Y:S05]  /*18380*/  @!P1 BRA `(.L_x_1262) ;  /* 0xfffffffc00ec9947 */ /* 0x004fea000383ffff */
[----:B------:R-:W-:Y:S05]  /*18390*/  BRA `(.L_x_1259) ;  /* 0xfffffed8003c7947 */ /* 0x000fea000383ffff */
.L_x_1281:
[----:B-1----:R-:W-:-:S04]  /*183a0*/  IMAD.U32 R7, RZ, RZ, UR6 ;  /* 0x00000006ff077e24 */ /* 0x002fc8000f8e00ff */
[----:B------:R1:W2:Y:S03]  /*183b0*/  SYNCS.PHASECHK.TRANS64.TRYWAIT P1, [R7+URZ+0x16830], R6 ;  /* 0x01683006070075a7 */ /* 0x0002a6000802017f */
[----:B--2---:R-:W-:Y:S05]  /*183c0*/  @!P1 NANOSLEEP.SYNCS 0x989680 ;  /* 0x009896800000995d */ /* 0x004fea0003900000 */
[----:B------:R-:W2:Y:S02]  /*183d0*/  @!P1 SYNCS.PHASECHK.TRANS64 P1, [R7+URZ+0x16830], R6 ;  /* 0x01683006070095a7 */ /* 0x000ea4000802007f */
[----:B--2---:R-:W-:Y:S05]  /*183e0*/  @!P1 BRA `(.L_x_1281) ;  /* 0xfffffffc00ec9947 */ /* 0x004fea000383ffff */
[----:B------:R-:W-:Y:S05]  /*183f0*/  BRA `(.L_x_1278) ;  /* 0xffffff0c00bc7947 */ /* 0x000fea000383ffff */
.L_x_1285:
[----:B-1----:R-:W-:-:S04]  /*18400*/  IMAD.U32 R7, RZ, RZ, UR6 ;  /* 0x00000006ff077e24 */ /* 0x002fc8000f8e00ff */
[----:B------:R1:W2:Y:S03]  /*18410*/  SYNCS.PHASECHK.TRANS64.TRYWAIT P1, [R7+URZ+0x16850], R6 ;  /* 0x01685006070075a7 */ /* 0x0002a6000802017f */
[----:B--2---:R-:W-:Y:S05]  /*18420*/  @!P1 NANOSLEEP.SYNCS 0x989680 ;  /* 0x009896800000995d */ /* 0x004fea0003900000 */
[----:B------:R-:W2:Y:S02]  /*18430*/  @!P1 SYNCS.PHASECHK.TRANS64 P1, [R7+URZ+0x16850], R6 ;  /* 0x01685006070095a7 */ /* 0x000ea4000802007f */
[----:B--2---:R-:W-:Y:S05]  /*18440*/  @!P1 BRA `(.L_x_1285) ;  /* 0xfffffffc00ec9947 */ /* 0x004fea000383ffff */
[----:B------:R-:W-:Y:S05]  /*18450*/  BRA `(.L_x_1282) ;  /* 0xffffff1000407947 */ /* 0x000fea000383ffff */
.L_x_1293:
[----:B-1----:R-:W-:-:S04]  /*18460*/  IMAD.U32 R7, RZ, RZ, UR6 ;  /* 0x00000006ff077e24 */ /* 0x002fc8000f8e00ff */
[----:B------:R1:W2:Y:S03]  /*18470*/  SYNCS.PHASECHK.TRANS64.TRYWAIT P1, [R7+URZ+0x16830], R6 ;  /* 0x01683006070075a7 */ /* 0x0002a6000802017f */
[----:B--2---:R-:W-:Y:S05]  /*18480*/  @!P1 NANOSLEEP.SYNCS 0x989680 ;  /* 0x009896800000995d */ /* 0x004fea0003900000 */
[----:B------:R-:W2:Y:S02]  /*18490*/  @!P1 SYNCS.PHASECHK.TRANS64 P1, [R7+URZ+0x16830], R6 ;  /* 0x01683006070095a7 */ /* 0x000ea4000802007f */
[----:B--2---:R-:W-:Y:S05]  /*184a0*/  @!P1 BRA `(.L_x_1293) ;  /* 0xfffffffc00ec9947 */ /* 0x004fea000383ffff */
[----:B------:R-:W-:Y:S05]  /*184b0*/  BRA `(.L_x_1290) ;  /* 0xffffff3000f07947 */ /* 0x000fea000383ffff */
.L_x_1297:
[----:B-1----:R-:W-:-:S04]  /*184c0*/  IMAD.U32 R7, RZ, RZ, UR6 ;  /* 0x00000006ff077e24 */ /* 0x002fc8000f8e00ff */
[----:B------:R1:W2:Y:S03]  /*184d0*/  SYNCS.PHASECHK.TRANS64.TRYWAIT P1, [R7+URZ+0x16850], R6 ;  /* 0x01685006070075a7 */ /* 0x0002a6000802017f */
[----:B--2---:R-:W-:Y:S05]  /*184e0*/  @!P1 NANOSLEEP.SYNCS 0x989680 ;  /* 0x009896800000995d */ /* 0x004fea0003900000 */
[----:B------:R-:W2:Y:S02]  /*184f0*/  @!P1 SYNCS.PHASECHK.TRANS64 P1, [R7+URZ+0x16850], R6 ;  /* 0x01685006070095a7 */ /* 0x000ea4000802007f */
[----:B--2---:R-:W-:Y:S05]  /*18500*/  @!P1 BRA `(.L_x_1297) ;  /* 0xfffffffc00ec9947 */ /* 0x004fea000383ffff */
[----:B------:R-:W-:Y:S05]  /*18510*/  BRA `(.L_x_1294) ;  /* 0xffffff3400687947 */ /* 0x000fea000383ffff */
.L_x_1312:
[----:B-1----:R-:W-:-:S04]  /*18520*/  IMAD.U32 R4, RZ, RZ, UR5 ;  /* 0x00000005ff047e24 */ /* 0x002fc8000f8e00ff */
[----:B------:R1:W2:Y:S03]  /*18530*/  SYNCS.PHASECHK.TRANS64.TRYWAIT P1, [R4+URZ+0x16850], R3 ;  /* 0x01685003040075a7 */ /* 0x0002a6000802017f */
[----:B--2---:R-:W-:Y:S05]  /*18540*/  @!P1 NANOSLEEP.SYNCS 0x989680 ;  /* 0x009896800000995d */ /* 0x004fea0003900000 */
[----:B------:R-:W2:Y:S02]  /*18550*/  @!P1 SYNCS.PHASECHK.TRANS64 P1, [R4+URZ+0x16850], R3 ;  /* 0x01685003040095a7 */ /* 0x000ea4000802007f */
[----:B--2---:R-:W-:Y:S05]  /*18560*/  @!P1 BRA `(.L_x_1312) ;  /* 0xfffffffc00ec9947 */ /* 0x004fea000383ffff */
[----:B------:R-:W-:Y:S05]  /*18570*/  BRA `(.L_x_1311) ;  /* 0xffffff6800147947 */ /* 0x000fea000383ffff */
.L_x_1356:
        /* <DEDUP_REMOVED lines=11> */
.L_x_1421:
[----:B------:R-:W-:Y:S05]  /*18630*/  BSYNC B0 ;  /* 0x0000000000007941 */ /* 0x000fea0003800000 */
.L_x_1420:
[----:B------:R-:W-:Y:S05]  /*18640*/  BRA `(.L_x_1422) ;  /* 0xffffffb400d87947 */ /* 0x000fea000383ffff */
.L_x_1359:
[----:B0-----:R0:W1:Y:S02]  /*18650*/  SYNCS.PHASECHK.TRANS64.TRYWAIT P0, [R5+URZ+0x16840], R2 ;  /* 0x01684002050075a7 */ /* 0x001064000800017f */
[----:B-1----:R-:W-:Y:S05]  /*18660*/  @!P0 NANOSLEEP.SYNCS 0x989680 ;  /* 0x009896800000895d */ /* 0x002fea0003900000 */
[----:B------:R-:W1:Y:S02]  /*18670*/  @!P0 SYNCS.PHASECHK.TRANS64 P0, [R5+URZ+0x16840], R2 ;  /* 0x01684002050085a7 */ /* 0x000e64000800007f */
[----:B-1----:R-:W-:Y:S05]  /*18680*/  @!P0 BRA `(.L_x_1359) ;  /* 0xfffffffc00f08947 */ /* 0x002fea000383ffff */
[----:B------:R-:W-:Y:S05]  /*18690*/  BRA `(.L_x_1423) ;  /* 0xffffffb8002c7947 */ /* 0x000fea000383ffff */
.L_x_1360:
        /* <DEDUP_REMOVED lines=8> */
.L_x_1425:
[----:B------:R-:W-:Y:S05]  /*18720*/  BSYNC B0 ;  /* 0x0000000000007941 */ /* 0x000fea0003800000 */
.L_x_1424:
[----:B------:R-:W-:Y:S02]  /*18730*/  IMAD.MOV.U32 R13, RZ, RZ, R0 ;  /* 0x000000ffff0d7224 */ /* 0x000fe400078e0000 */
[----:B------:R-:W-:Y:S02]  /*18740*/  IMAD.MOV.U32 R12, RZ, RZ, RZ ;  /* 0x000000ffff0c7224 */ /* 0x000fe400078e00ff */
[----:B------:R-:W-:Y:S02]  /*18750*/  IMAD.MOV.U32 R11, RZ, RZ, 0x181f ;  /* 0x0000181fff0b7424 */ /* 0x000fe400078e00ff */
[----:B------:R-:W-:Y:S02]  /*18760*/  IMAD.MOV.U32 R15, RZ, RZ, -0x1 ;  /* 0xffffffffff0f7424 */ /* 0x000fe400078e00ff */
[----:B------:R-:W-:Y:S02]  /*18770*/  IMAD.MOV.U32 R6, RZ, RZ, R14 ;  /* 0x000000ffff067224 */ /* 0x000fe400078e000e */
[----:B------:R-:W-:-:S07]  /*18780*/  @P0 IMAD R8, R3, 0x2, R22 ;  /* 0x0000000203080824 */ /* 0x000fce00078e0216 */
[----:B------:R-:W-:Y:S05]  /*18790*/  WARPSYNC.COLLECTIVE R15, `(.L_x_1426) ;  /* 0x000000000f087348 */ /* 0x000fea0003c00000 */
[----:B------:R0:W1:Y:S02]  /*187a0*/  SHFL.IDX P6, R14, R13, R12, R11 ;  /* 0x0000000c0d0e7389 */ /* 0x00006400000c000b */
[----:B01----:R-:W-:Y:S01]  /*187b0*/  ENDCOLLECTIVE ;  /* 0x000000000000791b */ /* 0x003fe20003800000 */
.L_x_1426:
[----:B------:R-:W-:Y:S02]  /*187c0*/  IMAD.MOV.U32 R13, RZ, RZ, R2 ;  /* 0x000000ffff0d7224 */ /* 0x000fe400078e0002 */
[----:B------:R-:W-:Y:S02]  /*187d0*/  IMAD.MOV.U32 R12, RZ, RZ, 0x1 ;  /* 0x00000001ff0c7424 */ /* 0x000fe400078e00ff */
[----:B------:R-:W-:-:S07]  /*187e0*/  IMAD.MOV.U32 R7, RZ, RZ, R14 ;  /* 0x000000ffff077224 */ /* 0x000fce00078e000e */
[----:B------:R-:W-:Y:S05]  /*187f0*/  WARPSYNC.COLLECTIVE R15, `(.L_x_1427) ;  /* 0x000000000f087348 */ /* 0x000fea0003c00000 */
[----:B------:R0:W1:Y:S02]  /*18800*/  SHFL.IDX P6, R14, R13, R12, R11 ;  /* 0x0000000c0d0e7389 */ /* 0x00006400000c000b */
[----:B01----:R-:W-:Y:S01]  /*18810*/  ENDCOLLECTIVE ;  /* 0x000000000000791b */ /* 0x003fe20003800000 */
.L_x_1427:
[----:B------:R-:W-:-:S05]  /*18820*/  @P0 LEA R7, P1, R29, R7, 0x1 ;  /* 0x000000071d070211 */ /* 0x000fca00078208ff */
[----:B------:R-:W-:Y:S01]  /*18830*/  @P0 IMAD.X R6, RZ, RZ, R6, P1 ;  /* 0x000000ffff060224 */ /* 0x000fe200008e0606 */
[----:B------:R-:W-:-:S04]  /*18840*/  ISETP.GE.AND P1, PT, R4, 0x11, PT ;  /* 0x000000110400780c */ /* 0x000fc80003f26270 */
        /* <DEDUP_REMOVED lines=12> */
.L_x_1428:
[----:B------:R-:W-:Y:S02]  /*18910*/  @P1 IMAD R8, R3, 0x2, R22 ;  /* 0x0000000203081824 */ /* 0x000fe400078e0216 */
[----:B------:R-:W-:Y:S02]  /*18920*/  IMAD.MOV.U32 R13, RZ, RZ, R2 ;  /* 0x000000ffff0d7224 */ /* 0x000fe400078e0002 */
[----:B------:R-:W-:Y:S02]  /*18930*/  IMAD.MOV.U32 R12, RZ, RZ, 0x2 ;  /* 0x00000002ff0c7424 */ /* 0x000fe400078e00ff */
[----:B------:R-:W-:-:S07]  /*18940*/  IMAD.MOV.U32 R7, RZ, RZ, R14 ;  /* 0x000000ffff077224 */ /* 0x000fce00078e000e */
[----:B------:R-:W-:Y:S05]  /*18950*/  WARPSYNC.COLLECTIVE R15, `(.L_x_1429) ;  /* 0x000000000f087348 */ /* 0x000fea0003c00000 */
[----:B------:R0:W1:Y:S02]  /*18960*/  SHFL.IDX P6, R14, R13, R12, R11 ;  /* 0x0000000c0d0e7389 */ /* 0x00006400000c000b */
[----:B01----:R-:W-:Y:S01]  /*18970*/  ENDCOLLECTIVE ;  /* 0x000000000000791b */ /* 0x003fe20003800000 */
.L_x_1429:
        /* <DEDUP_REMOVED lines=15> */
.L_x_1430:
[----:B------:R-:W-:Y:S02]  /*18a70*/  @P1 IMAD R8, R3, 0x2, R22 ;  /* 0x0000000203081824 */ /* 0x000fe400078e0216 */
[----:B------:R-:W-:Y:S02]  /*18a80*/  IMAD.MOV.U32 R13, RZ, RZ, R2 ;  /* 0x000000ffff0d7224 */ /* 0x000fe400078e0002 */
[----:B------:R-:W-:Y:S02]  /*18a90*/  IMAD.MOV.U32 R12, RZ, RZ, 0x3 ;  /* 0x00000003ff0c7424 */ /* 0x000fe400078e00ff */
[----:B------:R-:W-:-:S07]  /*18aa0*/  IMAD.MOV.U32 R7, RZ, RZ, R14 ;  /* 0x000000ffff077224 */ /* 0x000fce00078e000e */
[----:B------:R-:W-:Y:S05]  /*18ab0*/  WARPSYNC.COLLECTIVE R15, `(.L_x_1431) ;  /* 0x000000000f087348 */ /* 0x000fea0003c00000 */
[----:B------:R0:W1:Y:S02]  /*18ac0*/  SHFL.IDX P6, R14, R13, R12, R11 ;  /* 0x0000000c0d0e7389 */ /* 0x00006400000c000b */
[----:B01----:R-:W-:Y:S01]  /*18ad0*/  ENDCOLLECTIVE ;  /* 0x000000000000791b */ /* 0x003fe20003800000 */
.L_x_1431:
        /* <DEDUP_REMOVED lines=15> */
.L_x_1432:
[----:B------:R-:W-:Y:S02]  /*18bd0*/  @P1 IMAD R8, R3, 0x2, R22 ;  /* 0x0000000203081824 */ /* 0x000fe400078e0216 */
[----:B------:R-:W-:Y:S02]  /*18be0*/  IMAD.MOV.U32 R13, RZ, RZ, R2 ;  /* 0x000000ffff0d7224 */ /* 0x000fe400078e0002 */
[----:B------:R-:W-:Y:S02]  /*18bf0*/  IMAD.MOV.U32 R12, RZ, RZ, 0x4 ;  /* 0x00000004ff0c7424 */ /* 0x000fe400078e00ff */
[----:B------:R-:W-:-:S07]  /*18c00*/  IMAD.MOV.U32 R7, RZ, RZ, R14 ;  /* 0x000000ffff077224 */ /* 0x000fce00078e000e */
[----:B------:R-:W-:Y:S05]  /*18c10*/  WARPSYNC.COLLECTIVE R15, `(.L_x_1433) ;  /* 0x000000000f087348 */ /* 0x000fea0003c00000 */
[----:B------:R0:W1:Y:S02]  /*18c20*/  SHFL.IDX P6, R14, R13, R12, R11 ;  /* 0x0000000c0d0e7389 */ /* 0x00006400000c000b */
[----:B01----:R-:W-:Y:S01]  /*18c30*/  ENDCOLLECTIVE ;  /* 0x000000000000791b */ /* 0x003fe20003800000 */
.L_x_1433:
        /* <DEDUP_REMOVED lines=15> */
.L_x_1434:
[----:B------:R-:W-:Y:S02]  /*18d30*/  @P1 IMAD R8, R3, 0x2, R22 ;  /* 0x0000000203081824 */ /* 0x000fe400078e0216 */
[----:B------:R-:W-:Y:S02]  /*18d40*/  IMAD.MOV.U32 R13, RZ, RZ, R2 ;  /* 0x000000ffff0d7224 */ /* 0x000fe400078e0002 */
[----:B------:R-:W-:Y:S02]  /*18d50*/  IMAD.MOV.U32 R12, RZ, RZ, 0x5 ;  /* 0x00000005ff0c7424 */ /* 0x000fe400078e00ff */
[----:B------:R-:W-:-:S07]  /*18d60*/  IMAD.MOV.U32 R7, RZ, RZ, R14 ;  /* 0x000000ffff077224 */ /* 0x000fce00078e000e */
[----:B------:R-:W-:Y:S05]  /*18d70*/  WARPSYNC.COLLECTIVE R15, `(.L_x_1435) ;  /* 0x000000000f087348 */ /* 0x000fea0003c00000 */
[----:B------:R0:W1:Y:S02]  /*18d80*/  SHFL.IDX P6, R14, R13, R12, R11 ;  /* 0x0000000c0d0e7389 */ /* 0x00006400000c000b */
[----:B01----:R-:W-:Y:S01]  /*18d90*/  ENDCOLLECTIVE ;  /* 0x000000000000791b */ /* 0x003fe20003800000 */
.L_x_1435:
        /* <DEDUP_REMOVED lines=15> */
.L_x_1436:
[----:B------:R-:W-:Y:S02]  /*18e90*/  @P1 IMAD R8, R3, 0x2, R22 ;  /* 0x0000000203081824 */ /* 0x000fe400078e0216 */
[----:B------:R-:W-:Y:S02]  /*18ea0*/  IMAD.MOV.U32 R13, RZ, RZ, R2 ;  /* 0x000000ffff0d7224 */ /* 0x000fe400078e0002 */
[----:B------:R-:W-:Y:S02]  /*18eb0*/  IMAD.MOV.U32 R12, RZ, RZ, 0x6 ;  /* 0x00000006ff0c7424 */ /* 0x000fe400078e00ff */
[----:B------:R-:W-:-:S07]  /*18ec0*/  IMAD.MOV.U32 R7, RZ, RZ, R14 ;  /* 0x000000ffff077224 */ /* 0x000fce00078e000e */
[----:B------:R-:W-:Y:S05]  /*18ed0*/  WARPSYNC.COLLECTIVE R15, `(.L_x_1437) ;  /* 0x000000000f087348 */ /* 0x000fea0003c00000 */
[----:B------:R0:W1:Y:S02]  /*18ee0*/  SHFL.IDX P6, R14, R13, R12, R11 ;  /* 0x0000000c0d0e7389 */ /* 0x00006400000c000b */
[----:B01----:R-:W-:Y:S01]  /*18ef0*/  ENDCOLLECTIVE ;  /* 0x000000000000791b */ /* 0x003fe20003800000 */
.L_x_1437:
        /* <DEDUP_REMOVED lines=15> */
.L_x_1438:
[----:B------:R-:W-:Y:S02]  /*18ff0*/  @P1 IMAD R8, R3, 0x2, R22 ;  /* 0x0000000203081824 */ /* 0x000fe400078e0216 */
[----:B------:R-:W-:Y:S02]  /*19000*/  IMAD.MOV.U32 R13, RZ, RZ, R2 ;  /* 0x000000ffff0d7224 */ /* 0x000fe400078e0002 */
[----:B------:R-:W-:Y:S02]  /*19010*/  IMAD.MOV.U32 R12, RZ, RZ, 0x7 ;  /* 0x00000007ff0c7424 */ /* 0x000fe400078e00ff */
[----:B------:R-:W-:-:S07]  /*19020*/  IMAD.MOV.U32 R7, RZ, RZ, R14 ;  /* 0x000000ffff077224 */ /* 0x000fce00078e000e */
[----:B------:R-:W-:Y:S05]  /*19030*/  WARPSYNC.COLLECTIVE R15, `(.L_x_1439) ;  /* 0x000000000f087348 */ /* 0x000fea0003c00000 */
[----:B------:R0:W1:Y:S02]  /*19040*/  SHFL.IDX P6, R14, R13, R12, R11 ;  /* 0x0000000c0d0e7389 */ /* 0x00006400000c000b */
[----:B01----:R-:W-:Y:S01]  /*19050*/  ENDCOLLECTIVE ;  /* 0x000000000000791b */ /* 0x003fe20003800000 */
.L_x_1439:
        /* <DEDUP_REMOVED lines=10> */
.L_x_1440:
[----:B------:R-:W-:Y:S01]  /*19100*/  @!PT LDS RZ, [RZ] ;  /* 0x00000000fffff984 */ /* 0x000fe20000000800 */
[----:B------:R-:W-:Y:S01]  /*19110*/  @!PT LDS RZ, [RZ] ;  /* 0x00000000fffff984 */ /* 0x000fe20000000800 */
[----:B------:R-:W-:Y:S01]  /*19120*/  @!PT LDS RZ, [RZ] ;  /* 0x00000000fffff984 */ /* 0x000fe20000000800 */
[----:B------:R0:W-:Y:S01]  /*19130*/  @P1 LDGSTS.E.BYPASS.LTC128B.128 [R8+0x11400], desc[UR54][R6.64], !P2 ;  /* 0x1140000006081fae */ /* 0x0001e2000d101d76 */
[----:B------:R-:W-:Y:S01]  /*19140*/  IMAD.MOV.U32 R0, RZ, RZ, R14 ;  /* 0x000000ffff007224 */ /* 0x000fe200078e000e */
[----:B------:R-:W-:Y:S06]  /*19150*/  BRA `(.L_x_1441) ;  /* 0xffffffb4002c7947 */ /* 0x000fec000383ffff */
.L_x_1365:
[----:B------:R-:W-:Y:S02]  /*19160*/  IMAD.MOV.U32 R13, RZ, RZ, R4 ;  /* 0x000000ffff0d7224 */ /* 0x000fe400078e0004 */
[----:B------:R-:W-:Y:S02]  /*19170*/  IMAD.MOV.U32 R12, RZ, RZ, RZ ;  /* 0x000000ffff0c7224 */ /* 0x000fe400078e00ff */
[----:B------:R-:W-:Y:S02]  /*19180*/  IMAD.MOV.U32 R11, RZ, RZ, 0x181f ;  /* 0x0000181fff0b7424 */ /* 0x000fe400078e00ff */
[----:B------:R-:W-:Y:S02]  /*19190*/  IMAD.MOV.U32 R15, RZ, RZ, -0x1 ;  /* 0xffffffffff0f7424 */ /* 0x000fe400078e00ff */
[----:B-----5:R-:W-:Y:S02]  /*191a0*/  IMAD R3, R21, R9, RZ ;  /* 0x0000000915037224 */ /* 0x020fe400078e02ff */
[----:B------:R-:W-:-:S07]  /*191b0*/  IMAD.IADD R27, R20, 0x1, R27 ;  /* 0x00000001141b7824 */ /* 0x000fce00078e021b */
[----:B------:R-:W-:Y:S05]  /*191c0*/  WARPSYNC.COLLECTIVE R15, `(.L_x_1442) ;  /* 0x000000000f087348 */ /* 0x000fea0003c00000 */
[----:B------:R0:W1:Y:S02]  /*191d0*/  SHFL.IDX P6, R14, R13, R12, R11 ;  /* 0x0000000c0d0e7389 */ /* 0x00006400000c000b */
[----:B01----:R-:W-:Y:S01]  /*191e0*/  ENDCOLLECTIVE ;  /* 0x000000000000791b */ /* 0x003fe20003800000 */
.L_x_1442:
[C---:B------:R-:W-:Y:S01]  /*191f0*/  VIADD R8, R27.reuse, 0x10 ;  /* 0x000000101b087836 */ /* 0x040fe20000000000 */
[----:B------:R-:W-:Y:S01]  /*19200*/  ISETP.GE.AND P2, PT, R27, R3, PT ;  /* 0x000000031b00720c */ /* 0x000fe20003f46270 */
[----:B------:R-:W-:Y:S02]  /*19210*/  IMAD.MOV.U32 R13, RZ, RZ, R0 ;  /* 0x000000ffff0d7224 */ /* 0x000fe400078e0000 */
[----:B------:R-:W-:-:S10]  /*19220*/  IMAD.MOV.U32 R6, RZ, RZ, R14 ;  /* 0x000000ffff067224 */ /* 0x000fd400078e000e */
[----:B------:R-:W-:Y:S05]  /*19230*/  WARPSYNC.COLLECTIVE R15, `(.L_x_1443) ;  /* 0x000000000f087348 */ /* 0x000fea0003c00000 */
[----:B------:R0:W1:Y:S02]  /*19240*/  SHFL.IDX P6, R14, R13, R12, R11 ;  /* 0x0000000c0d0e7389 */ /* 0x00006400000c000b */
[----:B01----:R-:W-:Y:S01]  /*19250*/  ENDCOLLECTIVE ;  /* 0x000000000000791b */ /* 0x003fe20003800000 */
.L_x_1443:
[----:B------:R-:W-:Y:S02]  /*19260*/  IMAD.MOV.U32 R13, RZ, RZ, R4 ;  /* 0x000000ffff0d7224 */ /* 0x000fe400078e0004 */
[----:B------:R-:W-:Y:S02]  /*19270*/  IMAD.MOV.U32 R12, RZ, RZ, 0x1 ;  /* 0x00000001ff0c7424 */ /* 0x000fe400078e00ff */
[----:B------:R-:W-:-:S07]  /*19280*/  IMAD.MOV.U32 R7, RZ, RZ, R14 ;  /* 0x000000ffff077224 */ /* 0x000fce00078e000e */
[----:B------:R-:W-:Y:S05]  /*19290*/  WARPSYNC.COLLECTIVE R15, `(.L_x_1444) ;  /* 0x000000000f087348 */ /* 0x000fea0003c00000 */
[----:B------:R0:W1:Y:S02]  /*192a0*/  SHFL.IDX P6, R14, R13, R12, R11 ;  /* 0x0000000c0d0e7389 */ /* 0x00006400000c000b */
[----:B01----:R-:W-:Y:S01]  /*192b0*/  ENDCOLLECTIVE ;  /* 0x000000000000791b */ /* 0x003fe20003800000 */
.L_x_1444:
        /* <DEDUP_REMOVED lines=11> */
[----:B0-----:R-:W-:-:S07]  /*19370*/  IMAD.MOV.U32 R6, RZ, RZ, R14 ;  /* 0x000000ffff067224 */ /* 0x001fce00078e000e */
[----:B------:R-:W-:Y:S05]  /*19380*/  WARPSYNC.COLLECTIVE R15, `(.L_x_1445) ;  /* 0x000000000f087348 */ /* 0x000fea0003c00000 */
[----:B------:R0:W1:Y:S02]  /*19390*/  SHFL.IDX P6, R14, R13, R12, R11 ;  /* 0x0000000c0d0e7389 */ /* 0x00006400000c000b */
[----:B01----:R-:W-:Y:S01]  /*193a0*/  ENDCOLLECTIVE ;  /* 0x000000000000791b */ /* 0x003fe20003800000 */
.L_x_1445:
[----:B------:R-:W-:Y:S02]  /*193b0*/  IMAD.MOV.U32 R13, RZ, RZ, R4 ;  /* 0x000000ffff0d7224 */ /* 0x000fe400078e0004 */
[----:B------:R-:W-:Y:S02]  /*193c0*/  IMAD.MOV.U32 R12, RZ, RZ, 0x2 ;  /* 0x00000002ff0c7424 */ /* 0x000fe400078e00ff */
[----:B------:R-:W-:-:S07]  /*193d0*/  IMAD.MOV.U32 R7, RZ, RZ, R14 ;  /* 0x000000ffff077224 */ /* 0x000fce00078e000e */
[----:B------:R-:W-:Y:S05]  /*193e0*/  WARPSYNC.COLLECTIVE R15, `(.L_x_1446) ;  /* 0x000000000f087348 */ /* 0x000fea0003c00000 */
[----:B------:R0:W1:Y:S02]  /*193f0*/  SHFL.IDX P6, R14, R13, R12, R11 ;  /* 0x0000000c0d0e7389 */ /* 0x00006400000c000b */
[----:B01----:R-:W-:Y:S01]  /*19400*/  ENDCOLLECTIVE ;  /* 0x000000000000791b */ /* 0x003fe20003800000 */
.L_x_1446:
        /* <DEDUP_REMOVED lines=16> */
.L_x_1447:
[----:B------:R-:W-:Y:S02]  /*19510*/  IMAD.MOV.U32 R13, RZ, RZ, R4 ;  /* 0x000000ffff0d7224 */ /* 0x000fe400078e0004 */
[----:B------:R-:W-:Y:S02]  /*19520*/  IMAD.MOV.U32 R12, RZ, RZ, 0x3 ;  /* 0x00000003ff0c7424 */ /* 0x000fe400078e00ff */
[----:B------:R-:W-:-:S07]  /*19530*/  IMAD.MOV.U32 R7, RZ, RZ, R14 ;  /* 0x000000ffff077224 */ /* 0x000fce00078e000e */
[----:B------:R-:W-:Y:S05]  /*19540*/  WARPSYNC.COLLECTIVE R15, `(.L_x_1448) ;  /* 0x000000000f087348 */ /* 0x000fea0003c00000 */
[----:B------:R0:W1:Y:S02]  /*19550*/  SHFL.IDX P6, R14, R13, R12, R11 ;  /* 0x0000000c0d0e7389 */ /* 0x00006400000c000b */
[----:B01----:R-:W-:Y:S01]  /*19560*/  ENDCOLLECTIVE ;  /* 0x000000000000791b */ /* 0x003fe20003800000 */
.L_x_1448:
        /* <DEDUP_REMOVED lines=16> */
.L_x_1449:
[----:B------:R-:W-:Y:S02]  /*19670*/  IMAD.MOV.U32 R13, RZ, RZ, R4 ;  /* 0x000000ffff0d7224 */ /* 0x000fe400078e0004 */
[----:B------:R-:W-:Y:S02]  /*19680*/  IMAD.MOV.U32 R12, RZ, RZ, 0x4 ;  /* 0x00000004ff0c7424 */ /* 0x000fe400078e00ff */
[----:B------:R-:W-:-:S07]  /*19690*/  IMAD.MOV.U32 R7, RZ, RZ, R14 ;  /* 0x000000ffff077224 */ /* 0x000fce00078e000e */
[----:B------:R-:W-:Y:S05]  /*196a0*/  WARPSYNC.COLLECTIVE R15, `(.L_x_1450) ;  /* 0x000000000f087348 */ /* 0x000fea0003c00000 */
[----:B------:R0:W1:Y:S02]  /*196b0*/  SHFL.IDX P6, R14, R13, R12, R11 ;  /* 0x0000000c0d0e7389 */ /* 0x00006400000c000b */
[----:B01----:R-:W-:Y:S01]  /*196c0*/  ENDCOLLECTIVE ;  /* 0x000000000000791b */ /* 0x003fe20003800000 */
.L_x_1450:
        /* <DEDUP_REMOVED lines=16> */
.L_x_1451:
[----:B------:R-:W-:Y:S02]  /*197d0*/  IMAD.MOV.U32 R13, RZ, RZ, R4 ;  /* 0x000000ffff0d7224 */ /* 0x000fe400078e0004 */
[----:B------:R-:W-:Y:S02]  /*197e0*/  IMAD.MOV.U32 R12, RZ, RZ, 0x5 ;  /* 0x00000005ff0c7424 */ /* 0x000fe400078e00ff */
[----:B------:R-:W-:-:S07]  /*197f0*/  IMAD.MOV.U32 R7, RZ, RZ, R14 ;  /* 0x000000ffff077224 */ /* 0x000fce00078e000e */
[----:B------:R-:W-:Y:S05]  /*19800*/  WARPSYNC.COLLECTIVE R15, `(.L_x_1452) ;  /* 0x000000000f087348 */ /* 0x000fea0003c00000 */
[----:B------:R0:W1:Y:S02]  /*19810*/  SHFL.IDX P6, R14, R13, R12, R11 ;  /* 0x0000000c0d0e7389 */ /* 0x00006400000c000b */
[----:B01----:R-:W-:Y:S01]  /*19820*/  ENDCOLLECTIVE ;  /* 0x000000000000791b */ /* 0x003fe20003800000 */
.L_x_1452:
        /* <DEDUP_REMOVED lines=16> */
.L_x_1453:
[----:B------:R-:W-:Y:S02]  /*19930*/  IMAD.MOV.U32 R13, RZ, RZ, R4 ;  /* 0x000000ffff0d7224 */ /* 0x000fe400078e0004 */
[----:B------:R-:W-:Y:S02]  /*19940*/  IMAD.MOV.U32 R12, RZ, RZ, 0x6 ;  /* 0x00000006ff0c7424 */ /* 0x000fe400078e00ff */
[----:B------:R-:W-:-:S07]  /*19950*/  IMAD.MOV.U32 R7, RZ, RZ, R14 ;  /* 0x000000ffff077224 */ /* 0x000fce00078e000e */
[----:B------:R-:W-:Y:S05]  /*19960*/  WARPSYNC.COLLECTIVE R15, `(.L_x_1454) ;  /* 0x000000000f087348 */ /* 0x000fea0003c00000 */
[----:B------:R0:W1:Y:S02]  /*19970*/  SHFL.IDX P6, R14, R13, R12, R11 ;  /* 0x0000000c0d0e7389 */ /* 0x00006400000c000b */
[----:B01----:R-:W-:Y:S01]  /*19980*/  ENDCOLLECTIVE ;  /* 0x000000000000791b */ /* 0x003fe20003800000 */
.L_x_1454:
        /* <DEDUP_REMOVED lines=16> */
.L_x_1455:
[----:B------:R-:W-:Y:S02]  /*19a90*/  IMAD.MOV.U32 R13, RZ, RZ, R4 ;  /* 0x000000ffff0d7224 */ /* 0x000fe400078e0004 */
[----:B------:R-:W-:Y:S02]  /*19aa0*/  IMAD.MOV.U32 R12, RZ, RZ, 0x7 ;  /* 0x00000007ff0c7424 */ /* 0x000fe400078e00ff */
[----:B------:R-:W-:-:S07]  /*19ab0*/  IMAD.MOV.U32 R7, RZ, RZ, R14 ;  /* 0x000000ffff077224 */ /* 0x000fce00078e000e */
[----:B------:R-:W-:Y:S05]  /*19ac0*/  WARPSYNC.COLLECTIVE R15, `(.L_x_1456) ;  /* 0x000000000f087348 */ /* 0x000fea0003c00000 */
[----:B------:R0:W1:Y:S02]  /*19ad0*/  SHFL.IDX P6, R14, R13, R12, R11 ;  /* 0x0000000c0d0e7389 */ /* 0x00006400000c000b */
[----:B01----:R-:W-:Y:S01]  /*19ae0*/  ENDCOLLECTIVE ;  /* 0x000000000000791b */ /* 0x003fe20003800000 */
.L_x_1456:
[----:B------:R-:W-:-:S05]  /*19af0*/  @!P1 LEA R7, P2, R29, R7, 0x1 ;  /* 0x000000071d079211 */ /* 0x000fca00078408ff */
[----:B------:R-:W-:-:S05]  /*19b00*/  @!P1 IMAD.X R6, RZ, RZ, R6, P2 ;  /* 0x000000ffff069224 */ /* 0x000fca00010e0606 */
[-C--:B------:R-:W-:Y:S01]  /*19b10*/  @!P1 LOP3.LUT R7, R7, R6.reuse, RZ, 0x3c, !PT ;  /* 0x0000000607079212 */ /* 0x080fe200078e3cff */
[----:B------:R-:W-:Y:S02]  /*19b20*/  IMAD.MOV.U32 R13, RZ, RZ, R0 ;  /* 0x000000ffff0d7224 */ /* 0x000fe400078e0000 */
[----:B------:R-:W-:Y:S01]  /*19b30*/  VIADD R0, R27, 0x70 ;  /* 0x000000701b007836 */ /* 0x000fe20000000000 */
[----:B------:R-:W-:-:S04]  /*19b40*/  @!P1 LOP3.LUT R6, R7, R6, RZ, 0x3c, !PT ;  /* 0x0000000607069212 */ /* 0x000fc800078e3cff */
[----:B------:R-:W-:Y:S01]  /*19b50*/  @!P1 LOP3.LUT R7, R7, R6, RZ, 0x3c, !PT ;  /* 0x0000000607079212 */ /* 0x000fe200078e3cff */
[----:B------:R-:W-:-:S07]  /*19b60*/  IMAD.MOV.U32 R4, RZ, RZ, R14 ;  /* 0x000000ffff047224 */ /* 0x000fce00078e000e */
[----:B------:R-:W-:Y:S05]  /*19b70*/  WARPSYNC.COLLECTIVE R15, `(.L_x_1457) ;  /* 0x000000000f087348 */ /* 0x000fea0003c00000 */
[----:B------:R0:W1:Y:S02]  /*19b80*/  SHFL.IDX P6, R14, R13, R12, R11 ;  /* 0x0000000c0d0e7389 */ /* 0x00006400000c000b */
[----:B01----:R-:W-:Y:S01]  /*19b90*/  ENDCOLLECTIVE ;  /* 0x000000000000791b */ /* 0x003fe20003800000 */
.L_x_1457:
[----:B------:R-:W-:Y:S01]  /*19ba0*/  @!PT LDS RZ, [RZ] ;  /* 0x00000000fffff984 */ /* 0x000fe20000000800 */
[----:B------:R-:W-:Y:S01]  /*19bb0*/  @!PT LDS RZ, [RZ] ;  /* 0x00000000fffff984 */ /* 0x000fe20000000800 */
[----:B------:R-:W-:Y:S01]  /*19bc0*/  @!PT LDS RZ, [RZ] ;  /* 0x00000000fffff984 */ /* 0x000fe20000000800 */
[----:B------:R0:W-:Y:S01]  /*19bd0*/  @!P1 LDGSTS.E.BYPASS.LTC128B.128 [R10+0xb400], desc[UR54][R6.64], !P0 ;  /* 0x0b400000060a9fae */ /* 0x0001e2000c101d76 */
[----:B------:R-:W-:Y:S01]  /*19be0*/  ISETP.GE.AND P1, PT, R0, R3, PT ;  /* 0x000000030000720c */ /* 0x000fe20003f26270 */
[----:B------:R-:W-:Y:S02]  /*19bf0*/  VIADD R0, R27, 0x80 ;  /* 0x000000801b007836 */ /* 0x000fe40000000000 */
[----:B------:R-:W-:Y:S02]  /*19c00*/  IMAD.MOV.U32 R13, RZ, RZ, R2 ;  /* 0x000000ffff0d7224 */ /* 0x000fe400078e0002 */
[----:B------:R-:W-:Y:S02]  /*19c10*/  IMAD.MOV.U32 R12, RZ, RZ, RZ ;  /* 0x000000ffff0c7224 */ /* 0x000fe400078e00ff */
[----:B0-----:R-:W-:-:S07]  /*19c20*/  IMAD.MOV.U32 R6, RZ, RZ, R14 ;  /* 0x000000ffff067224 */ /* 0x001fce00078e000e */
[----:B------:R-:W-:Y:S05]  /*19c30*/  WARPSYNC.COLLECTIVE R15, `(.L_x_1458) ;  /* 0x000000000f087348 */ /* 0x000fea0003c00000 */
[----:B------:R0:W1:Y:S02]  /*19c40*/  SHFL.IDX P6, R14, R13, R12, R11 ;  /* 0x0000000c0d0e7389 */ /* 0x00006400000c000b */
[----:B01----:R-:W-:Y:S01]  /*19c50*/  ENDCOLLECTIVE ;  /* 0x000000000000791b */ /* 0x003fe20003800000 */
.L_x_1458:
        /* <DEDUP_REMOVED lines=12> */
.L_x_1459:
[----:B------:R-:W-:Y:S02]  /*19d20*/  IMAD.MOV.U32 R13, RZ, RZ, R2 ;  /* 0x000000ffff0d7224 */ /* 0x000fe400078e0002 */
[----:B------:R-:W-:Y:S02]  /*19d30*/  IMAD.MOV.U32 R12, RZ, RZ, 0x1 ;  /* 0x00000001ff0c7424 */ /* 0x000fe400078e00ff */
[----:B------:R-:W-:-:S07]  /*19d40*/  IMAD.MOV.U32 R4, RZ, RZ, R14 ;  /* 0x000000ffff047224 */ /* 0x000fce00078e000e */
[----:B------:R-:W-:Y:S05]  /*19d50*/  WARPSYNC.COLLECTIVE R15, `(.L_x_1460) ;  /* 0x000000000f087348 */ /* 0x000fea0003c00000 */
[----:B------:R0:W1:Y:S02]  /*19d60*/  SHFL.IDX P6, R14, R13, R12, R11 ;  /* 0x0000000c0d0e7389 */ /* 0x00006400000c000b */
[----:B01----:R-:W-:Y:S01]  /*19d70*/  ENDCOLLECTIVE ;  /* 0x000000000000791b */ /* 0x003fe20003800000 */
.L_x_1460:
        /* <DEDUP_REMOVED lines=16> */
.L_x_1461:
[----:B------:R-:W-:Y:S02]  /*19e80*/  IMAD.MOV.U32 R13, RZ, RZ, R2 ;  /* 0x000000ffff0d7224 */ /* 0x000fe400078e0002 */
[----:B------:R-:W-:Y:S02]  /*19e90*/  IMAD.MOV.U32 R12, RZ, RZ, 0x2 ;  /* 0x00000002ff0c7424 */ /* 0x000fe400078e00ff */
[----:B------:R-:W-:-:S07]  /*19ea0*/  IMAD.MOV.U32 R6, RZ, RZ, R14 ;  /* 0x000000ffff067224 */ /* 0x000fce00078e000e */
[----:B------:R-:W-:Y:S05]  /*19eb0*/  WARPSYNC.COLLECTIVE R15, `(.L_x_1462) ;  /* 0x000000000f087348 */ /* 0x000fea0003c00000 */
[----:B------:R0:W1:Y:S02]  /*19ec0*/  SHFL.IDX P6, R14, R13, R12, R11 ;  /* 0x0000000c0d0e7389 */ /* 0x00006400000c000b */
[----:B01----:R-:W-:Y:S01]  /*19ed0*/  ENDCOLLECTIVE ;  /* 0x000000000000791b */ /* 0x003fe20003800000 */
.L_x_1462:
[----:B------:R-:W-:-:S05]  /*19ee0*/  @!P1 LEA R6, P2, R29, R6, 0x1 ;  /* 0x000000061d069211 */ /* 0x000fca00078408ff */
[----:B------:R-:W-:Y:S01]  /*19ef0*/  @!P1 IMAD.X R0, RZ, RZ, R0, P2 ;  /* 0x000000ffff009224 */ /* 0x000fe200010e0600 */
[----:B------:R-:W-:-:S03]  /*19f00*/  ISETP.GE.AND P2, PT, R4, R3, PT ;  /* 0x000000030400720c */ /* 0x000fc60003f46270 */
        /* <DEDUP_REMOVED lines=10> */
.L_x_1463:
[----:B------:R-:W-:Y:S02]  /*19fb0*/  IMAD.MOV.U32 R13, RZ, RZ, R2 ;  /* 0x000000ffff0d7224 */ /* 0x000fe400078e0002 */
[----:B------:R-:W-:Y:S02]  /*19fc0*/  IMAD.MOV.U32 R12, RZ, RZ, 0x3 ;  /* 0x00000003ff0c7424 */ /* 0x000fe400078e00ff */
[----:B------:R-:W-:-:S07]  /*19fd0*/  IMAD.MOV.U32 R6, RZ, RZ, R14 ;  /* 0x000000ffff067224 */ /* 0x000fce00078e000e */
[----:B------:R-:W-:Y:S05]  /*19fe0*/  WARPSYNC.COLLECTIVE R15, `(.L_x_1464) ;  /* 0x000000000f087348 */ /* 0x000fea0003c00000 */
[----:B------:R0:W1:Y:S02]  /*19ff0*/  SHFL.IDX P6, R14, R13, R12, R11 ;  /* 0x0000000c0d0e7389 */ /* 0x00006400000c000b */
[----:B01----:R-:W-:Y:S01]  /*1a000*/  ENDCOLLECTIVE ;  /* 0x000000000000791b */ /* 0x003fe20003800000 */
.L_x_1464:
        /* <DEDUP_REMOVED lines=12> */
.L_x_1465:
[----:B------:R-:W-:Y:S01]  /*1a0d0*/  IMAD.MOV.U32 R2, RZ, RZ, R14 ;  /* 0x000000ffff027224 */ /* 0x000fe200078e000e */
[----:B------:R-:W-:Y:S06]  /*1a0e0*/  BRA `(.L_x_1466) ;  /* 0xffffffb400007947 */ /* 0x000fec000383ffff */
.L_x_1368:
[----:B0-----:R0:W1:Y:S02]  /*1a0f0*/  SYNCS.PHASECHK.TRANS64.TRYWAIT P0, [R22+URZ+0x16820], R3 ;  /* 0x01682003160075a7 */ /* 0x001064000800017f */
[----:B-1----:R-:W-:Y:S05]  /*1a100*/  @!P0 NANOSLEEP.SYNCS 0x989680 ;  /* 0x009896800000895d */ /* 0x002fea0003900000 */
[----:B------:R-:W1:Y:S02]  /*1a110*/  @!P0 SYNCS.PHASECHK.TRANS64 P0, [R22+URZ+0x16820], R3 ;  /* 0x01682003160085a7 */ /* 0x000e64000800007f */
[----:B-1----:R-:W-:Y:S05]  /*1a120*/  @!P0 BRA `(.L_x_1368) ;  /* 0xfffffffc00f08947 */ /* 0x002fea000383ffff */
[----:B------:R-:W-:Y:S05]  /*1a130*/  BRA `(.L_x_1467) ;  /* 0xffffffb4006c7947 */ /* 0x000fea000383ffff */
.L_x_1373:
[----:B0-----:R0:W1:Y:S02]  /*1a140*/  SYNCS.PHASECHK.TRANS64.TRYWAIT P0, [R5+URZ+0x16840], R2 ;  /* 0x01684002050075a7 */ /* 0x001064000800017f */
[----:B-1----:R-:W-:Y:S05]  /*1a150*/  @!P0 NANOSLEEP.SYNCS 0x989680 ;  /* 0x009896800000895d */ /* 0x002fea0003900000 */
[----:B------:R-:W1:Y:S02]  /*1a160*/  @!P0 SYNCS.PHASECHK.TRANS64 P0, [R5+URZ+0x16840], R2 ;  /* 0x01684002050085a7 */ /* 0x000e64000800007f */
[----:B-1----:R-:W-:Y:S05]  /*1a170*/  @!P0 BRA `(.L_x_1373) ;  /* 0xfffffffc00f08947 */ /* 0x002fea000383ffff */
[----:B------:R-:W-:Y:S05]  /*1a180*/  BRA `(.L_x_1468) ;  /* 0xffffffb800347947 */ /* 0x000fea000383ffff */
.L_x_1374:
        /* <DEDUP_REMOVED lines=8> */
.L_x_1470:
[----:B------:R-:W-:Y:S05]  /*1a210*/  BSYNC B1 ;  /* 0x0000000000017941 */ /* 0x000fea0003800000 */
.L_x_1469:
[----:B------:R-:W-:Y:S02]  /*1a220*/  IMAD.MOV.U32 R13, RZ, RZ, R8 ;  /* 0x000000ffff0d7224 */ /* 0x000fe400078e0008 */
[----:B------:R-:W-:Y:S02]  /*1a230*/  IMAD.MOV.U32 R12, RZ, RZ, RZ ;  /* 0x000000ffff0c7224 */ /* 0x000fe400078e00ff */
[----:B------:R-:W-:Y:S02]  /*1a240*/  IMAD.MOV.U32 R11, RZ, RZ, 0x181f ;  /* 0x0000181fff0b7424 */ /* 0x000fe400078e00ff */
[----:B------:R-:W-:Y:S02]  /*1a250*/  IMAD.MOV.U32 R15, RZ, RZ, -0x1 ;  /* 0xffffffffff0f7424 */ /* 0x000fe400078e00ff */
[----:B------:R-:W-:Y:S02]  /*1a260*/  IMAD.MOV.U32 R3, RZ, RZ, R14 ;  /* 0x000000ffff037224 */ /* 0x000fe400078e000e */
[----:B------:R-:W-:-:S07]  /*1a270*/  IMAD.SHL.U32 R7, R29, 0x2, RZ ;  /* 0x000000021d077824 */ /* 0x000fce00078e00ff */
[----:B------:R-:W-:Y:S05]  /*1a280*/  WARPSYNC.COLLECTIVE R15, `(.L_x_1471) ;  /* 0x000000000f087348 */ /* 0x000fea0003c00000 */
[----:B------:R0:W1:Y:S02]  /*1a290*/  SHFL.IDX P6, R14, R13, R12, R11 ;  /* 0x0000000c0d0e7389 */ /* 0x00006400000c000b */
[----:B01----:R-:W-:Y:S01]  /*1a2a0*/  ENDCOLLECTIVE ;  /* 0x000000000000791b */ /* 0x003fe20003800000 */
.L_x_1471:
[----:B------:R-:W-:Y:S02]  /*1a2b0*/  IMAD R9, R9, 0x2, R22 ;  /* 0x0000000209097824 */ /* 0x000fe400078e0216 */
[----:B------:R-:W-:Y:S02]  /*1a2c0*/  IMAD.MOV.U32 R13, RZ, RZ, R10 ;  /* 0x000000ffff0d7224 */ /* 0x000fe400078e000a */
[----:B------:R-:W-:Y:S02]  /*1a2d0*/  IMAD.MOV.U32 R12, RZ, RZ, 0x1 ;  /* 0x00000001ff0c7424 */ /* 0x000fe400078e00ff */
[----:B------:R-:W-:-:S07]  /*1a2e0*/  IMAD.MOV.U32 R2, RZ, RZ, R14 ;  /* 0x000000ffff027224 */ /* 0x000fce00078e000e */
[----:B------:R-:W-:Y:S05]  /*1a2f0*/  WARPSYNC.COLLECTIVE R15, `(.L_x_1472) ;  /* 0x000000000f087348 */ /* 0x000fea0003c00000 */
[----:B------:R0:W1:Y:S02]  /*1a300*/  SHFL.IDX P6, R14, R13, R12, R11 ;  /* 0x0000000c0d0e7389 */ /* 0x00006400000c000b */
[----:B01----:R-:W-:Y:S01]  /*1a310*/  ENDCOLLECTIVE ;  /* 0x000000000000791b */ /* 0x003fe20003800000 */
.L_x_1472:
        /* <DEDUP_REMOVED lines=11> */
.L_x_1473:
[----:B------:R-:W-:Y:S02]  /*1a3d0*/  IMAD.MOV.U32 R13, RZ, RZ, R10 ;  /* 0x000000ffff0d7224 */ /* 0x000fe400078e000a */
[----:B------:R-:W-:Y:S02]  /*1a3e0*/  IMAD.MOV.U32 R12, RZ, RZ, 0x2 ;  /* 0x00000002ff0c7424 */ /* 0x000fe400078e00ff */
[----:B------:R-:W-:-:S07]  /*1a3f0*/  IMAD.MOV.U32 R2, RZ, RZ, R14 ;  /* 0x000000ffff027224 */ /* 0x000fce00078e000e */
[----:B------:R-:W-:Y:S05]  /*1a400*/  WARPSYNC.COLLECTIVE R15, `(.L_x_1474) ;  /* 0x000000000f087348 */ /* 0x000fea0003c00000 */
[----:B------:R0:W1:Y:S02]  /*1a410*/  SHFL.IDX P6, R14, R13, R12, R11 ;  /* 0x0000000c0d0e7389 */ /* 0x00006400000c000b */
[----:B01----:R-:W-:Y:S01]  /*1a420*/  ENDCOLLECTIVE ;  /* 0x000000000000791b */ /* 0x003fe20003800000 */
.L_x_1474:
        /* <DEDUP_REMOVED lines=11> */
.L_x_1475:
[----:B------:R-:W-:Y:S02]  /*1a4e0*/  IMAD.MOV.U32 R13, RZ, RZ, R10 ;  /* 0x000000ffff0d7224 */ /* 0x000fe400078e000a */
[----:B------:R-:W-:Y:S02]  /*1a4f0*/  IMAD.MOV.U32 R12, RZ, RZ, 0x3 ;  /* 0x00000003ff0c7424 */ /* 0x000fe400078e00ff */
[----:B------:R-:W-:-:S07]  /*1a500*/  IMAD.MOV.U32 R2, RZ, RZ, R14 ;  /* 0x000000ffff027224 */ /* 0x000fce00078e000e */
[----:B------:R-:W-:Y:S05]  /*1a510*/  WARPSYNC.COLLECTIVE R15, `(.L_x_1476) ;  /* 0x000000000f087348 */ /* 0x000fea0003c00000 */
[----:B------:R0:W1:Y:S02]  /*1a520*/  SHFL.IDX P6, R14, R13, R12, R11 ;  /* 0x0000000c0d0e7389 */ /* 0x00006400000c000b */
[----:B01----:R-:W-:Y:S01]  /*1a530*/  ENDCOLLECTIVE ;  /* 0x000000000000791b */ /* 0x003fe20003800000 */
.L_x_1476:
        /* <DEDUP_REMOVED lines=11> */
.L_x_1477:
[----:B------:R-:W-:Y:S02]  /*1a5f0*/  IMAD.MOV.U32 R13, RZ, RZ, R10 ;  /* 0x000000ffff0d7224 */ /* 0x000fe400078e000a */
[----:B------:R-:W-:Y:S02]  /*1a600*/  IMAD.MOV.U32 R12, RZ, RZ, 0x4 ;  /* 0x00000004ff0c7424 */ /* 0x000fe400078e00ff */
[----:B------:R-:W-:-:S07]  /*1a610*/  IMAD.MOV.U32 R2, RZ, RZ, R14 ;  /* 0x000000ffff027224 */ /* 0x000fce00078e000e */
[----:B------:R-:W-:Y:S05]  /*1a620*/  WARPSYNC.COLLECTIVE R15, `(.L_x_1478) ;  /* 0x000000000f087348 */ /* 0x000fea0003c00000 */
[----:B------:R0:W1:Y:S02]  /*1a630*/  SHFL.IDX P6, R14, R13, R12, R11 ;  /* 0x0000000c0d0e7389 */ /* 0x00006400000c000b */
[----:B01----:R-:W-:Y:S01]  /*1a640*/  ENDCOLLECTIVE ;  /* 0x000000000000791b */ /* 0x003fe20003800000 */
.L_x_1478:
        /* <DEDUP_REMOVED lines=11> */
.L_x_1479:
[----:B------:R-:W-:Y:S02]  /*1a700*/  IMAD.MOV.U32 R13, RZ, RZ, R10 ;  /* 0x000000ffff0d7224 */ /* 0x000fe400078e000a */
[----:B------:R-:W-:Y:S02]  /*1a710*/  IMAD.MOV.U32 R12, RZ, RZ, 0x5 ;  /* 0x00000005ff0c7424 */ /* 0x000fe400078e00ff */
[----:B------:R-:W-:-:S07]  /*1a720*/  IMAD.MOV.U32 R2, RZ, RZ, R14 ;  /* 0x000000ffff027224 */ /* 0x000fce00078e000e */
[----:B------:R-:W-:Y:S05]  /*1a730*/  WARPSYNC.COLLECTIVE R15, `(.L_x_1480) ;  /* 0x000000000f087348 */ /* 0x000fea0003c00000 */
[----:B------:R0:W1:Y:S02]  /*1a740*/  SHFL.IDX P6, R14, R13, R12, R11 ;  /* 0x0000000c0d0e7389 */ /* 0x00006400000c000b */
[----:B01----:R-:W-:Y:S01]  /*1a750*/  ENDCOLLECTIVE ;  /* 0x000000000000791b */ /* 0x003fe20003800000 */
.L_x_1480:
        /* <DEDUP_REMOVED lines=11> */
.L_x_1481:
[----:B------:R-:W-:Y:S02]  /*1a810*/  IMAD.MOV.U32 R13, RZ, RZ, R10 ;  /* 0x000000ffff0d7224 */ /* 0x000fe400078e000a */
[----:B------:R-:W-:Y:S02]  /*1a820*/  IMAD.MOV.U32 R12, RZ, RZ, 0x6 ;  /* 0x00000006ff0c7424 */ /* 0x000fe400078e00ff */
[----:B------:R-:W-:-:S07]  /*1a830*/  IMAD.MOV.U32 R2, RZ, RZ, R14 ;  /* 0x000000ffff027224 */ /* 0x000fce00078e000e */
[----:B------:R-:W-:Y:S05]  /*1a840*/  WARPSYNC.COLLECTIVE R15, `(.L_x_1482) ;  /* 0x000000000f087348 */ /* 0x000fea0003c00000 */
[----:B------:R0:W1:Y:S02]  /*1a850*/  SHFL.IDX P6, R14, R13, R12, R11 ;  /* 0x0000000c0d0e7389 */ /* 0x00006400000c000b */
[----:B01----:R-:W-:Y:S01]  /*1a860*/  ENDCOLLECTIVE ;  /* 0x000000000000791b */ /* 0x003fe20003800000 */
.L_x_1482:
        /* <DEDUP_REMOVED lines=11> */
.L_x_1483:
[----:B------:R-:W-:Y:S02]  /*1a920*/  IMAD.MOV.U32 R13, RZ, RZ, R10 ;  /* 0x000000ffff0d7224 */ /* 0x000fe400078e000a */
[----:B------:R-:W-:Y:S02]  /*1a930*/  IMAD.MOV.U32 R12, RZ, RZ, 0x7 ;  /* 0x00000007ff0c7424 */ /* 0x000fe400078e00ff */
[----:B------:R-:W-:-:S07]  /*1a940*/  IMAD.MOV.U32 R2, RZ, RZ, R14 ;  /* 0x000000ffff027224 */ /* 0x000fce00078e000e */
[----:B------:R-:W-:Y:S05]  /*1a950*/  WARPSYNC.COLLECTIVE R15, `(.L_x_1484) ;  /* 0x000000000f087348 */ /* 0x000fea0003c00000 */
[----:B------:R0:W1:Y:S02]  /*1a960*/  SHFL.IDX P6, R14, R13, R12, R11 ;  /* 0x0000000c0d0e7389 */ /* 0x00006400000c000b */
[----:B01----:R-:W-:Y:S01]  /*1a970*/  ENDCOLLECTIVE ;  /* 0x000000000000791b */ /* 0x003fe20003800000 */
.L_x_1484:
        /* <DEDUP_REMOVED lines=11> */
.L_x_1485:
[----:B------:R-:W-:Y:S01]  /*1aa30*/  IMAD.MOV.U32 R2, RZ, RZ, R14 ;  /* 0x000000ffff027224 */ /* 0x000fe200078e000e */
[----:B------:R-:W-:Y:S06]  /*1aa40*/  BRA `(.L_x_1486) ;  /* 0xffffffb400147947 */ /* 0x000fec000383ffff */
.L_x_1379:
[----:B-1----:R1:W2:Y:S02]  /*1aa50*/  SYNCS.PHASECHK.TRANS64.TRYWAIT P0, [R5+URZ+0x16860], R2 ;  /* 0x01686002050075a7 */ /* 0x0022a4000800017f */
[----:B--2---:R-:W-:Y:S05]  /*1aa60*/  @!P0 NANOSLEEP.SYNCS 0x989680 ;  /* 0x009896800000895d */ /* 0x004fea0003900000 */
[----:B------:R-:W2:Y:S02]  /*1aa70*/  @!P0 SYNCS.PHASECHK.TRANS64 P0, [R5+URZ+0x16860], R2 ;  /* 0x01686002050085a7 */ /* 0x000ea4000800007f */
[----:B--2---:R-:W-:Y:S05]  /*1aa80*/  @!P0 BRA `(.L_x_1379) ;  /* 0xfffffffc00f08947 */ /* 0x004fea000383ffff */
[----:B------:R-:W-:Y:S05]  /*1aa90*/  BRA `(.L_x_1487) ;  /* 0xffffffb4006c7947 */ /* 0x000fea000383ffff */
.L_x_1380:
[----:B------:R-:W-:Y:S01]  /*1aaa0*/  BSSY B1, `(.L_x_1488) ;  /* 0x0000008000017945 */ /* 0x000fe20003800000 */
[----:B------:R-:W-:Y:S02]  /*1aab0*/  IMAD.MOV.U32 R13, RZ, RZ, R18 ;  /* 0x000000ffff0d7224 */ /* 0x000fe400078e0012 */
[----:B------:R-:W-:Y:S02]  /*1aac0*/  IMAD.MOV.U32 R12, RZ, RZ, RZ ;  /* 0x000000ffff0c7224 */ /* 0x000fe400078e00ff */
[----:B------:R-:W-:Y:S02]  /*1aad0*/  IMAD.MOV.U32 R11, RZ, RZ, 0x181f ;  /* 0x0000181fff0b7424 */ /* 0x000fe400078e00ff */
[----:B------:R-:W-:-:S07]  /*1aae0*/  IMAD.MOV.U32 R15, RZ, RZ, -0x1 ;  /* 0xffffffffff0f7424 */ /* 0x000fce00078e00ff */
[----:B-1----:R-:W-:Y:S05]  /*1aaf0*/  WARPSYNC.COLLECTIVE R15, `(.L_x_1489) ;  /* 0x000000000f087348 */ /* 0x002fea0003c00000 */
[----:B------:R0:W2:Y:S02]  /*1ab00*/  SHFL.IDX P6, R14, R13, R12, R11 ;  /* 0x0000000c0d0e7389 */ /* 0x0000a400000c000b */
[----:B012---:R-:W-:Y:S01]  /*1ab10*/  ENDCOLLECTIVE ;  /* 0x000000000000791b */ /* 0x007fe20003800000 */
.L_x_1489:
[----:B------:R-:W-:Y:S05]  /*1ab20*/  BSYNC B1 ;  /* 0x0000000000017941 */ /* 0x000fea0003800000 */
.L_x_1488:
        /* <DEDUP_REMOVED lines=10> */
.L_x_1490:
[----:B------:R-:W-:Y:S02]  /*1abd0*/  IMAD.MOV.U32 R13, RZ, RZ, R18 ;  /* 0x000000ffff0d7224 */ /* 0x000fe400078e0012 */
[----:B------:R-:W-:Y:S02]  /*1abe0*/  IMAD.MOV.U32 R12, RZ, RZ, 0x1 ;  /* 0x00000001ff0c7424 */ /* 0x000fe400078e00ff */
[----:B------:R-:W-:-:S07]  /*1abf0*/  IMAD.MOV.U32 R2, RZ, RZ, R14 ;  /* 0x000000ffff027224 */ /* 0x000fce00078e000e */
[----:B------:R-:W-:Y:S05]  /*1ac00*/  WARPSYNC.COLLECTIVE R15, `(.L_x_1491) ;  /* 0x000000000f087348 */ /* 0x000fea0003c00000 */
[----:B------:R0:W1:Y:S02]  /*1ac10*/  SHFL.IDX P6, R14, R13, R12, R11 ;  /* 0x0000000c0d0e7389 */ /* 0x00006400000c000b */
[----:B01----:R-:W-:Y:S01]  /*1ac20*/  ENDCOLLECTIVE ;  /* 0x000000000000791b */ /* 0x003fe20003800000 */
.L_x_1491:
        /* <DEDUP_REMOVED lines=12> */
.L_x_1492:
[----:B------:R-:W-:Y:S02]  /*1acf0*/  IMAD.MOV.U32 R13, RZ, RZ, R18 ;  /* 0x000000ffff0d7224 */ /* 0x000fe400078e0012 */
[----:B------:R-:W-:Y:S02]  /*1ad00*/  IMAD.MOV.U32 R12, RZ, RZ, 0x2 ;  /* 0x00000002ff0c7424 */ /* 0x000fe400078e00ff */
[----:B------:R-:W-:-:S07]  /*1ad10*/  IMAD.MOV.U32 R2, RZ, RZ, R14 ;  /* 0x000000ffff027224 */ /* 0x000fce00078e000e */
[----:B------:R-:W-:Y:S05]  /*1ad20*/  WARPSYNC.COLLECTIVE R15, `(.L_x_1493) ;  /* 0x000000000f087348 */ /* 0x000fea0003c00000 */
[----:B------:R0:W1:Y:S02]  /*1ad30*/  SHFL.IDX P6, R14, R13, R12, R11 ;  /* 0x0000000c0d0e7389 */ /* 0x00006400000c000b */
[----:B01----:R-:W-:Y:S01]  /*1ad40*/  ENDCOLLECTIVE ;  /* 0x000000000000791b */ /* 0x003fe20003800000 */
.L_x_1493:
        /* <DEDUP_REMOVED lines=12> */
.L_x_1494:
[----:B------:R-:W-:Y:S02]  /*1ae10*/  IMAD.MOV.U32 R13, RZ, RZ, R18 ;  /* 0x000000ffff0d7224 */ /* 0x000fe400078e0012 */
[----:B------:R-:W-:Y:S02]  /*1ae20*/  IMAD.MOV.U32 R12, RZ, RZ, 0x3 ;  /* 0x00000003ff0c7424 */ /* 0x000fe400078e00ff */
[----:B------:R-:W-:-:S07]  /*1ae30*/  IMAD.MOV.U32 R2, RZ, RZ, R14 ;  /* 0x000000ffff027224 */ /* 0x000fce00078e000e */
[----:B------:R-:W-:Y:S05]  /*1ae40*/  WARPSYNC.COLLECTIVE R15, `(.L_x_1495) ;  /* 0x000000000f087348 */ /* 0x000fea0003c00000 */
[----:B------:R0:W1:Y:S02]  /*1ae50*/  SHFL.IDX P6, R14, R13, R12, R11 ;  /* 0x0000000c0d0e7389 */ /* 0x00006400000c000b */
[----:B01----:R-:W-:Y:S01]  /*1ae60*/  ENDCOLLECTIVE ;  /* 0x000000000000791b */ /* 0x003fe20003800000 */
.L_x_1495:
        /* <DEDUP_REMOVED lines=12> */
.L_x_1496:
[----:B------:R-:W-:Y:S02]  /*1af30*/  IMAD.MOV.U32 R13, RZ, RZ, R18 ;  /* 0x000000ffff0d7224 */ /* 0x000fe400078e0012 */
[----:B------:R-:W-:Y:S02]  /*1af40*/  IMAD.MOV.U32 R12, RZ, RZ, 0x4 ;  /* 0x00000004ff0c7424 */ /* 0x000fe400078e00ff */
[----:B------:R-:W-:-:S07]  /*1af50*/  IMAD.MOV.U32 R2, RZ, RZ, R14 ;  /* 0x000000ffff027224 */ /* 0x000fce00078e000e */
[----:B------:R-:W-:Y:S05]  /*1af60*/  WARPSYNC.COLLECTIVE R15, `(.L_x_1497) ;  /* 0x000000000f087348 */ /* 0x000fea0003c00000 */
[----:B------:R0:W1:Y:S02]  /*1af70*/  SHFL.IDX P6, R14, R13, R12, R11 ;  /* 0x0000000c0d0e7389 */ /* 0x00006400000c000b */
[----:B01----:R-:W-:Y:S01]  /*1af80*/  ENDCOLLECTIVE ;  /* 0x000000000000791b */ /* 0x003fe20003800000 */
.L_x_1497:
        /* <DEDUP_REMOVED lines=12> */
.L_x_1498:
[----:B------:R-:W-:Y:S02]  /*1b050*/  IMAD.MOV.U32 R13, RZ, RZ, R18 ;  /* 0x000000ffff0d7224 */ /* 0x000fe400078e0012 */
[----:B------:R-:W-:Y:S02]  /*1b060*/  IMAD.MOV.U32 R12, RZ, RZ, 0x5 ;  /* 0x00000005ff0c7424 */ /* 0x000fe400078e00ff */
[----:B------:R-:W-:-:S07]  /*1b070*/  IMAD.MOV.U32 R2, RZ, RZ, R14 ;  /* 0x000000ffff027224 */ /* 0x000fce00078e000e */
[----:B------:R-:W-:Y:S05]  /*1b080*/  WARPSYNC.COLLECTIVE R15, `(.L_x_1499) ;  /* 0x000000000f087348 */ /* 0x000fea0003c00000 */
[----:B------:R0:W1:Y:S02]  /*1b090*/  SHFL.IDX P6, R14, R13, R12, R11 ;  /* 0x0000000c0d0e7389 */ /* 0x00006400000c000b */
[----:B01----:R-:W-:Y:S01]  /*1b0a0*/  ENDCOLLECTIVE ;  /* 0x000000000000791b */ /* 0x003fe20003800000 */
.L_x_1499:
        /* <DEDUP_REMOVED lines=12> */
.L_x_1500:
[----:B------:R-:W-:Y:S02]  /*1b170*/  IMAD.MOV.U32 R13, RZ, RZ, R18 ;  /* 0x000000ffff0d7224 */ /* 0x000fe400078e0012 */
[----:B------:R-:W-:Y:S02]  /*1b180*/  IMAD.MOV.U32 R12, RZ, RZ, 0x6 ;  /* 0x00000006ff0c7424 */ /* 0x000fe400078e00ff */
[----:B------:R-:W-:-:S07]  /*1b190*/  IMAD.MOV.U32 R2, RZ, RZ, R14 ;  /* 0x000000ffff027224 */ /* 0x000fce00078e000e */
[----:B------:R-:W-:Y:S05]  /*1b1a0*/  WARPSYNC.COLLECTIVE R15, `(.L_x_1501) ;  /* 0x000000000f087348 */ /* 0x000fea0003c00000 */
[----:B------:R0:W1:Y:S02]  /*1b1b0*/  SHFL.IDX P6, R14, R13, R12, R11 ;  /* 0x0000000c0d0e7389 */ /* 0x00006400000c000b */
[----:B01----:R-:W-:Y:S01]  /*1b1c0*/  ENDCOLLECTIVE ;  /* 0x000000000000791b */ /* 0x003fe20003800000 */
.L_x_1501:
        /* <DEDUP_REMOVED lines=12> */
.L_x_1502:
[----:B------:R-:W-:Y:S02]  /*1b290*/  IMAD.MOV.U32 R13, RZ, RZ, R18 ;  /* 0x000000ffff0d7224 */ /* 0x000fe400078e0012 */
[----:B------:R-:W-:Y:S02]  /*1b2a0*/  IMAD.MOV.U32 R12, RZ, RZ, 0x7 ;  /* 0x00000007ff0c7424 */ /* 0x000fe400078e00ff */
[----:B------:R-:W-:-:S07]  /*1b2b0*/  IMAD.MOV.U32 R2, RZ, RZ, R14 ;  /* 0x000000ffff027224 */ /* 0x000fce00078e000e */
[----:B------:R-:W-:Y:S05]  /*1b2c0*/  WARPSYNC.COLLECTIVE R15, `(.L_x_1503) ;  /* 0x000000000f087348 */ /* 0x000fea0003c00000 */
[----:B------:R0:W1:Y:S02]  /*1b2d0*/  SHFL.IDX P6, R14, R13, R12, R11 ;  /* 0x0000000c0d0e7389 */ /* 0x00006400000c000b */
[----:B01----:R-:W-:Y:S01]  /*1b2e0*/  ENDCOLLECTIVE ;  /* 0x000000000000791b */ /* 0x003fe20003800000 */
.L_x_1503:
        /* <DEDUP_REMOVED lines=11> */
.L_x_1504:
[----:B------:R-:W-:Y:S01]  /*1b3a0*/  IMAD.MOV.U32 R2, RZ, RZ, R14 ;  /* 0x000000ffff027224 */ /* 0x000fe200078e000e */
[----:B------:R-:W-:Y:S06]  /*1b3b0*/  BRA `(.L_x_1505) ;  /* 0xffffffb0001c7947 */ /* 0x000fec000383ffff */
.L_x_1388:
[----:B0-----:R0:W1:Y:S02]  /*1b3c0*/  SYNCS.PHASECHK.TRANS64.TRYWAIT P0, [R0+URZ+0x16860], R3 ;  /* 0x01686003000075a7 */ /* 0x001064000800017f */
[----:B-1----:R-:W-:Y:S05]  /*1b3d0*/  @!P0 NANOSLEEP.SYNCS 0x989680 ;  /* 0x009896800000895d */ /* 0x002fea0003900000 */
[----:B------:R-:W1:Y:S02]  /*1b3e0*/  @!P0 SYNCS.PHASECHK.TRANS64 P0, [R0+URZ+0x16860], R3 ;  /* 0x01686003000085a7 */ /* 0x000e64000800007f */
[----:B-1----:R-:W-:Y:S05]  /*1b3f0*/  @!P0 BRA `(.L_x_1388) ;  /* 0xfffffffc00f08947 */ /* 0x002fea000383ffff */
[----:B------:R-:W-:Y:S05]  /*1b400*/  BRA `(.L_x_1506) ;  /* 0xffffffb400307947 */ /* 0x000fea000383ffff */
.L_x_1389:
        /* <DEDUP_REMOVED lines=8> */
.L_x_1508:
[----:B------:R-:W-:Y:S05]  /*1b490*/  BSYNC B0 ;  /* 0x0000000000007941 */ /* 0x000fea0003800000 */
.L_x_1507:
[----:B------:R-:W-:Y:S01]  /*1b4a0*/  IMAD.MOV.U32 R13, RZ, RZ, R17 ;  /* 0x000000ffff0d7224 */ /* 0x000fe200078e0011 */
[----:B------:R-:W-:Y:S01]  /*1b4b0*/  ISETP.LT.OR P2, PT, R6, 0x1, P0 ;  /* 0x000000010600780c */ /* 0x000fe20000741670 */
        /* <DEDUP_REMOVED lines=8> */
.L_x_1509:
[----:B------:R-:W-:Y:S02]  /*1b540*/  IMAD R4, R4, 0x2, R22 ;  /* 0x0000000204047824 */ /* 0x000fe400078e0216 */
[----:B------:R-:W-:Y:S02]  /*1b550*/  IMAD.MOV.U32 R13, RZ, RZ, R18 ;  /* 0x000000ffff0d7224 */ /* 0x000fe400078e0012 */
[----:B------:R-:W-:Y:S01]  /*1b560*/  IMAD.MOV.U32 R12, RZ, RZ, 0x1 ;  /* 0x00000001ff0c7424 */ /* 0x000fe200078e00ff */
[----:B------:R-:W-:-:S13]  /*1b570*/  IADD3 R2, P1, R14, R5, RZ ;  /* 0x000000050e027210 */ /* 0x000fda0007f3e0ff */
[----:B------:R-:W-:Y:S05]  /*1b580*/  WARPSYNC.COLLECTIVE R15, `(.L_x_1510) ;  /* 0x000000000f087348 */ /* 0x000fea0003c00000 */
[----:B------:R0:W1:Y:S02]  /*1b590*/  SHFL.IDX P6, R14, R13, R12, R11 ;  /* 0x0000000c0d0e7389 */ /* 0x00006400000c000b */
[----:B01----:R-:W-:Y:S01]  /*1b5a0*/  ENDCOLLECTIVE ;  /* 0x000000000000791b */ /* 0x003fe20003800000 */
.L_x_1510:
        /* <DEDUP_REMOVED lines=11> */
.L_x_1511:
[----:B------:R-:W-:Y:S02]  /*1b660*/  IMAD.MOV.U32 R13, RZ, RZ, R18 ;  /* 0x000000ffff0d7224 */ /* 0x000fe400078e0012 */
[----:B------:R-:W-:Y:S02]  /*1b670*/  IMAD.MOV.U32 R12, RZ, RZ, 0x2 ;  /* 0x00000002ff0c7424 */ /* 0x000fe400078e00ff */
[----:B------:R-:W-:-:S07]  /*1b680*/  IMAD.MOV.U32 R9, RZ, RZ, R14 ;  /* 0x000000ffff097224 */ /* 0x000fce00078e000e */
[----:B------:R-:W-:Y:S05]  /*1b690*/  WARPSYNC.COLLECTIVE R15, `(.L_x_1512) ;  /* 0x000000000f087348 */ /* 0x000fea0003c00000 */
[----:B------:R0:W1:Y:S02]  /*1b6a0*/  SHFL.IDX P6, R14, R13, R12, R11 ;  /* 0x0000000c0d0e7389 */ /* 0x00006400000c000b */
[----:B01----:R-:W-:Y:S01]  /*1b6b0*/  ENDCOLLECTIVE ;  /* 0x000000000000791b */ /* 0x003fe20003800000 */
.L_x_1512:
        /* <DEDUP_REMOVED lines=12> */
.L_x_1513:
[----:B------:R-:W-:Y:S02]  /*1b780*/  IMAD.MOV.U32 R13, RZ, RZ, R18 ;  /* 0x000000ffff0d7224 */ /* 0x000fe400078e0012 */
[----:B------:R-:W-:Y:S02]  /*1b790*/  IMAD.MOV.U32 R12, RZ, RZ, 0x3 ;  /* 0x00000003ff0c7424 */ /* 0x000fe400078e00ff */
[----:B------:R-:W-:-:S07]  /*1b7a0*/  IMAD.MOV.U32 R10, RZ, RZ, R14 ;  /* 0x000000ffff0a7224 */ /* 0x000fce00078e000e */
[----:B------:R-:W-:Y:S05]  /*1b7b0*/  WARPSYNC.COLLECTIVE R15, `(.L_x_1514) ;  /* 0x000000000f087348 */ /* 0x000fea0003c00000 */
[----:B------:R0:W1:Y:S02]  /*1b7c0*/  SHFL.IDX P6, R14, R13, R12, R11 ;  /* 0x0000000c0d0e7389 */ /* 0x00006400000c000b */
[----:B01----:R-:W-:Y:S01]  /*1b7d0*/  ENDCOLLECTIVE ;  /* 0x000000000000791b */ /* 0x003fe20003800000 */
.L_x_1514:
        /* <DEDUP_REMOVED lines=12> */
.L_x_1515:
[----:B------:R-:W-:Y:S02]  /*1b8a0*/  IMAD.MOV.U32 R13, RZ, RZ, R18 ;  /* 0x000000ffff0d7224 */ /* 0x000fe400078e0012 */
[----:B------:R-:W-:Y:S02]  /*1b8b0*/  IMAD.MOV.U32 R12, RZ, RZ, 0x4 ;  /* 0x00000004ff0c7424 */ /* 0x000fe400078e00ff */
[----:B------:R-:W-:-:S07]  /*1b8c0*/  IMAD.MOV.U32 R9, RZ, RZ, R14 ;  /* 0x000000ffff097224 */ /* 0x000fce00078e000e */
[----:B------:R-:W-:Y:S05]  /*1b8d0*/  WARPSYNC.COLLECTIVE R15, `(.L_x_1516) ;  /* 0x000000000f087348 */ /* 0x000fea0003c00000 */
[----:B------:R0:W1:Y:S02]  /*1b8e0*/  SHFL.IDX P6, R14, R13, R12, R11 ;  /* 0x0000000c0d0e7389 */ /* 0x00006400000c000b */
[----:B01----:R-:W-:Y:S01]  /*1b8f0*/  ENDCOLLECTIVE ;  /* 0x000000000000791b */ /* 0x003fe20003800000 */
.L_x_1516:
        /* <DEDUP_REMOVED lines=12> */
.L_x_1517:
[----:B------:R-:W-:Y:S02]  /*1b9c0*/  IMAD.MOV.U32 R13, RZ, RZ, R18 ;  /* 0x000000ffff0d7224 */ /* 0x000fe400078e0012 */
[----:B------:R-:W-:Y:S02]  /*1b9d0*/  IMAD.MOV.U32 R12, RZ, RZ, 0x5 ;  /* 0x00000005ff0c7424 */ /* 0x000fe400078e00ff */
[----:B------:R-:W-:-:S07]  /*1b9e0*/  IMAD.MOV.U32 R10, RZ, RZ, R14 ;  /* 0x000000ffff0a7224 */ /* 0x000fce00078e000e */
[----:B------:R-:W-:Y:S05]  /*1b9f0*/  WARPSYNC.COLLECTIVE R15, `(.L_x_1518) ;  /* 0x000000000f087348 */ /* 0x000fea0003c00000 */
[----:B------:R0:W1:Y:S02]  /*1ba00*/  SHFL.IDX P6, R14, R13, R12, R11 ;  /* 0x0000000c0d0e7389 */ /* 0x00006400000c000b */
[----:B01----:R-:W-:Y:S01]  /*1ba10*/  ENDCOLLECTIVE ;  /* 0x000000000000791b */ /* 0x003fe20003800000 */
.L_x_1518:
        /* <DEDUP_REMOVED lines=12> */
.L_x_1519:
[----:B------:R-:W-:Y:S02]  /*1bae0*/  IMAD.MOV.U32 R13, RZ, RZ, R18 ;  /* 0x000000ffff0d7224 */ /* 0x000fe400078e0012 */
[----:B------:R-:W-:Y:S02]  /*1baf0*/  IMAD.MOV.U32 R12, RZ, RZ, 0x6 ;  /* 0x00000006ff0c7424 */ /* 0x000fe400078e00ff */
[----:B------:R-:W-:-:S07]  /*1bb00*/  IMAD.MOV.U32 R9, RZ, RZ, R14 ;  /* 0x000000ffff097224 */ /* 0x000fce00078e000e */
[----:B------:R-:W-:Y:S05]  /*1bb10*/  WARPSYNC.COLLECTIVE R15, `(.L_x_1520) ;  /* 0x000000000f087348 */ /* 0x000fea0003c00000 */
[----:B------:R0:W1:Y:S02]  /*1bb20*/  SHFL.IDX P6, R14, R13, R12, R11 ;  /* 0x0000000c0d0e7389 */ /* 0x00006400000c000b */
[----:B01----:R-:W-:Y:S01]  /*1bb30*/  ENDCOLLECTIVE ;  /* 0x000000000000791b */ /* 0x003fe20003800000 */
.L_x_1520:
        /* <DEDUP_REMOVED lines=12> */
.L_x_1521:
[----:B------:R-:W-:Y:S02]  /*1bc00*/  IMAD.MOV.U32 R13, RZ, RZ, R18 ;  /* 0x000000ffff0d7224 */ /* 0x000fe400078e0012 */
[----:B------:R-:W-:Y:S01]  /*1bc10*/  IMAD.MOV.U32 R12, RZ, RZ, 0x7 ;  /* 0x00000007ff0c7424 */ /* 0x000fe200078e00ff */
[----:B------:R-:W-:-:S13]  /*1bc20*/  IADD3 R2, P1, R14, R5, RZ ;  /* 0x000000050e027210 */ /* 0x000fda0007f3e0ff */
[----:B------:R-:W-:Y:S05]  /*1bc30*/  WARPSYNC.COLLECTIVE R15, `(.L_x_1522) ;  /* 0x000000000f087348 */ /* 0x000fea0003c00000 */
[----:B------:R0:W1:Y:S02]  /*1bc40*/  SHFL.IDX P6, R14, R13, R12, R11 ;  /* 0x0000000c0d0e7389 */ /* 0x00006400000c000b */
[----:B01----:R-:W-:Y:S01]  /*1bc50*/  ENDCOLLECTIVE ;  /* 0x000000000000791b */ /* 0x003fe20003800000 */
.L_x_1522:
        /* <DEDUP_REMOVED lines=10> */
.L_x_1523:
[----:B------:R-:W-:Y:S05]  /*1bd00*/  BRA `(.L_x_1524) ;  /* 0xffffffac00e47947 */ /* 0x000fea000383ffff */
.L_x_1394:
        /* <DEDUP_REMOVED lines=8> */
.L_x_1526:
[----:B------:R-:W-:Y:S05]  /*1bd90*/  BSYNC B0 ;  /* 0x0000000000007941 */ /* 0x000fea0003800000 */
.L_x_1525:
[----:B------:R-:W-:Y:S02]  /*1bda0*/  IMAD.MOV.U32 R13, RZ, RZ, R16 ;  /* 0x000000ffff0d7224 */ /* 0x000fe400078e0010 */
[----:B------:R-:W-:Y:S02]  /*1bdb0*/  IMAD.MOV.U32 R12, RZ, RZ, 0x1 ;  /* 0x00000001ff0c7424 */ /* 0x000fe400078e00ff */
[----:B------:R-:W-:Y:S02]  /*1bdc0*/  IMAD.MOV.U32 R11, RZ, RZ, 0x1f ;  /* 0x0000001fff0b7424 */ /* 0x000fe400078e00ff */
[----:B------:R-:W-:Y:S02]  /*1bdd0*/  IMAD.MOV.U32 R15, RZ, RZ, -0x1 ;  /* 0xffffffffff0f7424 */ /* 0x000fe400078e00ff */
[----:B------:R-:W-:Y:S02]  /*1bde0*/  IMAD.IADD R9, R19, 0x1, R8 ;  /* 0x0000000113097824 */ /* 0x000fe400078e0208 */
[----:B------:R-:W-:-:S07]  /*1bdf0*/  IMAD.MOV.U32 R0, RZ, RZ, R14 ;  /* 0x000000ffff007224 */ /* 0x000fce00078e000e */
[----:B------:R-:W-:Y:S05]  /*1be00*/  WARPSYNC.COLLECTIVE R15, `(.L_x_1527) ;  /* 0x000000000f087348 */ /* 0x000fea0003c00000 */
[----:B------:R0:W1:Y:S02]  /*1be10*/  SHFL.IDX P6, R14, R13, R12, R11 ;  /* 0x0000000c0d0e7389 */ /* 0x00006400000c000b */
[----:B01----:R-:W-:Y:S01]  /*1be20*/  ENDCOLLECTIVE ;  /* 0x000000000000791b */ /* 0x003fe20003800000 */
.L_x_1527:
[----:B------:R-:W-:Y:S02]  /*1be30*/  ULDC UR4, c[0x0][0xc3c] ;  /* 0x00030f0000047ab9 */ /* 0x000fe40000000800 */
[----:B------:R-:W-:-:S13]  /*1be40*/  ISETP.GE.OR P1, PT, R9, UR4, !P0 ;  /* 0x0000000409007c0c */ /* 0x000fda000c726670 */
[----:B------:R-:W0:Y:S08]  /*1be50*/  @!P1 LDC.64 R2, c[0x0][0xc80] ;  /* 0x00032000ff029b82 */ /* 0x000e300000000a00 */
[----:B------:R-:W1:Y:S01]  /*1be60*/  @!P1 LDC.64 R4, c[0x0][0xc78] ;  /* 0x00031e00ff049b82 */ /* 0x000e620000000a00 */
[----:B------:R-:W-:Y:S01]  /*1be70*/  CS2R R16, SRZ ;  /* 0x0000000000107805 */ /* 0x000fe2000001ff00 */
[----:B------:R-:W-:-:S02]  /*1be80*/  IMAD.MOV.U32 R11, RZ, RZ, RZ ;  /* 0x000000ffff0b7224 */ /* 0x000fc400078e00ff */
[----:B------:R-:W-:Y:S02]  /*1be90*/  IMAD.MOV.U32 R6, RZ, RZ, R14 ;  /* 0x000000ffff067224 */ /* 0x000fe400078e000e */
[----:B0-----:R-:W-:-:S05]  /*1bea0*/  @!P1 IMAD.WIDE R2, R9, 0x4, R2 ;  /* 0x0000000409029825 */ /* 0x001fca00078e0202 */
[----:B------:R1:W2:Y:S02]  /*1beb0*/  @!P1 LDG.E R7, desc[UR54][R2.64] ;  /* 0x0000003602079981 */ /* 0x0002a4000c1e1900 */
[----:B-1----:R-:W-:-:S05]  /*1bec0*/  @!P1 IMAD.WIDE R2, R9, 0x4, R4 ;  /* 0x0000000409029825 */ /* 0x002fca00078e0204 */
[----:B------:R-:W3:Y:S01]  /*1bed0*/  @!P1 LDG.E R4, desc[UR54][R2.64] ;  /* 0x0000003602049981 */ /* 0x000ee2000c1e1900 */
[----:B------:R-:W-:Y:S01]  /*1bee0*/  IMAD.MOV.U32 R5, RZ, RZ, RZ ;  /* 0x000000ffff057224 */ /* 0x000fe200078e00ff */
[C---:B------:R-:W-:Y:S02]  /*1bef0*/  ISETP.GE.U32.AND P2, PT, R8.reuse, 0x2, PT ;  /* 0x000000020800780c */ /* 0x040fe40003f46070 */
[C---:B------:R-:W-:Y:S02]  /*1bf00*/  ISETP.GE.U32.AND P3, PT, R8.reuse, 0x4, PT ;  /* 0x000000040800780c */ /* 0x040fe40003f66070 */
[C---:B------:R-:W-:Y:S02]  /*1bf10*/  ISETP.GE.U32.AND P4, PT, R8.reuse, 0x8, PT ;  /* 0x000000080800780c */ /* 0x040fe40003f86070 */
[C---:B------:R-:W-:Y:S01]  /*1bf20*/  ISETP.GE.U32.AND P5, PT, R8.reuse, 0x10, PT ;  /* 0x000000100800780c */ /* 0x040fe20003fa6070 */
[----:B--2---:R-:W-:Y:S02]  /*1bf30*/  @!P1 IMAD.MOV.U32 R17, RZ, RZ, R7 ;  /* 0x000000ffff119224 */ /* 0x004fe400078e0007 */
[----:B---3--:R-:W-:Y:S01]  /*1bf40*/  @!P1 IMAD.MOV.U32 R5, RZ, RZ, R4 ;  /* 0x000000ffff059224 */ /* 0x008fe200078e0004 */
[----:B------:R-:W-:-:S03]  /*1bf50*/  ISETP.NE.AND P1, PT, R8, RZ, PT ;  /* 0x000000ff0800720c */ /* 0x000fc60003f25270 */
[----:B------:R-:W-:-:S10]  /*1bf60*/  IMAD R13, R5, R17, RZ ;  /* 0x00000011050d7224 */ /* 0x000fd400078e02ff */
[----:B------:R-:W-:Y:S05]  /*1bf70*/  WARPSYNC.COLLECTIVE R15, `(.L_x_1528) ;  /* 0x000000000f087348 */ /* 0x000fea0003c00000 */
[----:B------:R0:W1:Y:S02]  /*1bf80*/  SHFL.UP P6, R14, R13, R12, R11 ;  /* 0x0400000c0d0e7389 */ /* 0x00006400000c000b */
[----:B01----:R-:W-:Y:S01]  /*1bf90*/  ENDCOLLECTIVE ;  /* 0x000000000000791b */ /* 0x003fe20003800000 */
.L_x_1528:
[----:B------:R-:W-:Y:S01]  /*1bfa0*/  IMAD.MOV.U32 R12, RZ, RZ, 0x2 ;  /* 0x00000002ff0c7424 */ /* 0x000fe200078e00ff */
[----:B------:R-:W-:-:S05]  /*1bfb0*/  SEL R4, R14, RZ, P1 ;  /* 0x000000ff0e047207 */ /* 0x000fca0000800000 */
[----:B------:R-:W-:-:S04]  /*1bfc0*/  IMAD.IADD R4, R13, 0x1, R4 ;  /* 0x000000010d047824 */ /* 0x000fc800078e0204 */
[----:B------:R-:W-:-:S07]  /*1bfd0*/  IMAD.MOV.U32 R13, RZ, RZ, R4 ;  /* 0x000000ffff0d7224 */ /* 0x000fce00078e0004 */
[----:B------:R-:W-:Y:S05]  /*1bfe0*/  WARPSYNC.COLLECTIVE R15, `(.L_x_1529) ;  /* 0x000000000f087348 */ /* 0x000fea0003c00000 */
[----:B------:R0:W1:Y:S02]  /*1bff0*/  SHFL.UP P6, R14, R13, R12, R11 ;  /* 0x0400000c0d0e7389 */ /* 0x00006400000c000b */
[----:B01----:R-:W-:Y:S01]  /*1c000*/  ENDCOLLECTIVE ;  /* 0x000000000000791b */ /* 0x003fe20003800000 */
.L_x_1529:
[----:B------:R-:W-:Y:S01]  /*1c010*/  IMAD.MOV.U32 R12, RZ, RZ, 0x4 ;  /* 0x00000004ff0c7424 */ /* 0x000fe200078e00ff */
[----:B------:R-:W-:-:S05]  /*1c020*/  SEL R3, R14, RZ, P2 ;  /* 0x000000ff0e037207 */ /* 0x000fca0001000000 */
[----:B------:R-:W-:-:S04]  /*1c030*/  IMAD.IADD R2, R4, 0x1, R3 ;  /* 0x0000000104027824 */ /* 0x000fc800078e0203 */
[----:B------:R-:W-:-:S07]  /*1c040*/  IMAD.MOV.U32 R13, RZ, RZ, R2 ;  /* 0x000000ffff0d7224 */ /* 0x000fce00078e0002 */
[----:B------:R-:W-:Y:S05]  /*1c050*/  WARPSYNC.COLLECTIVE R15, `(.L_x_1530) ;  /* 0x000000000f087348 */ /* 0x000fea0003c00000 */
[----:B------:R0:W1:Y:S02]  /*1c060*/  SHFL.UP P6, R14, R13, R12, R11 ;  /* 0x0400000c0d0e7389 */ /* 0x00006400000c000b */
[----:B01----:R-:W-:Y:S01]  /*1c070*/  ENDCOLLECTIVE ;  /* 0x000000000000791b */ /* 0x003fe20003800000 */
.L_x_1530:
[----:B------:R-:W-:Y:S01]  /*1c080*/  IMAD.MOV.U32 R12, RZ, RZ, 0x8 ;  /* 0x00000008ff0c7424 */ /* 0x000fe200078e00ff */
[----:B------:R-:W-:-:S05]  /*1c090*/  SEL R3, R14, RZ, P3 ;  /* 0x000000ff0e037207 */ /* 0x000fca0001800000 */
[----:B------:R-:W-:-:S04]  /*1c0a0*/  IMAD.IADD R3, R2, 0x1, R3 ;  /* 0x0000000102037824 */ /* 0x000fc800078e0203 */
[----:B------:R-:W-:-:S07]  /*1c0b0*/  IMAD.MOV.U32 R13, RZ, RZ, R3 ;  /* 0x000000ffff0d7224 */ /* 0x000fce00078e0003 */
[----:B------:R-:W-:Y:S05]  /*1c0c0*/  WARPSYNC.COLLECTIVE R15, `(.L_x_1531) ;  /* 0x000000000f087348 */ /* 0x000fea0003c00000 */
[----:B------:R0:W1:Y:S02]  /*1c0d0*/  SHFL.UP P6, R14, R13, R12, R11 ;  /* 0x0400000c0d0e7389 */ /* 0x00006400000c000b */
[----:B01----:R-:W-:Y:S01]  /*1c0e0*/  ENDCOLLECTIVE ;  /* 0x000000000000791b */ /* 0x003fe20003800000 */
.L_x_1531:
[----:B------:R-:W-:Y:S01]  /*1c0f0*/  IMAD.MOV.U32 R12, RZ, RZ, 0x10 ;  /* 0x00000010ff0c7424 */ /* 0x000fe200078e00ff */
[----:B------:R-:W-:-:S05]  /*1c100*/  SEL R4, R14, RZ, P4 ;  /* 0x000000ff0e047207 */ /* 0x000fca0002000000 */
[----:B------:R-:W-:-:S04]  /*1c110*/  IMAD.IADD R4, R3, 0x1, R4 ;  /* 0x0000000103047824 */ /* 0x000fc800078e0204 */
[----:B------:R-:W-:-:S07]  /*1c120*/  IMAD.MOV.U32 R13, RZ, RZ, R4 ;  /* 0x000000ffff0d7224 */ /* 0x000fce00078e0004 */
[----:B------:R-:W-:Y:S05]  /*1c130*/  WARPSYNC.COLLECTIVE R15, `(.L_x_1532) ;  /* 0x000000000f087348 */ /* 0x000fea0003c00000 */
[----:B------:R0:W1:Y:S02]  /*1c140*/  SHFL.UP P6, R14, R13, R12, R11 ;  /* 0x0400000c0d0e7389 */ /* 0x00006400000c000b */
[----:B01----:R-:W-:Y:S01]  /*1c150*/  ENDCOLLECTIVE ;  /* 0x000000000000791b */ /* 0x003fe20003800000 */
.L_x_1532:
        /* <DEDUP_REMOVED lines=8> */
.L_x_1533:
[----:B------:R-:W-:Y:S05]  /*1c1e0*/  BRA `(.L_x_1534) ;  /* 0xffffffac00f07947 */ /* 0x000fea000383ffff */
.L_x_1397:
[----:B------:R-:W-:Y:S01]  /*1c1f0*/  BSSY B0, `(.L_x_1535) ;  /* 0x0000007000007945 */ /* 0x000fe20003800000 */
[----:B------:R-:W-:Y:S02]  /*1c200*/  IMAD.MOV.U32 R12, RZ, RZ, 0x1 ;  /* 0x00000001ff0c7424 */ /* 0x000fe400078e00ff */
[----:B------:R-:W-:Y:S02]  /*1c210*/  IMAD.MOV.U32 R11, RZ, RZ, RZ ;  /* 0x000000ffff0b7224 */ /* 0x000fe400078e00ff */
[----:B------:R-:W-:-:S07]  /*1c220*/  IMAD.MOV.U32 R15, RZ, RZ, -0x1 ;  /* 0xffffffffff0f7424 */ /* 0x000fce00078e00ff */
[----:B------:R-:W-:Y:S05]  /*1c230*/  WARPSYNC.COLLECTIVE R15, `(.L_x_1536) ;  /* 0x000000000f087348 */ /* 0x000fea0003c00000 */
[----:B------:R0:W1:Y:S02]  /*1c240*/  SHFL.UP P6, R14, R13, R12, R11 ;  /* 0x0400000c0d0e7389 */ /* 0x00006400000c000b */
[----:B01----:R-:W-:Y:S01]  /*1c250*/  ENDCOLLECTIVE ;  /* 0x000000000000791b */ /* 0x003fe20003800000 */
.L_x_1536:
[----:B------:R-:W-:Y:S05]  /*1c260*/  BSYNC B0 ;  /* 0x0000000000007941 */ /* 0x000fea0003800000 */
.L_x_1535:
[----:B------:R-:W-:Y:S01]  /*1c270*/  SEL R14, R14, RZ, P1 ;  /* 0x000000ff0e0e7207 */ /* 0x000fe20000800000 */
[----:B------:R-:W-:Y:S02]  /*1c280*/  IMAD.MOV.U32 R12, RZ, RZ, 0x2 ;  /* 0x00000002ff0c7424 */ /* 0x000fe400078e00ff */
[----:B------:R-:W-:Y:S02]  /*1c290*/  IMAD.MOV.U32 R11, RZ, RZ, RZ ;  /* 0x000000ffff0b7224 */ /* 0x000fe400078e00ff */
[----:B------:R-:W-:Y:S02]  /*1c2a0*/  IMAD.IADD R13, R13, 0x1, R14 ;  /* 0x000000010d0d7824 */ /* 0x000fe400078e020e */
[----:B------:R-:W-:-:S07]  /*1c2b0*/  IMAD.MOV.U32 R15, RZ, RZ, -0x1 ;  /* 0xffffffffff0f7424 */ /* 0x000fce00078e00ff */
[----:B------:R-:W-:Y:S05]  /*1c2c0*/  WARPSYNC.COLLECTIVE R15, `(.L_x_1537) ;  /* 0x000000000f087348 */ /* 0x000fea0003c00000 */
[----:B------:R0:W1:Y:S02]  /*1c2d0*/  SHFL.UP P6, R14, R13, R12, R11 ;  /* 0x0400000c0d0e7389 */ /* 0x00006400000c000b */
[----:B01----:R-:W-:Y:S01]  /*1c2e0*/  ENDCOLLECTIVE ;  /* 0x000000000000791b */ /* 0x003fe20003800000 */
.L_x_1537:
[----:B------:R-:W-:Y:S01]  /*1c2f0*/  IMAD.MOV.U32 R12, RZ, RZ, 0x4 ;  /* 0x00000004ff0c7424 */ /* 0x000fe200078e00ff */
[----:B------:R-:W-:-:S05]  /*1c300*/  SEL R2, R14, RZ, P2 ;  /* 0x000000ff0e027207 */ /* 0x000fca0001000000 */
[----:B------:R-:W-:-:S04]  /*1c310*/  IMAD.IADD R2, R13, 0x1, R2 ;  /* 0x000000010d027824 */ /* 0x000fc800078e0202 */
[----:B------:R-:W-:-:S07]  /*1c320*/  IMAD.MOV.U32 R13, RZ, RZ, R2 ;  /* 0x000000ffff0d7224 */ /* 0x000fce00078e0002 */
[----:B------:R-:W-:Y:S05]  /*1c330*/  WARPSYNC.COLLECTIVE R15, `(.L_x_1538) ;  /* 0x000000000f087348 */ /* 0x000fea0003c00000 */
[----:B------:R0:W1:Y:S02]  /*1c340*/  SHFL.UP P6, R14, R13, R12, R11 ;  /* 0x0400000c0d0e7389 */ /* 0x00006400000c000b */
[----:B01----:R-:W-:Y:S01]  /*1c350*/  ENDCOLLECTIVE ;  /* 0x000000000000791b */ /* 0x003fe20003800000 */
.L_x_1538:
[----:B------:R-:W-:Y:S01]  /*1c360*/  IMAD.MOV.U32 R12, RZ, RZ, 0x8 ;  /* 0x00000008ff0c7424 */ /* 0x000fe200078e00ff */
[----:B------:R-:W-:-:S05]  /*1c370*/  SEL R3, R14, RZ, P3 ;  /* 0x000000ff0e037207 */ /* 0x000fca0001800000 */
[----:B------:R-:W-:-:S04]  /*1c380*/  IMAD.IADD R3, R2, 0x1, R3 ;  /* 0x0000000102037824 */ /* 0x000fc800078e0203 */
[----:B------:R-:W-:-:S07]  /*1c390*/  IMAD.MOV.U32 R13, RZ, RZ, R3 ;  /* 0x000000ffff0d7224 */ /* 0x000fce00078e0003 */
[----:B------:R-:W-:Y:S05]  /*1c3a0*/  WARPSYNC.COLLECTIVE R15, `(.L_x_1539) ;  /* 0x000000000f087348 */ /* 0x000fea0003c00000 */
[----:B------:R0:W1:Y:S02]  /*1c3b0*/  SHFL.UP P6, R14, R13, R12, R11 ;  /* 0x0400000c0d0e7389 */ /* 0x00006400000c000b */
[----:B01----:R-:W-:Y:S01]  /*1c3c0*/  ENDCOLLECTIVE ;  /* 0x000000000000791b */ /* 0x003fe20003800000 */
.L_x_1539:
[----:B------:R-:W-:Y:S01]  /*1c3d0*/  IMAD.MOV.U32 R12, RZ, RZ, 0x10 ;  /* 0x00000010ff0c7424 */ /* 0x000fe200078e00ff */
[----:B------:R-:W-:-:S05]  /*1c3e0*/  SEL R4, R14, RZ, P4 ;  /* 0x000000ff0e047207 */ /* 0x000fca0002000000 */
[----:B------:R-:W-:-:S04]  /*1c3f0*/  IMAD.IADD R4, R3, 0x1, R4 ;  /* 0x0000000103047824 */ /* 0x000fc800078e0204 */
[----:B------:R-:W-:-:S07]  /*1c400*/  IMAD.MOV.U32 R13, RZ, RZ, R4 ;  /* 0x000000ffff0d7224 */ /* 0x000fce00078e0004 */
[----:B------:R-:W-:Y:S05]  /*1c410*/  WARPSYNC.COLLECTIVE R15, `(.L_x_1540) ;  /* 0x000000000f087348 */ /* 0x000fea0003c00000 */
[----:B------:R0:W1:Y:S02]  /*1c420*/  SHFL.UP P6, R14, R13, R12, R11 ;  /* 0x0400000c0d0e7389 */ /* 0x00006400000c000b */
[----:B01----:R-:W-:Y:S01]  /*1c430*/  ENDCOLLECTIVE ;  /* 0x000000000000791b */ /* 0x003fe20003800000 */
.L_x_1540:
        /* <DEDUP_REMOVED lines=8> */
.L_x_1541:
[----:B------:R-:W-:Y:S05]  /*1c4c0*/  BRA `(.L_x_1542) ;  /* 0xffffffac00dc7947 */ /* 0x000fea000383ffff */
.L_x_1399:
[----:B------:R-:W-:Y:S01]  /*1c4d0*/  BSSY B0, `(.L_x_1543) ;  /* 0x0000006000007945 */ /* 0x000fe20003800000 */
[----:B------:R-:W-:Y:S01]  /*1c4e0*/  PLOP3.LUT P6, PT, P6, PT, PT, 0x8, 0x0 ;  /* 0x000000000000781c */ /* 0x000fe200037ce170 */
[----:B------:R-:W-:-:S12]  /*1c4f0*/  IMAD.MOV.U32 R15, RZ, RZ, -0x1 ;  /* 0xffffffffff0f7424 */ /* 0x000fd800078e00ff */
[----:B0-----:R-:W-:Y:S05]  /*1c500*/  WARPSYNC.COLLECTIVE R15, `(.L_x_1544) ;  /* 0x000000000f087348 */ /* 0x001fea0003c00000 */
[----:B------:R-:W-:Y:S01]  /*1c510*/  VOTE.ANY R14, PT, P6 ;  /* 0x00000000000e7806 */ /* 0x000fe200030e0100 */
[----:B0-----:R-:W-:Y:S06]  /*1c520*/  ENDCOLLECTIVE ;  /* 0x000000000000791b */ /* 0x001fec0003800000 */
.L_x_1544:
[----:B------:R-:W-:Y:S05]  /*1c530*/  BSYNC B0 ;  /* 0x0000000000007941 */ /* 0x000fea0003800000 */
.L_x_1543:
[----:B------:R-:W-:Y:S02]  /*1c540*/  IMAD.MOV.U32 R3, RZ, RZ, R14 ;  /* 0x000000ffff037224 */ /* 0x000fe400078e000e */
[----:B------:R-:W-:Y:S02]  /*1c550*/  IMAD.MOV.U32 R13, RZ, RZ, R17 ;  /* 0x000000ffff0d7224 */ /* 0x000fe400078e0011 */
[----:B------:R-:W0:Y:S01]  /*1c560*/  POPC R7, R3 ;  /* 0x0000000300077309 */ /* 0x000e220000000000 */
[----:B------:R-:W-:Y:S02]  /*1c570*/  IMAD.MOV.U32 R11, RZ, RZ, 0x1f ;  /* 0x0000001fff0b7424 */ /* 0x000fe400078e00ff */
[----:B------:R-:W-:Y:S02]  /*1c580*/  IMAD.MOV.U32 R15, RZ, RZ, -0x1 ;  /* 0xffffffffff0f7424 */ /* 0x000fe400078e00ff */
[----:B0-----:R-:W-:Y:S02]  /*1c590*/  IMAD.MOV.U32 R12, RZ, RZ, R7 ;  /* 0x000000ffff0c7224 */ /* 0x001fe400078e0007 */
[----:B------:R-:W-:-:S07]  /*1c5a0*/  IMAD.IADD R19, R7, 0x1, R19 ;  /* 0x0000000107137824 */ /* 0x000fce00078e0213 */
[----:B------:R-:W-:Y:S05]  /*1c5b0*/  WARPSYNC.COLLECTIVE R15, `(.L_x_1545) ;  /* 0x000000000f087348 */ /* 0x000fea0003c00000 */
[----:B------:R0:W1:Y:S02]  /*1c5c0*/  SHFL.IDX P6, R14, R13, R12, R11 ;  /* 0x0000000c0d0e7389 */ /* 0x00006400000c000b */
[----:B01----:R-:W-:Y:S01]  /*1c5d0*/  ENDCOLLECTIVE ;  /* 0x000000000000791b */ /* 0x003fe20003800000 */
.L_x_1545:
[----:B------:R-:W-:Y:S02]  /*1c5e0*/  IMAD.MOV.U32 R13, RZ, RZ, R5 ;  /* 0x000000ffff0d7224 */ /* 0x000fe400078e0005 */
[----:B------:R-:W-:-:S07]  /*1c5f0*/  IMAD.MOV.U32 R17, RZ, RZ, R14 ;  /* 0x000000ffff117224 */ /* 0x000fce00078e000e */
[----:B------:R-:W-:Y:S05]  /*1c600*/  WARPSYNC.COLLECTIVE R15, `(.L_x_1546) ;  /* 0x000000000f087348 */ /* 0x000fea0003c00000 */
[----:B------:R0:W1:Y:S02]  /*1c610*/  SHFL.IDX P6, R14, R13, R12, R11 ;  /* 0x0000000c0d0e7389 */ /* 0x00006400000c000b */
[----:B01----:R-:W-:Y:S01]  /*1c620*/  ENDCOLLECTIVE ;  /* 0x000000000000791b */ /* 0x003fe20003800000 */
.L_x_1546:
[----:B------:R-:W-:Y:S01]  /*1c630*/  IMAD.MOV.U32 R5, RZ, RZ, R14 ;  /* 0x000000ffff057224 */ /* 0x000fe200078e000e */
[----:B------:R-:W-:Y:S06]  /*1c640*/  BRA `(.L_x_1547) ;  /* 0xffffffac00bc7947 */ /* 0x000fec000383ffff */
.L_x_1401:
[----:B------:R-:W-:Y:S01]  /*1c650*/  BSSY B0, `(.L_x_1548) ;  /* 0x0000007000007945 */ /* 0x000fe20003800000 */
[----:B------:R-:W-:Y:S02]  /*1c660*/  IMAD.MOV.U32 R13, RZ, RZ, R2 ;  /* 0x000000ffff0d7224 */ /* 0x000fe400078e0002 */
[----:B------:R-:W-:Y:S02]  /*1c670*/  IMAD.MOV.U32 R11, RZ, RZ, 0x1f ;  /* 0x0000001fff0b7424 */ /* 0x000fe400078e00ff */
[----:B------:R-:W-:-:S07]  /*1c680*/  IMAD.MOV.U32 R15, RZ, RZ, -0x1 ;  /* 0xffffffffff0f7424 */ /* 0x000fce00078e00ff */
[----:B0123--:R-:W-:Y:S05]  /*1c690*/  WARPSYNC.COLLECTIVE R15, `(.L_x_1549) ;  /* 0x000000000f087348 */ /* 0x00ffea0003c00000 */
[----:B------:R4:W0:Y:S02]  /*1c6a0*/  SHFL.IDX P6, R14, R13, R12, R11 ;  /* 0x0000000c0d0e7389 */ /* 0x00082400000c000b */
[----:B01234-:R-:W-:Y:S01]  /*1c6b0*/  ENDCOLLECTIVE ;  /* 0x000000000000791b */ /* 0x01ffe20003800000 */
.L_x_1549:
[----:B------:R-:W-:Y:S05]  /*1c6c0*/  BSYNC B0 ;  /* 0x0000000000007941 */ /* 0x000fea0003800000 */
.L_x_1548:
[----:B------:R-:W-:Y:S01]  /*1c6d0*/  IMAD.MOV.U32 R16, RZ, RZ, R14 ;  /* 0x000000ffff107224 */ /* 0x000fe200078e000e */
[----:B------:R-:W-:Y:S06]  /*1c6e0*/  BRA `(.L_x_1400) ;  /* 0xffffffac00ac7947 */ /* 0x000fec000383ffff */
.L_x_1407:
[----:B0-----:R0:W2:Y:S02]  /*1c6f0*/  SYNCS.PHASECHK.TRANS64.TRYWAIT P0, [R4+URZ+0x16820], R0 ;  /* 0x01682000040075a7 */ /* 0x0010a4000800017f */
[----:B--2---:R-:W-:Y:S05]  /*1c700*/  @!P0 NANOSLEEP.SYNCS 0x989680 ;  /* 0x009896800000895d */ /* 0x004fea0003900000 */
[----:B------:R-:W2:Y:S02]  /*1c710*/  @!P0 SYNCS.PHASECHK.TRANS64 P0, [R4+URZ+0x16820], R0 ;  /* 0x01682000040085a7 */ /* 0x000ea4000800007f */
[----:B--2---:R-:W-:Y:S05]  /*1c720*/  @!P0 BRA `(.L_x_1407) ;  /* 0xfffffffc00f08947 */ /* 0x004fea000383ffff */
[----:B------:R-:W-:Y:S05]  /*1c730*/  BRA `(.L_x_1550) ;  /* 0xffffffb800047947 */ /* 0x000fea000383ffff */
.L_x_1408:
[----:B------:R-:W2:Y:S01]  /*1c740*/  S2R R2, SR_TID.X ;  /* 0x0000000000027919 */ /* 0x000ea20000002100 */
[----:B------:R-:W-:Y:S01]  /*1c750*/  BSSY B0, `(.L_x_1551) ;  /* 0x000000a000007945 */ /* 0x000fe20003800000 */
[----:B------:R-:W-:Y:S02]  /*1c760*/  IMAD.MOV.U32 R12, RZ, RZ, RZ ;  /* 0x000000ffff0c7224 */ /* 0x000fe400078e00ff */
[----:B------:R-:W-:Y:S02]  /*1c770*/  IMAD.MOV.U32 R11, RZ, RZ, 0x1f ;  /* 0x0000001fff0b7424 */ /* 0x000fe400078e00ff */
[----:B------:R-:W-:Y:S01]  /*1c780*/  IMAD.MOV.U32 R15, RZ, RZ, -0x1 ;  /* 0xffffffffff0f7424 */ /* 0x000fe200078e00ff */
[----:B--2---:R-:W-:-:S04]  /*1c790*/  SHF.R.U32.HI R2, RZ, 0x5, R2 ;  /* 0x00000005ff027819 */ /* 0x004fc80000011602 */
[----:B------:R-:W-:-:S05]  /*1c7a0*/  LOP3.LUT R2, R2, 0x3, RZ, 0xc0, !PT ;  /* 0x0000000302027812 */ /* 0x000fca00078ec0ff */
[----:B------:R-:W-:-:S07]  /*1c7b0*/  IMAD.MOV.U32 R13, RZ, RZ, R2 ;  /* 0x000000ffff0d7224 */ /* 0x000fce00078e0002 */
[----:B01----:R-:W-:Y:S05]  /*1c7c0*/  WARPSYNC.COLLECTIVE R15, `(.L_x_1552) ;  /* 0x000000000f087348 */ /* 0x003fea0003c00000 */
[----:B------:R2:W3:Y:S02]  /*1c7d0*/  SHFL.IDX P6, R14, R13, R12, R11 ;  /* 0x0000000c0d0e7389 */ /* 0x0004e400000c000b */
[----:B0123--:R-:W-:Y:S01]  /*1c7e0*/  ENDCOLLECTIVE ;  /* 0x000000000000791b */ /* 0x00ffe20003800000 */
.L_x_1552:
[----:B------:R-:W-:Y:S05]  /*1c7f0*/  BSYNC B0 ;  /* 0x0000000000007941 */ /* 0x000fea0003800000 */
.L_x_1551:
[----:B------:R-:W-:Y:S05]  /*1c800*/  BRA `(.L_x_1553) ;  /* 0xffffffb400ec7947 */ /* 0x000fea000383ffff */
.L_x_1411:
[----:B------:R-:W-:Y:S01]  /*1c810*/  BSSY B1, `(.L_x_1554) ;  /* 0x0000006000017945 */ /* 0x000fe20003800000 */
[----:B------:R-:W-:-:S07]  /*1c820*/  IMAD.MOV.U32 R15, RZ, RZ, -0x1 ;  /* 0xffffffffff0f7424 */ /* 0x000fce00078e00ff */
[----:B01----:R-:W-:Y:S05]  /*1c830*/  WARPSYNC.COLLECTIVE R15, `(.L_x_1555) ;  /* 0x000000000f0c7348 */ /* 0x003fea0003c00000 */
[----:B------:R-:W-:Y:S02]  /*1c840*/  ELECT P6, UR62, PT ;  /* 0x00000000003e782f */ /* 0x000fe400038c0000 */
[----:B------:R-:W-:Y:S01]  /*1c850*/  MOV R14, UR62 ;  /* 0x0000003e000e7c02 */ /* 0x000fe20008000f00 */
[----:B01----:R-:W-:Y:S10]  /*1c860*/  ENDCOLLECTIVE ;  /* 0x000000000000791b */ /* 0x003ff40003800000 */
.L_x_1555:
[----:B------:R-:W-:Y:S05]  /*1c870*/  BSYNC B1 ;  /* 0x0000000000017941 */ /* 0x000fea0003800000 */
.L_x_1554:
[----:B------:R-:W-:Y:S05]  /*1c880*/  BRA `(.L_x_1556) ;  /* 0xffffffb400e47947 */ /* 0x000fea000383ffff */
.L_x_1413:
[----:B0-----:R0:W2:Y:S02]  /*1c890*/  SYNCS.PHASECHK.TRANS64.TRYWAIT P1, [R5+URZ+0x16840], R0 ;  /* 0x01684000050075a7 */ /* 0x0010a4000802017f */
[----:B--2---:R-:W-:Y:S05]  /*1c8a0*/  @!P1 NANOSLEEP.SYNCS 0x989680 ;  /* 0x009896800000995d */ /* 0x004fea0003900000 */
[----:B------:R-:W2:Y:S02]  /*1c8b0*/  @!P1 SYNCS.PHASECHK.TRANS64 P1, [R5+URZ+0x16840], R0 ;  /* 0x01684000050095a7 */ /* 0x000ea4000802007f */
[----:B--2---:R-:W-:Y:S05]  /*1c8c0*/  @!P1 BRA `(.L_x_1413) ;  /* 0xfffffffc00f09947 */ /* 0x004fea000383ffff */
[----:B------:R-:W-:Y:S05]  /*1c8d0*/  BRA `(.L_x_1557) ;  /* 0xffffffb800047947 */ /* 0x000fea000383ffff */
.L_x_1415:
[----:B--2---:R2:W3:Y:S02]  /*1c8e0*/  SYNCS.PHASECHK.TRANS64.TRYWAIT P1, [R25+URZ+0x16840], R2 ;  /* 0x01684002190075a7 */ /* 0x0044e4000802017f */
[----:B---3--:R-:W-:Y:S05]  /*1c8f0*/  @!P1 NANOSLEEP.SYNCS 0x989680 ;  /* 0x009896800000995d */ /* 0x008fea0003900000 */
[----:B------:R-:W3:Y:S02]  /*1c900*/  @!P1 SYNCS.PHASECHK.TRANS64 P1, [R25+URZ+0x16840], R2 ;  /* 0x01684002190095a7 */ /* 0x000ee4000802007f */
[----:B---3--:R-:W-:Y:S05]  /*1c910*/  @!P1 BRA `(.L_x_1415) ;  /* 0xfffffffc00f09947 */ /* 0x008fea000383ffff */
[----:B------:R-:W-:Y:S05]  /*1c920*/  BRA `(.L_x_1558) ;  /* 0xffffffb800107947 */ /* 0x000fea000383ffff */
.L_x_1417:
[----:B---3--:R3:W4:Y:S02]  /*1c930*/  SYNCS.PHASECHK.TRANS64.TRYWAIT P1, [R5+URZ+0x16860], R0 ;  /* 0x01686000050075a7 */ /* 0x008724000802017f */
[----:B----4-:R-:W-:Y:S05]  /*1c940*/  @!P1 NANOSLEEP.SYNCS 0x989680 ;  /* 0x009896800000995d */ /* 0x010fea0003900000 */
[----:B------:R-:W4:Y:S02]  /*1c950*/  @!P1 SYNCS.PHASECHK.TRANS64 P1, [R5+URZ+0x16860], R0 ;  /* 0x01686000050095a7 */ /* 0x000f24000802007f */
[----:B----4-:R-:W-:Y:S05]  /*1c960*/  @!P1 BRA `(.L_x_1417) ;  /* 0xfffffffc00f09947 */ /* 0x010fea000383ffff */
[----:B------:R-:W-:Y:S05]  /*1c970*/  BRA `(.L_x_1559) ;  /* 0xffffffb8000c7947 */ /* 0x000fea000383ffff */
.L_x_1560:
        /* <DEDUP_REMOVED lines=16> */
.L_x_3170:


//--------------------- .text._ZN7cutlass13device_kernelIN5flash11enable_sm90INS1_16FlashAttnFwdSm90INS1_25CollectiveMainloopFwdSm90ILi2EN4cute5tupleIJNS5_1CILi1EEES8_S8_EEENS6_IJNS7_ILi192EEENS7_ILi128EEENS7_ILi64EEEEEELi64ENS_10bfloat16_tEfNS_4arch4Sm90ELb0ELb1ELb1ELb1ELb1ELb1ELb0ELb1ELb1ELb1ELb1ELb0EEENS1_21CollectiveEpilogueFwdINS6_IJSA_SC_SB_EEES9_SE_SG_Li384ELb1ELb1ELb1ELb0EEENS1_36VarlenDynamicPersistentTileSchedulerILi192ELi128ELi384ELi128ELb1ELb1ELb1ELb1ELb0ELb1EEEEEEEEEvNT_6ParamsE --------------------------
	.section	.text._ZN7cutlass13device_kernelIN5flash11enable_sm90INS1_16FlashAttnFwdSm90INS1_25CollectiveMainloopFwdSm90ILi2EN4cute5tupleIJNS5_1CILi1EEES8_S8_EEENS6_IJNS7_ILi192EEENS7_ILi128EEENS7_ILi64EEEEEELi64ENS_10bfloat16_tEfNS_4arch4Sm90ELb0ELb1ELb1ELb1ELb1ELb1ELb0ELb1ELb1ELb1ELb1ELb0EEENS1_21CollectiveEpilogueFwdINS6_IJSA_SC_SB_EEES9_SE_SG_Li384ELb1ELb1ELb1ELb0EEENS1_36VarlenDynamicPersistentTileSchedulerILi192ELi128ELi384ELi128ELb1ELb1ELb1ELb1ELb0ELb1EEEEEEEEEvNT_6ParamsE,"ax",@progbits
	.align	128
.text._ZN7cutlass13device_kernelIN5flash11enable_sm90INS1_16FlashAttnFwdSm90INS1_25CollectiveMainloopFwdSm90ILi2EN4cute5tupleIJNS5_1CILi1EEES8_S8_EEENS6_IJNS7_ILi192EEENS7_ILi128EEENS7_ILi64EEEEEELi64ENS_10bfloat16_tEfNS_4arch4Sm90ELb0ELb1ELb1ELb1ELb1ELb1ELb0ELb1ELb1ELb1ELb1ELb0EEENS1_21CollectiveEpilogueFwdINS6_IJSA_SC_SB_EEES9_SE_SG_Li384ELb1ELb1ELb1ELb0EEENS1_36VarlenDynamicPersistentTileSchedulerILi192ELi128ELi384ELi128ELb1ELb1ELb1ELb1ELb0ELb1EEEEEEEEEvNT_6ParamsE:
        .type           _ZN7cutlass13device_kernelIN5flash11enable_sm90INS1_16FlashAttnFwdSm90INS1_25CollectiveMainloopFwdSm90ILi2EN4cute5tupleIJNS5_1CILi1EEES8_S8_EEENS6_IJNS7_ILi192EEENS7_ILi128EEENS7_ILi64EEEEEELi64ENS_10bfloat16_tEfNS_4arch4Sm90ELb0ELb1ELb1ELb1ELb1ELb1ELb0ELb1ELb1ELb1ELb1ELb0EEENS1_21CollectiveEpilogueFwdINS6_IJSA_SC_SB_EEES9_SE_SG_Li384ELb1ELb1ELb1ELb0EEENS1_36VarlenDynamicPersistentTileSchedulerILi192ELi128ELi384ELi128ELb1ELb1ELb1ELb1ELb0ELb1EEEEEEEEEvNT_6ParamsE,@function
        .size           _ZN7cutlass13device_kernelIN5flash11enable_sm90INS1_16FlashAttnFwdSm90INS1_25CollectiveMainloopFwdSm90ILi2EN4cute5tupleIJNS5_1CILi1EEES8_S8_EEENS6_IJNS7_ILi192EEENS7_ILi128EEENS7_ILi64EEEEEELi64ENS_10bfloat16_tEfNS_4arch4Sm90ELb0ELb1ELb1ELb1ELb1ELb1ELb0ELb1ELb1ELb1ELb1ELb0EEENS1_21CollectiveEpilogueFwdINS6_IJSA_SC_SB_EEES9_SE_SG_Li384ELb1ELb1ELb1ELb0EEENS1_36VarlenDynamicPersistentTileSchedulerILi192ELi128ELi384ELi128ELb1ELb1ELb1ELb1ELb0ELb1EEEEEEEEEvNT_6ParamsE,(.L_x_3171 - _ZN7cutlass13device_kernelIN5flash11enable_sm90INS1_16FlashAttnFwdSm90INS1_25CollectiveMainloopFwdSm90ILi2EN4cute5tupleIJNS5_1CILi1EEES8_S8_EEENS6_IJNS7_ILi192EEENS7_ILi128EEENS7_ILi64EEEEEELi64ENS_10bfloat16_tEfNS_4arch4Sm90ELb0ELb1ELb1ELb1ELb1ELb1ELb0ELb1ELb1ELb1ELb1ELb0EEENS1_21CollectiveEpilogueFwdINS6_IJSA_SC_SB_EEES9_SE_SG_Li384ELb1ELb1ELb1ELb0EEENS1_36VarlenDynamicPersistentTileSchedulerILi192ELi128ELi384ELi128ELb1ELb1ELb1ELb1ELb0ELb1EEEEEEEEEvNT_6ParamsE)
        .other          _ZN7cutlass13device_kernelIN5flash11enable_sm90INS1_16FlashAttnFwdSm90INS1_25CollectiveMainloopFwdSm90ILi2EN4cute5tupleIJNS5_1CILi1EEES8_S8_EEENS6_IJNS7_ILi192EEENS7_ILi128EEENS7_ILi64EEEEEELi64ENS_10bfloat16_tEfNS_4arch4Sm90ELb0ELb1ELb1ELb1ELb1ELb1ELb0ELb1ELb1ELb1ELb1ELb0EEENS1_21CollectiveEpilogueFwdINS6_IJSA_SC_SB_EEES9_SE_SG_Li384ELb1ELb1ELb1ELb0EEENS1_36VarlenDynamicPersistentTileSchedulerILi192ELi128ELi384ELi128ELb1ELb1ELb1ELb1ELb0ELb1EEEEEEEEEvNT_6ParamsE,@"STO_CUDA_ENTRY STV_DEFAULT"
_ZN7cutlass13device_kernelIN5flash11enable_sm90INS1_16FlashAttnFwdSm90INS1_25CollectiveMainloopFwdSm90ILi2EN4cute5tupleIJNS5_1CILi1EEES8_S8_EEENS6_IJNS7_ILi192EEENS7_ILi128EEENS7_ILi64EEEEEELi64ENS_10bfloat16_tEfNS_4arch4Sm90ELb0ELb1ELb1ELb1ELb1ELb1ELb0ELb1ELb1ELb1ELb1ELb0EEENS1_21CollectiveEpilogueFwdINS6_IJSA_SC_SB_EEES9_SE_SG_Li384ELb1ELb1ELb1ELb0EEENS1_36VarlenDynamicPersistentTileSchedulerILi192ELi128ELi384ELi128ELb1ELb1ELb1ELb1ELb0ELb1EEEEEEEEEvNT_6ParamsE:
        /* <DEDUP_REMOVED lines=18> */
.L_x_1562:
[----:B------:R-:W-:Y:S05]  /*0120*/  BSYNC B0 ;  /* 0x0000000000007941 */ /* 0x000fea0003800000 */
.L_x_1561:
        /* <DEDUP_REMOVED lines=41> */
.L_x_1563:
        /* <DEDUP_REMOVED lines=22> */
.L_x_1564:
        /* <DEDUP_REMOVED lines=18> */
.L_x_1565:
        /* <DEDUP_REMOVED lines=22> */
.L_x_1566:
        /* <DEDUP_REMOVED lines=22> */
.L_x_1567:
        /* <DEDUP_REMOVED lines=8> */
.L_x_1570:
[----:B------:R-:W-:-:S08]  /*0980*/  NOP ;  /* 0x0000000000007918 */ /* 0x000fd00000000000 */
[----:B------:R-:W0:Y:S02]  /*0990*/  USETMAXREG.TRY_ALLOC.CTAPOOL UP0, 0xa0 ;  /* 0x000000a0000079c8 */ /* 0x000e240008000600 */
[----:B0-----:R-:W-:-:S13]  /*09a0*/  PLOP3.LUT P0, PT, PT, PT, UP0, 0x80, 0x0 ;  /* 0x000000000000781c */ /* 0x001fda0003f0f008 */
[----:B------:R-:W-:Y:S05]  /*09b0*/  @!P0 BRA `(.L_x_1570) ;  /* 0xfffffffc00f08947 */ /* 0x000fea000383ffff */
[----:B------:R-:W0:Y:S01]  /*09c0*/  S2R R0, SR_TID.X ;  /* 0x0000000000007919 */ /* 0x000e220000002100 */
[----:B------:R-:W1:Y:S01]  /*09d0*/  S2UR UR38, SR_CgaCtaId ;  /* 0x00000000002679c3 */ /* 0x000e620000008800 */
[----:B------:R-:W-:Y:S01]  /*09e0*/  UMOV UR4, 0x400 ;  /* 0x0000040000047882 */ /* 0x000fe20000000000 */
[----:B------:R-:W-:-:S06]  /*09f0*/  LOP3.LUT R22, R22, 0xdfffffff, RZ, 0xc0, !PT ;  /* 0xdfffffff16167812 */ /* 0x000fcc00078ec0ff */
[----:B------:R-:W-:Y:S06]  /*0a00*/  BAR.ARV 0x8, 0x200 ;  /* 0x0208000000007b1d */ /* 0x000fec0000002000 */
[----:B-1----:R-:W-:-:S06]  /*0a10*/  ULEA UR4, UR38, UR4, 0x18 ;  /* 0x0000000426047291 */ /* 0x002fcc000f8ec03f */
[----:B------:R-:W-:Y:S01]  /*0a20*/  IMAD.U32 R2, RZ, RZ, UR4 ;  /* 0x00000004ff027e24 */ /* 0x000fe2000f8e00ff */
[----:B0-----:R-:W-:Y:S01]  /*0a30*/  SHF.R.U32.HI R0, RZ, 0x7, R0 ;  /* 0x00000007ff007819 */ /* 0x001fe20000011600 */
[----:B------:R-:W-:-:S03]  /*0a40*/  ULDC UR4, c[0x0][0xc3c] ;  /* 0x00030f0000047ab9 */ /* 0x000fc60000000800 */
[----:B------:R-:W-:-:S13]  /*0a50*/  ISETP.NE.AND P0, PT, R0, 0x1, PT ;  /* 0x000000010000780c */ /* 0x000fda0003f05270 */
[----:B------:R-:W-:Y:S01]  /*0a60*/  @P0 LOP3.LUT R22, R22, 0x20000000, RZ, 0xfc, !PT ;  /* 0x2000000016160812 */ /* 0x000fe200078efcff */
[----:B------:R-:W-:Y:S08]  /*0a70*/  @!P0 BAR.ARV 0x9, 0x100 ;  /* 0x0244000000008b1d */ /* 0x000ff00000002000 */
[----:B------:R-:W-:Y:S06]  /*0a80*/  BAR.SYNC.DEFER_BLOCKING 0x5, 0x200 ;  /* 0x0148000000007b1d */ /* 0x000fec0000010000 */
[----:B------:R-:W0:Y:S02]  /*0a90*/  LDS.128 R32, [R2+0x168d0] ;  /* 0x0168d00002207984 */ /* 0x000e240000000c00 */
[----:B------:R-:W-:Y:S06]  /*0aa0*/  BAR.ARV 0x4, 0x200 ;  /* 0x0108000000007b1d */ /* 0x000fec0000002000 */
[----:B0-----:R-:W-:-:S13]  /*0ab0*/  ISETP.GE.AND P0, PT, R35, UR4, PT ;  /* 0x0000000423007c0c */ /* 0x001fda000bf06270 */
[----:B------:R-:W-:Y:S05]  /*0ac0*/  @P0 BRA `(.L_x_1571) ;  /* 0x0000021800040947 */ /* 0x000fea0003800000 */
[----:B------:R-:W0:Y:S01]  /*0ad0*/  S2R R0, SR_TID.X ;  /* 0x0000000000007919 */ /* 0x000e220000002100 */
[----:B------:R-:W-:Y:S01]  /*0ae0*/  IMAD.MOV.U32 R23, RZ, RZ, RZ ;  /* 0x000000ffff177224 */ /* 0x000fe200078e00ff */
[----:B------:R-:W-:Y:S01]  /*0af0*/  ULOP3.LUT UR39, UR37, 0x1, URZ, 0xfc, !UPT ;  /* 0x0000000125277892 */ /* 0x000fe2000f8efc3f */
[----:B------:R-:W-:Y:S01]  /*0b00*/  IMAD.MOV.U32 R154, RZ, RZ, RZ ;  /* 0x000000ffff9a7224 */ /* 0x000fe200078e00ff */
[----:B------:R-:W-:Y:S01]  /*0b10*/  UMOV UR36, URZ ;  /* 0x0000003f00247c82 */ /* 0x000fe20008000000 */
[----:B------:R-:W-:Y:S02]  /*0b20*/  IMAD.MOV.U32 R19, RZ, RZ, RZ ;  /* 0x000000ffff137224 */ /* 0x000fe400078e00ff */
[----:B0-----:R-:W-:-:S05]  /*0b30*/  VIADD R13, R0, 0xffffff80 ;  /* 0xffffff80000d7836 */ /* 0x001fca0000000000 */
[----:B------:R-:W-:-:S04]  /*0b40*/  SHF.R.S32.HI R0, RZ, 0x1f, R13 ;  /* 0x0000001fff007819 */ /* 0x000fc8000001140d */
[CC--:B------:R-:W-:Y:S02]  /*0b50*/  LEA.HI R3, R0.reuse, R13.reuse, RZ, 0x7 ;  /* 0x0000000d00037211 */ /* 0x0c0fe400078f38ff */
[CC--:B------:R-:W-:Y:S02]  /*0b60*/  LEA.HI R5, R0.reuse, R13.reuse, RZ, 0x4 ;  /* 0x0000000d00057211 */ /* 0x0c0fe400078f20ff */
[----:B------:R-:W-:Y:S02]  /*0b70*/  LOP3.LUT R4, R3, 0xffffff80, RZ, 0xc0, !PT ;  /* 0xffffff8003047812 */ /* 0x000fe400078ec0ff */
[----:B------:R-:W-:Y:S02]  /*0b80*/  SHF.R.S32.HI R12, RZ, 0x7, R3 ;  /* 0x00000007ff0c7819 */ /* 0x000fe40000011403 */
[----:B------:R-:W-:Y:S01]  /*0b90*/  SHF.R.S32.HI R6, RZ, 0x4, R5 ;  /* 0x00000004ff067819 */ /* 0x000fe20000011405 */
[----:B------:R-:W-:Y:S01]  /*0ba0*/  IMAD.IADD R11, R13, 0x1, -R4 ;  /* 0x000000010d0b7824 */ /* 0x000fe200078e0a04 */
[----:B------:R-:W-:-:S02]  /*0bb0*/  LEA.HI R4, R0, R13, RZ, 0x5 ;  /* 0x0000000d00047211 */ /* 0x000fc400078f28ff */
[----:B------:R-:W-:Y:S02]  /*0bc0*/  LOP3.LUT R3, R5, 0x3fffff0, RZ, 0xc0, !PT ;  /* 0x03fffff005037812 */ /* 0x000fe400078ec0ff */
[----:B------:R-:W-:Y:S02]  /*0bd0*/  SHF.R.S32.HI R7, RZ, 0x1f, R11 ;  /* 0x0000001fff077819 */ /* 0x000fe4000001140b */
[----:B------:R-:W-:Y:S01]  /*0be0*/  SHF.R.S32.HI R14, RZ, 0x5, R4 ;  /* 0x00000005ff0e7819 */ /* 0x000fe20000011404 */
[----:B------:R-:W-:Y:S01]  /*0bf0*/  IMAD.HI R4, R12, 0x55555556, RZ ;  /* 0x555555560c047827 */ /* 0x000fe200078e02ff */
[----:B------:R-:W-:Y:S02]  /*0c00*/  LEA.HI R8, R7, R11, RZ, 0x2 ;  /* 0x0000000b07087211 */ /* 0x000fe400078f10ff */
[----:B------:R-:W-:Y:S01]  /*0c10*/  LEA.HI R5, R5, R6, RZ, 0x1 ;  /* 0x0000000605057211 */ /* 0x000fe200078f08ff */
[----:B------:R-:W-:Y:S01]  /*0c20*/  IMAD.IADD R3, R13, 0x1, -R3 ;  /* 0x000000010d037824 */ /* 0x000fe200078e0a03 */
[----:B------:R-:W-:-:S02]  /*0c30*/  SHF.R.S32.HI R9, RZ, 0x2, R8 ;  /* 0x00000002ff097819 */ /* 0x000fc40000011408 */
[----:B------:R-:W-:Y:S02]  /*0c40*/  SHF.R.S32.HI R10, RZ, 0x1f, R8 ;  /* 0x0000001fff0a7819 */ /* 0x000fe40000011408 */
[----:B------:R-:W-:Y:S02]  /*0c50*/  LEA.HI R7, R7, R11, RZ, 0x5 ;  /* 0x0000000b07077211 */ /* 0x000fe400078f28ff */
[----:B------:R-:W-:Y:S02]  /*0c60*/  LEA.HI R10, R10, R9, RZ, 0x3 ;  /* 0x000000090a0a7211 */ /* 0x000fe400078f18ff */
[----:B------:R-:W-:Y:S02]  /*0c70*/  LOP3.LUT R5, R5, 0x1ffffffe, RZ, 0xc0, !PT ;  /* 0x1ffffffe05057812 */ /* 0x000fe400078ec0ff */
[----:B------:R-:W-:Y:S02]  /*0c80*/  LOP3.LUT R10, R10, 0xfffffff8, RZ, 0xc0, !PT ;  /* 0xfffffff80a0a7812 */ /* 0x000fe400078ec0ff */
[----:B------:R-:W-:Y:S01]  /*0c90*/  LEA.HI R4, R4, R4, RZ, 0x1 ;  /* 0x0000000404047211 */ /* 0x000fe200078f08ff */
[----:B------:R-:W-:Y:S01]  /*0ca0*/  IMAD.IADD R5, R6, 0x1, -R5 ;  /* 0x0000000106057824 */ /* 0x000fe200078e0a05 */
[----:B------:R-:W-:Y:S01]  /*0cb0*/  SHF.R.S32.HI R7, RZ, 0x5, R7 ;  /* 0x00000005ff077819 */ /* 0x000fe20000011407 */
[----:B------:R-:W-:Y:S01]  /*0cc0*/  IMAD.IADD R10, R9, 0x1, -R10 ;  /* 0x00000001090a7824 */ /* 0x000fe200078e0a0a */
[----:B------:R-:W-:Y:S01]  /*0cd0*/  LOP3.LUT R8, R8, 0x7ffffffc, RZ, 0xc0, !PT ;  /* 0x7ffffffc08087812 */ /* 0x000fe200078ec0ff */
[----:B------:R-:W-:Y:S01]  /*0ce0*/  IMAD R6, R14, 0x10, R3 ;  /* 0x000000100e067824 */ /* 0x000fe200078e0203 */
[----:B------:R-:W-:Y:S01]  /*0cf0*/  LEA.HI R3, R0, R13, RZ, 0x2 ;  /* 0x0000000d00037211 */ /* 0x000fe200078f10ff */
[----:B------:R-:W-:-:S02]  /*0d00*/  IMAD R4, R4, -0x3, R12 ;  /* 0xfffffffd04047824 */ /* 0x000fc400078e020c */
[----:B------:R-:W-:Y:S01]  /*0d10*/  IMAD R7, R7, 0x10, R10 ;  /* 0x0000001007077824 */ /* 0x000fe200078e020a */
[----:B------:R-:W-:Y:S01]  /*0d20*/  SHF.R.S32.HI R12, RZ, 0x2, R3 ;  /* 0x00000002ff0c7819 */ /* 0x000fe20000011403 */
[----:B------:R-:W-:Y:S02]  /*0d30*/  IMAD R6, R6, 0x8, R5 ;  /* 0x0000000806067824 */ /* 0x000fe400078e0205 */
[----:B------:R-:W-:Y:S01]  /*0d40*/  IMAD R9, R4, 0x40, R7 ;  /* 0x0000004004097824 */ /* 0x000fe200078e0207 */
[----:B------:R-:W-:Y:S01]  /*0d50*/  LEA.HI R4, R0, R13, RZ, 0x3 ;  /* 0x0000000d00047211 */ /* 0x000fe200078f18ff */
[----:B------:R-:W-:Y:S01]  /*0d60*/  VIADD R7, R12, 0x60 ;  /* 0x000000600c077836 */ /* 0x000fe20000000000 */
[----:B------:R-:W-:Y:S01]  /*0d70*/  SHF.R.S32.HI R0, RZ, 0x1f, R3 ;  /* 0x0000001fff007819 */ /* 0x000fe20000011403 */
[----:B------:R-:W-:Y:S01]  /*0d80*/  IMAD.IADD R8, R11, 0x1, -R8 ;  /* 0x000000010b087824 */ /* 0x000fe200078e0a08 */
[----:B------:R-:W-:Y:S01]  /*0d90*/  LOP3.LUT R3, R3, 0xfffffffc, RZ, 0xc0, !PT ;  /* 0xfffffffc03037812 */ /* 0x000fe200078ec0ff */
[----:B------:R-:W-:Y:S01]  /*0da0*/  STL [R1+0x5c], R9 ;  /* 0x00005c0901007387 */ /* 0x000fe20000100800 */
[----:B------:R-:W-:Y:S01]  /*0db0*/  LEA.HI R0, R0, R12, RZ, 0x3 ;  /* 0x0000000c00007211 */ /* 0x000fe200078f18ff */
[----:B------:R-:W-:Y:S01]  /*0dc0*/  IMAD.SHL.U32 R155, R8, 0x2, RZ ;  /* 0x00000002089b7824 */ /* 0x000fe200078e00ff */
[----:B------:R-:W-:Y:S01]  /*0dd0*/  LOP3.LUT R4, R4, 0xfffffff8, RZ, 0xc0, !PT ;  /* 0xfffffff804047812 */ /* 0x000fe200078ec0ff */
[C---:B------:R-:W-:Y:S01]  /*0de0*/  IMAD.IADD R10, R13.reuse, 0x1, -R3 ;  /* 0x000000010d0a7824 */ /* 0x040fe200078e0a03 */
[----:B------:R-:W-:Y:S01]  /*0df0*/  LOP3.LUT R0, R0, 0xfffffff8, RZ, 0xc0, !PT ;  /* 0xfffffff800007812 */ /* 0x000fe200078ec0ff */
[----:B------:R-:W-:Y:S01]  /*0e00*/  STL [R1+0x14], RZ ;  /* 0x000014ff01007387 */ /* 0x000fe20000100800 */
[----:B------:R-:W-:Y:S01]  /*0e10*/  SHF.R.S32.HI R5, RZ, 0x1f, R7 ;  /* 0x0000001fff057819 */ /* 0x000fe20000011407 */
[----:B------:R-:W-:Y:S01]  /*0e20*/  IMAD.IADD R3, R13, 0x1, -R4 ;  /* 0x000000010d037824 */ /* 0x000fe200078e0a04 */
[----:B------:R-:W-:Y:S01]  /*0e30*/  LEA.HI R3, R10, R10, RZ, 0x1 ;  /* 0x0000000a0a037211 */ /* 0x000fe200078f08ff */
[----:B------:R-:W-:Y:S01]  /*0e40*/  IMAD.IADD R0, R12, 0x1, -R0 ;  /* 0x000000010c007824 */ /* 0x000fe200078e0a00 */
[----:B------:R-:W-:Y:S01]  /*0e50*/  LEA.HI R5, R5, R7, RZ, 0x3 ;  /* 0x0000000705057211 */ /* 0x000fe200078f18ff */
[----:B------:R-:W-:Y:S01]  /*0e60*/  IMAD.SHL.U32 R4, R7, 0x40, RZ ;  /* 0x0000004007047824 */ /* 0x000fe200078e00ff */
[----:B------:R-:W-:Y:S01]  /*0e70*/  LOP3.LUT R3, R3, 0x1ffffffe, RZ, 0xc0, !PT ;  /* 0x1ffffffe03037812 */ /* 0x000fe200078ec0ff */
[----:B------:R-:W-:Y:S01]  /*0e80*/  IMAD.SHL.U32 R152, R10, 0x4, RZ ;  /* 0x000000040a987824 */ /* 0x000fe200078e00ff */
[----:B------:R0:W-:Y:S01]  /*0e90*/  STL [R1+0x44], R0 ;  /* 0x0000440001007387 */ /* 0x0001e20000100800 */
[----:B------:R-:W-:-:S02]  /*0ea0*/  IMAD.SHL.U32 R5, R5, 0x40, RZ ;  /* 0x0000004005057824 */ /* 0x000fc400078e00ff */
[C---:B------:R-:W-:Y:S02]  /*0eb0*/  IMAD.SHL.U32 R16, R10.reuse, 0x8, RZ ;  /* 0x000000080a107824 */ /* 0x040fe400078e00ff */
[----:B------:R-:W-:Y:S02]  /*0ec0*/  IMAD.IADD R3, R10, 0x1, -R3 ;  /* 0x000000010a037824 */ /* 0x000fe400078e0a03 */
[----:B------:R-:W-:Y:S01]  /*0ed0*/  VIADD R18, R16, 0x20 ;  /* 0x0000002010127836 */ /* 0x000fe20000000000 */
[----:B------:R-:W-:Y:S02]  /*0ee0*/  SHF.R.S32.HI R17, RZ, 0x1f, R16 ;  /* 0x0000001fff117819 */ /* 0x000fe40000011410 */
[----:B0-----:R-:W-:Y:S02]  /*0ef0*/  LOP3.LUT R0, R4, 0x1c0, RZ, 0xc0, !PT ;  /* 0x000001c004007812 */ /* 0x001fe400078ec0ff */
[----:B------:R-:W-:Y:S01]  /*0f00*/  LOP3.LUT R4, R5, 0xfffffe00, RZ, 0xc0, !PT ;  /* 0xfffffe0005047812 */ /* 0x000fe200078ec0ff */
[----:B------:R-:W-:Y:S01]  /*0f10*/  VIADD R5, R152, 0x10 ;  /* 0x0000001098057836 */ /* 0x000fe20000000000 */
[----:B------:R-:W-:Y:S01]  /*0f20*/  SHF.R.U32.HI R7, RZ, 0x3, R0 ;  /* 0x00000003ff077819 */ /* 0x000fe20000011600 */
[----:B------:R0:W-:Y:S04]  /*0f30*/  STL [R1+0x38], R0 ;  /* 0x0000380001007387 */ /* 0x0001e80000100800 */
[----:B------:R-:W-:Y:S04]  /*0f40*/  STL [R1+0x64], R7 ;  /* 0x0000640701007387 */ /* 0x000fe80000100800 */
[----:B------:R1:W-:Y:S01]  /*0f50*/  STL [R1+0x18], R5 ;  /* 0x0000180501007387 */ /* 0x0003e20000100800 */
[----:B0-----:R-:W-:-:S03]  /*0f60*/  LOP3.LUT R0, R0, 0x38, R16, 0xf8, !PT ;  /* 0x0000003800007812 */ /* 0x001fc600078ef810 */
[----:B------:R0:W-:Y:S01]  /*0f70*/  STL [R1+0x48], R4 ;  /* 0x0000480401007387 */ /* 0x0001e20000100800 */
[----:B-1----:R-:W-:Y:S01]  /*0f80*/  LOP3.LUT R5, R4, R0, R7, 0xf6, !PT ;  /* 0x0000000004057212 */ /* 0x002fe200078ef607 */
[----:B------:R-:W-:Y:S01]  /*0f90*/  IMAD.SHL.U32 R0, R6, 0x8, RZ ;  /* 0x0000000806007824 */ /* 0x000fe200078e00ff */
[----:B0-----:R-:W-:-:S05]  /*0fa0*/  SHF.R.S32.HI R4, RZ, 0x1f, R18 ;  /* 0x0000001fff047819 */ /* 0x001fca0000011412 */
[----:B------:R0:W-:Y:S04]  /*0fb0*/  STL [R1+0x10], R4 ;  /* 0x0000100401007387 */ /* 0x0001e80000100800 */
[----:B------:R1:W-:Y:S01]  /*0fc0*/  STL [R1+0x60], R0 ;  /* 0x0000600001007387 */ /* 0x0003e20000100800 */
[----:B0-----:R-:W-:Y:S02]  /*0fd0*/  IMAD R4, R5, 0x2, R2 ;  /* 0x0000000205047824 */ /* 0x001fe400078e0202 */
[----:B-1----:R-:W-:-:S03]  /*0fe0*/  IMAD R0, R3, 0x8, R9 ;  /* 0x0000000803007824 */ /* 0x002fc600078e0209 */
[----:B------:R0:W-:Y:S04]  /*0ff0*/  STL [R1+0x58], R4 ;  /* 0x0000580401007387 */ /* 0x0001e80000100800 */
[----:B------:R0:W-:Y:S02]  /*1000*/  STL [R1+0x34], R0 ;  /* 0x0000340001007387 */ /* 0x0001e40000100800 */
.L_x_1787:
[----:B------:R-:W-:Y:S05]  /*1010*/  YIELD ;  /* 0x0000000000007946 */ /* 0x000fea0003800000 */
[----:B------:R-:W-:Y:S01]  /*1020*/  ULDC.64 UR4, c[0x0][0xa28] ;  /* 0x00028a0000047ab9 */ /* 0x000fe20000000a00 */
[----:B--23--:R-:W1:Y:S01]  /*1030*/  LDC.64 R6, c[0x0][0xa08] ;  /* 0x00028200ff067b82 */ /* 0x00ce620000000a00 */
[----:B------:R-:W-:Y:S01]  /*1040*/  ISETP.NE.U32.AND P1, PT, RZ, UR4, PT ;  /* 0x00000004ff007c0c */ /* 0x000fe2000bf25070 */
[----:B------:R-:W-:Y:S02]  /*1050*/  IMAD.MOV.U32 R13, RZ, RZ, RZ ;  /* 0x000000ffff0d7224 */ /* 0x000fe400078e00ff */
[----:B------:R-:W-:Y:S01]  /*1060*/  IMAD.MOV.U32 R67, RZ, RZ, RZ ;  /* 0x000000ffff437224 */ /* 0x000fe200078e00ff */
[----:B------:R-:W-:Y:S01]  /*1070*/  ISETP.NE.AND.EX P1, PT, RZ, UR5, PT, P1 ;  /* 0x00000005ff007c0c */ /* 0x000fe2000bf25310 */
[----:B------:R-:W-:-:S02]  /*1080*/  ULDC.64 UR4, c[0x0][0xa18] ;  /* 0x0002860000047ab9 */ /* 0x000fc40000000a00 */
[----:B------:R-:W-:-:S04]  /*1090*/  ISETP.NE.U32.AND P2, PT, RZ, UR4, PT ;  /* 0x00000004ff007c0c */ /* 0x000fc8000bf45070 */
[----:B------:R-:W-:Y:S01]  /*10a0*/  ISETP.NE.AND.EX P2, PT, RZ, UR5, PT, P2 ;  /* 0x00000005ff007c0c */ /* 0x000fe2000bf45320 */
[----:B------:R-:W-:Y:S02]  /*10b0*/  ULDC.64 UR4, c[0x0][0xa08] ;  /* 0x0002820000047ab9 */ /* 0x000fe40000000a00 */
[----:B------:R-:W-:-:S03]  /*10c0*/  ISETP.NE.U32.AND P0, PT, RZ, UR4, PT ;  /* 0x00000004ff007c0c */ /* 0x000fc6000bf05070 */
[----:B0-----:R-:W0:Y:S01]  /*10d0*/  @P1 LDC.64 R4, c[0x0][0xa28] ;  /* 0x00028a00ff041b82 */ /* 0x001e220000000a00 */
[----:B-1----:R-:W-:-:S07]  /*10e0*/  IMAD.WIDE R10, R35, 0x4, R6 ;  /* 0x00000004230a7825 */ /* 0x002fce00078e0206 */
[----:B------:R-:W1:Y:S01]  /*10f0*/  @P2 LDC.64 R8, c[0x0][0xa18] ;  /* 0x00028600ff082b82 */ /* 0x000e620000000a00 */
[----:B------:R-:W-:Y:S01]  /*1100*/  ULDC UR4, c[0x0][0x288] ;  /* 0x0000a20000047ab9 */ /* 0x000fe20000000800 */
[----:B------:R-:W-:Y:S01]  /*1110*/  ISETP.NE.AND.EX P0, PT, RZ, UR5, PT, P0 ;  /* 0x00000005ff007c0c */ /* 0x000fe2000bf05300 */
[----:B----4-:R-:W-:Y:S01]  /*1120*/  IMAD.U32 R0, RZ, RZ, UR4 ;  /* 0x00000004ff007e24 */ /* 0x010fe2000f8e00ff */
[----:B------:R-:W-:-:S11]  /*1130*/  ULDC.64 UR4, c[0x0][0x418] ;  /* 0x0001060000047ab9 */ /* 0x000fd60000000a00 */
[----:B------:R2:W5:Y:S01]  /*1140*/  @P0 LDG.E R67, desc[UR42][R10.64] ;  /* 0x0000002a0a430981 */ /* 0x000562000c1e1900 */
[----:B0-----:R-:W-:-:S05]  /*1150*/  @P1 IMAD.WIDE R4, R35, 0x4, R4 ;  /* 0x0000000423041825 */ /* 0x001fca00078e0204 */
[----:B------:R2:W5:Y:S01]  /*1160*/  @P1 LDG.E R13, desc[UR42][R4.64] ;  /* 0x0000002a040d1981 */ /* 0x000562000c1e1900 */
[----:B-1----:R-:W-:-:S05]  /*1170*/  @P2 IMAD.WIDE R6, R35, 0x4, R8 ;  /* 0x0000000423062825 */ /* 0x002fca00078e0208 */
[----:B------:R-:W3:Y:S01]  /*1180*/  @P2 LDG.E R0, desc[UR42][R6.64] ;  /* 0x0000002a06002981 */ /* 0x000ee2000c1e1900 */
[----:B------:R-:W-:-:S03]  /*1190*/  UISETP.NE.U32.AND UP0, UPT, UR4, URZ, UPT ;  /* 0x0000003f0400728c */ /* 0x000fc6000bf05070 */
[----:B------:R-:W-:Y:S01]  /*11a0*/  ULDC UR4, c[0x0][0x424] ;  /* 0x0001090000047ab9 */ /* 0x000fe20000000800 */
[----:B------:R-:W-:-:S03]  /*11b0*/  UISETP.NE.AND.EX UP0, UPT, UR5, URZ, UPT, UP0 ;  /* 0x0000003f0500728c */ /* 0x000fc6000bf05300 */
[----:B------:R-:W-:Y:S01]  /*11c0*/  ULDC UR5, c[0x0][0x2f0] ;  /* 0x0000bc0000057ab9 */ /* 0x000fe20000000800 */
[----:B------:R-:W-:-:S04]  /*11d0*/  USEL UR4, UR4, 0x1, UP0 ;  /* 0x0000000104047887 */ /* 0x000fc80008000000 */
[----:B------:R-:W-:-:S03]  /*11e0*/  UIMAD UR4, UR4, UR5, URZ ;  /* 0x00000005040472a4 */ /* 0x000fc6000f8e023f */
[----:B------:R-:W-:Y:S02]  /*11f0*/  ULDC UR5, c[0x0][0x348] ;  /* 0x0000d20000057ab9 */ /* 0x000fe40000000800 */
[----:B------:R-:W-:Y:S02]  /*1200*/  IMAD.U32 R25, RZ, RZ, UR5 ;  /* 0x00000005ff197e24 */ /* 0x000fe4000f8e00ff */
[----:B------:R-:W-:Y:S01]  /*1210*/  IMAD.U32 R30, RZ, RZ, UR4 ;  /* 0x00000004ff1e7e24 */ /* 0x000fe2000f8e00ff */
[----:B---3--:R2:W-:Y:S01]  /*1220*/  STL [R1], R0 ;  /* 0x0000000001007387 */ /* 0x0085e20000100800 */
[----:B------:R-:W-:Y:S01]  /*1230*/  IMAD.MOV.U32 R20, RZ, RZ, R0 ;  /* 0x000000ffff147224 */ /* 0x000fe200078e0000 */
[----:B------:R-:W-:Y:S06]  /*1240*/  @P2 BRA `(.L_x_1572) ;  /* 0x0000000000282947 */ /* 0x000fec0003800000 */
        /* <DEDUP_REMOVED lines=8> */
[----:B--2---:R-:W-:-:S05]  /*12d0*/  IMAD.IADD R20, R3, 0x1, -R0 ;  /* 0x0000000103147824 */ /* 0x004fca00078e0a00 */
[----:B------:R0:W-:Y:S02]  /*12e0*/  STL [R1], R20 ;  /* 0x0000001401007387 */ /* 0x0001e40000100800 */
.L_x_1572:
[C---:B------:R-:W-:Y:S01]  /*12f0*/  LOP3.LUT R3, R34.reuse, 0xff000000, RZ, 0xc0, !PT ;  /* 0xff00000022037812 */ /* 0x040fe200078ec0ff */
[----:B------:R-:W-:Y:S01]  /*1300*/  ULDC.64 UR4, c[0x0][0xa20] ;  /* 0x0002880000047ab9 */ /* 0x000fe20000000a00 */
[----:B--2---:R-:W-:Y:S01]  /*1310*/  LOP3.LUT R0, R34, 0xff0000, RZ, 0xc0, !PT ;  /* 0x00ff000022007812 */ /* 0x004fe200078ec0ff */
[----:B------:R1:W-:Y:S01]  /*1320*/  STL [R1+0x50], R35 ;  /* 0x0000502301007387 */ /* 0x0003e20000100800 */
[----:B------:R-:W-:Y:S02]  /*1330*/  SHF.R.U32.HI R3, RZ, 0x8, R3 ;  /* 0x00000008ff037819 */ /* 0x000fe40000011603 */
[----:B------:R-:W-:Y:S02]  /*1340*/  ISETP.NE.U32.AND P1, PT, RZ, UR4, PT ;  /* 0x00000004ff007c0c */ /* 0x000fe4000bf25070 */
[----:B------:R-:W-:Y:S02]  /*1350*/  LEA.HI R12, R0, R3, RZ, 0x10 ;  /* 0x00000003000c7211 */ /* 0x000fe400078f80ff */
[----:B------:R-:W-:-:S02]  /*1360*/  LOP3.LUT R0, R34, 0xffff, RZ, 0xc0, !PT ;  /* 0x0000ffff22007812 */ /* 0x000fc400078ec0ff */
[----:B------:R-:W-:-:S03]  /*1370*/  ISETP.NE.AND.EX P1, PT, RZ, UR5, PT, P1 ;  /* 0x00000005ff007c0c */ /* 0x000fc6000bf25310 */
[----:B------:R1:W-:Y:S10]  /*1380*/  STL [R1+0x4], R0 ;  /* 0x0000040001007387 */ /* 0x0003f40000100800 */
[----:B-1----:R-:W-:Y:S05]  /*1390*/  @!P1 BRA `(.L_x_1573) ;  /* 0x0000000000109947 */ /* 0x002fea0003800000 */
[----:B------:R-:W1:Y:S02]  /*13a0*/  LDC.64 R30, c[0x0][0xa20] ;  /* 0x00028800ff1e7b82 */ /* 0x000e640000000a00 */
[----:B-1----:R-:W-:-:S06]  /*13b0*/  IMAD.WIDE R30, R35, 0x4, R30 ;  /* 0x00000004231e7825 */ /* 0x002fcc00078e021e */
[----:B------:R1:W5:Y:S01]  /*13c0*/  LDG.E R30, desc[UR42][R30.64] ;  /* 0x0000002a1e1e7981 */ /* 0x000362000c1e1900 */
[----:B------:R-:W-:Y:S05]  /*13d0*/  BRA `(.L_x_1574) ;  /* 0x0000000000107947 */ /* 0x000fea0003800000 */
.L_x_1573:
[----:B------:R-:W-:Y:S05]  /*13e0*/  @!P0 BRA `(.L_x_1574) ;  /* 0x00000000000c8947 */ /* 0x000fea0003800000 */
[----:B------:R-:W2:Y:S04]  /*13f0*/  LDG.E R3, desc[UR42][R10.64] ;  /* 0x0000002a0a037981 */ /* 0x000ea8000c1e1900 */
[----:B------:R-:W2:Y:S02]  /*1400*/  LDG.E R30, desc[UR42][R10.64+0x4] ;  /* 0x0000042a0a1e7981 */ /* 0x000ea4000c1e1900 */
[----:B--2---:R-:W-:-:S07]  /*1410*/  IMAD.IADD R30, R30, 0x1, -R3 ;  /* 0x000000011e1e7824 */ /* 0x004fce00078e0a03 */
.L_x_1574:
[----:B------:R-:W-:Y:S01]  /*1420*/  ULDC.64 UR4, c[0x0][0xa10] ;  /* 0x0002840000047ab9 */ /* 0x000fe20000000a00 */
[----:B------:R-:W2:Y:S01]  /*1430*/  LDC R4, c[0x0][0x448] ;  /* 0x00011200ff047b82 */ /* 0x000ea20000000800 */
[----:B------:R-:W-:-:S04]  /*1440*/  ISETP.NE.U32.AND P0, PT, RZ, UR4, PT ;  /* 0x00000004ff007c0c */ /* 0x000fc8000bf05070 */
[----:B------:R-:W-:Y:S01]  /*1450*/  ISETP.NE.AND.EX P0, PT, RZ, UR5, PT, P0 ;  /* 0x00000005ff007c0c */ /* 0x000fe2000bf05300 */
[----:B------:R-:W-:Y:S02]  /*1460*/  ULDC.64 UR4, c[0x0][0xa30] ;  /* 0x00028c0000047ab9 */ /* 0x000fe40000000a00 */
[----:B------:R-:W-:-:S04]  /*1470*/  ISETP.NE.U32.AND P1, PT, RZ, UR4, PT ;  /* 0x00000004ff007c0c */ /* 0x000fc8000bf25070 */
[----:B------:R-:W-:-:S06]  /*1480*/  ISETP.NE.AND.EX P1, PT, RZ, UR5, PT, P1 ;  /* 0x00000005ff007c0c */ /* 0x000fcc000bf25310 */
[----:B------:R-:W3:Y:S08]  /*1490*/  @P0 LDC.64 R6, c[0x0][0xa10] ;  /* 0x00028400ff060b82 */ /* 0x000ef00000000a00 */
[----:B------:R-:W4:Y:S01]  /*14a0*/  @P1 LDC.64 R8, c[0x0][0xa30] ;  /* 0x00028c00ff081b82 */ /* 0x000f220000000a00 */
[----:B---3--:R-:W-:-:S05]  /*14b0*/  @P0 IMAD.WIDE R6, R35, 0x4, R6 ;  /* 0x0000000423060825 */ /* 0x008fca00078e0206 */
[----:B------:R-:W3:Y:S04]  /*14c0*/  @P0 LDG.E R0, desc[UR42][R6.64] ;  /* 0x0000002a06000981 */ /* 0x000ee8000c1e1900 */
[----:B------:R-:W3:Y:S01]  /*14d0*/  @P0 LDG.E R3, desc[UR42][R6.64+0x4] ;  /* 0x0000042a06030981 */ /* 0x000ee2000c1e1900 */
[----:B-----5:R-:W-:Y:S02]  /*14e0*/  IMAD.MOV.U32 R24, RZ, RZ, R30 ;  /* 0x000000ffff187224 */ /* 0x020fe400078e001e */
[----:B----4-:R-:W-:-:S05]  /*14f0*/  @P1 IMAD.WIDE R8, R35, 0x4, R8 ;  /* 0x0000000423081825 */ /* 0x010fca00078e0208 */
[----:B------:R4:W5:Y:S01]  /*1500*/  @P1 LDG.E R24, desc[UR42][R8.64] ;  /* 0x0000002a08181981 */ /* 0x000962000c1e1900 */
[----:B--2---:R-:W-:Y:S01]  /*1510*/  ISETP.NE.AND P1, PT, R4, 0x1, PT ;  /* 0x000000010400780c */ /* 0x004fe20003f25270 */
[----:B------:R-:W-:Y:S01]  /*1520*/  IMAD.IADD R14, R30, 0x1, -R13 ;  /* 0x000000011e0e7824 */ /* 0x000fe200078e0a0d */
[----:B------:R-:W2:Y:S01]  /*1530*/  LDC.64 R4, c[0x0][0x9e0] ;  /* 0x00027800ff047b82 */ /* 0x000ea20000000a00 */
[----:B------:R-:W-:-:S05]  /*1540*/  IMAD R21, R33, 0xc0, RZ ;  /* 0x000000c021157824 */ /* 0x000fca00078e02ff */
[----:B------:R0:W-:Y:S05]  /*1550*/  STL [R1+0x28], R21 ;  /* 0x0000281501007387 */ /* 0x0001ea0000100800 */
[----:B------:R-:W1:Y:S08]  /*1560*/  @P1 LDC R11, c[0x0][0x44c] ;  /* 0x00011300ff0b1b82 */ /* 0x000e700000000800 */
[----:B------:R-:W4:Y:S01]  /*1570*/  @P1 LDC R10, c[0x0][0x450] ;  /* 0x00011400ff0a1b82 */ /* 0x000f220000000800 */
[----:B--2---:R-:W-:Y:S01]  /*1580*/  ISETP.GE.AND P2, PT, R5, 0x1, PT ;  /* 0x000000010500780c */ /* 0x004fe20003f46270 */
[----:B---3--:R-:W-:-:S02]  /*1590*/  @P0 IMAD.IADD R25, R3, 0x1, -R0 ;  /* 0x0000000103190824 */ /* 0x008fc400078e0a00 */
[----:B------:R-:W-:Y:S02]  /*15a0*/  VIADD R0, R21, 0xbf ;  /* 0x000000bf15007836 */ /* 0x000fe40000000000 */
[----:B------:R-:W-:Y:S02]  /*15b0*/  IMAD.IADD R15, R14, 0x1, R25 ;  /* 0x000000010e0f7824 */ /* 0x000fe400078e0219 */
[----:B-1----:R-:W-:-:S03]  /*15c0*/  @P1 IMAD.HI.U32 R3, R0, R11, RZ ;  /* 0x0000000b00031227 */ /* 0x002fc600078e00ff */
[----:B------:R0:W-:Y:S01]  /*15d0*/  STL [R1+0x8], R15 ;  /* 0x0000080f01007387 */ /* 0x0001e20000100800 */
[----:B------:R-:W-:Y:S01]  /*15e0*/  IMAD.MOV.U32 R6, RZ, RZ, R0 ;  /* 0x000000ffff067224 */ /* 0x000fe200078e0000 */
[----:B----4-:R-:W-:Y:S01]  /*15f0*/  @P1 SHF.R.U32.HI R6, RZ, R10, R3 ;  /* 0x0000000aff061219 */ /* 0x010fe20000011603 */
[C---:B------:R-:W-:Y:S01]  /*1600*/  VIADD R0, R15.reuse, 0x7f ;  /* 0x0000007f0f007836 */ /* 0x040fe20000000000 */
[----:B------:R-:W-:-:S04]  /*1610*/  IADD3 R7, R15, 0x1, -R20 ;  /* 0x000000010f077810 */ /* 0x000fc80007ffe814 */
[----:B------:R-:W-:Y:S01]  /*1620*/  SHF.R.S32.HI R3, RZ, 0x1f, R0 ;  /* 0x0000001fff037819 */ /* 0x000fe20000011400 */
[----:B------:R-:W-:-:S03]  /*1630*/  IMAD.IADD R9, R7, 0x1, R6 ;  /* 0x0000000107097824 */ /* 0x000fc600078e0206 */
[----:B------:R-:W-:Y:S01]  /*1640*/  LEA.HI R3, R3, R0, RZ, 0x7 ;  /* 0x0000000003037211 */ /* 0x000fe200078f38ff */
[----:B------:R-:W-:-:S03]  /*1650*/  IMAD.IADD R4, R9, 0x1, R4 ;  /* 0x0000000109047824 */ /* 0x000fc600078e0204 */
[----:B------:R-:W-:Y:S01]  /*1660*/  SHF.R.S32.HI R29, RZ, 0x7, R3 ;  /* 0x00000007ff1d7819 */ /* 0x000fe20000011403 */
[----:B0-----:R-:W-:Y:S06]  /*1670*/  @!P2 BRA `(.L_x_1575) ;  /* 0x000000000048a947 */ /* 0x001fec0003800000 */
        /* <DEDUP_REMOVED lines=11> */
.L_x_1577:
[----:B------:R-:W-:-:S13]  /*1730*/  ISETP.NE.AND P0, PT, R5, 0x1, PT ;  /* 0x000000010500780c */ /* 0x000fda0003f05270 */
[----:B------:R-:W0:Y:S02]  /*1740*/  @P0 LDC.64 R6, c[0x0][0x9e8] ;  /* 0x00027a00ff060b82 */ /* 0x000e240000000a00 */
[----:B0-----:R-:W-:-:S05]  /*1750*/  @P0 IMAD.HI.U32 R6, R0, R6, RZ ;  /* 0x0000000600060227 */ /* 0x001fca00078e00ff */
[----:B------:R-:W-:-:S07]  /*1760*/  @P0 SHF.R.U32.HI R0, RZ, R7, R6 ;  /* 0x00000007ff000219 */ /* 0x000fce0000011606 */
.L_x_1578:
[----:B------:R-:W-:Y:S05]  /*1770*/  BSYNC B0 ;  /* 0x0000000000007941 */ /* 0x000fea0003800000 */
.L_x_1576:
[----:B------:R-:W-:-:S05]  /*1780*/  IMAD R3, R0, R5, R5 ;  /* 0x0000000500037224 */ /* 0x000fca00078e0205 */
[----:B------:R-:W-:-:S07]  /*1790*/  VIMNMX R4, R4, R3, PT ;  /* 0x0000000304047248 */ /* 0x000fce0003fe0100 */
.L_x_1575:
[----:B------:R-:W0:Y:S01]  /*17a0*/  @P1 LDC R0, c[0x0][0x44c] ;  /* 0x00011300ff001b82 */ /* 0x000e220000000800 */
[----:B------:R-:W-:Y:S01]  /*17b0*/  VIADD R4, R4, 0x7f ;  /* 0x0000007f04047836 */ /* 0x000fe20000000000 */
[----:B------:R-:W-:Y:S01]  /*17c0*/  ULDC UR4, c[0x0][0x9dc] ;  /* 0x0002770000047ab9 */ /* 0x000fe20000000800 */
[----:B------:R-:W-:Y:S02]  /*17d0*/  IMAD.MOV.U32 R7, RZ, RZ, R21 ;  /* 0x000000ffff077224 */ /* 0x000fe400078e0015 */
[----:B------:R-:W-:Y:S01]  /*17e0*/  IMAD.IADD R88, R15, 0x1, -R20 ;  /* 0x000000010f587824 */ /* 0x000fe200078e0a14 */
[----:B------:R-:W-:Y:S02]  /*17f0*/  SHF.R.S32.HI R3, RZ, 0x1f, R4 ;  /* 0x0000001fff037819 */ /* 0x000fe40000011404 */
[----:B------:R-:W1:Y:S02]  /*1800*/  @P1 LDC R9, c[0x0][0x450] ;  /* 0x00011400ff091b82 */ /* 0x000e640000000800 */
[----:B------:R-:W-:Y:S01]  /*1810*/  LEA.HI R3, R3, R4, RZ, 0x7 ;  /* 0x0000000403037211 */ /* 0x000fe200078f38ff */
[----:B0-----:R-:W-:-:S05]  /*1820*/  @P1 IMAD.HI.U32 R0, R21, R0, RZ ;  /* 0x0000000015001227 */ /* 0x001fca00078e00ff */
[----:B-1----:R-:W-:Y:S02]  /*1830*/  @P1 SHF.R.U32.HI R7, RZ, R9, R0 ;  /* 0x00000009ff071219 */ /* 0x002fe40000011600 */
[----:B------:R-:W-:-:S03]  /*1840*/  SHF.R.S32.HI R0, RZ, 0x7, R3 ;  /* 0x00000007ff007819 */ /* 0x000fc60000011403 */
[----:B------:R-:W-:Y:S01]  /*1850*/  IMAD.IADD R3, R88, 0x1, R7 ;  /* 0x0000000158037824 */ /* 0x000fe200078e0207 */
[----:B------:R-:W-:-:S03]  /*1860*/  VIMNMX R8, R29, R0, PT ;  /* 0x000000001d087248 */ /* 0x000fc60003fe0100 */
[----:B------:R-:W-:Y:S01]  /*1870*/  VIADD R0, R3, -UR4 ;  /* 0x8000000403007c36 */ /* 0x000fe20008000000 */
        /* <DEDUP_REMOVED lines=11> */
.L_x_1581:
[----:B------:R-:W-:-:S13]  /*1930*/  ISETP.NE.AND P0, PT, R5, 0x1, PT ;  /* 0x000000010500780c */ /* 0x000fda0003f05270 */
[----:B------:R-:W0:Y:S02]  /*1940*/  @P0 LDC.64 R6, c[0x0][0x9e8] ;  /* 0x00027a00ff060b82 */ /* 0x000e240000000a00 */
[----:B0-----:R-:W-:-:S05]  /*1950*/  @P0 IMAD.HI.U32 R4, R3, R6, RZ ;  /* 0x0000000603040227 */ /* 0x001fca00078e00ff */
[----:B------:R-:W-:-:S07]  /*1960*/  @P0 SHF.R.U32.HI R3, RZ, R7, R4 ;  /* 0x00000007ff030219 */ /* 0x000fce0000011604 */
.L_x_1582:
[----:B------:R-:W-:Y:S05]  /*1970*/  BSYNC B0 ;  /* 0x0000000000007941 */ /* 0x000fea0003800000 */
.L_x_1580:
[----:B------:R-:W-:-:S05]  /*1980*/  IMAD R3, R3, R5, RZ ;  /* 0x0000000503037224 */ /* 0x000fca00078e02ff */
[----:B------:R-:W-:-:S07]  /*1990*/  VIMNMX R0, R0, R3, !PT ;  /* 0x0000000300007248 */ /* 0x000fce0007fe0100 */
.L_x_1579:
[----:B------:R-:W-:Y:S01]  /*19a0*/  SHF.R.S32.HI R3, RZ, 0x1f, R0 ;  /* 0x0000001fff037819 */ /* 0x000fe20000011400 */
[----:B------:R-:W-:Y:S01]  /*19b0*/  BSSY B0, `(.L_x_1583) ;  /* 0x000002a000007945 */ /* 0x000fe20003800000 */
[----:B------:R-:W-:Y:S02]  /*19c0*/  LOP3.LUT R13, R12, 0xff, RZ, 0xc0, !PT ;  /* 0x000000ff0c0d7812 */ /* 0x000fe400078ec0ff */
[----:B------:R-:W-:Y:S01]  /*19d0*/  LEA.HI R3, R3, R0, RZ, 0x7 ;  /* 0x0000000003037211 */ /* 0x000fe200078f38ff */
[----:B------:R-:W-:Y:S01]  /*19e0*/  IMAD.MOV.U32 R0, RZ, RZ, RZ ;  /* 0x000000ffff007224 */ /* 0x000fe200078e00ff */
[----:B------:R-:W-:Y:S01]  /*19f0*/  SHF.R.U32.HI R4, RZ, 0x10, R12 ;  /* 0x00000010ff047819 */ /* 0x000fe2000001160c */
[----:B------:R0:W-:Y:S01]  /*1a00*/  STL [R1+0x54], R13 ;  /* 0x0000540d01007387 */ /* 0x0001e20000100800 */
[----:B------:R-:W-:-:S03]  /*1a10*/  SHF.R.S32.HI R3, RZ, 0x7, R3 ;  /* 0x00000007ff037819 */ /* 0x000fc60000011403 */
[----:B------:R0:W-:Y:S01]  /*1a20*/  STL [R1+0x4c], R4 ;  /* 0x00004c0401007387 */ /* 0x0001e20000100800 */
[----:B------:R-:W-:-:S04]  /*1a30*/  VIMNMX R9, RZ, R3, !PT ;  /* 0x00000003ff097248 */ /* 0x000fc80007fe0100 */
[----:B------:R-:W-:-:S13]  /*1a40*/  ISETP.GT.AND P0, PT, R8, R9, PT ;  /* 0x000000090800720c */ /* 0x000fda0003f04270 */
[----:B0-----:R-:W-:Y:S05]  /*1a50*/  @!P0 BRA `(.L_x_1584) ;  /* 0x00000000007c8947 */ /* 0x001fea0003800000 */
[----:B------:R-:W-:Y:S01]  /*1a60*/  ISETP.NE.AND P0, PT, R4, RZ, PT ;  /* 0x000000ff0400720c */ /* 0x000fe20003f05270 */
[----:B------:R-:W-:-:S03]  /*1a70*/  ULDC UR4, c[0x0][0x9f0] ;  /* 0x00027c0000047ab9 */ /* 0x000fc60000000800 */
[----:B------:R-:W-:-:S04]  /*1a80*/  SEL R11, R4, UR4, P0 ;  /* 0x00000004040b7c07 */ /* 0x000fc80008000000 */
[-C--:B------:R-:W-:Y:S02]  /*1a90*/  IABS R6, R11.reuse ;  /* 0x0000000b00067213 */ /* 0x080fe40000000000 */
[----:B------:R-:W-:Y:S02]  /*1aa0*/  IADD3 R0, R11, -0x1, R8 ;  /* 0xffffffff0b007810 */ /* 0x000fe40007ffe008 */
[----:B------:R-:W0:Y:S01]  /*1ab0*/  I2F.RP R3, R6 ;  /* 0x0000000600037306 */ /* 0x000e220000209400 */
[----:B------:R-:W-:Y:S02]  /*1ac0*/  IABS R12, R11 ;  /* 0x0000000b000c7213 */ /* 0x000fe40000000000 */
[----:B------:R-:W-:-:S05]  /*1ad0*/  IMAD.IADD R0, R0, 0x1, -R9 ;  /* 0x0000000100007824 */ /* 0x000fca00078e0a09 */
        /* <DEDUP_REMOVED lines=10> */
[----:B------:R-:W-:-:S04]  /*1b80*/  IMAD.HI.U32 R5, R5, R7, R4 ;  /* 0x0000000705057227 */ /* 0x000fc800078e0004 */
[----:B------:R-:W-:-:S04]  /*1b90*/  IMAD.MOV.U32 R4, RZ, RZ, R10 ;  /* 0x000000ffff047224 */ /* 0x000fc800078e000a */
        /* <DEDUP_REMOVED lines=11> */
.L_x_1584:
[----:B------:R-:W-:Y:S05]  /*1c50*/  BSYNC B0 ;  /* 0x0000000000007941 */ /* 0x000fea0003800000 */
.L_x_1583:
[----:B------:R-:W-:-:S05]  /*1c60*/  IMAD R3, R13, R0, R9 ;  /* 0x000000000d037224 */ /* 0x000fca00078e0209 */
        /* <DEDUP_REMOVED lines=8> */
[----:B------:R-:W-:-:S05]  /*1cf0*/  @P0 VIADD R0, R0, 0x7f ;  /* 0x0000007f00000836 */ /* 0x000fca0000000000 */
        /* <DEDUP_REMOVED lines=26> */
.L_x_1587:
[----:B------:R-:W-:Y:S05]  /*1ea0*/  BSYNC B6 ;  /* 0x0000000000067941 */ /* 0x000fea0003800000 */
.L_x_1586:
        /* <DEDUP_REMOVED lines=20> */
.L_x_1589:
[----:B------:R-:W-:Y:S05]  /*1ff0*/  BSYNC B6 ;  /* 0x0000000000067941 */ /* 0x000fea0003800000 */
.L_x_1588:
[----:B------:R-:W-:Y:S01]  /*2000*/  ULDC.64 UR4, c[0x0][0x9f8] ;  /* 0x00027e0000047ab9 */ /* 0x000fe20000000a00 */
[----:B------:R-:W2:Y:S01]  /*2010*/  LDL R41, [R1+0x44] ;  /* 0x0000440001297983 */ /* 0x000ea20000100800 */
[----:B------:R-:W-:-:S03]  /*2020*/  ISETP.NE.U32.AND P0, PT, RZ, UR4, PT ;  /* 0x00000004ff007c0c */ /* 0x000fc6000bf05070 */
[----:B------:R-:W3:Y:S01]  /*2030*/  LDL R40, [R1+0x38] ;  /* 0x0000380001287983 */ /* 0x000ee20000100800 */
[----:B------:R-:W-:Y:S01]  /*2040*/  ISETP.NE.AND.EX P0, PT, RZ, UR5, PT, P0 ;  /* 0x00000005ff007c0c */ /* 0x000fe2000bf05300 */
[----:B------:R-:W-:Y:S01]  /*2050*/  IMAD.MOV.U32 R68, RZ, RZ, R35 ;  /* 0x000000ffff447224 */ /* 0x000fe200078e0023 */
[----:B------:R-:W0:Y:S01]  /*2060*/  LDC R37, c[0x0][0x3f4] ;  /* 0x0000fd00ff257b82 */ /* 0x000e220000000800 */
[----:B------:R-:W4:Y:S04]  /*2070*/  LDL R39, [R1+0x64] ;  /* 0x0000640001277983 */ /* 0x000f280000100800 */
[----:B------:R-:W4:Y:S03]  /*2080*/  LDL R36, [R1+0x48] ;  /* 0x0000480001247983 */ /* 0x000f260000100800 */
[----:B------:R-:W1:Y:S01]  /*2090*/  LDC.64 R62, c[0x0][0x408] ;  /* 0x00010200ff3e7b82 */ /* 0x000e620000000a00 */
[----:B------:R-:W0:Y:S07]  /*20a0*/  S2R R32, SR_TID.X ;  /* 0x0000000000207919 */ /* 0x000e2e0000002100 */
[----:B------:R-:W0:Y:S02]  /*20b0*/  @P0 LDC.64 R4, c[0x0][0x9f8] ;  /* 0x00027e00ff040b82 */ /* 0x000e240000000a00 */
[----:B0-----:R-:W-:-:S06]  /*20c0*/  @P0 IMAD.WIDE R4, R35, 0x4, R4 ;  /* 0x0000000423040825 */ /* 0x001fcc00078e0204 */
[----:B------:R-:W0:Y:S01]  /*20d0*/  LDC.64 R34, c[0x0][0x3f8] ;  /* 0x0000fe00ff227b82 */ /* 0x000e220000000a00 */
[----:B------:R-:W-:Y:S01]  /*20e0*/  VIADD R42, R32, 0xffffff80 ;  /* 0xffffff80202a7836 */ /* 0x000fe20000000000 */
[----:B------:R1:W4:Y:S01]  /*20f0*/  @P0 LDG.E R68, desc[UR42][R4.64] ;  /* 0x0000002a04440981 */ /* 0x000322000c1e1900 */
[----:B------:R-:W-:Y:S01]  /*2100*/  ISETP.GE.AND P0, PT, R16, R37, PT ;  /* 0x000000251000720c */ /* 0x000fe20003f06270 */
[----:B------:R-:W-:Y:S01]  /*2110*/  IMAD.IADD R67, R67, 0x1, R30 ;  /* 0x0000000143437824 */ /* 0x000fe200078e021e */
[----:B------:R-:W-:Y:S01]  /*2120*/  SHF.R.S32.HI R153, RZ, 0x1f, R152 ;  /* 0x0000001fff997819 */ /* 0x000fe20000011498 */
[----:B------:R-:W-:Y:S01]  /*2130*/  IMAD.SHL.U32 R58, R37, 0x2, RZ ;  /* 0x00000002253a7824 */ /* 0x000fe200078e00ff */
[--C-:B------:R-:W-:Y:S02]  /*2140*/  SHF.R.S32.HI R38, RZ, 0x1f, R42.reuse ;  /* 0x0000001fff267819 */ /* 0x100fe4000001142a */
[----:B------:R-:W-:Y:S02]  /*2150*/  SHF.R.S32.HI R14, RZ, 0x1f, R42 ;  /* 0x0000001fff0e7819 */ /* 0x000fe4000001142a */
[----:B------:R-:W-:-:S02]  /*2160*/  LEA.HI R38, R38, R42, RZ, 0x2 ;  /* 0x0000002a26267211 */ /* 0x000fc400078f10ff */
[----:B------:R-:W-:Y:S02]  /*2170*/  LEA.HI R14, R14, R42, RZ, 0x2 ;  /* 0x0000002a0e0e7211 */ /* 0x000fe400078f10ff */
[----:B------:R-:W-:Y:S02]  /*2180*/  SHF.R.S32.HI R38, RZ, 0x2, R38 ;  /* 0x00000002ff267819 */ /* 0x000fe40000011426 */
[----:B------:R-:W-:Y:S02]  /*2190*/  LOP3.LUT R14, R14, 0xfffffffc, RZ, 0xc0, !PT ;  /* 0xfffffffc0e0e7812 */ /* 0x000fe400078ec0ff */
[----:B------:R-:W-:Y:S01]  /*21a0*/  SHF.R.S32.HI R3, RZ, 0x1f, R38 ;  /* 0x0000001fff037819 */ /* 0x000fe20000011426 */
[----:B-1----:R-:W-:Y:S01]  /*21b0*/  IMAD.WIDE.U32 R4, R38, R62, R152 ;  /* 0x0000003e26047225 */ /* 0x002fe200078e0098 */
[----:B------:R-:W-:Y:S02]  /*21c0*/  LOP3.LUT R22, R22, 0xfffffffd, RZ, 0xc0, !PT ;  /* 0xfffffffd16167812 */ /* 0x000fe400078ec0ff */
[----:B0-----:R-:W-:Y:S01]  /*21d0*/  SHF.L.U64.HI R66, R34, 0x7, R35 ;  /* 0x0000000722427819 */ /* 0x001fe20000010223 */
[----:B------:R-:W-:-:S02]  /*21e0*/  IMAD R0, R3, R34, RZ ;  /* 0x0000002203007224 */ /* 0x000fc400078e02ff */
[----:B------:R-:W-:Y:S02]  /*21f0*/  IMAD.IADD R14, R42, 0x1, -R14 ;  /* 0x000000012a0e7824 */ /* 0x000fe400078e0a0e */
[C---:B------:R-:W-:Y:S02]  /*2200*/  IMAD R13, R38.reuse, R35, R0 ;  /* 0x00000023260d7224 */ /* 0x040fe400078e0200 */
[----:B------:R-:W-:Y:S01]  /*2210*/  IMAD R0, R3, R62, RZ ;  /* 0x0000003e03007224 */ /* 0x000fe200078e02ff */
[----:B------:R-:W-:Y:S01]  /*2220*/  SEL R3, R37, RZ, P0 ;  /* 0x000000ff25037207 */ /* 0x000fe20000000000 */
[----:B------:R-:W-:-:S04]  /*2230*/  IMAD.WIDE.U32 R6, R38, R34, R152 ;  /* 0x0000002226067225 */ /* 0x000fc800078e0098 */
[----:B------:R-:W-:Y:S02]  /*2240*/  IMAD.IADD R3, R16, 0x1, R3 ;  /* 0x0000000110037824 */ /* 0x000fe400078e0203 */
[C---:B------:R-:W-:Y:S02]  /*2250*/  IMAD R15, R38.reuse, R63, R0 ;  /* 0x0000003f260f7224 */ /* 0x040fe400078e0200 */
[----:B------:R-:W-:Y:S01]  /*2260*/  IMAD.WIDE.U32 R8, R38, R34, R16 ;  /* 0x0000002226087225 */ /* 0x000fe200078e0010 */
[----:B------:R-:W-:-:S03]  /*2270*/  SHF.R.S32.HI R0, RZ, 0x1f, R3 ;  /* 0x0000001fff007819 */ /* 0x000fc60000011403 */
[----:B------:R-:W-:Y:S01]  /*2280*/  IMAD.WIDE.U32 R10, R38, R62, R16 ;  /* 0x0000003e260a7225 */ /* 0x000fe200078e0010 */
[----:B------:R-:W-:-:S03]  /*2290*/  LEA.HI R3, R0, R3, RZ, 0x3 ;  /* 0x0000000300037211 */ /* 0x000fc600078f18ff */
[----:B------:R-:W-:Y:S02]  /*22a0*/  IMAD R59, R14, 0x60, R38 ;  /* 0x000000600e3b7824 */ /* 0x000fe400078e0226 */
[----:B------:R-:W-:Y:S02]  /*22b0*/  IMAD.IADD R7, R7, 0x1, R13 ;  /* 0x0000000107077824 */ /* 0x000fe400078e020d */
[----:B------:R-:W-:Y:S01]  /*22c0*/  IMAD.IADD R9, R13, 0x1, R9 ;  /* 0x000000010d097824 */ /* 0x000fe200078e0209 */
[----:B-----5:R-:W-:Y:S01]  /*22d0*/  SHF.R.S32.HI R13, RZ, 0x1f, R24 ;  /* 0x0000001fff0d7819 */ /* 0x020fe20000011418 */
[----:B------:R-:W-:Y:S02]  /*22e0*/  IMAD.IADD R5, R5, 0x1, R15 ;  /* 0x0000000105057824 */ /* 0x000fe400078e020f */
[----:B------:R-:W-:Y:S02]  /*22f0*/  IMAD.IADD R11, R15, 0x1, R11 ;  /* 0x000000010f0b7824 */ /* 0x000fe400078e020b */
[----:B------:R-:W-:-:S02]  /*2300*/  IMAD R12, R13, R34, RZ ;  /* 0x000000220d0c7224 */ /* 0x000fc400078e02ff */
[----:B------:R-:W-:Y:S01]  /*2310*/  IMAD.WIDE.U32 R20, R24, R34, R6 ;  /* 0x0000002218147225 */ /* 0x000fe200078e0006 */
[----:B------:R-:W-:-:S03]  /*2320*/  LOP3.LUT R6, R3, 0xfffffff8, RZ, 0xc0, !PT ;  /* 0xfffffff803067812 */ /* 0x000fc600078ec0ff */
[C---:B------:R-:W-:Y:S02]  /*2330*/  IMAD R15, R24.reuse, R35, R12 ;  /* 0x00000023180f7224 */ /* 0x040fe400078e020c */
[----:B------:R-:W-:-:S04]  /*2340*/  IMAD.WIDE.U32 R30, R24, R34, R8 ;  /* 0x00000022181e7225 */ /* 0x000fc800078e0008 */
[----:B------:R-:W-:Y:S02]  /*2350*/  IMAD.SHL.U32 R65, R34, 0x80, RZ ;  /* 0x0000008022417824 */ /* 0x000fe400078e00ff */
[----:B------:R-:W-:Y:S01]  /*2360*/  IMAD.WIDE.U32 R34, R24, R62, R4 ;  /* 0x0000003e18227225 */ /* 0x000fe200078e0004 */
[----:B------:R-:W-:-:S03]  /*2370*/  SHF.R.S32.HI R5, RZ, 0x3, R3 ;  /* 0x00000003ff057819 */ /* 0x000fc60000011403 */
[-C--:B------:R-:W-:Y:S02]  /*2380*/  IMAD R13, R13, R62.reuse, RZ ;  /* 0x0000003e0d0d7224 */ /* 0x080fe400078e02ff */
[----:B------:R-:W-:-:S04]  /*2390*/  IMAD.WIDE.U32 R52, R24, R62, R10 ;  /* 0x0000003e18347225 */ /* 0x000fc800078e000a */
[----:B------:R-:W-:Y:S01]  /*23a0*/  IMAD R13, R24, R63, R13 ;  /* 0x0000003f180d7224 */ /* 0x000fe200078e020d */
[C---:B------:R-:W-:Y:S01]  /*23b0*/  SHF.L.U64.HI R63, R62.reuse, 0x7, R63 ;  /* 0x000000073e3f7819 */ /* 0x040fe2000001023f */
[----:B------:R-:W-:Y:S02]  /*23c0*/  IMAD.SHL.U32 R62, R62, 0x80, RZ ;  /* 0x000000803e3e7824 */ /* 0x000fe400078e00ff */
[----:B------:R-:W-:Y:S02]  /*23d0*/  IMAD.IADD R55, R21, 0x1, R15 ;  /* 0x0000000115377824 */ /* 0x000fe400078e020f */
[----:B------:R-:W-:Y:S02]  /*23e0*/  IMAD.IADD R54, R15, 0x1, R31 ;  /* 0x000000010f367824 */ /* 0x000fe400078e021f */
[----:B------:R-:W-:Y:S02]  /*23f0*/  IMAD.IADD R7, R13, 0x1, R53 ;  /* 0x000000010d077824 */ /* 0x000fe400078e0235 */
[C---:B--2---:R-:W-:Y:S01]  /*2400*/  IMAD.SHL.U32 R64, R41.reuse, 0x40, RZ ;  /* 0x0000004029407824 */ /* 0x044fe200078e00ff */
[----:B------:R-:W-:-:S02]  /*2410*/  LOP3.LUT P1, RZ, R41, 0x4, RZ, 0xc0, !PT ;  /* 0x0000000429ff7812 */ /* 0x000fc4000782c0ff */
[----:B------:R-:W-:Y:S01]  /*2420*/  SHF.R.U32.HI R41, RZ, 0x7, R32 ;  /* 0x00000007ff297819 */ /* 0x000fe20000011620 */
[----:B------:R-:W-:Y:S01]  /*2430*/  VIADD R32, R32, 0xffffff80 ;  /* 0xffffff8020207836 */ /* 0x000fe20000000000 */
[----:B------:R-:W-:Y:S02]  /*2440*/  LOP3.LUT R64, R64, 0x1c0, RZ, 0xc0, !PT ;  /* 0x000001c040407812 */ /* 0x000fe400078ec0ff */
[C---:B------:R-:W-:Y:S01]  /*2450*/  ISETP.NE.AND P6, PT, R41.reuse, 0x1, PT ;  /* 0x000000012900780c */ /* 0x040fe20003fc5270 */
[----:B------:R-:W-:Y:S01]  /*2460*/  VIADD R60, R41, 0x8 ;  /* 0x00000008293c7836 */ /* 0x000fe20000000000 */
[----:B------:R-:W-:Y:S02]  /*2470*/  SHF.R.S32.HI R38, RZ, 0x1f, R32 ;  /* 0x0000001fff267819 */ /* 0x000fe40000011420 */
[----:B------:R-:W-:Y:S02]  /*2480*/  SHF.R.U32.HI R61, RZ, 0x3, R64 ;  /* 0x00000003ff3d7819 */ /* 0x000fe40000011640 */
[----:B------:R-:W-:-:S02]  /*2490*/  LOP3.LUT R0, R64, 0x18, R16, 0xf8, !PT ;  /* 0x0000001840007812 */ /* 0x000fc400078ef810 */
[----:B------:R-:W-:Y:S01]  /*24a0*/  LEA.HI R38, R38, R32, RZ, 0x5 ;  /* 0x0000002026267211 */ /* 0x000fe200078f28ff */
[----:B------:R-:W-:Y:S01]  /*24b0*/  IMAD.IADD R32, R35, 0x1, R13 ;  /* 0x0000000123207824 */ /* 0x000fe200078e020d */
[----:B------:R-:W-:Y:S02]  /*24c0*/  LOP3.LUT R0, R0, R61, RZ, 0x3c, !PT ;  /* 0x0000003d00007212 */ /* 0x000fe400078e3cff */
[----:B------:R-:W-:Y:S01]  /*24d0*/  SHF.R.S32.HI R38, RZ, 0x5, R38 ;  /* 0x00000005ff267819 */ /* 0x000fe20000011426 */
[----:B------:R-:W-:Y:S05]  /*24e0*/  @!P6 WARPSYNC.ALL ;  /* 0x000000000000e948 */ /* 0x000fea0003800000 */
[----:B------:R-:W-:Y:S01]  /*24f0*/  IMAD R57, R38, 0x200, R0 ;  /* 0x0000020026397824 */ /* 0x000fe200078e0200 */
[--C-:B------:R-:W-:Y:S01]  /*2500*/  LOP3.LUT R0, R64, 0x38, R3.reuse, 0xf8, !PT ;  /* 0x0000003840007812 */ /* 0x100fe200078ef803 */
[----:B------:R-:W-:Y:S01]  /*2510*/  ULDC UR4, c[0x0][0x2f4] ;  /* 0x0000bd0000047ab9 */ /* 0x000fe20000000800 */
[----:B---3--:R-:W-:-:S02]  /*2520*/  LOP3.LUT R4, R40, 0x38, R3, 0xf8, !PT ;  /* 0x0000003828047812 */ /* 0x008fc400078ef803 */
[----:B------:R-:W-:Y:S02]  /*2530*/  LOP3.LUT R0, R0, R61, RZ, 0x3c, !PT ;  /* 0x0000003d00007212 */ /* 0x000fe400078e3cff */
[----:B----4-:R-:W-:Y:S02]  /*2540*/  LOP3.LUT R8, R4, R39, RZ, 0x3c, !PT ;  /* 0x0000002704087212 */ /* 0x010fe400078e3cff */
[----:B------:R-:W-:Y:S01]  /*2550*/  @P1 LOP3.LUT R22, R22, 0x2, RZ, 0xfc, !PT ;  /* 0x0000000216161812 */ /* 0x000fe200078efcff */
[----:B------:R-:W-:Y:S01]  /*2560*/  IMAD R3, R38, 0x200, R0 ;  /* 0x0000020026037824 */ /* 0x000fe200078e0200 */
[----:B------:R-:W-:Y:S01]  /*2570*/  @!P6 BAR.SYNC.DEFER_BLOCKING 0x9, 0x100 ;  /* 0x024400000000eb1d */ /* 0x000fe20000010000 */
[----:B------:R-:W-:Y:S01]  /*2580*/  ISETP.GE.AND P1, PT, R16, UR4, PT ;  /* 0x0000000410007c0c */ /* 0x000fe2000bf26270 */
[----:B------:R-:W-:Y:S01]  /*2590*/  IMAD.IADD R0, R36, 0x1, R8 ;  /* 0x0000000124007824 */ /* 0x000fe200078e0208 */
[----:B------:R-:W-:Y:S02]  /*25a0*/  ISETP.GE.AND P2, PT, R18, UR4, PT ;  /* 0x0000000412007c0c */ /* 0x000fe4000bf46270 */
[----:B------:R-:W-:-:S02]  /*25b0*/  SHF.R.S32.HI R4, RZ, 0x1f, R6 ;  /* 0x0000001fff047819 */ /* 0x000fc40000011406 */
[----:B------:R-:W-:-:S09]  /*25c0*/  SHF.R.S32.HI R56, RZ, 0x1f, R68 ;  /* 0x0000001fff387819 */ /* 0x000fd20000011444 */
.L_x_1645:
[----:B--2-4-:R-:W2:Y:S01]  /*25d0*/  LDL R37, [R1+0x44] ;  /* 0x0000440001257983 */ /* 0x014ea20000100800 */
[----:B0-----:R-:W0:Y:S01]  /*25e0*/  LDC R73, c[0x0][0x430] ;  /* 0x00010c00ff497b82 */ /* 0x001e220000000800 */
[----:B------:R-:W-:Y:S02]  /*25f0*/  VIADD R27, R27, 0xffffffff ;  /* 0xffffffff1b1b7836 */ /* 0x000fe40000000000 */
[----:B------:R-:W-:Y:S02]  /*2600*/  IMAD.MOV.U32 R72, RZ, RZ, RZ ;  /* 0x000000ffff487224 */ /* 0x000fe400078e00ff */
[----:B------:R-:W-:-:S03]  /*2610*/  IMAD R8, R27, 0x80, R59 ;  /* 0x000000801b087824 */ /* 0x000fc600078e023b */
[----:B------:R-:W1:Y:S01]  /*2620*/  LDC R78, c[0x0][0x3f4] ;  /* 0x0000fd00ff4e7b82 */ /* 0x000e620000000800 */
[----:B------:R-:W-:Y:S01]  /*2630*/  IMAD.IADD R36, R67, 0x1, R8 ;  /* 0x0000000143247824 */ /* 0x000fe200078e0208 */
[----:B------:R-:W-:-:S03]  /*2640*/  ISETP.GE.AND P3, PT, R8, R25, PT ;  /* 0x000000190800720c */ /* 0x000fc60003f66270 */
[----:B------:R-:W-:Y:S01]  /*2650*/  IMAD.MOV.U32 R12, RZ, RZ, R36 ;  /* 0x000000ffff0c7224 */ /* 0x000fe200078e0024 */
[----:B------:R-:W-:Y:S02]  /*2660*/  ISETP.GT.OR P3, PT, R59, 0x7f, P3 ;  /* 0x0000007f3b00780c */ /* 0x000fe40001f64670 */
[----:B0-----:R-:W-:-:S11]  /*2670*/  ISETP.NE.AND P4, PT, R73, 0x1, PT ;  /* 0x000000014900780c */ /* 0x001fd60003f85270 */
[----:B------:R-:W0:Y:S08]  /*2680*/  @!P3 LDC.64 R10, c[0x0][0x428] ;  /* 0x00010a00ff0abb82 */ /* 0x000e300000000a00 */
[----:B------:R-:W3:Y:S08]  /*2690*/  @!P3 LDC.64 R8, c[0x0][0x418] ;  /* 0x00010600ff08bb82 */ /* 0x000ef00000000a00 */
[----:B------:R-:W4:Y:S08]  /*26a0*/  @P4 LDC R13, c[0x0][0x434] ;  /* 0x00010d00ff0d4b82 */ /* 0x000f300000000800 */
[----:B------:R-:W1:Y:S01]  /*26b0*/  @P4 LDC R14, c[0x0][0x438] ;  /* 0x00010e00ff0e4b82 */ /* 0x000e620000000800 */
[----:B----4-:R-:W-:-:S05]  /*26c0*/  @P4 IMAD.HI.U32 R13, R36, R13, RZ ;  /* 0x0000000d240d4227 */ /* 0x010fca00078e00ff */
[----:B-1----:R-:W-:Y:S01]  /*26d0*/  @P4 SHF.R.U32.HI R12, RZ, R14, R13 ;  /* 0x0000000eff0c4219 */ /* 0x002fe2000001160d */
[----:B0-----:R-:W-:-:S03]  /*26e0*/  @!P3 IMAD R14, R56, R10, RZ ;  /* 0x0000000a380eb224 */ /* 0x001fc600078e02ff */
[----:B------:R-:W-:Y:S01]  /*26f0*/  @!P3 SHF.R.S32.HI R13, RZ, 0x1f, R12 ;  /* 0x0000001fff0db819 */ /* 0x000fe2000001140c */
[C---:B------:R-:W-:Y:S02]  /*2700*/  @!P3 IMAD R15, R68.reuse, R11, R14 ;  /* 0x0000000b440fb224 */ /* 0x040fe400078e020e */
[----:B------:R-:W-:-:S04]  /*2710*/  @!P3 IMAD.WIDE.U32 R10, R68, R10, R12 ;  /* 0x0000000a440ab225 */ /* 0x000fc800078e000c */
[----:B------:R-:W-:Y:S01]  /*2720*/  @!P3 IMAD.IADD R11, R11, 0x1, R15 ;  /* 0x000000010b0bb824 */ /* 0x000fe200078e020f */
[----:B---3--:R-:W-:-:S04]  /*2730*/  @!P3 LEA R8, P4, R10, R8, 0x2 ;  /* 0x000000080a08b211 */ /* 0x008fc800078810ff */
[----:B------:R-:W-:-:S05]  /*2740*/  @!P3 LEA.HI.X R9, R10, R9, R11, 0x2, P4 ;  /* 0x000000090a09b211 */ /* 0x000fca00020f140b */
[----:B-----5:R0:W5:Y:S01]  /*2750*/  @!P3 LDG.E R72, desc[UR42][R8.64] ;  /* 0x0000002a0848b981 */ /* 0x020162000c1e1900 */
[----:B------:R-:W-:Y:S01]  /*2760*/  ISETP.GT.AND P3, PT, R27, R28, PT ;  /* 0x0000001c1b00720c */ /* 0x000fe20003f64270 */
[----:B------:R-:W-:Y:S01]  /*2770*/  IMAD R71, R23, 0x2000, R57 ;  /* 0x0000200017477824 */ /* 0x000fe200078e0239 */
[----:B------:R-:W-:Y:S01]  /*2780*/  LOP3.LUT R22, R22, 0xfffffffe, RZ, 0xc0, !PT ;  /* 0xfffffffe16167812 */ /* 0x000fe200078ec0ff */
[----:B------:R-:W-:Y:S01]  /*2790*/  IMAD.MOV R10, RZ, RZ, -R12 ;  /* 0x000000ffff0a7224 */ /* 0x000fe200078e0a0c */
[----:B------:R-:W-:Y:S05]  /*27a0*/  YIELD ;  /* 0x0000000000007946 */ /* 0x000fea0003800000 */
[----:B------:R-:W-:Y:S01]  /*27b0*/  VIADD R11, R71, 0x20 ;  /* 0x00000020470b7836 */ /* 0x000fe20000000000 */
[----:B------:R-:W-:Y:S01]  /*27c0*/  BSSY B0, `(.L_x_1590) ;  /* 0x000034c000007945 */ /* 0x000fe20003800000 */
[----:B------:R-:W-:-:S02]  /*27d0*/  IMAD R73, R73, R10, R36 ;  /* 0x0000000a49497224 */ /* 0x000fc400078e0224 */
[----:B------:R-:W-:Y:S02]  /*27e0*/  @P3 LOP3.LUT R22, R22, 0x1, RZ, 0xfc, !PT ;  /* 0x0000000116163812 */ /* 0x000fe400078efcff */
[----:B------:R-:W-:Y:S02]  /*27f0*/  ISETP.GE.AND P3, PT, R78, 0x1, PT ;  /* 0x000000014e00780c */ /* 0x000fe40003f66270 */
[----:B--2---:R-:W-:-:S13]  /*2800*/  LOP3.LUT P5, RZ, R37, 0x4, RZ, 0xc0, !PT ;  /* 0x0000000425ff7812 */ /* 0x004fda00078ac0ff */
[C---:B------:R-:W-:Y:S02]  /*2810*/  @P5 VIADD R11, R71.reuse, 0xffffffe0 ;  /* 0xffffffe0470b5836 */ /* 0x040fe40000000000 */
[--C-:B------:R-:W-:Y:S02]  /*2820*/  IMAD R71, R71, 0x2, R26.reuse ;  /* 0x0000000247477824 */ /* 0x100fe400078e021a */
[----:B------:R-:W-:Y:S01]  /*2830*/  IMAD R70, R11, 0x2, R26 ;  /* 0x000000020b467824 */ /* 0x000fe200078e021a */
[----:B0-----:R-:W-:Y:S06]  /*2840*/  @!P3 BRA `(.L_x_1591) ;  /* 0x0000002c00dcb947 */ /* 0x001fec0003800000 */
[----:B------:R-:W2:Y:S01]  /*2850*/  LDL R37, [R1+0x4] ;  /* 0x0000040001257983 */ /* 0x000ea20000100800 */
[----:B------:R-:W-:Y:S01]  /*2860*/  SHF.R.S32.HI R74, RZ, 0x1f, R73 ;  /* 0x0000001fff4a7819 */ /* 0x000fe20000011449 */
[----:B------:R-:W-:Y:S01]  /*2870*/  ULDC.64 UR4, c[0x0][0x300] ;  /* 0x0000c00000047ab9 */ /* 0x000fe20000000a00 */
[----:B-----5:R-:W-:Y:S01]  /*2880*/  SHF.R.S32.HI R75, RZ, 0x1f, R72 ;  /* 0x0000001fff4b7819 */ /* 0x020fe20000011448 */
[----:B------:R-:W-:-:S04]  /*2890*/  IMAD.WIDE.U32 R8, R73, UR4, RZ ;  /* 0x0000000449087c25 */ /* 0x000fc8000f8e00ff */
[----:B------:R-:W-:Y:S02]  /*28a0*/  IMAD R10, R74, UR4, RZ ;  /* 0x000000044a0a7c24 */ /* 0x000fe4000f8e02ff */
[----:B------:R-:W-:Y:S02]  /*28b0*/  IMAD R76, R27, -0x80, R25 ;  /* 0xffffff801b4c7824 */ /* 0x000fe400078e0219 */
[----:B------:R-:W-:Y:S01]  /*28c0*/  IMAD R11, R73, UR5, R10 ;  /* 0x00000005490b7c24 */ /* 0x000fe2000f8e020a */
[----:B------:R-:W-:Y:S01]  /*28d0*/  ULDC.64 UR4, c[0x0][0x310] ;  /* 0x0000c40000047ab9 */ /* 0x000fe20000000a00 */
[----:B------:R-:W-:Y:S01]  /*28e0*/  SHF.R.S32.HI R10, RZ, 0x1f, R27 ;  /* 0x0000001fff0a7819 */ /* 0x000fe2000001141b */
[----:B------:R-:W-:Y:S01]  /*28f0*/  IMAD R13, R75, UR4, RZ ;  /* 0x000000044b0d7c24 */ /* 0x000fe2000f8e02ff */
[----:B------:R-:W-:Y:S01]  /*2900*/  VIMNMX R76, R76, 0x80, PT ;  /* 0x000000804c4c7848 */ /* 0x000fe20003fe0100 */
[----:B------:R-:W-:Y:S02]  /*2910*/  IMAD.IADD R9, R9, 0x1, R11 ;  /* 0x0000000109097824 */ /* 0x000fe400078e020b */
[----:B------:R-:W-:-:S02]  /*2920*/  IMAD R13, R72, UR5, R13 ;  /* 0x00000005480d7c24 */ /* 0x000fc4000f8e020d */
[----:B------:R-:W-:Y:S01]  /*2930*/  IMAD.WIDE.U32 R8, R72, UR4, R8 ;  /* 0x0000000448087c25 */ /* 0x000fe2000f8e0008 */
[----:B------:R-:W-:-:S03]  /*2940*/  ULDC.64 UR4, c[0x0][0x308] ;  /* 0x0000c20000047ab9 */ /* 0x000fc60000000a00 */
[----:B------:R-:W-:Y:S02]  /*2950*/  IMAD.IADD R9, R9, 0x1, R13 ;  /* 0x0000000109097824 */ /* 0x000fe400078e020d */
[----:B------:R-:W-:-:S04]  /*2960*/  IMAD R11, R66, R27, RZ ;  /* 0x0000001b420b7224 */ /* 0x000fc800078e02ff */
[----:B------:R-:W-:Y:S02]  /*2970*/  IMAD R13, R10, R65, R11 ;  /* 0x000000410a0d7224 */ /* 0x000fe400078e020b */
[----:B--2---:R-:W-:-:S04]  /*2980*/  IMAD.WIDE.U32 R8, R37, UR4, R8 ;  /* 0x0000000425087c25 */ /* 0x004fc8000f8e0008 */
[----:B------:R-:W-:Y:S01]  /*2990*/  IMAD R83, R37, UR5, R9 ;  /* 0x0000000525537c24 */ /* 0x000fe2000f8e0209 */
[----:B------:R-:W-:Y:S01]  /*29a0*/  ULDC.64 UR4, c[0x0][0x2e8] ;  /* 0x0000ba0000047ab9 */ /* 0x000fe20000000a00 */
[-C--:B------:R-:W-:Y:S01]  /*29b0*/  IMAD R9, R63, R27.reuse, RZ ;  /* 0x0000001b3f097224 */ /* 0x080fe200078e02ff */
[----:B------:R-:W-:Y:S01]  /*29c0*/  LEA R82, P3, R8, UR4, 0x1 ;  /* 0x0000000408527c11 */ /* 0x000fe2000f8608ff */
[----:B------:R-:W-:Y:S02]  /*29d0*/  ULDC.U8 UR4, c[0x0][0x410] ;  /* 0x0001040000047ab9 */ /* 0x000fe40000000000 */
[----:B------:R-:W-:Y:S01]  /*29e0*/  IMAD R69, R10, R62, R9 ;  /* 0x0000003e0a457224 */ /* 0x000fe200078e0209 */
[----:B------:R-:W-:Y:S01]  /*29f0*/  LEA.HI.X R83, R8, UR5, R83, 0x1, P3 ;  /* 0x0000000508537c11 */ /* 0x000fe200098f0c53 */
[----:B------:R-:W-:Y:S01]  /*2a00*/  IMAD.WIDE.U32 R10, R65, R27, RZ ;  /* 0x0000001b410a7225 */ /* 0x000fe200078e00ff */
[----:B------:R-:W-:-:S03]  /*2a10*/  ISETP.NE.AND P3, PT, RZ, UR4, PT ;  /* 0x00000004ff007c0c */ /* 0x000fc6000bf65270 */
[----:B------:R-:W-:-:S04]  /*2a20*/  IMAD.WIDE.U32 R8, R62, R27, RZ ;  /* 0x0000001b3e087225 */ /* 0x000fc800078e00ff */
[----:B------:R-:W-:Y:S02]  /*2a30*/  IMAD.IADD R77, R11, 0x1, R13 ;  /* 0x000000010b4d7824 */ /* 0x000fe400078e020d */
[----:B------:R-:W-:-:S04]  /*2a40*/  IMAD.IADD R69, R9, 0x1, R69 ;  /* 0x0000000109457824 */ /* 0x000fc800078e0245 */
[----:B------:R-:W-:Y:S05]  /*2a50*/  @!P3 BRA `(.L_x_1592) ;  /* 0x00000014009cb947 */ /* 0x000fea0003800000 */
[----:B------:R0:W5:Y:S01]  /*2a60*/  LDL R81, [R1+0x18] ;  /* 0x0000180001517983 */ /* 0x0001620000100800 */
[----:B------:R-:W1:Y:S01]  /*2a70*/  S2R R12, SR_TID.X ;  /* 0x00000000000c7919 */ /* 0x000e620000002100 */
[----:B------:R-:W-:Y:S01]  /*2a80*/  BSSY B1, `(.L_x_1593) ;  /* 0x0000023000017945 */ /* 0x000fe20003800000 */
[----:B-1----:R-:W-:-:S05]  /*2a90*/  VIADD R37, R12, 0xffffff80 ;  /* 0xffffff800c257836 */ /* 0x002fca0000000000 */
[----:B------:R-:W-:-:S04]  /*2aa0*/  SHF.R.S32.HI R12, RZ, 0x1f, R37 ;  /* 0x0000001fff0c7819 */ /* 0x000fc80000011425 */
[----:B------:R-:W-:-:S04]  /*2ab0*/  LEA.HI R12, R12, R37, RZ, 0x2 ;  /* 0x000000250c0c7211 */ /* 0x000fc800078f10ff */
[----:B------:R-:W-:-:S04]  /*2ac0*/  SHF.R.S32.HI R12, RZ, 0x2, R12 ;  /* 0x00000002ff0c7819 */ /* 0x000fc8000001140c */
[----:B------:R-:W-:Y:S02]  /*2ad0*/  ISETP.GE.AND P3, PT, R12, R76, PT ;  /* 0x0000004c0c00720c */ /* 0x000fe40003f66270 */
        /* <DEDUP_REMOVED lines=8> */
[----:B0-----:R-:W-:Y:S06]  /*2b60*/  @P3 BRA `(.L_x_1594) ;  /* 0x0000000000503947 */ /* 0x001fec0003800000 */
[----:B------:R-:W-:Y:S01]  /*2b70*/  IADD3 R13, P4, R20, R10, RZ ;  /* 0x0000000a140d7210 */ /* 0x000fe20007f9e0ff */
[----:B------:R-:W-:Y:S01]  /*2b80*/  ULDC.64 UR4, c[0x0][0x3e8] ;  /* 0x0000fa0000047ab9 */ /* 0x000fe20000000a00 */
[----:B------:R-:W-:Y:S02]  /*2b90*/  CS2R R48, SRZ ;  /* 0x0000000000307805 */ /* 0x000fe4000001ff00 */
[----:B------:R-:W-:Y:S01]  /*2ba0*/  CS2R R50, SRZ ;  /* 0x0000000000327805 */ /* 0x000fe2000001ff00 */
[----:B------:R-:W-:Y:S01]  /*2bb0*/  IMAD.X R14, R77, 0x1, R55, P4 ;  /* 0x000000014d0e7824 */ /* 0x000fe200020e0637 */
        /* <DEDUP_REMOVED lines=11> */
[----:B------:R0:W5:Y:S02]  /*2c70*/  @!P4 LDG.E.64 R50, desc[UR42][R14.64] ;  /* 0x0000002a0e32c981 */ /* 0x000164000c1e1b00 */
[----:B-----5:R-:W-:-:S13]  /*2c80*/  ISETP.GE.AND P4, PT, R81, R78, PT ;  /* 0x0000004e5100720c */ /* 0x020fda0003f86270 */
[----:B------:R0:W5:Y:S04]  /*2c90*/  @!P4 LDG.E.64 R44, desc[UR42][R12.64+0x20] ;  /* 0x0000202a0c2cc981 */ /* 0x000168000c1e1b00 */
[----:B------:R0:W5:Y:S02]  /*2ca0*/  @!P4 LDG.E.64 R46, desc[UR42][R14.64+0x20] ;  /* 0x0000202a0e2ec981 */ /* 0x000164000c1e1b00 */
.L_x_1594:
[----:B------:R-:W-:Y:S05]  /*2cb0*/  BSYNC B1 ;  /* 0x0000000000017941 */ /* 0x000fea0003800000 */
.L_x_1593:
[----:B0-----:R-:W0:Y:S01]  /*2cc0*/  S2R R12, SR_TID.X ;  /* 0x00000000000c7919 */ /* 0x001e220000002100 */
[----:B------:R-:W-:Y:S01]  /*2cd0*/  BSSY B1, `(.L_x_1595) ;  /* 0x0000026000017945 */ /* 0x000fe20003800000 */
[----:B-----5:R-:W-:Y:S02]  /*2ce0*/  IMAD.MOV.U32 R79, RZ, RZ, R44 ;  /* 0x000000ffff4f7224 */ /* 0x020fe400078e002c */
[----:B------:R-:W-:Y:S02]  /*2cf0*/  IMAD.MOV.U32 R80, RZ, RZ, R45 ;  /* 0x000000ffff507224 */ /* 0x000fe400078e002d */
[----:B0-----:R-:W-:-:S05]  /*2d00*/  VIADD R13, R12, 0xffffff80 ;  /* 0xffffff800c0d7836 */ /* 0x001fca0000000000 */
[----:B------:R-:W-:-:S04]  /*2d10*/  SHF.R.S32.HI R12, RZ, 0x1f, R13 ;  /* 0x0000001fff0c7819 */ /* 0x000fc8000001140d */
[----:B------:R-:W-:-:S04]  /*2d20*/  LEA.HI R12, R12, R13, RZ, 0x2 ;  /* 0x0000000d0c0c7211 */ /* 0x000fc800078f10ff */
[----:B------:R-:W-:-:S05]  /*2d30*/  SHF.R.S32.HI R12, RZ, 0x2, R12 ;  /* 0x00000002ff0c7819 */ /* 0x000fca000001140c */
[----:B------:R-:W-:-:S05]  /*2d40*/  VIADD R12, R12, 0x60 ;  /* 0x000000600c0c7836 */ /* 0x000fca0000000000 */
        /* <DEDUP_REMOVED lines=30> */
.L_x_1596:
[----:B------:R-:W-:Y:S05]  /*2f30*/  BSYNC B1 ;  /* 0x0000000000017941 */ /* 0x000fea0003800000 */
.L_x_1595:
[----:B0-----:R-:W-:Y:S01]  /*2f40*/  IMAD.MOV.U32 R8, RZ, RZ, R48 ;  /* 0x000000ffff087224 */ /* 0x001fe200078e0030 */
[----:B------:R-:W-:Y:S01]  /*2f50*/  UISETP.NE.AND UP0, UPT, UR39, 0x3, UPT ;  /* 0x000000032700788c */ /* 0x000fe2000bf05270 */
[----:B------:R-:W-:Y:S01]  /*2f60*/  IMAD.MOV.U32 R9, RZ, RZ, R49 ;  /* 0x000000ffff097224 */ /* 0x000fe200078e0031 */
[C---:B------:R-:W-:Y:S01]  /*2f70*/  PRMT R93, R80.reuse, 0x7610, R93 ;  /* 0x00007610505d7816 */ /* 0x040fe2000000005d */
        /* <DEDUP_REMOVED lines=27> */
[----:B------:R-:W-:Y:S01]  /*3130*/  PRMT R90, R11, 0x7610, R90 ;  /* 0x000076100b5a7816 */ /* 0x000fe2000000005a */
[----:B------:R-:W-:Y:S06]  /*3140*/  @!P5 BRA `(.L_x_1597) ;  /* 0x000000000004d947 */ /* 0x000fec0003800000 */
[----:B------:R-:W-:Y:S01]  /*3150*/  BPT.TRAP 0x1 ;  /* 0x000000040000795c */ /* 0x000fe20000300000 */
.L_x_1597:
[----:B------:R-:W2:Y:S01]  /*3160*/  LDL R8, [R1+0x14] ;  /* 0x0000140001087983 */ /* 0x000ea20000100800 */
[----:B------:R-:W-:Y:S01]  /*3170*/  IMAD R69, R23, 0x8, R2 ;  /* 0x0000000817457824 */ /* 0x000fe200078e0202 */
[----:B------:R-:W-:Y:S01]  /*3180*/  BSSY B1, `(.L_x_1598) ;  /* 0x0000004000017945 */ /* 0x000fe20003800000 */
[----:B--2---:R-:W-:-:S04]  /*3190*/  SHF.L.U32 R77, R8, 0x1f, RZ ;  /* 0x0000001f084d7819 */ /* 0x004fc800000006ff */
[----:B------:R-:W0:Y:S02]  /*31a0*/  SYNCS.PHASECHK.TRANS64.TRYWAIT P6, [R69+URZ+0x16890], R77 ;  /* 0x0168904d450075a7 */ /* 0x000e2400080c017f */
[----:B0-----:R-:W-:Y:S05]  /*31b0*/  @!P6 BRA `(.L_x_1599) ;  /* 0x000001f00050e947 */ /* 0x001fea0003800000 */
.L_x_1922:
[----:B------:R-:W-:Y:S05]  /*31c0*/  BSYNC B1 ;  /* 0x0000000000017941 */ /* 0x000fea0003800000 */
.L_x_1598:
[----:B------:R-:W-:-:S03]  /*31d0*/  UMOV UR4, 0xffffffff ;  /* 0xffffffff00047882 */ /* 0x000fc60000000000 */
[----:B------:R-:W-:Y:S05]  /*31e0*/  BRA.DIV UR4, `(.L_x_1600) ;  /* 0x000001f204587947 */ /* 0x000fea000b800000 */
[----:B------:R1:W2:Y:S04]  /*31f0*/  SHFL.IDX PT, R79, R83, RZ, 0x1c1f ;  /* 0x001c1fff534f7589 */ /* 0x0002a800000e0000 */
[----:B------:R1:W3:Y:S02]  /*3200*/  SHFL.IDX PT, R14, R82, RZ, 0x1c1f ;  /* 0x001c1fff520e7589 */ /* 0x0002e400000e0000 */
.L_x_1926:
        /* <DEDUP_REMOVED lines=11> */
[----:B------:R-:W-:Y:S02]  /*32c0*/  SHF.R.U64 R48, R48, 0x10, R49 ;  /* 0x0000001030307819 */ /* 0x000fe40000001231 */
[----:B------:R-:W-:Y:S02]  /*32d0*/  SHF.R.U32.HI R100, RZ, 0x10, R51 ;  /* 0x00000010ff647819 */ /* 0x000fe40000011633 */
[----:B------:R-:W-:Y:S01]  /*32e0*/  SHF.R.U32.HI R96, RZ, 0x10, R49 ;  /* 0x00000010ff607819 */ /* 0x000fe20000011631 */
[----:B0-----:R-:W-:Y:S01]  /*32f0*/  IMAD.U32 R49, R10, 0x10000, RZ ;  /* 0x000100000a317824 */ /* 0x001fe200078e00ff */
[----:B------:R-:W-:Y:S02]  /*3300*/  PRMT R98, R84, 0x5432, R98 ;  /* 0x0000543254627816 */ /* 0x000fe40000000062 */
[----:B------:R-:W-:-:S02]  /*3310*/  PRMT R51, R80, 0x5432, R48 ;  /* 0x0000543250337816 */ /* 0x000fc40000000030 */
[----:B------:R-:W-:Y:S02]  /*3320*/  PRMT R100, R85, 0x5432, R100 ;  /* 0x0000543255647816 */ /* 0x000fe40000000064 */
[----:B------:R-:W-:Y:S02]  /*3330*/  PRMT R96, R81, 0x5432, R96 ;  /* 0x0000543251607816 */ /* 0x000fe40000000060 */
[----:B------:R-:W-:Y:S01]  /*3340*/  LOP3.LUT R48, R9, 0xffff0000, RZ, 0xc0, !PT ;  /* 0xffff000009307812 */ /* 0x000fe200078ec0ff */
[----:B------:R-:W-:Y:S01]  /*3350*/  IMAD.U32 R101, R100, 0x10000, RZ ;  /* 0x0001000064657824 */ /* 0x000fe200078e00ff */
[----:B------:R-:W-:Y:S01]  /*3360*/  LOP3.LUT R99, R98, 0xffff0000, RZ, 0xc0, !PT ;  /* 0xffff000062637812 */ /* 0x000fe200078ec0ff */
[----:B------:R-:W-:Y:S01]  /*3370*/  IMAD.U32 R97, R96, 0x10000, RZ ;  /* 0x0001000060617824 */ /* 0x000fe200078e00ff */
[----:B------:R-:W-:Y:S01]  /*3380*/  LOP3.LUT R50, R10, 0xffff0000, RZ, 0xc0, !PT ;  /* 0xffff00000a327812 */ /* 0x000fe200078ec0ff */
[C---:B------:R-:W-:Y:S01]  /*3390*/  IMAD.U32 R10, R11.reuse, 0x10000, RZ ;  /* 0x000100000b0a7824 */ /* 0x040fe200078e00ff */
[----:B------:R-:W-:Y:S01]  /*33a0*/  LOP3.LUT R15, R11, 0xffff0000, RZ, 0xc0, !PT ;  /* 0xffff00000b0f7812 */ /* 0x000fe200078ec0ff */
[----:B------:R-:W-:Y:S01]  /*33b0*/  IMAD.U32 R11, R9, 0x10000, RZ ;  /* 0x00010000090b7824 */ /* 0x000fe200078e00ff */
[----:B------:R-:W-:Y:S01]  /*33c0*/  LOP3.LUT R95, R51, 0xffff0000, RZ, 0xc0, !PT ;  /* 0xffff0000335f7812 */ /* 0x000fe200078ec0ff */
[----:B------:R-:W-:Y:S01]  /*33d0*/  FMUL.FTZ R102, R48, R99 ;  /* 0x0000006330667220 */ /* 0x000fe20000410000 */
[----:B------:R-:W-:Y:S01]  /*33e0*/  LOP3.LUT R100, R100, 0xffff0000, RZ, 0xc0, !PT ;  /* 0xffff000064647812 */ /* 0x000fe200078ec0ff */
[----:B------:R-:W-:Y:S01]  /*33f0*/  IMAD.U32 R9, R8, 0x10000, RZ ;  /* 0x0001000008097824 */ /* 0x000fe200078e00ff */
[----:B------:R-:W-:Y:S01]  /*3400*/  LOP3.LUT R96, R96, 0xffff0000, RZ, 0xc0, !PT ;  /* 0xffff000060607812 */ /* 0x000fe200078ec0ff */
[-C--:B------:R-:W-:Y:S01]  /*3410*/  FMUL.FTZ R48, R48, R95.reuse ;  /* 0x0000005f30307220 */ /* 0x080fe20000410000 */
[----:B------:R-:W-:Y:S01]  /*3420*/  FFMA.FTZ R102, R11, R95, -R102 ;  /* 0x0000005f0b667223 */ /* 0x000fe20000010866 */
[----:B------:R-:W-:Y:S01]  /*3430*/  LOP3.LUT R8, R8, 0xffff0000, RZ, 0xc0, !PT ;  /* 0xffff000008087812 */ /* 0x000fe200078ec0ff */
[----:B------:R-:W-:Y:S01]  /*3440*/  FMUL.FTZ R95, R15, R100 ;  /* 0x000000640f5f7220 */ /* 0x000fe20000410000 */
[----:B------:R-:W-:-:S02]  /*3450*/  IMAD.U32 R98, R98, 0x10000, RZ ;  /* 0x0001000062627824 */ /* 0x000fc400078e00ff */
[-C--:B------:R-:W-:Y:S01]  /*3460*/  FMUL.FTZ R15, R15, R96.reuse ;  /* 0x000000600f0f7220 */ /* 0x080fe20000410000 */
[----:B------:R-:W-:Y:S02]  /*3470*/  IMAD.U32 R51, R51, 0x10000, RZ ;  /* 0x0001000033337824 */ /* 0x000fe400078e00ff */
[----:B------:R-:W-:Y:S01]  /*3480*/  FFMA.FTZ R99, R11, R99, R48 ;  /* 0x000000630b637223 */ /* 0x000fe20000010030 */
[----:B------:R-:W-:Y:S01]  /*3490*/  FFMA.FTZ R95, R10, R96, -R95 ;  /* 0x000000600a5f7223 */ /* 0x000fe2000001085f */
[----:B------:R-:W-:Y:S01]  /*34a0*/  FMUL.FTZ R104, R50, R101 ;  /* 0x0000006532687220 */ /* 0x000fe20000410000 */
[C---:B------:R-:W-:Y:S01]  /*34b0*/  FMUL.FTZ R48, R8.reuse, R98 ;  /* 0x0000006208307220 */ /* 0x040fe20000410000 */
[----:B------:R-:W-:Y:S01]  /*34c0*/  FMUL.FTZ R11, R8, R51 ;  /* 0x00000033080b7220 */ /* 0x000fe20000410000 */
[----:B------:R-:W-:Y:S01]  /*34d0*/  FFMA.FTZ R10, R10, R100, R15 ;  /* 0x000000640a0a7223 */ /* 0x000fe2000001000f */
[-C--:B------:R-:W-:Y:S01]  /*34e0*/  FMUL.FTZ R50, R50, R97.reuse ;  /* 0x0000006132327220 */ /* 0x080fe20000410000 */
[----:B------:R-:W-:Y:S01]  /*34f0*/  FFMA.FTZ R104, R49, R97, -R104 ;  /* 0x0000006131687223 */ /* 0x000fe20000010868 */
[C---:B------:R-:W-:Y:S01]  /*3500*/  FFMA.FTZ R48, R9.reuse, R51, -R48 ;  /* 0x0000003309307223 */ /* 0x040fe20000010830 */
[----:B------:R-:W-:Y:S01]  /*3510*/  FFMA.FTZ R11, R9, R98, R11 ;  /* 0x00000062090b7223 */ /* 0x000fe2000001000b */
[----:B------:R-:W-:Y:S01]  /*3520*/  FFMA.FTZ R49, R49, R101, R50 ;  /* 0x0000006531317223 */ /* 0x000fe20000010032 */
[----:B------:R-:W-:-:S02]  /*3530*/  F2FP.BF16.F32.PACK_AB R95, R10, R95 ;  /* 0x0000005f0a5f723e */ /* 0x000fc400000010ff */
[----:B------:R-:W-:Y:S02]  /*3540*/  F2FP.BF16.F32.PACK_AB R9, R99, R102 ;  /* 0x000000666309723e */ /* 0x000fe400000010ff */
[----:B------:R-:W-:Y:S01]  /*3550*/  F2FP.BF16.F32.PACK_AB R8, R11, R48 ;  /* 0x000000300b08723e */ /* 0x000fe200000010ff */
[----:B------:R-:W-:Y:S01]  /*3560*/  IMAD.MOV.U32 R11, RZ, RZ, R95 ;  /* 0x000000ffff0b7224 */ /* 0x000fe200078e005f */
[----:B------:R-:W-:-:S07]  /*3570*/  F2FP.BF16.F32.PACK_AB R10, R49, R104 ;  /* 0x00000068310a723e */ /* 0x000fce00000010ff */
.L_x_1606:
[----:B------:R-:W-:Y:S05]  /*3580*/  BSYNC B3 ;  /* 0x0000000000037941 */ /* 0x000fea0003800000 */
.L_x_1605:
[----:B0-----:R4:W-:Y:S02]  /*3590*/  ST.E.128 desc[UR42][R12.64], R8 ;  /* 0x000000080c007985 */ /* 0x0019e4000c101d2a */
.L_x_1604:
[----:B------:R-:W-:Y:S05]  /*35a0*/  BSYNC B2 ;  /* 0x0000000000027941 */ /* 0x000fea0003800000 */
.L_x_1603:
[----:B------:R-:W-:Y:S05]  /*35b0*/  @P2 BRA `(.L_x_1602) ;  /* 0x0000000000e02947 */ /* 0x000fea0003800000 */
[----:B----4-:R-:W2:Y:S04]  /*35c0*/  LDL R8, [R1+0x10] ;  /* 0x0000100001087983 */ /* 0x010ea80000100800 */
[----:B------:R-:W4:Y:S01]  /*35d0*/  LDL R15, [R1+0x18] ;  /* 0x00001800010f7983 */ /* 0x000f220000100800 */
[C---:B---3--:R-:W-:Y:S01]  /*35e0*/  LEA R12, P3, R18.reuse, R14, 0x1 ;  /* 0x0000000e120c7211 */ /* 0x048fe200078608ff */
[----:B------:R-:W-:Y:S03]  /*35f0*/  BSSY B2, `(.L_x_1607) ;  /* 0x0000033000027945 */ /* 0x000fe60003800000 */
[----:B--2---:R-:W-:Y:S02]  /*3600*/  LEA.HI.X R13, R18, R79, R8, 0x1, P3 ;  /* 0x0000004f120d7211 */ /* 0x004fe400018f0c08 */
[----:B------:R2:W3:Y:S01]  /*3610*/  LDS.128 R8, [R70+0xe000] ;  /* 0x00e0000046087984 */ /* 0x0004e20000000c00 */
[----:B----4-:R-:W-:-:S13]  /*3620*/  ISETP.GE.AND P3, PT, R15, R78, PT ;  /* 0x0000004e0f00720c */ /* 0x010fda0003f66270 */
[----:B--2---:R-:W-:Y:S05]  /*3630*/  @P3 BRA `(.L_x_1608) ;  /* 0x0000000000b83947 */ /* 0x004fea0003800000 */
[--C-:B------:R-:W-:Y:S01]  /*3640*/  SHF.R.U64 R49, R46, 0x10, R47.reuse ;  /* 0x000000102e317819 */ /* 0x100fe2000000122f */
[----:B---3--:R-:W-:Y:S01]  /*3650*/  IMAD.U32 R14, R10, 0x10000, RZ ;  /* 0x000100000a0e7824 */ /* 0x008fe200078e00ff */
[----:B------:R-:W-:Y:S02]  /*3660*/  SHF.R.U32.HI R46, RZ, 0x10, R47 ;  /* 0x00000010ff2e7819 */ /* 0x000fe4000001162f */
[--C-:B------:R-:W-:Y:S02]  /*3670*/  SHF.R.U32.HI R48, RZ, 0x10, R45.reuse ;  /* 0x00000010ff307819 */ /* 0x100fe4000001162d */
[----:B------:R-:W-:Y:S02]  /*3680*/  PRMT R91, R91, 0x5410, R46 ;  /* 0x000054105b5b7816 */ /* 0x000fe4000000002e */
[----:B------:R-:W-:Y:S01]  /*3690*/  SHF.R.U64 R51, R44, 0x10, R45 ;  /* 0x000000102c337819 */ /* 0x000fe2000000122d */
[----:B------:R-:W-:Y:S01]  /*36a0*/  IMAD.U32 R44, R11, 0x10000, RZ ;  /* 0x000100000b2c7824 */ /* 0x000fe200078e00ff */
[----:B------:R-:W-:-:S02]  /*36b0*/  PRMT R93, R93, 0x5410, R48 ;  /* 0x000054105d5d7816 */ /* 0x000fc40000000030 */
[----:B------:R-:W-:Y:S01]  /*36c0*/  PRMT R92, R92, 0x5410, R49 ;  /* 0x000054105c5c7816 */ /* 0x000fe20000000031 */
[----:B------:R-:W-:Y:S01]  /*36d0*/  IMAD.U32 R49, R91, 0x10000, RZ ;  /* 0x000100005b317824 */ /* 0x000fe200078e00ff */
[----:B------:R-:W-:Y:S01]  /*36e0*/  LOP3.LUT R15, R10, 0xffff0000, RZ, 0xc0, !PT ;  /* 0xffff00000a0f7812 */ /* 0x000fe200078ec0ff */
[----:B------:R-:W-:Y:S01]  /*36f0*/  IMAD.U32 R47, R93, 0x10000, RZ ;  /* 0x000100005d2f7824 */ /* 0x000fe200078e00ff */
[----:B------:R-:W-:Y:S01]  /*3700*/  LOP3.LUT R45, R11, 0xffff0000, RZ, 0xc0, !PT ;  /* 0xffff00000b2d7812 */ /* 0x000fe200078ec0ff */
[----:B------:R-:W-:Y:S01]  /*3710*/  IMAD.U32 R10, R9, 0x10000, RZ ;  /* 0x00010000090a7824 */ /* 0x000fe200078e00ff */
[----:B------:R-:W-:Y:S01]  /*3720*/  PRMT R94, R94, 0x5410, R51 ;  /* 0x000054105e5e7816 */ /* 0x000fe20000000033 */
[----:B------:R-:W-:Y:S01]  /*3730*/  FMUL.FTZ R79, R15, R49 ;  /* 0x000000310f4f7220 */ /* 0x000fe20000410000 */
[----:B------:R-:W-:Y:S01]  /*3740*/  LOP3.LUT R11, R9, 0xffff0000, RZ, 0xc0, !PT ;  /* 0xffff0000090b7812 */ /* 0x000fe200078ec0ff */
[-C--:B------:R-:W-:Y:S01]  /*3750*/  FMUL.FTZ R15, R15, R47.reuse ;  /* 0x0000002f0f0f7220 */ /* 0x080fe20000410000 */
[----:B------:R-:W-:Y:S01]  /*3760*/  LOP3.LUT R48, R92, 0xffff0000, RZ, 0xc0, !PT ;  /* 0xffff00005c307812 */ /* 0x000fe200078ec0ff */
[----:B------:R-:W-:Y:S01]  /*3770*/  IMAD.U32 R9, R8, 0x10000, RZ ;  /* 0x0001000008097824 */ /* 0x000fe200078e00ff */
[----:B------:R-:W-:Y:S01]  /*3780*/  LOP3.LUT R46, R94, 0xffff0000, RZ, 0xc0, !PT ;  /* 0xffff00005e2e7812 */ /* 0x000fe200078ec0ff */
[----:B------:R-:W-:Y:S01]  /*3790*/  FFMA.FTZ R79, R14, R47, -R79 ;  /* 0x0000002f0e4f7223 */ /* 0x000fe2000001084f */
[----:B------:R-:W-:Y:S01]  /*37a0*/  LOP3.LUT R91, R91, 0xffff0000, RZ, 0xc0, !PT ;  /* 0xffff00005b5b7812 */ /* 0x000fe200078ec0ff */
[----:B------:R-:W-:Y:S01]  /*37b0*/  FMUL.FTZ R51, R11, R48 ;  /* 0x000000300b337220 */ /* 0x000fe20000410000 */
[----:B------:R-:W-:Y:S01]  /*37c0*/  LOP3.LUT R93, R93, 0xffff0000, RZ, 0xc0, !PT ;  /* 0xffff00005d5d7812 */ /* 0x000fe200078ec0ff */
[-C--:B------:R-:W-:Y:S01]  /*37d0*/  FMUL.FTZ R11, R11, R46.reuse ;  /* 0x0000002e0b0b7220 */ /* 0x080fe20000410000 */
[----:B------:R-:W-:Y:S01]  /*37e0*/  LOP3.LUT R8, R8, 0xffff0000, RZ, 0xc0, !PT ;  /* 0xffff000008087812 */ /* 0x000fe200078ec0ff */
[----:B------:R-:W-:Y:S01]  /*37f0*/  FFMA.FTZ R51, R10, R46, -R51 ;  /* 0x0000002e0a337223 */ /* 0x000fe20000010833 */
[----:B------:R-:W-:Y:S01]  /*3800*/  FFMA.FTZ R14, R14, R49, R15 ;  /* 0x000000310e0e7223 */ /* 0x000fe2000001000f */
[----:B------:R-:W-:-:S02]  /*3810*/  IMAD.U32 R92, R92, 0x10000, RZ ;  /* 0x000100005c5c7824 */ /* 0x000fc400078e00ff */
[C---:B------:R-:W-:Y:S01]  /*3820*/  FMUL.FTZ R15, R45.reuse, R91 ;  /* 0x0000005b2d0f7220 */ /* 0x040fe20000410000 */
[----:B------:R-:W-:Y:S02]  /*3830*/  IMAD.U32 R94, R94, 0x10000, RZ ;  /* 0x000100005e5e7824 */ /* 0x000fe400078e00ff */
[-C--:B------:R-:W-:Y:S01]  /*3840*/  FMUL.FTZ R46, R45, R93.reuse ;  /* 0x0000005d2d2e7220 */ /* 0x080fe20000410000 */
[----:B------:R-:W-:Y:S01]  /*3850*/  FFMA.FTZ R48, R10, R48, R11 ;  /* 0x000000300a307223 */ /* 0x000fe2000001000b */
[C---:B------:R-:W-:Y:S01]  /*3860*/  FMUL.FTZ R10, R8.reuse, R92 ;  /* 0x0000005c080a7220 */ /* 0x040fe20000410000 */
[-C--:B------:R-:W-:Y:S01]  /*3870*/  FMUL.FTZ R11, R8, R94.reuse ;  /* 0x0000005e080b7220 */ /* 0x080fe20000410000 */
[C---:B------:R-:W-:Y:S01]  /*3880*/  FFMA.FTZ R15, R44.reuse, R93, -R15 ;  /* 0x0000005d2c0f7223 */ /* 0x040fe2000001080f */
[----:B------:R-:W-:Y:S01]  /*3890*/  FFMA.FTZ R46, R44, R91, R46 ;  /* 0x0000005b2c2e7223 */ /* 0x000fe2000001002e */
[C---:B------:R-:W-:Y:S01]  /*38a0*/  FFMA.FTZ R10, R9.reuse, R94, -R10 ;  /* 0x0000005e090a7223 */ /* 0x040fe2000001080a */
[----:B------:R-:W-:Y:S01]  /*38b0*/  FFMA.FTZ R11, R9, R92, R11 ;  /* 0x0000005c090b7223 */ /* 0x000fe2000001000b */
[----:B------:R-:W-:-:S02]  /*38c0*/  F2FP.BF16.F32.PACK_AB R14, R14, R79 ;  /* 0x0000004f0e0e723e */ /* 0x000fc400000010ff */
[----:B------:R-:W-:Y:S02]  /*38d0*/  F2FP.BF16.F32.PACK_AB R15, R46, R15 ;  /* 0x0000000f2e0f723e */ /* 0x000fe400000010ff */
[----:B------:R-:W-:Y:S01]  /*38e0*/  F2FP.BF16.F32.PACK_AB R8, R11, R10 ;  /* 0x0000000a0b08723e */ /* 0x000fe200000010ff */
[----:B------:R-:W-:Y:S01]  /*38f0*/  IMAD.MOV.U32 R10, RZ, RZ, R14 ;  /* 0x000000ffff0a7224 */ /* 0x000fe200078e000e */
[----:B------:R-:W-:Y:S01]  /*3900*/  F2FP.BF16.F32.PACK_AB R9, R48, R51 ;  /* 0x000000333009723e */ /* 0x000fe200000010ff */
[----:B------:R-:W-:-:S07]  /*3910*/  IMAD.MOV.U32 R11, RZ, RZ, R15 ;  /* 0x000000ffff0b7224 */ /* 0x000fce00078e000f */
.L_x_1608:
[----:B------:R-:W-:Y:S05]  /*3920*/  BSYNC B2 ;  /* 0x0000000000027941 */ /* 0x000fea0003800000 */
.L_x_1607:
[----:B---3--:R2:W-:Y:S02]  /*3930*/  ST.E.128 desc[UR42][R12.64], R8 ;  /* 0x000000080c007985 */ /* 0x0085e4000c101d2a */
.L_x_1602:
[----:B------:R-:W-:Y:S05]  /*3940*/  BSYNC B1 ;  /* 0x0000000000017941 */ /* 0x000fea0003800000 */
.L_x_1601:
[----:B------:R-:W-:-:S03]  /*3950*/  UMOV UR4, 0xffffffff ;  /* 0xffffffff00047882 */ /* 0x000fc60000000000 */
[----:B------:R-:W-:Y:S05]  /*3960*/  BRA.DIV UR4, `(.L_x_1609) ;  /* 0x000001ea04c07947 */ /* 0x000fea000b800000 */
[----:B-1----:R-:W1:Y:S04]  /*3970*/  SHFL.IDX PT, R83, R83, 0x1, 0x1c1f ;  /* 0x003c1f0053537f89 */ /* 0x002e6800000e0000 */
[----:B---3--:R3:W0:Y:S02]  /*3980*/  SHFL.IDX PT, R14, R82, 0x1, 0x1c1f ;  /* 0x003c1f00520e7f89 */ /* 0x00862400000e0000 */
.L_x_1930:
[----:B------:R-:W-:Y:S05]  /*3990*/  @P4 BRA `(.L_x_1610) ;  /* 0x0000002000b84947 */ /* 0x000fea0003800000 */
[----:B------:R-:W-:Y:S04]  /*39a0*/  BSSY B1, `(.L_x_1611) ;  /* 0x0000038000017945 */ /* 0x000fe80003800000 */
[----:B------:R-:W-:Y:S05]  /*39b0*/  @P1 BRA `(.L_x_1612) ;  /* 0x0000000000d81947 */ /* 0x000fea0003800000 */
[----:B--2-4-:R2:W4:Y:S01]  /*39c0*/  LDS.128 R8, [R71+0x11000] ;  /* 0x0110000047087984 */ /* 0x0145220000000c00 */
[C---:B0-----:R-:W-:Y:S01]  /*39d0*/  LEA R12, P3, R16.reuse, R14, 0x1 ;  /* 0x0000000e100c7211 */ /* 0x041fe200078608ff */
[----:B------:R-:W-:Y:S03]  /*39e0*/  BSSY B2, `(.L_x_1613) ;  /* 0x0000032000027945 */ /* 0x000fe60003800000 */
[----:B-1----:R-:W-:Y:S02]  /*39f0*/  LEA.HI.X R13, R16, R83, R17, 0x1, P3 ;  /* 0x00000053100d7211 */ /* 0x002fe400018f0c11 */
[----:B------:R-:W-:-:S13]  /*3a00*/  ISETP.GE.AND P3, PT, R152, R78, PT ;  /* 0x0000004e9800720c */ /* 0x000fda0003f66270 */
[----:B--2---:R-:W-:Y:S05]  /*3a10*/  @P3 BRA `(.L_x_1614) ;  /* 0x0000000000b83947 */ /* 0x004fea0003800000 */
[----:B------:R-:W-:Y:S01]  /*3a20*/  SHF.R.U64 R45, R40, 0x10, R41 ;  /* 0x00000010282d7819 */ /* 0x000fe20000001229 */
[----:B----4-:R-:W-:Y:S01]  /*3a30*/  IMAD.U32 R15, R10, 0x10000, RZ ;  /* 0x000100000a0f7824 */ /* 0x010fe200078e00ff */
[--C-:B------:R-:W-:Y:S02]  /*3a40*/  SHF.R.U64 R44, R42, 0x10, R43.reuse ;  /* 0x000000102a2c7819 */ /* 0x100fe4000000122b */
[----:B------:R-:W-:Y:S02]  /*3a50*/  SHF.R.U32.HI R43, RZ, 0x10, R43 ;  /* 0x00000010ff2b7819 */ /* 0x000fe4000001162b */
[----:B------:R-:W-:Y:S01]  /*3a60*/  SHF.R.U32.HI R46, RZ, 0x10, R41 ;  /* 0x00000010ff2e7819 */ /* 0x000fe20000011629 */
[----:B------:R-:W-:Y:S01]  /*3a70*/  IMAD.U32 R41, R11, 0x10000, RZ ;  /* 0x000100000b297824 */ /* 0x000fe200078e00ff */
        /* <DEDUP_REMOVED lines=8> */
[C---:B------:R-:W-:Y:S01]  /*3b00*/  LOP3.LUT R45, R89.reuse, 0xffff0000, RZ, 0xc0, !PT ;  /* 0xffff0000592d7812 */ /* 0x040fe200078ec0ff */
[----:B------:R-:W-:Y:S01]  /*3b10*/  IMAD.U32 R89, R89, 0x10000, RZ ;  /* 0x0001000059597824 */ /* 0x000fe200078e00ff */
[C---:B------:R-:W-:Y:S01]  /*3b20*/  LOP3.LUT R43, R86.reuse, 0xffff0000, RZ, 0xc0, !PT ;  /* 0xffff0000562b7812 */ /* 0x040fe200078ec0ff */
[----:B------:R-:W-:Y:S01]  /*3b30*/  IMAD.U32 R86, R86, 0x10000, RZ ;  /* 0x0001000056567824 */ /* 0x000fe200078e00ff */
[----:B------:R-:W-:Y:S01]  /*3b40*/  LOP3.LUT R40, R10, 0xffff0000, RZ, 0xc0, !PT ;  /* 0xffff00000a287812 */ /* 0x000fe200078ec0ff */
[----:B------:R-:W-:-:S02]  /*3b50*/  IMAD.U32 R10, R9, 0x10000, RZ ;  /* 0x00010000090a7824 */ /* 0x000fc400078e00ff */
[C---:B------:R-:W-:Y:S01]  /*3b60*/  FMUL.FTZ R47, R11.reuse, R45 ;  /* 0x0000002d0b2f7220 */ /* 0x040fe20000410000 */
[C---:B------:R-:W-:Y:S02]  /*3b70*/  IMAD.U32 R9, R8.reuse, 0x10000, RZ ;  /* 0x0001000008097824 */ /* 0x040fe400078e00ff */
[-C--:B------:R-:W-:Y:S01]  /*3b80*/  FMUL.FTZ R48, R11, R43.reuse ;  /* 0x0000002b0b307220 */ /* 0x080fe20000410000 */
[----:B------:R-:W-:Y:S01]  /*3b90*/  LOP3.LUT R8, R8, 0xffff0000, RZ, 0xc0, !PT ;  /* 0xffff000008087812 */ /* 0x000fe200078ec0ff */
[C---:B------:R-:W-:Y:S01]  /*3ba0*/  FMUL.FTZ R50, R40.reuse, R46 ;  /* 0x0000002e28327220 */ /* 0x040fe20000410000 */
[-C--:B------:R-:W-:Y:S01]  /*3bb0*/  FMUL.FTZ R40, R40, R44.reuse ;  /* 0x0000002c28287220 */ /* 0x080fe20000410000 */
[----:B------:R-:W-:Y:S01]  /*3bc0*/  LOP3.LUT R90, R90, 0xffff0000, RZ, 0xc0, !PT ;  /* 0xffff00005a5a7812 */ /* 0x000fe200078ec0ff */
[C---:B------:R-:W-:Y:S01]  /*3bd0*/  FFMA.FTZ R47, R10.reuse, R43, -R47 ;  /* 0x0000002b0a2f7223 */ /* 0x040fe2000001082f */
[----:B------:R-:W-:Y:S01]  /*3be0*/  LOP3.LUT R87, R87, 0xffff0000, RZ, 0xc0, !PT ;  /* 0xffff000057577812 */ /* 0x000fe200078ec0ff */
[----:B------:R-:W-:Y:S01]  /*3bf0*/  FFMA.FTZ R48, R10, R45, R48 ;  /* 0x0000002d0a307223 */ /* 0x000fe20000010030 */
[C---:B------:R-:W-:Y:S01]  /*3c00*/  FFMA.FTZ R50, R15.reuse, R44, -R50 ;  /* 0x0000002c0f327223 */ /* 0x040fe20000010832 */
[C---:B------:R-:W-:Y:S01]  /*3c10*/  FMUL.FTZ R10, R8.reuse, R89 ;  /* 0x00000059080a7220 */ /* 0x040fe20000410000 */
[----:B------:R-:W-:Y:S01]  /*3c20*/  FFMA.FTZ R15, R15, R46, R40 ;  /* 0x0000002e0f0f7223 */ /* 0x000fe20000010028 */
[----:B------:R-:W-:Y:S01]  /*3c30*/  FMUL.FTZ R8, R8, R86 ;  /* 0x0000005608087220 */ /* 0x000fe20000410000 */
        /* <DEDUP_REMOVED lines=12> */
.L_x_1614:
[----:B------:R-:W-:Y:S05]  /*3d00*/  BSYNC B2 ;  /* 0x0000000000027941 */ /* 0x000fea0003800000 */
.L_x_1613:
[----:B----4-:R0:W-:Y:S02]  /*3d10*/  ST.E.128 desc[UR42][R12.64], R8 ;  /* 0x000000080c007985 */ /* 0x0101e4000c101d2a */
.L_x_1612:
[----:B------:R-:W-:Y:S05]  /*3d20*/  BSYNC B1 ;  /* 0x0000000000017941 */ /* 0x000fea0003800000 */
.L_x_1611:
[----:B------:R-:W-:Y:S05]  /*3d30*/  @P2 BRA `(.L_x_1610) ;  /* 0x0000001c00d02947 */ /* 0x000fea0003800000 */
[----:B0-2-4-:R-:W1:Y:S04]  /*3d40*/  LDL R8, [R1+0x10] ;  /* 0x0000100001087983 */ /* 0x015e680000100800 */
[----:B------:R-:W2:Y:S01]  /*3d50*/  LDL R15, [R1+0x18] ;  /* 0x00001800010f7983 */ /* 0x000ea20000100800 */
[C---:B------:R-:W-:Y:S01]  /*3d60*/  LEA R12, P3, R18.reuse, R14, 0x1 ;  /* 0x0000000e120c7211 */ /* 0x040fe200078608ff */
[----:B------:R-:W-:Y:S03]  /*3d70*/  BSSY B1, `(.L_x_1615) ;  /* 0x0000033000017945 */ /* 0x000fe60003800000 */
[----:B-1----:R-:W-:Y:S02]  /*3d80*/  LEA.HI.X R13, R18, R83, R8, 0x1, P3 ;  /* 0x00000053120d7211 */ /* 0x002fe400018f0c08 */
[----:B------:R0:W1:Y:S01]  /*3d90*/  LDS.128 R8, [R70+0x11000] ;  /* 0x0110000046087984 */ /* 0x0000620000000c00 */
[----:B--2---:R-:W-:-:S13]  /*3da0*/  ISETP.GE.AND P3, PT, R15, R78, PT ;  /* 0x0000004e0f00720c */ /* 0x004fda0003f66270 */
[----:B0-----:R-:W-:Y:S05]  /*3db0*/  @P3 BRA `(.L_x_1616) ;  /* 0x0000000000b83947 */ /* 0x001fea0003800000 */
[--C-:B------:R-:W-:Y:S01]  /*3dc0*/  SHF.R.U64 R41, R38, 0x10, R39.reuse ;  /* 0x0000001026297819 */ /* 0x100fe20000001227 */
[----:B-1----:R-:W-:Y:S01]  /*3dd0*/  IMAD.U32 R14, R10, 0x10000, RZ ;  /* 0x000100000a0e7824 */ /* 0x002fe200078e00ff */
        /* <DEDUP_REMOVED lines=44> */
.L_x_1616:
[----:B------:R-:W-:Y:S05]  /*40a0*/  BSYNC B1 ;  /* 0x0000000000017941 */ /* 0x000fea0003800000 */
.L_x_1615:
[----:B-1----:R0:W-:Y:S01]  /*40b0*/  ST.E.128 desc[UR42][R12.64], R8 ;  /* 0x000000080c007985 */ /* 0x0021e2000c101d2a */
[----:B------:R-:W-:Y:S05]  /*40c0*/  BRA `(.L_x_1610) ;  /* 0x0000001800ec7947 */ /* 0x000fea0003800000 */
.L_x_1592:
[----:B------:R-:W0:Y:S01]  /*40d0*/  S2R R12, SR_TID.X ;  /* 0x00000000000c7919 */ /* 0x000e220000002100 */
[----:B------:R-:W-:Y:S01]  /*40e0*/  CS2R R42, SRZ ;  /* 0x00000000002a7805 */ /* 0x000fe2000001ff00 */
[----:B------:R-:W1:Y:S01]  /*40f0*/  S2R R38, SR_TID.X ;  /* 0x0000000000267919 */ /* 0x000e620000002100 */
[----:B0-----:R-:W-:Y:S02]  /*4100*/  VIADD R13, R12, 0xffffff80 ;  /* 0xffffff800c0d7836 */ /* 0x001fe40000000000 */
[----:B-1----:R-:W-:-:S03]  /*4110*/  VIADD R40, R38, 0xffffff80 ;  /* 0xffffff8026287836 */ /* 0x002fc60000000000 */
[----:B------:R-:W-:Y:S02]  /*4120*/  SHF.R.S32.HI R12, RZ, 0x1f, R13 ;  /* 0x0000001fff0c7819 */ /* 0x000fe4000001140d */
[----:B------:R-:W-:Y:S02]  /*4130*/  CS2R R38, SRZ ;  /* 0x0000000000267805 */ /* 0x000fe4000001ff00 */
[----:B------:R-:W-:Y:S02]  /*4140*/  LEA.HI R12, R12, R13, RZ, 0x2 ;  /* 0x0000000d0c0c7211 */ /* 0x000fe400078f10ff */
[----:B------:R-:W-:Y:S02]  /*4150*/  SHF.R.S32.HI R44, RZ, 0x1f, R40 ;  /* 0x0000001fff2c7819 */ /* 0x000fe40000011428 */
[----:B------:R-:W-:Y:S02]  /*4160*/  SHF.R.S32.HI R12, RZ, 0x2, R12 ;  /* 0x00000002ff0c7819 */ /* 0x000fe4000001140c */
[----:B------:R-:W-:-:S02]  /*4170*/  LEA.HI R44, R44, R40, RZ, 0x2 ;  /* 0x000000282c2c7211 */ /* 0x000fc400078f10ff */
[----:B------:R-:W-:Y:S02]  /*4180*/  CS2R R40, SRZ ;  /* 0x0000000000287805 */ /* 0x000fe4000001ff00 */
[----:B------:R-:W-:Y:S02]  /*4190*/  ISETP.GE.AND P3, PT, R12, R76, PT ;  /* 0x0000004c0c00720c */ /* 0x000fe40003f66270 */
[----:B------:R-:W-:Y:S02]  /*41a0*/  SHF.R.S32.HI R44, RZ, 0x2, R44 ;  /* 0x00000002ff2c7819 */ /* 0x000fe4000001142c */
[----:B------:R-:W-:-:S03]  /*41b0*/  ISETP.GE.OR P3, PT, R16, R78, P3 ;  /* 0x0000004e1000720c */ /* 0x000fc60001f66670 */
[----:B------:R-:W-:-:S10]  /*41c0*/  VIADD R44, R44, 0x60 ;  /* 0x000000602c2c7836 */ /* 0x000fd40000000000 */
[----:B------:R-:W0:Y:S01]  /*41d0*/  @!P3 LDC.64 R12, c[0x0][0x3e8] ;  /* 0x0000fa00ff0cbb82 */ /* 0x000e220000000a00 */
[----:B------:R-:W-:-:S05]  /*41e0*/  @!P3 IADD3 R14, P4, R30, R10, RZ ;  /* 0x0000000a1e0eb210 */ /* 0x000fca0007f9e0ff */
[----:B------:R-:W-:Y:S01]  /*41f0*/  @!P3 IMAD.X R15, R77, 0x1, R54, P4 ;  /* 0x000000014d0fb824 */ /* 0x000fe200020e0636 */
[----:B------:R-:W-:-:S05]  /*4200*/  @!P3 IADD3 R36, P4, R52, R8, RZ ;  /* 0x000000083424b210 */ /* 0x000fca0007f9e0ff */
[----:B------:R-:W-:Y:S01]  /*4210*/  @!P3 IMAD.X R37, R69, 0x1, R7, P4 ;  /* 0x000000014525b824 */ /* 0x000fe200020e0607 */
[----:B0-----:R-:W-:-:S04]  /*4220*/  @!P3 LEA R12, P4, R14, R12, 0x1 ;  /* 0x0000000c0e0cb211 */ /* 0x001fc800078808ff */
[----:B------:R-:W-:Y:S02]  /*4230*/  @!P3 LEA.HI.X R13, R14, R13, R15, 0x1, P4 ;  /* 0x0000000d0e0db211 */ /* 0x000fe400020f0c0f */
[----:B------:R-:W0:Y:S01]  /*4240*/  @!P3 LDC.64 R14, c[0x0][0x400] ;  /* 0x00010000ff0ebb82 */ /* 0x000e220000000a00 */
[----:B------:R-:W-:Y:S01]  /*4250*/  BSSY B1, `(.L_x_1617) ;  /* 0x0000022000017945 */ /* 0x000fe20003800000 */
[----:B0-----:R-:W-:-:S04]  /*4260*/  @!P3 LEA R14, P4, R36, R14, 0x1 ;  /* 0x0000000e240eb211 */ /* 0x001fc800078808ff */
[----:B------:R-:W-:Y:S02]  /*4270*/  @!P3 LEA.HI.X R15, R36, R15, R37, 0x1, P4 ;  /* 0x0000000f240fb211 */ /* 0x000fe400020f0c25 */
[----:B------:R-:W-:Y:S02]  /*4280*/  CS2R R36, SRZ ;  /* 0x0000000000247805 */ /* 0x000fe4000001ff00 */
[----:B------:R-:W-:Y:S02]  /*4290*/  ISETP.GE.AND P4, PT, R44, R76, PT ;  /* 0x0000004c2c00720c */ /* 0x000fe40003f86270 */
[----:B------:R-:W-:Y:S02]  /*42a0*/  CS2R R46, SRZ ;  /* 0x00000000002e7805 */ /* 0x000fe4000001ff00 */
[----:B------:R-:W-:Y:S01]  /*42b0*/  CS2R R50, SRZ ;  /* 0x0000000000327805 */ /* 0x000fe2000001ff00 */
[----:B------:R0:W5:Y:S01]  /*42c0*/  @!P3 LDG.E.128 R40, desc[UR42][R14.64] ;  /* 0x0000002a0e28b981 */ /* 0x000162000c1e1d00 */
[----:B------:R-:W-:-:S02]  /*42d0*/  ISETP.GE.OR P4, PT, R16, R78, P4 ;  /* 0x0000004e1000720c */ /* 0x000fc40002786670 */
[----:B------:R-:W-:Y:S02]  /*42e0*/  CS2R R44, SRZ ;  /* 0x00000000002c7805 */ /* 0x000fe4000001ff00 */
[----:B------:R-:W-:Y:S01]  /*42f0*/  CS2R R48, SRZ ;  /* 0x0000000000307805 */ /* 0x000fe2000001ff00 */
[----:B------:R0:W5:Y:S01]  /*4300*/  @!P3 LDG.E.128 R36, desc[UR42][R12.64] ;  /* 0x0000002a0c24b981 */ /* 0x000162000c1e1d00 */
[----:B------:R-:W-:-:S07]  /*4310*/  ISETP.GE.AND P3, PT, R16, R78, PT ;  /* 0x0000004e1000720c */ /* 0x000fce0003f66270 */
[----:B------:R-:W-:Y:S06]  /*4320*/  @P4 BRA `(.L_x_1618) ;  /* 0x0000000000504947 */ /* 0x000fec0003800000 */
[----:B0-----:R-:W0:Y:S01]  /*4330*/  LDC.64 R12, c[0x0][0x3f8] ;  /* 0x0000fe00ff0c7b82 */ /* 0x001e220000000a00 */
        /* <DEDUP_REMOVED lines=19> */
.L_x_1618:
[----:B------:R-:W-:Y:S05]  /*4470*/  BSYNC B1 ;  /* 0x0000000000017941 */ /* 0x000fea0003800000 */
.L_x_1617:
[----:B-----5:R-:W-:Y:S01]  /*4480*/  IMAD.MOV.U32 R8, RZ, RZ, R46 ;  /* 0x000000ffff087224 */ /* 0x020fe200078e002e */
[----:B------:R-:W-:Y:S01]  /*4490*/  UISETP.NE.AND UP0, UPT, UR39, 0x3, UPT ;  /* 0x000000032700788c */ /* 0x000fe2000bf05270 */
[----:B------:R-:W-:Y:S02]  /*44a0*/  IMAD.MOV.U32 R9, RZ, RZ, R47 ;  /* 0x000000ffff097224 */ /* 0x000fe400078e002f */
        /* <DEDUP_REMOVED lines=30> */
[----:B------:R-:W-:Y:S01]  /*4690*/  PRMT R91, R91, 0x5410, R11 ;  /* 0x000054105b5b7816 */ /* 0x000fe2000000000b */
[----:B------:R-:W-:Y:S06]  /*46a0*/  @!P5 BRA `(.L_x_1619) ;  /* 0x000000000004d947 */ /* 0x000fec0003800000 */
[----:B------:R-:W-:Y:S01]  /*46b0*/  BPT.TRAP 0x1 ;  /* 0x000000040000795c */ /* 0x000fe20000300000 */
.L_x_1619:
[----:B------:R-:W2:Y:S01]  /*46c0*/  LDL R8, [R1+0x14] ;  /* 0x0000140001087983 */ /* 0x000ea20000100800 */
[----:B------:R-:W-:Y:S01]  /*46d0*/  IMAD R69, R23, 0x8, R2 ;  /* 0x0000000817457824 */ /* 0x000fe200078e0202 */
[----:B------:R-:W1:Y:S01]  /*46e0*/  LDC R85, c[0x0][0x2f4] ;  /* 0x0000bd00ff557b82 */ /* 0x000e620000000800 */
[----:B------:R-:W-:Y:S01]  /*46f0*/  BSSY B1, `(.L_x_1620) ;  /* 0x0000004000017945 */ /* 0x000fe20003800000 */
[----:B--2---:R-:W-:-:S04]  /*4700*/  SHF.L.U32 R77, R8, 0x1f, RZ ;  /* 0x0000001f084d7819 */ /* 0x004fc800000006ff */
[----:B------:R-:W2:Y:S02]  /*4710*/  SYNCS.PHASECHK.TRANS64.TRYWAIT P4, [R69+URZ+0x16890], R77 ;  /* 0x0168904d450075a7 */ /* 0x000ea4000808017f */
[----:B-12---:R-:W-:Y:S05]  /*4720*/  @!P4 BRA `(.L_x_1621) ;  /* 0x000001dc0098c947 */ /* 0x006fea0003800000 */
.L_x_1931:
[----:B------:R-:W-:Y:S05]  /*4730*/  BSYNC B1 ;  /* 0x0000000000017941 */ /* 0x000fea0003800000 */
.L_x_1620:
[----:B------:R-:W-:Y:S01]  /*4740*/  UMOV UR4, 0xffffffff ;  /* 0xffffffff00047882 */ /* 0x000fe20000000000 */
[----:B------:R-:W-:Y:S02]  /*4750*/  IMAD.IADD R87, R85, 0x1, -R58 ;  /* 0x0000000155577824 */ /* 0x000fe400078e0a3a */
[----:B------:R-:W-:Y:S05]  /*4760*/  BRA.DIV UR4, `(.L_x_1622) ;  /* 0x000001de049c7947 */ /* 0x000fea000b800000 */
[----:B------:R2:W3:Y:S04]  /*4770*/  SHFL.IDX PT, R81, R83, RZ, 0x1c1f ;  /* 0x001c1fff53517589 */ /* 0x0004e800000e0000 */
[----:B------:R2:W4:Y:S02]  /*4780*/  SHFL.IDX PT, R80, R82, RZ, 0x1c1f ;  /* 0x001c1fff52507589 */ /* 0x00052400000e0000 */
.L_x_1935:
[----:B------:R-:W5:Y:S01]  /*4790*/  S2R R8, SR_TID.X ;  /* 0x0000000000087919 */ /* 0x000f620000002100 */
[----:B------:R-:W-:Y:S01]  /*47a0*/  BSSY B1, `(.L_x_1623) ;  /* 0x000007d000017945 */ /* 0x000fe20003800000 */
[----:B-----5:R-:W-:-:S05]  /*47b0*/  VIADD R9, R8, 0xffffff80 ;  /* 0xffffff8008097836 */ /* 0x020fca0000000000 */
[----:B------:R-:W-:-:S04]  /*47c0*/  SHF.R.S32.HI R8, RZ, 0x1f, R9 ;  /* 0x0000001fff087819 */ /* 0x000fc80000011409 */
[----:B------:R-:W-:-:S04]  /*47d0*/  LEA.HI R8, R8, R9, RZ, 0x2 ;  /* 0x0000000908087211 */ /* 0x000fc800078f10ff */
[----:B------:R-:W-:-:S04]  /*47e0*/  SHF.R.S32.HI R8, RZ, 0x2, R8 ;  /* 0x00000002ff087819 */ /* 0x000fc80000011408 */
[----:B------:R-:W-:-:S13]  /*47f0*/  ISETP.GE.OR P4, PT, R8, R76, P1 ;  /* 0x0000004c0800720c */ /* 0x000fda0000f86670 */
[----:B------:R-:W-:Y:S05]  /*4800*/  @P4 BRA `(.L_x_1624) ;  /* 0x0000000400d84947 */ /* 0x000fea0003800000 */
[----:B------:R-:W5:Y:S01]  /*4810*/  S2R R9, SR_TID.X ;  /* 0x0000000000097919 */ /* 0x000f620000002100 */
[----:B------:R-:W-:Y:S01]  /*4820*/  SEL R8, R58, R87, !P0 ;  /* 0x000000573a087207 */ /* 0x000fe20004000000 */
[----:B------:R-:W-:Y:S01]  /*4830*/  BSSY B2, `(.L_x_1625) ;  /* 0x000006f000027945 */ /* 0x000fe20003800000 */
[----:B----4-:R-:W-:-:S04]  /*4840*/  LEA R78, P4, R6, R80, 0x1 ;  /* 0x00000050064e7211 */ /* 0x010fc800078808ff */
[----:B---3--:R-:W-:Y:S01]  /*4850*/  LEA.HI.X R79, R6, R81, R4, 0x1, P4 ;  /* 0x00000051064f7211 */ /* 0x008fe200020f0c04 */
[----:B-----5:R-:W-:Y:S01]  /*4860*/  VIADD R11, R9, 0xffffff80 ;  /* 0xffffff80090b7836 */ /* 0x020fe20000000000 */
[----:B------:R-:W-:-:S04]  /*4870*/  SHF.R.S32.HI R9, RZ, 0x1f, R8 ;  /* 0x0000001fff097819 */ /* 0x000fc80000011408 */
[----:B------:R-:W-:Y:S01]  /*4880*/  LEA.HI R8, R9, R8, RZ, 0x4 ;  /* 0x0000000809087211 */ /* 0x000fe200078f20ff */
[----:B------:R-:W-:Y:S01]  /*4890*/  IMAD R9, R23, 0x2000, R3 ;  /* 0x0000200017097824 */ /* 0x000fe200078e0203 */
[----:B------:R-:W-:Y:S02]  /*48a0*/  SHF.R.S32.HI R10, RZ, 0x1f, R11 ;  /* 0x0000001fff0a7819 */ /* 0x000fe4000001140b */
[----:B------:R-:W-:Y:S01]  /*48b0*/  LEA.HI.SX32 R8, R8, R5, 0x1c ;  /* 0x0000000508087211 */ /* 0x000fe200078fe2ff */
[----:B------:R-:W-:Y:S01]  /*48c0*/  IMAD R9, R9, 0x2, R2 ;  /* 0x0000000209097824 */ /* 0x000fe200078e0202 */
[----:B------:R-:W-:-:S03]  /*48d0*/  LEA.HI R10, R10, R11, RZ, 0x5 ;  /* 0x0000000b0a0a7211 */ /* 0x000fc600078f28ff */
[----:B------:R-:W-:Y:S01]  /*48e0*/  IMAD.SHL.U32 R89, R8, 0x8, RZ ;  /* 0x0000000808597824 */ /* 0x000fe200078e00ff */
[----:B------:R-:W-:-:S04]  /*48f0*/  SHF.R.S32.HI R10, RZ, 0x5, R10 ;  /* 0x00000005ff0a7819 */ /* 0x000fc8000001140a */
[----:B------:R-:W-:-:S04]  /*4900*/  LOP3.LUT R8, R64, 0x38, R89, 0xf8, !PT ;  /* 0x0000003840087812 */ /* 0x000fc800078ef859 */
[----:B------:R-:W-:-:S05]  /*4910*/  LOP3.LUT R8, R8, R61, RZ, 0x3c, !PT ;  /* 0x0000003d08087212 */ /* 0x000fca00078e3cff */
[----:B------:R-:W-:-:S04]  /*4920*/  IMAD R8, R10, 0x200, R8 ;  /* 0x000002000a087824 */ /* 0x000fc800078e0208 */
[----:B------:R-:W-:-:S04]  /*4930*/  IMAD R11, R23, 0x2000, R8 ;  /* 0x00002000170b7824 */ /* 0x000fc800078e0208 */
[----:B0-----:R-:W-:Y:S02]  /*4940*/  IMAD R12, R11, 0x2, R2 ;  /* 0x000000020b0c7824 */ /* 0x001fe400078e0202 */
[----:B------:R-:W0:Y:S04]  /*4950*/  LDS.128 R8, [R9+0xe400] ;  /* 0x00e4000009087984 */ /* 0x000e280000000c00 */
[----:B------:R-:W3:Y:S01]  /*4960*/  LDS.128 R12, [R12+0xe400] ;  /* 0x00e400000c0c7984 */ /* 0x000ee20000000c00 */
[----:B------:R-:W-:Y:S05]  /*4970*/  @P3 BRA `(.L_x_1626) ;  /* 0x0000000400683947 */ /* 0x000fea0003800000 */
[----:B------:R-:W-:Y:S01]  /*4980*/  SHF.R.U64 R102, R36, 0x10, R37 ;  /* 0x0000001024667819 */ /* 0x000fe20000001225 */
[----:B---3--:R-:W-:Y:S01]  /*4990*/  IMAD.U32 R98, R13, 0x10000, RZ ;  /* 0x000100000d627824 */ /* 0x008fe200078e00ff */
[----:B------:R-:W-:Y:S01]  /*49a0*/  SHF.R.U32.HI R106, RZ, 0x10, R41 ;  /* 0x00000010ff6a7819 */ /* 0x000fe20000011629 */
[----:B0-----:R-:W-:Y:S01]  /*49b0*/  IMAD.U32 R96, R9, 0x10000, RZ ;  /* 0x0001000009607824 */ /* 0x001fe200078e00ff */
[----:B------:R-:W-:Y:S01]  /*49c0*/  SHF.R.U32.HI R104, RZ, 0x10, R37 ;  /* 0x00000010ff687819 */ /* 0x000fe20000011625 */
[----:B------:R-:W-:Y:S01]  /*49d0*/  IMAD.U32 R100, R15, 0x10000, RZ ;  /* 0x000100000f647824 */ /* 0x000fe200078e00ff */
[----:B------:R-:W-:Y:S02]  /*49e0*/  SHF.R.U64 R99, R40, 0x10, R41 ;  /* 0x0000001028637819 */ /* 0x000fe40000001229 */
[----:B------:R-:W-:Y:S02]  /*49f0*/  PRMT R40, R84, 0x5432, R102 ;  /* 0x0000543254287816 */ /* 0x000fe40000000066 */
[----:B------:R-:W-:-:S02]  /*4a00*/  SHF.R.U64 R103, R38, 0x10, R39 ;  /* 0x0000001026677819 */ /* 0x000fc40000001227 */
[----:B------:R-:W-:Y:S02]  /*4a10*/  PRMT R102, R91, 0x5432, R106 ;  /* 0x000054325b667816 */ /* 0x000fe4000000006a */
[----:B------:R-:W-:Y:S02]  /*4a20*/  PRMT R104, R86, 0x5432, R104 ;  /* 0x0000543256687816 */ /* 0x000fe40000000068 */
[----:B------:R-:W-:Y:S02]  /*4a30*/  SHF.R.U32.HI R101, RZ, 0x10, R39 ;  /* 0x00000010ff657819 */ /* 0x000fe40000011627 */
[----:B------:R-:W-:Y:S02]  /*4a40*/  SHF.R.U64 R42, R42, 0x10, R43 ;  /* 0x000000102a2a7819 */ /* 0x000fe4000000122b */
[----:B------:R-:W-:Y:S01]  /*4a50*/  PRMT R39, R107, 0x5410, R103 ;  /* 0x000054106b277816 */ /* 0x000fe20000000067 */
[----:B------:R-:W-:Y:S01]  /*4a60*/  IMAD.U32 R107, R102, 0x10000, RZ ;  /* 0x00010000666b7824 */ /* 0x000fe200078e00ff */
[----:B------:R-:W-:Y:S01]  /*4a70*/  SHF.R.U32.HI R43, RZ, 0x10, R43 ;  /* 0x00000010ff2b7819 */ /* 0x000fe2000001162b */
[----:B------:R-:W-:Y:S01]  /*4a80*/  IMAD.U32 R103, R104, 0x10000, RZ ;  /* 0x0001000068677824 */ /* 0x000fe200078e00ff */
[----:B------:R-:W-:Y:S01]  /*4a90*/  PRMT R99, R109, 0x5410, R99 ;  /* 0x000054106d637816 */ /* 0x000fe20000000063 */
[C---:B------:R-:W-:Y:S01]  /*4aa0*/  FMUL.FTZ R109, R98.reuse, R107 ;  /* 0x0000006b626d7220 */ /* 0x040fe20000410000 */
[----:B------:R-:W-:Y:S01]  /*4ab0*/  PRMT R106, R105, 0x5410, R43 ;  /* 0x00005410696a7816 */ /* 0x000fe2000000002b */
[-C--:B------:R-:W-:Y:S01]  /*4ac0*/  FMUL.FTZ R111, R98, R103.reuse ;  /* 0x00000067626f7220 */ /* 0x080fe20000410000 */
[----:B------:R-:W-:Y:S01]  /*4ad0*/  PRMT R101, R108, 0x5410, R101 ;  /* 0x000054106c657816 */ /* 0x000fe20000000065 */
[----:B------:R-:W-:Y:S01]  /*4ae0*/  FFMA.FTZ R43, R96, R103, -R109 ;  /* 0x00000067602b7223 */ /* 0x000fe2000001086d */
[----:B------:R-:W-:Y:S01]  /*4af0*/  LOP3.LUT R97, R13, 0xffff0000, RZ, 0xc0, !PT ;  /* 0xffff00000d617812 */ /* 0x000fe200078ec0ff */
[----:B------:R-:W-:Y:S01]  /*4b00*/  IMAD.U32 R103, R106, 0x10000, RZ ;  /* 0x000100006a677824 */ /* 0x000fe200078e00ff */
[----:B------:R-:W-:Y:S01]  /*4b10*/  LOP3.LUT R105, R102, 0xffff0000, RZ, 0xc0, !PT ;  /* 0xffff000066697812 */ /* 0x000fe200078ec0ff */
[----:B------:R-:W-:Y:S01]  /*4b20*/  IMAD.U32 R102, R101, 0x10000, RZ ;  /* 0x0001000065667824 */ /* 0x000fe200078e00ff */
[----:B------:R-:W-:Y:S01]  /*4b30*/  LOP3.LUT R98, R104, 0xffff0000, RZ, 0xc0, !PT ;  /* 0xffff000068627812 */ /* 0x000fe200078ec0ff */
[C---:B------:R-:W-:Y:S01]  /*4b40*/  FMUL.FTZ R104, R100.reuse, R103 ;  /* 0x0000006764687220 */ /* 0x040fe20000410000 */
[----:B------:R-:W-:Y:S01]  /*4b50*/  LOP3.LUT R38, R9, 0xffff0000, RZ, 0xc0, !PT ;  /* 0xffff000009267812 */ /* 0x000fe200078ec0ff */
[-C--:B------:R-:W-:Y:S01]  /*4b60*/  FMUL.FTZ R109, R97, R105.reuse ;  /* 0x00000069616d7220 */ /* 0x080fe20000410000 */
[----:B------:R-:W-:Y:S01]  /*4b70*/  SHF.L.U32 R41, R11, 0x10, RZ ;  /* 0x000000100b297819 */ /* 0x000fe200000006ff */
[----:B------:R-:W-:Y:S01]  /*4b80*/  FMUL.FTZ R97, R97, R98 ;  /* 0x0000006261617220 */ /* 0x000fe20000410000 */
[----:B------:R-:W-:Y:S01]  /*4b90*/  LOP3.LUT R15, R15, 0xffff0000, RZ, 0xc0, !PT ;  /* 0xffff00000f0f7812 */ /* 0x000fe200078ec0ff */
[----:B------:R-:W-:Y:S01]  /*4ba0*/  FMUL.FTZ R100, R100, R102 ;  /* 0x0000006664647220 */ /* 0x000fe20000410000 */
[----:B------:R-:W-:Y:S01]  /*4bb0*/  LOP3.LUT R106, R106, 0xffff0000, RZ, 0xc0, !PT ;  /* 0xffff00006a6a7812 */ /* 0x000fe200078ec0ff */
[C---:B------:R-:W-:Y:S01]  /*4bc0*/  FFMA.FTZ R98, R38.reuse, R98, -R109 ;  /* 0x0000006226627223 */ /* 0x040fe2000001086d */
[----:B------:R-:W-:Y:S01]  /*4bd0*/  FFMA.FTZ R97, R38, R105, R97 ;  /* 0x0000006926617223 */ /* 0x000fe20000010061 */
[----:B------:R-:W-:Y:S01]  /*4be0*/  FFMA.FTZ R38, R41, R102, -R104 ;  /* 0x0000006629267223 */ /* 0x000fe20000010868 */
[----:B------:R-:W-:Y:S01]  /*4bf0*/  LOP3.LUT R101, R101, 0xffff0000, RZ, 0xc0, !PT ;  /* 0xffff000065657812 */ /* 0x000fe200078ec0ff */
[----:B------:R-:W-:Y:S01]  /*4c00*/  FFMA.FTZ R41, R41, R103, R100 ;  /* 0x0000006729297223 */ /* 0x000fe20000010064 */
[----:B------:R-:W-:Y:S01]  /*4c10*/  LOP3.LUT R36, R11, 0xffff0000, RZ, 0xc0, !PT ;  /* 0xffff00000b247812 */ /* 0x000fe200078ec0ff */
[----:B------:R-:W-:Y:S01]  /*4c20*/  FMUL.FTZ R103, R15, R106 ;  /* 0x0000006a0f677220 */ /* 0x000fe20000410000 */
[----:B------:R-:W-:-:S02]  /*4c30*/  IMAD.U32 R13, R12, 0x10000, RZ ;  /* 0x000100000c0d7824 */ /* 0x000fc400078e00ff */
[-C--:B------:R-:W-:Y:S01]  /*4c40*/  FMUL.FTZ R105, R15, R101.reuse ;  /* 0x000000650f697220 */ /* 0x080fe20000410000 */
[C---:B------:R-:W-:Y:S02]  /*4c50*/  IMAD.U32 R102, R99.reuse, 0x10000, RZ ;  /* 0x0001000063667824 */ /* 0x040fe400078e00ff */
[----:B------:R-:W-:Y:S01]  /*4c60*/  FFMA.FTZ R15, R36, R101, -R103 ;  /* 0x00000065240f7223 */ /* 0x000fe20000010867 */
[----:B------:R-:W-:Y:S01]  /*4c70*/  IMAD.U32 R100, R40, 0x10000, RZ ;  /* 0x0001000028647824 */ /* 0x000fe200078e00ff */
[----:B------:R-:W-:Y:S01]  /*4c80*/  LOP3.LUT R101, R99, 0xffff0000, RZ, 0xc0, !PT ;  /* 0xffff000063657812 */ /* 0x000fe200078ec0ff */
[----:B------:R-:W-:Y:S01]  /*4c90*/  IMAD.U32 R9, R8, 0x10000, RZ ;  /* 0x0001000008097824 */ /* 0x000fe200078e00ff */
[----:B------:R-:W-:Y:S01]  /*4ca0*/  LOP3.LUT R99, R40, 0xffff0000, RZ, 0xc0, !PT ;  /* 0xffff000028637812 */ /* 0x000fe200078ec0ff */
[C---:B------:R-:W-:Y:S01]  /*4cb0*/  FMUL.FTZ R40, R13.reuse, R102 ;  /* 0x000000660d287220 */ /* 0x040fe20000410000 */
[----:B------:R-:W-:Y:S01]  /*4cc0*/  LOP3.LUT R12, R12, 0xffff0000, RZ, 0xc0, !PT ;  /* 0xffff00000c0c7812 */ /* 0x000fe200078ec0ff */
[----:B------:R-:W-:Y:S01]  /*4cd0*/  FMUL.FTZ R13, R13, R100 ;  /* 0x000000640d0d7220 */ /* 0x000fe20000410000 */
        /* <DEDUP_REMOVED lines=9> */
[C---:B------:R-:W-:Y:S01]  /*4d70*/  IMAD.U32 R10, R14.reuse, 0x10000, RZ ;  /* 0x000100000e0a7824 */ /* 0x040fe200078e00ff */
[----:B------:R-:W-:Y:S01]  /*4d80*/  LOP3.LUT R14, R14, 0xffff0000, RZ, 0xc0, !PT ;  /* 0xffff00000e0e7812 */ /* 0x000fe200078ec0ff */
[C---:B------:R-:W-:Y:S01]  /*4d90*/  IMAD.U32 R12, R42.reuse, 0x10000, RZ ;  /* 0x000100002a0c7824 */ /* 0x040fe200078e00ff */
[----:B------:R-:W-:Y:S01]  /*4da0*/  LOP3.LUT R42, R42, 0xffff0000, RZ, 0xc0, !PT ;  /* 0xffff00002a2a7812 */ /* 0x000fe200078ec0ff */
[C---:B------:R-:W-:Y:S01]  /*4db0*/  IMAD.U32 R9, R39.reuse, 0x10000, RZ ;  /* 0x0001000027097824 */ /* 0x040fe200078e00ff */
[----:B------:R-:W-:Y:S01]  /*4dc0*/  LOP3.LUT R39, R39, 0xffff0000, RZ, 0xc0, !PT ;  /* 0xffff000027277812 */ /* 0x000fe200078ec0ff */
[----:B------:R-:W-:Y:S01]  /*4dd0*/  FFMA.FTZ R103, R8, R99, -R103 ;  /* 0x0000006308677223 */ /* 0x000fe20000010867 */
[----:B------:R-:W-:Y:S01]  /*4de0*/  FFMA.FTZ R96, R96, R107, R111 ;  /* 0x0000006b60607223 */ /* 0x000fe2000001006f */
[----:B------:R-:W-:Y:S01]  /*4df0*/  FFMA.FTZ R8, R8, R101, R105 ;  /* 0x0000006508087223 */ /* 0x000fe20000010069 */
[C---:B------:R-:W-:Y:S01]  /*4e00*/  FMUL.FTZ R36, R10.reuse, R12 ;  /* 0x0000000c0a247220 */ /* 0x040fe20000410000 */
        /* <DEDUP_REMOVED lines=10> */
[----:B------:R-:W-:Y:S01]  /*4eb0*/  F2FP.BF16.F32.PACK_AB R12, R8, R13 ;  /* 0x0000000d080c723e */ /* 0x000fe200000010ff */
[----:B------:R-:W-:Y:S01]  /*4ec0*/  IMAD.MOV.U32 R8, RZ, RZ, R40 ;  /* 0x000000ffff087224 */ /* 0x000fe200078e0028 */
[----:B------:R-:W-:Y:S01]  /*4ed0*/  F2FP.BF16.F32.PACK_AB R9, R98, R43 ;  /* 0x0000002b6209723e */ /* 0x000fe200000010ff */
[----:B------:R-:W-:Y:S01]  /*4ee0*/  IMAD.MOV.U32 R13, RZ, RZ, R96 ;  /* 0x000000ffff0d7224 */ /* 0x000fe200078e0060 */
[----:B------:R-:W-:Y:S02]  /*4ef0*/  F2FP.BF16.F32.PACK_AB R15, R106, R41 ;  /* 0x000000296a0f723e */ /* 0x000fe400000010ff */
[----:B------:R-:W-:-:S02]  /*4f00*/  F2FP.BF16.F32.PACK_AB R10, R39, R36 ;  /* 0x00000024270a723e */ /* 0x000fc400000010ff */
[----:B------:R-:W-:-:S07]  /*4f10*/  F2FP.BF16.F32.PACK_AB R14, R42, R99 ;  /* 0x000000632a0e723e */ /* 0x000fce00000010ff */
.L_x_1626:
[----:B------:R-:W-:Y:S05]  /*4f20*/  BSYNC B2 ;  /* 0x0000000000027941 */ /* 0x000fea0003800000 */
.L_x_1625:
[----:B------:R-:W-:Y:S01]  /*4f30*/  ISETP.GE.AND P4, PT, R89, R85, PT ;  /* 0x000000555900720c */ /* 0x000fe20003f86270 */
[----:B0-----:R0:W-:-:S12]  /*4f40*/  ST.E.128 desc[UR42][R78.64], R8 ;  /* 0x000000084e007985 */ /* 0x0011d8000c101d2a */
[----:B------:R-:W-:-:S05]  /*4f50*/  @!P4 IMAD.WIDE R80, R89, 0x2, R80 ;  /* 0x000000025950c825 */ /* 0x000fca00078e0250 */
[----:B---3--:R0:W-:Y:S02]  /*4f60*/  @!P4 ST.E.128 desc[UR42][R80.64], R12 ;  /* 0x0000000c5000c985 */ /* 0x0081e4000c101d2a */
.L_x_1624:
[----:B------:R-:W-:Y:S05]  /*4f70*/  BSYNC B1 ;  /* 0x0000000000017941 */ /* 0x000fea0003800000 */
.L_x_1623:
[----:B------:R-:W-:-:S03]  /*4f80*/  UMOV UR4, 0xffffffff ;  /* 0xffffffff00047882 */ /* 0x000fc60000000000 */
[----:B------:R-:W-:Y:S05]  /*4f90*/  BRA.DIV UR4, `(.L_x_1627) ;  /* 0x000001d604dc7947 */ /* 0x000fea000b800000 */
[----:B--2---:R-:W2:Y:S04]  /*4fa0*/  SHFL.IDX PT, R83, R83, 0x1, 0x1c1f ;  /* 0x003c1f0053537f89 */ /* 0x004ea800000e0000 */
[----:B------:R-:W0:Y:S02]  /*4fb0*/  SHFL.IDX PT, R82, R82, 0x1, 0x1c1f ;  /* 0x003c1f0052527f89 */ /* 0x000e2400000e0000 */
.L_x_1939:
[----:B0-----:R-:W0:Y:S02]  /*4fc0*/  S2R R8, SR_TID.X ;  /* 0x0000000000087919 */ /* 0x001e240000002100 */
[----:B0-----:R-:W-:-:S05]  /*4fd0*/  VIADD R9, R8, 0xffffff80 ;  /* 0xffffff8008097836 */ /* 0x001fca0000000000 */
[----:B------:R-:W-:-:S04]  /*4fe0*/  SHF.R.S32.HI R8, RZ, 0x1f, R9 ;  /* 0x0000001fff087819 */ /* 0x000fc80000011409 */
[----:B------:R-:W-:-:S04]  /*4ff0*/  LEA.HI R8, R8, R9, RZ, 0x2 ;  /* 0x0000000908087211 */ /* 0x000fc800078f10ff */
[----:B------:R-:W-:-:S05]  /*5000*/  SHF.R.S32.HI R8, RZ, 0x2, R8 ;  /* 0x00000002ff087819 */ /* 0x000fca0000011408 */
[----:B------:R-:W-:-:S05]  /*5010*/  VIADD R8, R8, 0x60 ;  /* 0x0000006008087836 */ /* 0x000fca0000000000 */
[----:B------:R-:W-:-:S13]  /*5020*/  ISETP.GE.OR P4, PT, R8, R76, P1 ;  /* 0x0000004c0800720c */ /* 0x000fda0000f86670 */
[----:B------:R-:W-:Y:S05]  /*5030*/  @P4 BRA `(.L_x_1610) ;  /* 0x0000000c00104947 */ /* 0x000fea0003800000 */
[----:B------:R-:W5:Y:S04]  /*5040*/  LDL R11, [R1+0x38] ;  /* 0x00003800010b7983 */ /* 0x000f680000100800 */
[----:B------:R-:W3:Y:S04]  /*5050*/  LDL R10, [R1+0x64] ;  /* 0x00006400010a7983 */ /* 0x000ee80000100800 */
[----:B------:R-:W4:Y:S01]  /*5060*/  LDL R9, [R1+0x48] ;  /* 0x0000480001097983 */ /* 0x000f220000100800 */
[----:B------:R-:W-:Y:S01]  /*5070*/  SEL R87, R58, R87, !P0 ;  /* 0x000000573a577207 */ /* 0x000fe20004000000 */
[----:B------:R-:W-:Y:S01]  /*5080*/  BSSY B1, `(.L_x_1628) ;  /* 0x000006b000017945 */ /* 0x000fe20003800000 */
[----:B------:R-:W-:-:S02]  /*5090*/  LEA R36, P4, R6, R82, 0x1 ;  /* 0x0000005206247211 */ /* 0x000fc400078808ff */
[----:B------:R-:W-:Y:S02]  /*50a0*/  SHF.R.S32.HI R8, RZ, 0x1f, R87 ;  /* 0x0000001fff087819 */ /* 0x000fe40000011457 */
[----:B--2---:R-:W-:Y:S02]  /*50b0*/  LEA.HI.X R37, R6, R83, R4, 0x1, P4 ;  /* 0x0000005306257211 */ /* 0x004fe400020f0c04 */
[----:B------:R-:W-:-:S04]  /*50c0*/  LEA.HI R8, R8, R87, RZ, 0x4 ;  /* 0x0000005708087211 */ /* 0x000fc800078f20ff */
[----:B------:R-:W-:-:S05]  /*50d0*/  LEA.HI.SX32 R8, R8, R5, 0x1c ;  /* 0x0000000508087211 */ /* 0x000fca00078fe2ff */
[----:B------:R-:W-:-:S05]  /*50e0*/  IMAD.SHL.U32 R38, R8, 0x8, RZ ;  /* 0x0000000808267824 */ /* 0x000fca00078e00ff */
[----:B-----5:R-:W-:-:S04]  /*50f0*/  LOP3.LUT R8, R11, 0x38, R38, 0xf8, !PT ;  /* 0x000000380b087812 */ /* 0x020fc800078ef826 */
[----:B---3--:R-:W-:-:S05]  /*5100*/  LOP3.LUT R8, R8, R10, RZ, 0x3c, !PT ;  /* 0x0000000a08087212 */ /* 0x008fca00078e3cff */
[----:B----4-:R-:W-:Y:S02]  /*5110*/  IMAD.IADD R8, R9, 0x1, R8 ;  /* 0x0000000109087824 */ /* 0x010fe400078e0208 */
[C---:B------:R-:W-:Y:S02]  /*5120*/  IMAD R9, R23.reuse, 0x2000, R0 ;  /* 0x0000200017097824 */ /* 0x040fe400078e0200 */
[----:B------:R-:W-:Y:S02]  /*5130*/  IMAD R11, R23, 0x2000, R8 ;  /* 0x00002000170b7824 */ /* 0x000fe400078e0208 */
[--C-:B------:R-:W-:Y:S02]  /*5140*/  IMAD R9, R9, 0x2, R2.reuse ;  /* 0x0000000209097824 */ /* 0x100fe400078e0202 */
[----:B------:R-:W-:-:S04]  /*5150*/  IMAD R12, R11, 0x2, R2 ;  /* 0x000000020b0c7824 */ /* 0x000fc800078e0202 */
[----:B------:R-:W0:Y:S04]  /*5160*/  LDS.128 R8, [R9+0xe400] ;  /* 0x00e4000009087984 */ /* 0x000e280000000c00 */
[----:B------:R-:W2:Y:S01]  /*5170*/  LDS.128 R12, [R12+0xe400] ;  /* 0x00e400000c0c7984 */ /* 0x000ea20000000c00 */
[----:B------:R-:W-:Y:S05]  /*5180*/  @P3 BRA `(.L_x_1629) ;  /* 0x0000000400683947 */ /* 0x000fea0003800000 */
[----:B------:R-:W-:Y:S01]  /*5190*/  SHF.R.U32.HI R96, RZ, 0x10, R45 ;  /* 0x00000010ff607819 */ /* 0x000fe2000001162d */
[----:B0-----:R-:W-:Y:S01]  /*51a0*/  IMAD.U32 R42, R9, 0x10000, RZ ;  /* 0x00010000092a7824 */ /* 0x001fe200078e00ff */
[----:B------:R-:W-:Y:S01]  /*51b0*/  SHF.R.U32.HI R79, RZ, 0x10, R49 ;  /* 0x00000010ff4f7819 */ /* 0x000fe20000011631 */
[----:B--2---:R-:W-:Y:S01]  /*51c0*/  IMAD.U32 R40, R12, 0x10000, RZ ;  /* 0x000100000c287824 */ /* 0x004fe200078e00ff */
[----:B------:R-:W-:Y:S01]  /*51d0*/  PRMT R95, R95, 0x5410, R96 ;  /* 0x000054105f5f7816 */ /* 0x000fe20000000060 */
[----:B------:R-:W-:Y:S01]  /*51e0*/  IMAD.U32 R39, R8, 0x10000, RZ ;  /* 0x0001000008277824 */ /* 0x000fe200078e00ff */
[----:B------:R-:W-:Y:S02]  /*51f0*/  PRMT R92, R92, 0x5410, R79 ;  /* 0x000054105c5c7816 */ /* 0x000fe4000000004f */
[----:B------:R-:W-:Y:S02]  /*5200*/  SHF.R.U64 R78, R48, 0x10, R49 ;  /* 0x00000010304e7819 */ /* 0x000fe40000001231 */
[----:B------:R-:W-:Y:S01]  /*5210*/  SHF.R.U64 R87, R44, 0x10, R45 ;  /* 0x000000102c577819 */ /* 0x000fe2000000122d */
[----:B------:R-:W-:Y:S01]  /*5220*/  IMAD.U32 R45, R13, 0x10000, RZ ;  /* 0x000100000d2d7824 */ /* 0x000fe200078e00ff */
[--C-:B------:R-:W-:Y:S01]  /*5230*/  SHF.R.U64 R80, R46, 0x10, R47.reuse ;  /* 0x000000102e507819 */ /* 0x100fe2000000122f */
[----:B------:R-:W-:Y:S01]  /*5240*/  IMAD.U32 R44, R11, 0x10000, RZ ;  /* 0x000100000b2c7824 */ /* 0x000fe200078e00ff */
[----:B------:R-:W-:Y:S01]  /*5250*/  SHF.R.U32.HI R81, RZ, 0x10, R47 ;  /* 0x00000010ff517819 */ /* 0x000fe2000001162f */
[----:B------:R-:W-:Y:S01]  /*5260*/  IMAD.U32 R47, R15, 0x10000, RZ ;  /* 0x000100000f2f7824 */ /* 0x000fe200078e00ff */
[----:B------:R-:W-:-:S02]  /*5270*/  SHF.R.U64 R49, R50, 0x10, R51 ;  /* 0x0000001032317819 */ /* 0x000fc40000001233 */
[----:B------:R-:W-:Y:S02]  /*5280*/  SHF.R.U32.HI R51, RZ, 0x10, R51 ;  /* 0x00000010ff337819 */ /* 0x000fe40000011633 */
[----:B------:R-:W-:Y:S01]  /*5290*/  LOP3.LUT R46, R13, 0xffff0000, RZ, 0xc0, !PT ;  /* 0xffff00000d2e7812 */ /* 0x000fe200078ec0ff */
[----:B------:R-:W-:Y:S01]  /*52a0*/  IMAD.U32 R13, R95, 0x10000, RZ ;  /* 0x000100005f0d7824 */ /* 0x000fe200078e00ff */
[----:B------:R-:W-:Y:S01]  /*52b0*/  LOP3.LUT R48, R15, 0xffff0000, RZ, 0xc0, !PT ;  /* 0xffff00000f307812 */ /* 0x000fe200078ec0ff */
[----:B------:R-:W-:Y:S01]  /*52c0*/  IMAD.U32 R15, R92, 0x10000, RZ ;  /* 0x000100005c0f7824 */ /* 0x000fe200078e00ff */
[----:B------:R-:W-:Y:S02]  /*52d0*/  PRMT R86, R86, 0x5410, R49 ;  /* 0x0000541056567816 */ /* 0x000fe40000000031 */
[----:B------:R-:W-:Y:S01]  /*52e0*/  PRMT R90, R90, 0x5410, R51 ;  /* 0x000054105a5a7816 */ /* 0x000fe20000000033 */
[C---:B------:R-:W-:Y:S01]  /*52f0*/  FMUL.FTZ R49, R45.reuse, R15 ;  /* 0x0000000f2d317220 */ /* 0x040fe20000410000 */
[----:B------:R-:W-:Y:S01]  /*5300*/  PRMT R84, R84, 0x5410, R81 ;  /* 0x0000541054547816 */ /* 0x000fe20000000051 */
[-C--:B------:R-:W-:Y:S01]  /*5310*/  FMUL.FTZ R51, R45, R13.reuse ;  /* 0x0000000d2d337220 */ /* 0x080fe20000410000 */
[----:B------:R-:W-:Y:S01]  /*5320*/  LOP3.LUT R92, R92, 0xffff0000, RZ, 0xc0, !PT ;  /* 0xffff00005c5c7812 */ /* 0x000fe200078ec0ff */
[C---:B------:R-:W-:Y:S01]  /*5330*/  FFMA.FTZ R13, R42.reuse, R13, -R49 ;  /* 0x0000000d2a0d7223 */ /* 0x040fe20000010831 */
[----:B------:R-:W-:Y:S01]  /*5340*/  LOP3.LUT R95, R95, 0xffff0000, RZ, 0xc0, !PT ;  /* 0xffff00005f5f7812 */ /* 0x000fe200078ec0ff */
[----:B------:R-:W-:Y:S01]  /*5350*/  FFMA.FTZ R15, R42, R15, R51 ;  /* 0x0000000f2a0f7223 */ /* 0x000fe20000010033 */
[----:B------:R-:W-:Y:S01]  /*5360*/  IMAD.U32 R45, R90, 0x10000, RZ ;  /* 0x000100005a2d7824 */ /* 0x000fe200078e00ff */
[----:B------:R-:W-:Y:S01]  /*5370*/  LOP3.LUT R43, R9, 0xffff0000, RZ, 0xc0, !PT ;  /* 0xffff0000092b7812 */ /* 0x000fe200078ec0ff */
[----:B------:R-:W-:-:S02]  /*5380*/  IMAD.U32 R42, R84, 0x10000, RZ ;  /* 0x00010000542a7824 */ /* 0x000fc400078e00ff */
[C---:B------:R-:W-:Y:S01]  /*5390*/  FMUL.FTZ R50, R46.reuse, R92 ;  /* 0x0000005c2e327220 */ /* 0x040fe20000410000 */
[----:B------:R-:W-:Y:S01]  /*53a0*/  PRMT R91, R91, 0x5410, R78 ;  /* 0x000054105b5b7816 */ /* 0x000fe2000000004e */
[----:B------:R-:W-:Y:S01]  /*53b0*/  FMUL.FTZ R46, R46, R95 ;  /* 0x0000005f2e2e7220 */ /* 0x000fe20000410000 */
[----:B------:R-:W-:Y:S01]  /*53c0*/  LOP3.LUT R90, R90, 0xffff0000, RZ, 0xc0, !PT ;  /* 0xffff00005a5a7812 */ /* 0x000fe200078ec0ff */
[CC--:B------:R-:W-:Y:S01]  /*53d0*/  FMUL.FTZ R49, R47.reuse, R45.reuse ;  /* 0x0000002d2f317220 */ /* 0x0c0fe20000410000 */
[----:B------:R-:W-:Y:S01]  /*53e0*/  PRMT R94, R94, 0x5410, R87 ;  /* 0x000054105e5e7816 */ /* 0x000fe20000000057 */
[----:B------:R-:W-:Y:S01]  /*53f0*/  FMUL.FTZ R78, R47, R42 ;  /* 0x0000002a2f4e7220 */ /* 0x000fe20000410000 */
[----:B------:R-:W-:Y:S01]  /*5400*/  LOP3.LUT R84, R84, 0xffff0000, RZ, 0xc0, !PT ;  /* 0xffff000054547812 */ /* 0x000fe200078ec0ff */
[----:B------:R-:W-:Y:S01]  /*5410*/  FFMA.FTZ R92, R43, R92, R46 ;  /* 0x0000005c2b5c7223 */ /* 0x000fe2000001002e */
[----:B------:R-:W-:Y:S01]  /*5420*/  LOP3.LUT R41, R11, 0xffff0000, RZ, 0xc0, !PT ;  /* 0xffff00000b297812 */ /* 0x000fe200078ec0ff */
[C---:B------:R-:W-:Y:S01]  /*5430*/  FFMA.FTZ R49, R44.reuse, R42, -R49 ;  /* 0x0000002a2c317223 */ /* 0x040fe20000010831 */
[----:B------:R-:W-:Y:S01]  /*5440*/  FFMA.FTZ R78, R44, R45, R78 ;  /* 0x0000002d2c4e7223 */ /* 0x000fe2000001004e */
[----:B------:R-:W-:Y:S01]  /*5450*/  FMUL.FTZ R46, R48, R90 ;  /* 0x0000005a302e7220 */ /* 0x000fe20000410000 */
[----:B------:R-:W-:-:S02]  /*5460*/  IMAD.U32 R42, R94, 0x10000, RZ ;  /* 0x000100005e2a7824 */ /* 0x000fc400078e00ff */
[-C--:B------:R-:W-:Y:S01]  /*5470*/  FMUL.FTZ R48, R48, R84.reuse ;  /* 0x0000005430307220 */ /* 0x080fe20000410000 */
[----:B------:R-:W-:Y:S02]  /*5480*/  IMAD.U32 R44, R91, 0x10000, RZ ;  /* 0x000100005b2c7824 */ /* 0x000fe400078e00ff */
[----:B------:R-:W-:Y:S01]  /*5490*/  FFMA.FTZ R84, R41, R84, -R46 ;  /* 0x0000005429547223 */ /* 0x000fe2000001082e */
[C---:B------:R-:W-:Y:S01]  /*54a0*/  FMUL.FTZ R45, R40.reuse, R42 ;  /* 0x0000002a282d7220 */ /* 0x040fe20000410000 */
[----:B------:R-:W-:Y:S01]  /*54b0*/  FFMA.FTZ R50, R43, R95, -R50 ;  /* 0x0000005f2b327223 */ /* 0x000fe20000010832 */
[----:B------:R-:W-:Y:S01]  /*54c0*/  FMUL.FTZ R46, R40, R44 ;  /* 0x0000002c282e7220 */ /* 0x000fe20000410000 */
[----:B------:R-:W-:Y:S01]  /*54d0*/  LOP3.LUT R12, R12, 0xffff0000, RZ, 0xc0, !PT ;  /* 0xffff00000c0c7812 */ /* 0x000fe200078ec0ff */
[----:B------:R-:W-:Y:S01]  /*54e0*/  IMAD.U32 R9, R10, 0x10000, RZ ;  /* 0x000100000a097824 */ /* 0x000fe200078e00ff */
[----:B------:R-:W-:Y:S01]  /*54f0*/  LOP3.LUT R91, R91, 0xffff0000, RZ, 0xc0, !PT ;  /* 0xffff00005b5b7812 */ /* 0x000fe200078ec0ff */
[C---:B------:R-:W-:Y:S01]  /*5500*/  FFMA.FTZ R46, R39.reuse, R42, -R46 ;  /* 0x0000002a272e7223 */ /* 0x040fe2000001082e */
[----:B------:R-:W-:Y:S01]  /*5510*/  LOP3.LUT R43, R94, 0xffff0000, RZ, 0xc0, !PT ;  /* 0xffff00005e2b7812 */ /* 0x000fe200078ec0ff */
[----:B------:R-:W-:Y:S01]  /*5520*/  FFMA.FTZ R45, R39, R44, R45 ;  /* 0x0000002c272d7223 */ /* 0x000fe2000001002d */
[----:B------:R-:W-:Y:S01]  /*5530*/  PRMT R93, R93, 0x5410, R80 ;  /* 0x000054105d5d7816 */ /* 0x000fe20000000050 */
[----:B------:R-:W-:Y:S01]  /*5540*/  IMAD.U32 R39, R86, 0x10000, RZ ;  /* 0x0001000056277824 */ /* 0x000fe200078e00ff */
[----:B------:R-:W-:Y:S01]  /*5550*/  LOP3.LUT R11, R10, 0xffff0000, RZ, 0xc0, !PT ;  /* 0xffff00000a0b7812 */ /* 0x000fe200078ec0ff */
[C---:B------:R-:W-:Y:S01]  /*5560*/  IMAD.U32 R10, R14.reuse, 0x10000, RZ ;  /* 0x000100000e0a7824 */ /* 0x040fe200078e00ff */
[----:B------:R-:W-:Y:S01]  /*5570*/  LOP3.LUT R14, R14, 0xffff0000, RZ, 0xc0, !PT ;  /* 0xffff00000e0e7812 */ /* 0x000fe200078ec0ff */
[----:B------:R-:W-:Y:S01]  /*5580*/  FFMA.FTZ R51, R41, R90, R48 ;  /* 0x0000005a29337223 */ /* 0x000fe20000010030 */
[----:B------:R-:W-:Y:S01]  /*5590*/  LOP3.LUT R86, R86, 0xffff0000, RZ, 0xc0, !PT ;  /* 0xffff000056567812 */ /* 0x000fe200078ec0ff */
[C---:B------:R-:W-:Y:S01]  /*55a0*/  FMUL.FTZ R41, R12.reuse, R91 ;  /* 0x0000005b0c297220 */ /* 0x040fe20000410000 */
[----:B------:R-:W-:Y:S01]  /*55b0*/  FMUL.FTZ R47, R12, R43 ;  /* 0x0000002b0c2f7220 */ /* 0x000fe20000410000 */
[----:B------:R-:W-:Y:S01]  /*55c0*/  LOP3.LUT R8, R8, 0xffff0000, RZ, 0xc0, !PT ;  /* 0xffff000008087812 */ /* 0x000fe200078ec0ff */
[C---:B------:R-:W-:Y:S01]  /*55d0*/  IMAD.U32 R12, R93.reuse, 0x10000, RZ ;  /* 0x000100005d0c7824 */ /* 0x040fe200078e00ff */
[----:B------:R-:W-:Y:S01]  /*55e0*/  LOP3.LUT R93, R93, 0xffff0000, RZ, 0xc0, !PT ;  /* 0xffff00005d5d7812 */ /* 0x000fe200078ec0ff */
[----:B------:R-:W-:Y:S01]  /*55f0*/  FMUL.FTZ R40, R10, R39 ;  /* 0x000000270a287220 */ /* 0x000fe20000410000 */
[----:B------:R-:W-:Y:S01]  /*5600*/  FMUL.FTZ R42, R14, R86 ;  /* 0x000000560e2a7220 */ /* 0x000fe20000410000 */
[----:B------:R-:W-:Y:S01]  /*5610*/  FFMA.FTZ R41, R8, R43, -R41 ;  /* 0x0000002b08297223 */ /* 0x000fe20000010829 */
[-C--:B------:R-:W-:Y:S01]  /*5620*/  FMUL.FTZ R10, R10, R12.reuse ;  /* 0x0000000c0a0a7220 */ /* 0x080fe20000410000 */
[-C--:B------:R-:W-:Y:S01]  /*5630*/  FMUL.FTZ R43, R14, R93.reuse ;  /* 0x0000005d0e2b7220 */ /* 0x080fe20000410000 */
        /* <DEDUP_REMOVED lines=9> */
[----:B------:R-:W-:Y:S01]  /*56d0*/  F2FP.BF16.F32.PACK_AB R12, R8, R45 ;  /* 0x0000002d080c723e */ /* 0x000fe200000010ff */
[----:B------:R-:W-:Y:S01]  /*56e0*/  IMAD.MOV.U32 R8, RZ, RZ, R46 ;  /* 0x000000ffff087224 */ /* 0x000fe200078e002e */
[----:B------:R-:W-:Y:S01]  /*56f0*/  F2FP.BF16.F32.PACK_AB R14, R43, R10 ;  /* 0x0000000a2b0e723e */ /* 0x000fe200000010ff */
[----:B------:R-:W-:Y:S01]  /*5700*/  IMAD.MOV.U32 R10, RZ, RZ, R40 ;  /* 0x000000ffff0a7224 */ /* 0x000fe200078e0028 */
[----:B------:R-:W-:-:S02]  /*5710*/  F2FP.BF16.F32.PACK_AB R11, R84, R49 ;  /* 0x00000031540b723e */ /* 0x000fc400000010ff */
[----:B------:R-:W-:-:S07]  /*5720*/  F2FP.BF16.F32.PACK_AB R15, R51, R78 ;  /* 0x0000004e330f723e */ /* 0x000fce00000010ff */
.L_x_1629:
[----:B------:R-:W-:Y:S05]  /*5730*/  BSYNC B1 ;  /* 0x0000000000017941 */ /* 0x000fea0003800000 */
.L_x_1628:
[----:B------:R-:W-:Y:S01]  /*5740*/  ISETP.GE.AND P3, PT, R38, R85, PT ;  /* 0x000000552600720c */ /* 0x000fe20003f66270 */
[----:B0-----:R0:W-:Y:S02]  /*5750*/  ST.E.128 desc[UR42][R36.64], R8 ;  /* 0x0000000824007985 */ /* 0x0011e4000c101d2a */
[----:B0-----:R-:W-:Y:S02]  /*5760*/  IMAD.MOV.U32 R8, RZ, RZ, R82 ;  /* 0x000000ffff087224 */ /* 0x001fe400078e0052 */
[----:B------:R-:W-:-:S08]  /*5770*/  IMAD.MOV.U32 R9, RZ, RZ, R83 ;  /* 0x000000ffff097224 */ /* 0x000fd000078e0053 */
[----:B------:R-:W-:Y:S05]  /*5780*/  @P3 BRA `(.L_x_1610) ;  /* 0x00000004003c3947 */ /* 0x000fea0003800000 */
[----:B------:R-:W-:-:S05]  /*5790*/  IMAD.WIDE R8, R38, 0x2, R8 ;  /* 0x0000000226087825 */ /* 0x000fca00078e0208 */
[----:B--2---:R0:W-:Y:S01]  /*57a0*/  ST.E.128 desc[UR42][R8.64], R12 ;  /* 0x0000000c08007985 */ /* 0x0041e2000c101d2a */
[----:B------:R-:W-:Y:S05]  /*57b0*/  BRA `(.L_x_1610) ;  /* 0x0000000400307947 */ /* 0x000fea0003800000 */
.L_x_1591:
[----:B------:R-:W-:-:S06]  /*57c0*/  UISETP.NE.AND UP0, UPT, UR39, 0x3, UPT ;  /* 0x000000032700788c */ /* 0x000fcc000bf05270 */
[----:B------:R-:W-:-:S13]  /*57d0*/  PLOP3.LUT P5, PT, PT, PT, UP0, 0x80, 0x0 ;  /* 0x000000000000781c */ /* 0x000fda0003faf008 */
[----:B------:R-:W-:Y:S05]  /*57e0*/  @!P5 BRA `(.L_x_1630) ;  /* 0x000000000004d947 */ /* 0x000fea0003800000 */
[----:B------:R-:W-:Y:S01]  /*57f0*/  BPT.TRAP 0x1 ;  /* 0x000000040000795c */ /* 0x000fe20000300000 */
.L_x_1630:
[----:B------:R-:W2:Y:S01]  /*5800*/  LDL R8, [R1+0x14] ;  /* 0x0000140001087983 */ /* 0x000ea20000100800 */
[----:B------:R-:W-:Y:S01]  /*5810*/  IMAD R69, R23, 0x8, R2 ;  /* 0x0000000817457824 */ /* 0x000fe200078e0202 */
[----:B------:R-:W-:Y:S01]  /*5820*/  BSSY B1, `(.L_x_1631) ;  /* 0x0000005000017945 */ /* 0x000fe20003800000 */
[----:B------:R-:W-:Y:S02]  /*5830*/  SHF.R.S32.HI R74, RZ, 0x1f, R73 ;  /* 0x0000001fff4a7819 */ /* 0x000fe40000011449 */
[----:B--2---:R-:W-:-:S04]  /*5840*/  SHF.L.U32 R77, R8, 0x1f, RZ ;  /* 0x0000001f084d7819 */ /* 0x004fc800000006ff */
[----:B------:R-:W0:Y:S02]  /*5850*/  SYNCS.PHASECHK.TRANS64.TRYWAIT P3, [R69+URZ+0x16890], R77 ;  /* 0x0168904d450075a7 */ /* 0x000e24000806017f */
[----:B0-----:R-:W-:Y:S05]  /*5860*/  @!P3 BRA `(.L_x_1632) ;  /* 0x000001cc00f4b947 */ /* 0x001fea0003800000 */
.L_x_1940:
[----:B------:R-:W-:Y:S05]  /*5870*/  BSYNC B1 ;  /* 0x0000000000017941 */ /* 0x000fea0003800000 */
.L_x_1631:
[----:B------:R-:W2:Y:S01]  /*5880*/  LDL R12, [R1+0x4] ;  /* 0x00000400010c7983 */ /* 0x000ea20000100800 */
[----:B------:R-:W-:Y:S01]  /*5890*/  ULDC.64 UR4, c[0x0][0x300] ;  /* 0x0000c00000047ab9 */ /* 0x000fe20000000a00 */
[----:B-----5:R-:W-:Y:S01]  /*58a0*/  SHF.R.S32.HI R75, RZ, 0x1f, R72 ;  /* 0x0000001fff4b7819 */ /* 0x020fe20000011448 */
[----:B------:R-:W-:Y:S01]  /*58b0*/  IMAD R10, R74, UR4, RZ ;  /* 0x000000044a0a7c24 */ /* 0x000fe2000f8e02ff */
[----:B------:R-:W1:Y:S01]  /*58c0*/  S2R R14, SR_TID.X ;  /* 0x00000000000e7919 */ /* 0x000e620000002100 */
[----:B------:R-:W-:Y:S01]  /*58d0*/  IMAD.WIDE.U32 R8, R73, UR4, RZ ;  /* 0x0000000449087c25 */ /* 0x000fe2000f8e00ff */
[----:B------:R-:W-:-:S03]  /*58e0*/  ULDC.64 UR6, c[0x0][0x2e8] ;  /* 0x0000ba0000067ab9 */ /* 0x000fc60000000a00 */
[----:B------:R-:W-:Y:S01]  /*58f0*/  IMAD R11, R73, UR5, R10 ;  /* 0x00000005490b7c24 */ /* 0x000fe2000f8e020a */
[----:B------:R-:W-:Y:S01]  /*5900*/  ULDC.64 UR4, c[0x0][0x310] ;  /* 0x0000c40000047ab9 */ /* 0x000fe20000000a00 */
[----:B------:R-:W-:Y:S02]  /*5910*/  IMAD R76, R27, -0x80, R25 ;  /* 0xffffff801b4c7824 */ /* 0x000fe400078e0219 */
[----:B------:R-:W-:Y:S02]  /*5920*/  IMAD R13, R75, UR4, RZ ;  /* 0x000000044b0d7c24 */ /* 0x000fe4000f8e02ff */
[----:B------:R-:W-:Y:S01]  /*5930*/  IMAD.IADD R9, R9, 0x1, R11 ;  /* 0x0000000109097824 */ /* 0x000fe200078e020b */
[----:B------:R-:W-:Y:S01]  /*5940*/  VIMNMX R76, R76, 0x80, PT ;  /* 0x000000804c4c7848 */ /* 0x000fe20003fe0100 */
[C---:B------:R-:W-:Y:S02]  /*5950*/  IMAD R13, R72.reuse, UR5, R13 ;  /* 0x00000005480d7c24 */ /* 0x040fe4000f8e020d */
[----:B------:R-:W-:Y:S01]  /*5960*/  IMAD.WIDE.U32 R8, R72, UR4, R8 ;  /* 0x0000000448087c25 */ /* 0x000fe2000f8e0008 */
[----:B------:R-:W-:-:S03]  /*5970*/  ULDC.64 UR4, c[0x0][0x308] ;  /* 0x0000c20000047ab9 */ /* 0x000fc60000000a00 */
[----:B------:R-:W-:Y:S02]  /*5980*/  IMAD.IADD R9, R9, 0x1, R13 ;  /* 0x0000000109097824 */ /* 0x000fe400078e020d */
[----:B-1----:R-:W-:Y:S02]  /*5990*/  VIADD R14, R14, 0xffffff80 ;  /* 0xffffff800e0e7836 */ /* 0x002fe40000000000 */
[----:B--2---:R-:W-:Y:S01]  /*59a0*/  IMAD.WIDE.U32 R8, R12, UR4, R8 ;  /* 0x000000040c087c25 */ /* 0x004fe2000f8e0008 */
[----:B------:R-:W-:-:S03]  /*59b0*/  UMOV UR4, 0xffffffff ;  /* 0xffffffff00047882 */ /* 0x000fc60000000000 */
[----:B------:R-:W-:Y:S01]  /*59c0*/  IMAD R9, R12, UR5, R9 ;  /* 0x000000050c097c24 */ /* 0x000fe2000f8e0209 */
[----:B------:R-:W-:Y:S02]  /*59d0*/  SHF.R.S32.HI R12, RZ, 0x1f, R14 ;  /* 0x0000001fff0c7819 */ /* 0x000fe4000001140e */
[----:B------:R-:W-:Y:S02]  /*59e0*/  LEA R36, P3, R8, UR6, 0x1 ;  /* 0x0000000608247c11 */ /* 0x000fe4000f8608ff */
[----:B------:R-:W-:Y:S02]  /*59f0*/  LEA.HI R12, R12, R14, RZ, 0x2 ;  /* 0x0000000e0c0c7211 */ /* 0x000fe400078f10ff */
[----:B------:R-:W-:Y:S02]  /*5a00*/  LEA.HI.X R38, R8, UR7, R9, 0x1, P3 ;  /* 0x0000000708267c11 */ /* 0x000fe400098f0c09 */
[----:B------:R-:W-:-:S05]  /*5a10*/  SHF.R.S32.HI R12, RZ, 0x2, R12 ;  /* 0x00000002ff0c7819 */ /* 0x000fca000001140c */
[----:B------:R-:W-:-:S05]  /*5a20*/  IMAD.IADD R39, R76, 0x1, -R12 ;  /* 0x000000014c277824 */ /* 0x000fca00078e0a0c */
[----:B------:R-:W-:Y:S01]  /*5a30*/  ISETP.GE.AND P3, PT, R39, 0x1, PT ;  /* 0x000000012700780c */ /* 0x000fe20003f66270 */
[----:B------:R-:W-:-:S12]  /*5a40*/  BRA.DIV UR4, `(.L_x_1633) ;  /* 0x000001ce04907947 */ /* 0x000fd8000b800000 */
[----:B------:R1:W2:Y:S04]  /*5a50*/  SHFL.IDX PT, R9, R38, RZ, 0x1c1f ;  /* 0x001c1fff26097589 */ /* 0x0002a800000e0000 */
[----:B------:R1:W3:Y:S02]  /*5a60*/  SHFL.IDX PT, R37, R36, RZ, 0x1c1f ;  /* 0x001c1fff24257589 */ /* 0x0002e400000e0000 */
.L_x_1944:
[----:B------:R-:W-:Y:S04]  /*5a70*/  BSSY B1, `(.L_x_1634) ;  /* 0x000000e000017945 */ /* 0x000fe80003800000 */
[----:B------:R-:W-:Y:S05]  /*5a80*/  @!P3 BRA `(.L_x_1635) ;  /* 0x000000000030b947 */ /* 0x000fea0003800000 */
[----:B------:R-:W4:Y:S01]  /*5a90*/  LDL R8, [R1+0x10] ;  /* 0x0000100001087983 */ /* 0x000f220000100800 */
[----:B------:R-:W-:Y:S02]  /*5aa0*/  ULDC UR4, c[0x0][0x2f4] ;  /* 0x0000bd0000047ab9 */ /* 0x000fe40000000800 */
[----:B------:R-:W-:-:S13]  /*5ab0*/  ISETP.GE.AND P3, PT, R16, UR4, PT ;  /* 0x0000000410007c0c */ /* 0x000fda000bf66270 */
[----:B---3--:R-:W-:-:S04]  /*5ac0*/  @!P3 LEA R14, P4, R16, R37, 0x1 ;  /* 0x00000025100eb211 */ /* 0x008fc800078808ff */
[----:B--2---:R-:W-:Y:S02]  /*5ad0*/  @!P3 LEA.HI.X R15, R16, R9, R17, 0x1, P4 ;  /* 0x00000009100fb211 */ /* 0x004fe400020f0c11 */
[----:B------:R-:W-:-:S13]  /*5ae0*/  ISETP.GE.AND P4, PT, R18, UR4, PT ;  /* 0x0000000412007c0c */ /* 0x000fda000bf86270 */
[----:B------:R-:W-:-:S04]  /*5af0*/  @!P4 LEA R12, P6, R18, R37, 0x1 ;  /* 0x00000025120cc211 */ /* 0x000fc800078c08ff */
[----:B----4-:R-:W-:Y:S02]  /*5b00*/  @!P4 LEA.HI.X R13, R18, R9, R8, 0x1, P6 ;  /* 0x00000009120dc211 */ /* 0x010fe400030f0c08 */
[----:B------:R-:W2:Y:S04]  /*5b10*/  @!P3 LDS.128 R8, [R71+0xe000] ;  /* 0x00e000004708b984 */ /* 0x000ea80000000c00 */
[----:B--2---:R-:W-:Y:S04]  /*5b20*/  @!P3 ST.E.128 desc[UR42][R14.64], R8 ;  /* 0x000000080e00b985 */ /* 0x004fe8000c101d2a */
[----:B------:R-:W2:Y:S04]  /*5b30*/  @!P4 LDS.128 R8, [R70+0xe000] ;  /* 0x00e000004608c984 */ /* 0x000ea80000000c00 */
[----:B--2---:R4:W-:Y:S02]  /*5b40*/  @!P4 ST.E.128 desc[UR42][R12.64], R8 ;  /* 0x000000080c00c985 */ /* 0x0049e4000c101d2a */
.L_x_1635:
[----:B------:R-:W-:Y:S05]  /*5b50*/  BSYNC B1 ;  /* 0x0000000000017941 */ /* 0x000fea0003800000 */
.L_x_1634:
[----:B------:R-:W-:-:S03]  /*5b60*/  UMOV UR4, 0xffffffff ;  /* 0xffffffff00047882 */ /* 0x000fc60000000000 */
[----:B------:R-:W-:Y:S05]  /*5b70*/  BRA.DIV UR4, `(.L_x_1636) ;  /* 0x000001ce04907947 */ /* 0x000fea000b800000 */
[----:B--2-4-:R2:W4:Y:S04]  /*5b80*/  SHFL.IDX PT, R9, R38, 0x1, 0x1c1f ;  /* 0x003c1f0026097f89 */ /* 0x01452800000e0000 */
[----:B---3--:R2:W3:Y:S02]  /*5b90*/  SHFL.IDX PT, R37, R36, 0x1, 0x1c1f ;  /* 0x003c1f0024257f89 */ /* 0x0084e400000e0000 */
.L_x_1948:
[----:B------:R-:W-:-:S13]  /*5ba0*/  ISETP.GE.AND P3, PT, R39, 0x61, PT ;  /* 0x000000612700780c */ /* 0x000fda0003f66270 */
[----:B------:R-:W-:Y:S05]  /*5bb0*/  @!P3 BRA `(.L_x_1610) ;  /* 0x000000000030b947 */ /* 0x000fea0003800000 */
[----:B------:R-:W5:Y:S01]  /*5bc0*/  LDL R8, [R1+0x10] ;  /* 0x0000100001087983 */ /* 0x000f620000100800 */
[----:B------:R-:W-:Y:S02]  /*5bd0*/  ULDC UR4, c[0x0][0x2f4] ;  /* 0x0000bd0000047ab9 */ /* 0x000fe40000000800 */
[----:B------:R-:W-:-:S13]  /*5be0*/  ISETP.GE.AND P3, PT, R16, UR4, PT ;  /* 0x0000000410007c0c */ /* 0x000fda000bf66270 */
[----:B---3--:R-:W-:-:S04]  /*5bf0*/  @!P3 LEA R14, P4, R16, R37, 0x1 ;  /* 0x00000025100eb211 */ /* 0x008fc800078808ff */
[----:B----4-:R-:W-:Y:S02]  /*5c00*/  @!P3 LEA.HI.X R15, R16, R9, R17, 0x1, P4 ;  /* 0x00000009100fb211 */ /* 0x010fe400020f0c11 */
[----:B------:R-:W-:-:S13]  /*5c10*/  ISETP.GE.AND P4, PT, R18, UR4, PT ;  /* 0x0000000412007c0c */ /* 0x000fda000bf86270 */
[----:B------:R-:W-:-:S04]  /*5c20*/  @!P4 LEA R12, P6, R18, R37, 0x1 ;  /* 0x00000025120cc211 */ /* 0x000fc800078c08ff */
[----:B-----5:R-:W-:Y:S02]  /*5c30*/  @!P4 LEA.HI.X R13, R18, R9, R8, 0x1, P6 ;  /* 0x00000009120dc211 */ /* 0x020fe400030f0c08 */
[----:B------:R-:W3:Y:S04]  /*5c40*/  @!P3 LDS.128 R8, [R71+0x11000] ;  /* 0x011000004708b984 */ /* 0x000ee80000000c00 */
[----:B---3--:R-:W-:Y:S04]  /*5c50*/  @!P3 ST.E.128 desc[UR42][R14.64], R8 ;  /* 0x000000080e00b985 */ /* 0x008fe8000c101d2a */
[----:B------:R-:W3:Y:S04]  /*5c60*/  @!P4 LDS.128 R8, [R70+0x11000] ;  /* 0x011000004608c984 */ /* 0x000ee80000000c00 */
[----:B---3--:R3:W-:Y:S02]  /*5c70*/  @!P4 ST.E.128 desc[UR42][R12.64], R8 ;  /* 0x000000080c00c985 */ /* 0x0087e4000c101d2a */
.L_x_1610:
[----:B------:R-:W-:Y:S05]  /*5c80*/  BSYNC B0 ;  /* 0x0000000000007941 */ /* 0x000fea0003800000 */
.L_x_1590:
[----:B0-234-:R-:W0:Y:S01]  /*5c90*/  S2R R8, SR_TID.X ;  /* 0x0000000000087919 */ /* 0x01de220000002100 */
[----:B------:R-:W-:Y:S01]  /*5ca0*/  @!PT LDS RZ, [RZ] ;  /* 0x00000000fffff984 */ /* 0x000fe20000000800 */
[----:B------:R-:W-:Y:S01]  /*5cb0*/  @!PT LDS RZ, [RZ] ;  /* 0x00000000fffff984 */ /* 0x000fe20000000800 */
[----:B------:R-:W-:Y:S01]  /*5cc0*/  @!PT LDS RZ, [RZ] ;  /* 0x00000000fffff984 */ /* 0x000fe20000000800 */
[----:B------:R-:W-:Y:S01]  /*5cd0*/  @!PT LDS RZ, [RZ] ;  /* 0x00000000fffff984 */ /* 0x000fe20000000800 */
[----:B------:R2:W-:Y:S06]  /*5ce0*/  MEMBAR.ALL.CTA ;  /* 0x0000000000007992 */ /* 0x0005ec0000008000 */
[----:B--2---:R-:W2:Y:S01]  /*5cf0*/  FENCE.VIEW.ASYNC.S ;  /* 0x00000000000073c6 */ /* 0x004ea20000000000 */
[----:B------:R-:W-:Y:S05]  /*5d00*/  WARPSYNC.ALL ;  /* 0x0000000000007948 */ /* 0x000fea0003800000 */
[----:B------:R-:W-:Y:S01]  /*5d10*/  BSSY B0, `(.L_x_1637) ;  /* 0x0000008000007945 */ /* 0x000fe20003800000 */
[----:B--2---:R2:W-:Y:S01]  /*5d20*/  BAR.SYNC.DEFER_BLOCKING R60, 0x80 ;  /* 0x0002003c0000751d */ /* 0x0045e20000010000 */
[----:B0-----:R-:W-:-:S13]  /*5d30*/  LOP3.LUT P3, RZ, R8, 0x7f, RZ, 0xc0, !PT ;  /* 0x0000007f08ff7812 */ /* 0x001fda000786c0ff */
[----:B------:R-:W-:-:S05]  /*5d40*/  @!P3 VIADD R8, R69, 0x168a0 ;  /* 0x000168a04508b836 */ /* 0x000fca0000000000 */
[----:B------:R-:W-:-:S04]  /*5d50*/  @!P3 PRMT R8, RZ, 0x654, R8 ;  /* 0x00000654ff08b816 */ /* 0x000fc80000000008 */
[----:B------:R2:W-:Y:S01]  /*5d60*/  @!P3 SYNCS.ARRIVE.TRANS64.RED.A1T0 RZ, [R8+URZ], RZ ;  /* 0x000000ff08ffb9a7 */ /* 0x0005e2000810043f */
[----:B------:R-:W-:Y:S05]  /*5d70*/  @!P5 BRA `(.L_x_1638) ;  /* 0x000000000004d947 */ /* 0x000fea0003800000 */
[----:B------:R-:W-:Y:S01]  /*5d80*/  BPT.TRAP 0x1 ;  /* 0x000000040000795c */ /* 0x000fe20000300000 */
.L_x_1638:
[----:B------:R-:W-:Y:S05]  /*5d90*/  BSYNC B0 ;  /* 0x0000000000007941 */ /* 0x000fea0003800000 */
.L_x_1637:
[----:B------:R-:W0:Y:S01]  /*5da0*/  SYNCS.PHASECHK.TRANS64.TRYWAIT P4, [R69+URZ+0x168b0], R77 ;  /* 0x0168b04d450075a7 */ /* 0x000e22000808017f */
[----:B------:R-:W-:Y:S01]  /*5db0*/  ULDC UR40, c[0x0][0x2f4] ;  /* 0x0000bd0000287ab9 */ /* 0x000fe20000000800 */
[----:B------:R-:W-:Y:S04]  /*5dc0*/  BSSY B0, `(.L_x_1639) ;  /* 0x0000002000007945 */ /* 0x000fe80003800000 */
[----:B0-----:R-:W-:Y:S05]  /*5dd0*/  @!P4 BRA `(.L_x_1640) ;  /* 0x000001cc0044c947 */ /* 0x001fea0003800000 */
.L_x_1949:
[----:B------:R-:W-:Y:S05]  /*5de0*/  BSYNC B0 ;  /* 0x0000000000007941 */ /* 0x000fea0003800000 */
.L_x_1639:
[----:B------:R-:W3:Y:S01]  /*5df0*/  LDL R11, [R1+0x4] ;  /* 0x00000400010b7983 */ /* 0x000ee20000100800 */
[----:B------:R-:W-:Y:S01]  /*5e00*/  ULDC.64 UR4, c[0x0][0x328] ;  /* 0x0000ca0000047ab9 */ /* 0x000fe20000000a00 */
[----:B------:R-:W-:Y:S02]  /*5e10*/  ULDC.64 UR6, c[0x0][0x318] ;  /* 0x0000c60000067ab9 */ /* 0x000fe40000000a00 */
[----:B-1----:R1:W5:Y:S01]  /*5e20*/  LDL R38, [R1+0x10] ;  /* 0x0000100001267983 */ /* 0x0023620000100800 */
[----:B------:R-:W-:Y:S01]  /*5e30*/  IMAD R74, R74, UR4, RZ ;  /* 0x000000044a4a7c24 */ /* 0x000fe2000f8e02ff */
[----:B------:R-:W-:Y:S01]  /*5e40*/  BSSY B0, `(.L_x_1641) ;  /* 0x0000022000007945 */ /* 0x000fe20003800000 */
[C---:B--2---:R-:W-:Y:S01]  /*5e50*/  IMAD.WIDE.U32 R8, R73.reuse, UR4, RZ ;  /* 0x0000000449087c25 */ /* 0x044fe2000f8e00ff */
[----:B------:R-:W2:Y:S03]  /*5e60*/  S2R R10, SR_TID.X ;  /* 0x00000000000a7919 */ /* 0x000ea60000002100 */
        /* <DEDUP_REMOVED lines=8> */
[----:B--2---:R-:W-:-:S05]  /*5ef0*/  VIADD R12, R10, 0xffffff80 ;  /* 0xffffff800a0c7836 */ /* 0x004fca0000000000 */
[----:B------:R-:W-:-:S04]  /*5f00*/  SHF.R.S32.HI R10, RZ, 0x1f, R12 ;  /* 0x0000001fff0a7819 */ /* 0x000fc8000001140c */
[----:B------:R-:W-:-:S04]  /*5f10*/  LEA.HI R10, R10, R12, RZ, 0x2 ;  /* 0x0000000c0a0a7211 */ /* 0x000fc800078f10ff */
[----:B------:R-:W-:-:S05]  /*5f20*/  SHF.R.S32.HI R10, RZ, 0x2, R10 ;  /* 0x00000002ff0a7819 */ /* 0x000fca000001140a */
[----:B------:R-:W-:Y:S02]  /*5f30*/  IMAD.IADD R76, R76, 0x1, -R10 ;  /* 0x000000014c4c7824 */ /* 0x000fe400078e0a0a */
[----:B---3--:R-:W-:-:S04]  /*5f40*/  IMAD.WIDE.U32 R8, R11, UR4, R8 ;  /* 0x000000040b087c25 */ /* 0x008fc8000f8e0008 */
[----:B------:R-:W-:Y:S01]  /*5f50*/  IMAD R9, R11, UR5, R9 ;  /* 0x000000050b097c24 */ /* 0x000fe2000f8e0209 */
[----:B------:R-:W-:-:S04]  /*5f60*/  LEA R36, P4, R8, UR6, 0x1 ;  /* 0x0000000608247c11 */ /* 0x000fc8000f8808ff */
        /* <DEDUP_REMOVED lines=10> */
[----:B-----5:R-:W-:Y:S02]  /*6010*/  @!P5 LEA.HI.X R13, R18, R9, R38, 0x1, P6 ;  /* 0x00000009120dd211 */ /* 0x020fe400030f0c26 */
[----:B------:R-:W1:Y:S04]  /*6020*/  @!P4 LDS.128 R8, [R71] ;  /* 0x000000004708c984 */ /* 0x000e680000000c00 */
[----:B-1----:R-:W-:Y:S04]  /*6030*/  @!P4 ST.E.128 desc[UR42][R14.64], R8 ;  /* 0x000000080e00c985 */ /* 0x002fe8000c101d2a */
[----:B------:R-:W1:Y:S04]  /*6040*/  @!P5 LDS.128 R8, [R70] ;  /* 0x000000004608d984 */ /* 0x000e680000000c00 */
[----:B-1----:R1:W-:Y:S02]  /*6050*/  @!P5 ST.E.128 desc[UR42][R12.64], R8 ;  /* 0x000000080c00d985 */ /* 0x0023e4000c101d2a */
.L_x_1642:
[----:B------:R-:W-:Y:S05]  /*6060*/  BSYNC B0 ;  /* 0x0000000000007941 */ /* 0x000fea0003800000 */
.L_x_1641:
        /* <DEDUP_REMOVED lines=11> */
[----:B-----5:R-:W-:Y:S01]  /*6120*/  @!P5 LEA.HI.X R13, R18, R37, R38, 0x1, P6 ;  /* 0x00000025120dd211 */ /* 0x020fe200030f0c26 */
[----:B-1----:R-:W-:Y:S04]  /*6130*/  @!P4 ST.E.128 desc[UR42][R14.64], R8 ;  /* 0x000000080e00c985 */ /* 0x002fe8000c101d2a */
[----:B------:R-:W1:Y:S04]  /*6140*/  @!P5 LDS.128 R8, [R70+0x3000] ;  /* 0x003000004608d984 */ /* 0x000e680000000c00 */
[----:B-1----:R1:W-:Y:S02]  /*6150*/  @!P5 ST.E.128 desc[UR42][R12.64], R8 ;  /* 0x000000080c00d985 */ /* 0x0023e4000c101d2a */
.L_x_1644:
[----:B------:R-:W-:Y:S05]  /*6160*/  BSYNC B0 ;  /* 0x0000000000007941 */ /* 0x000fea0003800000 */
.L_x_1643:
[----:B-1-3--:R-:W3:Y:S01]  /*6170*/  LDL.LU R9, [R1+0x14] ;  /* 0x0000140001097983 */ /* 0x00aee20000300800 */
[----:B0-----:R-:W-:Y:S01]  /*6180*/  @!P3 VIADD R69, R69, 0x168c0 ;  /* 0x000168c04545b836 */ /* 0x001fe20000000000 */
[----:B------:R-:W-:Y:S01]  /*6190*/  LOP3.LUT P4, RZ, R22, 0x1, RZ, 0xc0, !PT ;  /* 0x0000000116ff7812 */ /* 0x000fe2000788c0ff */
        /* <DEDUP_REMOVED lines=11> */
[----:B------:R-:W-:Y:S02]  /*6250*/  SEL R8, RZ, 0x1, P3 ;  /* 0x00000001ff087807 */ /* 0x000fe40001800000 */
[----:B------:R-:W-:Y:S02]  /*6260*/  SEL R23, R23, RZ, P3 ;  /* 0x000000ff17177207 */ /* 0x000fe40001800000 */
[----:B---3--:R-:W-:-:S05]  /*6270*/  LOP3.LUT R9, R9, R8, RZ, 0x3c, !PT ;  /* 0x0000000809097212 */ /* 0x008fca00078e3cff */
[----:B------:R0:W-:Y:S01]  /*6280*/  STL [R1+0x14], R9 ;  /* 0x0000140901007387 */ /* 0x0001e20000100800 */
[----:B------:R-:W-:Y:S05]  /*6290*/  @P4 BRA `(.L_x_1645) ;  /* 0xffffffc000cc4947 */ /* 0x000fea000383ffff */
[----:B0-----:R-:W0:Y:S01]  /*62a0*/  S2R R9, SR_TID.X ;  /* 0x0000000000097919 */ /* 0x001e220000002100 */
[----:B------:R-:W-:Y:S02]  /*62b0*/  PLOP3.LUT P0, PT, PT, PT, PT, 0x8, 0x0 ;  /* 0x000000000000781c */ /* 0x000fe40003f0e170 */
[----:B0-----:R-:W-:-:S04]  /*62c0*/  SHF.R.U32.HI R9, RZ, 0x7, R9 ;  /* 0x00000007ff097819 */ /* 0x001fc80000011609 */
[----:B------:R-:W-:-:S13]  /*62d0*/  ISETP.NE.AND P4, PT, R9, 0x1, PT ;  /* 0x000000010900780c */ /* 0x000fda0003f85270 */
[----:B------:R-:W-:Y:S06]  /*62e0*/  @!P4 BAR.ARV 0x9, 0x100 ;  /* 0x024400000000cb1d */ /* 0x000fec0000002000 */
.L_x_1585:
[----:B------:R-:W3:Y:S01]  /*62f0*/  LDL R10, [R1+0x28] ;  /* 0x00002800010a7983 */ /* 0x000ee20000100800 */
[----:B------:R-:W0:Y:S03]  /*6300*/  LDC R0, c[0x0][0x448] ;  /* 0x00011200ff007b82 */ /* 0x000e260000000800 */
[----:B------:R-:W2:Y:S04]  /*6310*/  LDL R8, [R1] ;  /* 0x0000000001087983 */ /* 0x000ea80000100800 */
[----:B------:R-:W2:Y:S01]  /*6320*/  LDL R5, [R1+0x8] ;  /* 0x0000080001057983 */ /* 0x000ea20000100800 */
[----:B------:R-:W1:Y:S01]  /*6330*/  LDC.64 R6, c[0x0][0x9e0] ;  /* 0x00027800ff067b82 */ /* 0x000e620000000a00 */
[----:B0-----:R-:W-:-:S13]  /*6340*/  ISETP.NE.AND P1, PT, R0, 0x1, PT ;  /* 0x000000010000780c */ /* 0x001fda0003f25270 */
[----:B------:R-:W0:Y:S08]  /*6350*/  @P1 LDC R3, c[0x0][0x44c] ;  /* 0x00011300ff031b82 */ /* 0x000e300000000800 */
[----:B------:R-:W4:Y:S01]  /*6360*/  @P1 LDC R4, c[0x0][0x450] ;  /* 0x00011400ff041b82 */ /* 0x000f220000000800 */
[----:B-1----:R-:W-:Y:S01]  /*6370*/  ISETP.GE.AND P2, PT, R7, 0x1, PT ;  /* 0x000000010700780c */ /* 0x002fe20003f46270 */
[----:B---3--:R-:W-:-:S04]  /*6380*/  VIADD R0, R10, 0xbf ;  /* 0x000000bf0a007836 */ /* 0x008fc80000000000 */
[----:B0-----:R-:W-:Y:S01]  /*6390*/  @P1 IMAD.HI.U32 R3, R0, R3, RZ ;  /* 0x0000000300031227 */ /* 0x001fe200078e00ff */
[----:B--2---:R-:W-:-:S04]  /*63a0*/  IADD3 R5, R5, 0x1, -R8 ;  /* 0x0000000105057810 */ /* 0x004fc80007ffe808 */
[----:B----4-:R-:W-:-:S05]  /*63b0*/  @P1 SHF.R.U32.HI R0, RZ, R4, R3 ;  /* 0x00000004ff001219 */ /* 0x010fca0000011603 */
[----:B------:R-:W-:Y:S01]  /*63c0*/  IMAD.IADD R5, R5, 0x1, R0 ;  /* 0x0000000105057824 */ /* 0x000fe200078e0200 */
[----:B------:R-:W-:Y:S06]  /*63d0*/  @P0 BRA `(.L_x_1646) ;  /* 0x00000000000c0947 */ /* 0x000fec0003800000 */
[----:B------:R-:W0:Y:S01]  /*63e0*/  FENCE.VIEW.ASYNC.G ;  /* 0x00000000000073c6 */ /* 0x000e220000000100 */
[----:B------:R-:W-:Y:S05]  /*63f0*/  WARPSYNC.ALL ;  /* 0x0000000000007948 */ /* 0x000fea0003800000 */
[----:B0-----:R-:W-:Y:S06]  /*6400*/  BAR.ARV 0xc, 0x200 ;  /* 0x0308000000007b1d */ /* 0x001fec0000002000 */
.L_x_1646:
        /* <DEDUP_REMOVED lines=13> */
.L_x_1649:
[----:B------:R-:W-:-:S13]  /*64e0*/  ISETP.NE.AND P0, PT, R7, 0x1, PT ;  /* 0x000000010700780c */ /* 0x000fda0003f05270 */
[----:B------:R-:W0:Y:S02]  /*64f0*/  @P0 LDC.64 R4, c[0x0][0x9e8] ;  /* 0x00027a00ff040b82 */ /* 0x000e240000000a00 */
[----:B0-----:R-:W-:-:S05]  /*6500*/  @P0 IMAD.HI.U32 R4, R3, R4, RZ ;  /* 0x0000000403040227 */ /* 0x001fca00078e00ff */
[----:B------:R-:W-:-:S07]  /*6510*/  @P0 SHF.R.U32.HI R3, RZ, R5, R4 ;  /* 0x00000005ff030219 */ /* 0x000fce0000011604 */
.L_x_1650:
[----:B------:R-:W-:Y:S05]  /*6520*/  BSYNC B0 ;  /* 0x0000000000007941 */ /* 0x000fea0003800000 */
.L_x_1648:
[----:B------:R-:W-:-:S05]  /*6530*/  IMAD R3, R3, R7, R7 ;  /* 0x0000000703037224 */ /* 0x000fca00078e0207 */
[----:B------:R-:W-:-:S07]  /*6540*/  VIMNMX R0, R0, R3, PT ;  /* 0x0000000300007248 */ /* 0x000fce0003fe0100 */
.L_x_1647:
[----:B------:R-:W0:Y:S01]  /*6550*/  @P1 LDC R4, c[0x0][0x44c] ;  /* 0x00011300ff041b82 */ /* 0x000e220000000800 */
[----:B------:R-:W-:Y:S01]  /*6560*/  VIADD R0, R0, 0x7f ;  /* 0x0000007f00007836 */ /* 0x000fe20000000000 */
[----:B------:R-:W-:Y:S01]  /*6570*/  ULDC UR4, c[0x0][0x9dc] ;  /* 0x0002770000047ab9 */ /* 0x000fe20000000800 */
[----:B------:R-:W-:-:S03]  /*6580*/  IMAD.MOV.U32 R5, RZ, RZ, R10 ;  /* 0x000000ffff057224 */ /* 0x000fc600078e000a */
[----:B------:R-:W-:Y:S02]  /*6590*/  SHF.R.S32.HI R3, RZ, 0x1f, R0 ;  /* 0x0000001fff037819 */ /* 0x000fe40000011400 */
[----:B------:R-:W1:Y:S02]  /*65a0*/  @P1 LDC R9, c[0x0][0x450] ;  /* 0x00011400ff091b82 */ /* 0x000e640000000800 */
[----:B------:R-:W-:-:S04]  /*65b0*/  LEA.HI R3, R3, R0, RZ, 0x7 ;  /* 0x0000000003037211 */ /* 0x000fc800078f38ff */
[----:B------:R-:W-:-:S04]  /*65c0*/  SHF.R.S32.HI R0, RZ, 0x7, R3 ;  /* 0x00000007ff007819 */ /* 0x000fc80000011403 */
[----:B------:R-:W-:Y:S01]  /*65d0*/  VIMNMX R8, R29, R0, PT ;  /* 0x000000001d087248 */ /* 0x000fe20003fe0100 */
[----:B0-----:R-:W-:-:S05]  /*65e0*/  @P1 IMAD.HI.U32 R4, R10, R4, RZ ;  /* 0x000000040a041227 */ /* 0x001fca00078e00ff */
[----:B-1----:R-:W-:-:S05]  /*65f0*/  @P1 SHF.R.U32.HI R5, RZ, R9, R4 ;  /* 0x00000009ff051219 */ /* 0x002fca0000011604 */
[----:B------:R-:W-:-:S04]  /*6600*/  IMAD.IADD R3, R88, 0x1, R5 ;  /* 0x0000000158037824 */ /* 0x000fc800078e0205 */
        /* <DEDUP_REMOVED lines=12> */
.L_x_1653:
[----:B------:R-:W-:-:S13]  /*66d0*/  ISETP.NE.AND P0, PT, R7, 0x1, PT ;  /* 0x000000010700780c */ /* 0x000fda0003f05270 */
[----:B------:R-:W0:Y:S02]  /*66e0*/  @P0 LDC.64 R4, c[0x0][0x9e8] ;  /* 0x00027a00ff040b82 */ /* 0x000e240000000a00 */
[----:B0-----:R-:W-:-:S05]  /*66f0*/  @P0 IMAD.HI.U32 R4, R3, R4, RZ ;  /* 0x0000000403040227 */ /* 0x001fca00078e00ff */
[----:B------:R-:W-:-:S07]  /*6700*/  @P0 SHF.R.U32.HI R3, RZ, R5, R4 ;  /* 0x00000005ff030219 */ /* 0x000fce0000011604 */
.L_x_1654:
[----:B------:R-:W-:Y:S05]  /*6710*/  BSYNC B0 ;  /* 0x0000000000007941 */ /* 0x000fea0003800000 */
.L_x_1652:
[----:B------:R-:W-:-:S05]  /*6720*/  IMAD R3, R3, R7, RZ ;  /* 0x0000000703037224 */ /* 0x000fca00078e02ff */
[----:B------:R-:W-:-:S07]  /*6730*/  VIMNMX R0, R0, R3, !PT ;  /* 0x0000000300007248 */ /* 0x000fce0007fe0100 */
.L_x_1651:
[----:B------:R-:W-:Y:S01]  /*6740*/  SHF.R.S32.HI R3, RZ, 0x1f, R0 ;  /* 0x0000001fff037819 */ /* 0x000fe20000011400 */
[----:B------:R-:W-:Y:S01]  /*6750*/  BSSY B0, `(.L_x_1655) ;  /* 0x0000027000007945 */ /* 0x000fe20003800000 */
[----:B------:R-:W-:Y:S02]  /*6760*/  IMAD.MOV.U32 R89, RZ, RZ, RZ ;  /* 0x000000ffff597224 */ /* 0x000fe400078e00ff */
[----:B------:R-:W-:-:S04]  /*6770*/  LEA.HI R3, R3, R0, RZ, 0x7 ;  /* 0x0000000003037211 */ /* 0x000fc800078f38ff */
[----:B------:R-:W-:-:S04]  /*6780*/  SHF.R.S32.HI R3, RZ, 0x7, R3 ;  /* 0x00000007ff037819 */ /* 0x000fc80000011403 */
[----:B------:R-:W-:-:S04]  /*6790*/  VIMNMX R9, RZ, R3, !PT ;  /* 0x00000003ff097248 */ /* 0x000fc80007fe0100 */
[----:B------:R-:W-:-:S13]  /*67a0*/  ISETP.GT.AND P0, PT, R8, R9, PT ;  /* 0x000000090800720c */ /* 0x000fda0003f04270 */
[----:B------:R-:W-:Y:S05]  /*67b0*/  @!P0 BRA `(.L_x_1656) ;  /* 0x0000000000808947 */ /* 0x000fea0003800000 */
[----:B------:R-:W2:Y:S01]  /*67c0*/  LDL R4, [R1+0x4c] ;  /* 0x00004c0001047983 */ /* 0x000ea20000100800 */
[----:B------:R-:W-:Y:S01]  /*67d0*/  ULDC UR4, c[0x0][0x9f0] ;  /* 0x00027c0000047ab9 */ /* 0x000fe20000000800 */
[----:B--2---:R-:W-:-:S04]  /*67e0*/  ISETP.NE.AND P0, PT, R4, RZ, PT ;  /* 0x000000ff0400720c */ /* 0x004fc80003f05270 */
        /* <DEDUP_REMOVED lines=28> */
[----:B------:R-:W-:-:S07]  /*69b0*/  IMAD.MOV.U32 R89, RZ, RZ, R5 ;  /* 0x000000ffff597224 */ /* 0x000fce00078e0005 */
.L_x_1656:
[----:B------:R-:W-:Y:S05]  /*69c0*/  BSYNC B0 ;  /* 0x0000000000007941 */ /* 0x000fea0003800000 */
.L_x_1655:
[----:B------:R-:W2:Y:S01]  /*69d0*/  LDL R0, [R1+0x54] ;  /* 0x0000540001007983 */ /* 0x000ea20000100800 */
[----:B------:R-:W-:Y:S01]  /*69e0*/  PLOP3.LUT P0, PT, PT, PT, PT, 0x80, 0x0 ;  /* 0x000000000000781c */ /* 0x000fe20003f0f070 */
[----:B------:R-:W-:Y:S01]  /*69f0*/  IMAD.MOV.U32 R3, RZ, RZ, RZ ;  /* 0x000000ffff037224 */ /* 0x000fe200078e00ff */
        /* <DEDUP_REMOVED lines=16> */
[----:B--2---:R-:W-:Y:S02]  /*6b00*/  IMAD R4, R0, R89, R9 ;  /* 0x0000005900047224 */ /* 0x004fe400078e0209 */
[----:B------:R-:W-:-:S03]  /*6b10*/  IMAD.MOV.U32 R0, RZ, RZ, RZ ;  /* 0x000000ffff007224 */ /* 0x000fc600078e00ff */
[----:B------:R0:W-:Y:S01]  /*6b20*/  STL [R1+0x3c], R4 ;  /* 0x00003c0401007387 */ /* 0x0001e20000100800 */
[----:B------:R-:W-:-:S04]  /*6b30*/  VIADDMNMX R89, R4, R89, R8, PT ;  /* 0x0000005904597246 */ /* 0x000fc80003800108 */
[----:B------:R-:W-:-:S13]  /*6b40*/  ISETP.GT.AND P1, PT, R89, R4, PT ;  /* 0x000000045900720c */ /* 0x000fda0003f24270 */
[----:B0-----:R-:W-:Y:S05]  /*6b50*/  @!P1 BRA `(.L_x_1657) ;  /* 0x0000011000ec9947 */ /* 0x001fea0003800000 */
[----:B------:R-:W-:-:S03]  /*6b60*/  UMOV UR4, 0xffffffff ;  /* 0xffffffff00047882 */ /* 0x000fc60000000000 */
[----:B------:R-:W-:Y:S05]  /*6b70*/  BRA.DIV UR4, `(.L_x_1658) ;  /* 0x000001be04f07947 */ /* 0x000fea000b800000 */
[----:B------:R-:W0:Y:S02]  /*6b80*/  S2R R0, SR_TID.X ;  /* 0x0000000000007919 */ /* 0x000e240000002100 */
[----:B0-----:R-:W-:-:S05]  /*6b90*/  VIADD R3, R0, 0xffffff80 ;  /* 0xffffff8000037836 */ /* 0x001fca0000000000 */
[----:B------:R-:W-:-:S04]  /*6ba0*/  SHF.R.S32.HI R0, RZ, 0x1f, R3 ;  /* 0x0000001fff007819 */ /* 0x000fc80000011403 */
[----:B------:R-:W-:-:S04]  /*6bb0*/  LEA.HI R0, R0, R3, RZ, 0x7 ;  /* 0x0000000300007211 */ /* 0x000fc800078f38ff */
[----:B------:R-:W-:-:S06]  /*6bc0*/  SHF.R.S32.HI R0, RZ, 0x7, R0 ;  /* 0x00000007ff007819 */ /* 0x000fcc0000011400 */
[----:B------:R-:W0:Y:S04]  /*6bd0*/  SHFL.IDX PT, R0, R0, RZ, 0x1f ;  /* 0x00001fff00007589 */ /* 0x000e2800000e0000 */
[----:B0-----:R1:W-:Y:S02]  /*6be0*/  STL [R1+0x2c], R0 ;  /* 0x00002c0001007387 */ /* 0x0013e40000100800 */
.L_x_1952:
[----:B------:R-:W1:Y:S01]  /*6bf0*/  LDL R3, [R1+0x2c] ;  /* 0x00002c0001037983 */ /* 0x000e620000100800 */
[----:B------:R-:W-:Y:S01]  /*6c00*/  BSSY B6, `(.L_x_1659) ;  /* 0x000001b000067945 */ /* 0x000fe20003800000 */
[----:B-1----:R-:W-:-:S05]  /*6c10*/  IMAD.HI R0, R3, 0x55555556, RZ ;  /* 0x5555555603007827 */ /* 0x002fca00078e02ff */
        /* <DEDUP_REMOVED lines=13> */
[----:B0-----:R0:W1:Y:S01]  /*6cf0*/  LDC.64 R14, c[0x4][R0] ;  /* 0x01000000000e7b82 */ /* 0x0010620000000a00 */
        /* <DEDUP_REMOVED lines=11> */
.L_x_1660:
[----:B------:R-:W-:Y:S05]  /*6db0*/  BSYNC B6 ;  /* 0x0000000000067941 */ /* 0x000fea0003800000 */
.L_x_1659:
        /* <DEDUP_REMOVED lines=8> */
[----:B------:R1:W2:Y:S03]  /*6e40*/  SYNCS.PHASECHK.TRANS64.TRYWAIT P0, [R2+URZ+0x16800], R3 ;  /* 0x01680003020075a7 */ /* 0x0002a6000800017f */
[----:B--2---:R-:W-:Y:S05]  /*6e50*/  @!P0 NANOSLEEP.SYNCS 0x989680 ;  /* 0x009896800000895d */ /* 0x004fea0003900000 */
[----:B------:R-:W2:Y:S01]  /*6e60*/  @!P0 SYNCS.PHASECHK.TRANS64 P0, [R2+URZ+0x16800], R3 ;  /* 0x01680003020085a7 */ /* 0x000ea2000800007f */
[----:B------:R-:W-:Y:S04]  /*6e70*/  BSSY B0, `(.L_x_1662) ;  /* 0x0000006000007945 */ /* 0x000fe80003800000 */
[----:B--2---:R-:W-:Y:S05]  /*6e80*/  @P0 BRA `(.L_x_1663) ;  /* 0x0000000000100947 */ /* 0x004fea0003800000 */
.L_x_1664:
[----:B--2---:R2:W3:Y:S02]  /*6e90*/  SYNCS.PHASECHK.TRANS64.TRYWAIT P0, [R2+URZ+0x16800], R3 ;  /* 0x01680003020075a7 */ /* 0x0044e4000800017f */
[----:B---3--:R-:W-:Y:S05]  /*6ea0*/  @!P0 NANOSLEEP.SYNCS 0x989680 ;  /* 0x009896800000895d */ /* 0x008fea0003900000 */
[----:B------:R-:W3:Y:S02]  /*6eb0*/  @!P0 SYNCS.PHASECHK.TRANS64 P0, [R2+URZ+0x16800], R3 ;  /* 0x01680003020085a7 */ /* 0x000ee4000800007f */
[----:B---3--:R-:W-:Y:S05]  /*6ec0*/  @!P0 BRA `(.L_x_1664) ;  /* 0xfffffffc00f08947 */ /* 0x008fea000383ffff */
.L_x_1663:
[----:B------:R-:W-:Y:S05]  /*6ed0*/  BSYNC B0 ;  /* 0x0000000000007941 */ /* 0x000fea0003800000 */
.L_x_1662:
[----:B------:R-:W-:Y:S05]  /*6ee0*/  BRA `(.L_x_1665) ;  /* 0x0000003000607947 */ /* 0x000fea0003800000 */
.L_x_1661:
[----:B------:R-:W-:Y:S01]  /*6ef0*/  ISETP.NE.AND P0, PT, R25, RZ, PT ;  /* 0x000000ff1900720c */ /* 0x000fe20003f05270 */
[----:B------:R-:W-:Y:S01]  /*6f00*/  ULDC.64 UR4, c[0x0][0x3f8] ;  /* 0x0000fe0000047ab9 */ /* 0x000fe20000000a00 */
[----:B-----5:R-:W-:Y:S01]  /*6f10*/  SHF.R.S32.HI R0, RZ, 0x1f, R24 ;  /* 0x0000001fff007819 */ /* 0x020fe20000011418 */
[----:B------:R-:W-:Y:S01]  /*6f20*/  ULDC.64 UR6, c[0x0][0x408] ;  /* 0x0001020000067ab9 */ /* 0x000fe20000000a00 */
[----:B------:R-:W-:Y:S01]  /*6f30*/  IMAD.WIDE.U32 R26, R24, UR4, RZ ;  /* 0x00000004181a7c25 */ /* 0x000fe2000f8e00ff */
[----:B------:R-:W-:Y:S03]  /*6f40*/  BSSY B6, `(.L_x_1666) ;  /* 0x0000019000067945 */ /* 0x000fe60003800000 */
[C---:B------:R-:W-:Y:S02]  /*6f50*/  IMAD R3, R0.reuse, UR4, RZ ;  /* 0x0000000400037c24 */ /* 0x040fe4000f8e02ff */
[----:B------:R-:W-:-:S02]  /*6f60*/  IMAD R5, R0, UR6, RZ ;  /* 0x0000000600057c24 */ /* 0x000fc4000f8e02ff */
[C---:B------:R-:W-:Y:S02]  /*6f70*/  IMAD R3, R24.reuse, UR5, R3 ;  /* 0x0000000518037c24 */ /* 0x040fe4000f8e0203 */
[C---:B------:R-:W-:Y:S02]  /*6f80*/  IMAD R5, R24.reuse, UR7, R5 ;  /* 0x0000000718057c24 */ /* 0x040fe4000f8e0205 */
[----:B------:R-:W-:-:S04]  /*6f90*/  IMAD.WIDE.U32 R24, R24, UR6, RZ ;  /* 0x0000000618187c25 */ /* 0x000fc8000f8e00ff */
[----:B------:R-:W-:Y:S02]  /*6fa0*/  IMAD.IADD R29, R3, 0x1, R27 ;  /* 0x00000001031d7824 */ /* 0x000fe400078e021b */
[----:B------:R-:W-:Y:S01]  /*6fb0*/  IMAD.IADD R31, R5, 0x1, R25 ;  /* 0x00000001051f7824 */ /* 0x000fe200078e0219 */
[----:B------:R-:W-:Y:S06]  /*6fc0*/  @!P0 BRA `(.L_x_1667) ;  /* 0x0000000000408947 */ /* 0x000fec0003800000 */
        /* <DEDUP_REMOVED lines=16> */
.L_x_1667:
[----:B------:R-:W-:Y:S05]  /*70d0*/  BSYNC B6 ;  /* 0x0000000000067941 */ /* 0x000fea0003800000 */
.L_x_1666:
[----:B------:R-:W2:Y:S01]  /*70e0*/  LDL R21, [R1+0x28] ;  /* 0x0000280001157983 */ /* 0x000ea20000100800 */
[----:B------:R-:W-:Y:S01]  /*70f0*/  ULDC.U8 UR4, c[0x0][0x410] ;  /* 0x0001040000047ab9 */ /* 0x000fe20000000000 */
[----:B------:R-:W-:Y:S01]  /*7100*/  BSSY B0, `(.L_x_1668) ;  /* 0x00002ee000007945 */ /* 0x000fe20003800000 */
[----:B------:R-:W-:Y:S01]  /*7110*/  ISETP.NE.AND P0, PT, RZ, UR4, PT ;  /* 0x00000004ff007c0c */ /* 0x000fe2000bf05270 */
[----:B------:R-:W1:Y:S02]  /*7120*/  S2R R20, SR_TID.X ;  /* 0x0000000000147919 */ /* 0x000e640000002100 */
[----:B-1----:R-:W-:-:S05]  /*7130*/  VIADD R46, R20, 0xffffff80 ;  /* 0xffffff80142e7836 */ /* 0x002fca0000000000 */
[----:B------:R-:W-:-:S04]  /*7140*/  SHF.R.S32.HI R42, RZ, 0x1f, R46 ;  /* 0x0000001fff2a7819 */ /* 0x000fc8000001142e */
[----:B------:R-:W-:-:S04]  /*7150*/  LEA.HI R42, R42, R46, RZ, 0x2 ;  /* 0x0000002e2a2a7211 */ /* 0x000fc800078f10ff */
[----:B------:R-:W-:-:S05]  /*7160*/  SHF.R.S32.HI R42, RZ, 0x2, R42 ;  /* 0x00000002ff2a7819 */ /* 0x000fca000001142a */
[----:B--2---:R-:W-:Y:S01]  /*7170*/  IMAD.IADD R41, R42, 0x1, R21 ;  /* 0x000000012a297824 */ /* 0x004fe200078e0215 */
[----:B------:R-:W-:Y:S06]  /*7180*/  @!P0 BRA `(.L_x_1669) ;  /* 0x0000001400f48947 */ /* 0x000fec0003800000 */
[----:B------:R-:W2:Y:S01]  /*7190*/  LDL R43, [R1+0x18] ;  /* 0x00001800012b7983 */ /* 0x000ea20000100800 */
[----:B------:R-:W1:Y:S01]  /*71a0*/  LDC R32, c[0x0][0x448] ;  /* 0x00011200ff207b82 */ /* 0x000e620000000800 */
[----:B------:R-:W-:Y:S01]  /*71b0*/  VIADD R21, R20, 0xffffff80 ;  /* 0xffffff8014157836 */ /* 0x000fe20000000000 */
[----:B------:R-:W-:Y:S01]  /*71c0*/  ULDC.64 UR4, c[0x0][0x3f8] ;  /* 0x0000fe0000047ab9 */ /* 0x000fe20000000a00 */
[----:B------:R-:W-:-:S03]  /*71d0*/  ULDC.64 UR6, c[0x0][0x408] ;  /* 0x0001020000067ab9 */ /* 0x000fc60000000a00 */
[----:B------:R-:W-:Y:S02]  /*71e0*/  SHF.R.S32.HI R20, RZ, 0x1f, R21 ;  /* 0x0000001fff147819 */ /* 0x000fe40000011415 */
[----:B-1----:R-:W-:Y:S02]  /*71f0*/  ISETP.NE.AND P0, PT, R32, 0x1, PT ;  /* 0x000000012000780c */ /* 0x002fe40003f05270 */
[----:B------:R-:W-:-:S11]  /*7200*/  LEA.HI R20, R20, R21, RZ, 0x2 ;  /* 0x0000001514147211 */ /* 0x000fd600078f10ff */
[----:B------:R-:W1:Y:S01]  /*7210*/  @P0 LDC R0, c[0x0][0x44c] ;  /* 0x00011300ff000b82 */ /* 0x000e620000000800 */
[----:B------:R-:W-:-:S07]  /*7220*/  LOP3.LUT R20, R20, 0xfffffffc, RZ, 0xc0, !PT ;  /* 0xfffffffc14147812 */ /* 0x000fce00078ec0ff */
[----:B------:R-:W3:Y:S01]  /*7230*/  @P0 LDC R5, c[0x0][0x450] ;  /* 0x00011400ff050b82 */ /* 0x000ee20000000800 */
[----:B------:R-:W-:-:S04]  /*7240*/  IMAD.IADD R20, R21, 0x1, -R20 ;  /* 0x0000000115147824 */ /* 0x000fc800078e0a14 */
[----:B------:R-:W-:-:S04]  /*7250*/  IMAD R3, R20, 0x60, R41 ;  /* 0x0000006014037824 */ /* 0x000fc800078e0229 */
[----:B-1----:R-:W-:-:S05]  /*7260*/  @P0 IMAD.HI.U32 R0, R3, R0, RZ ;  /* 0x0000000003000227 */ /* 0x002fca00078e00ff */
[----:B---3--:R-:W-:-:S04]  /*7270*/  @P0 SHF.R.U32.HI R3, RZ, R5, R0 ;  /* 0x00000005ff030219 */ /* 0x008fc80000011600 */
[----:B------:R-:W-:Y:S01]  /*7280*/  SHF.R.S32.HI R0, RZ, 0x1f, R3 ;  /* 0x0000001fff007819 */ /* 0x000fe20000011403 */
[----:B------:R-:W-:Y:S02]  /*7290*/  IMAD.MOV.U32 R8, RZ, RZ, R26 ;  /* 0x000000ffff087224 */ /* 0x000fe400078e001a */
[----:B------:R-:W-:Y:S02]  /*72a0*/  IMAD.MOV.U32 R9, RZ, RZ, R29 ;  /* 0x000000ffff097224 */ /* 0x000fe400078e001d */
[C---:B------:R-:W-:Y:S02]  /*72b0*/  IMAD R4, R0.reuse, UR4, RZ ;  /* 0x0000000400047c24 */ /* 0x040fe4000f8e02ff */
[----:B------:R-:W-:Y:S02]  /*72c0*/  IMAD.MOV.U32 R10, RZ, RZ, R24 ;  /* 0x000000ffff0a7224 */ /* 0x000fe400078e0018 */
[----:B------:R-:W-:Y:S02]  /*72d0*/  IMAD.MOV.U32 R11, RZ, RZ, R31 ;  /* 0x000000ffff0b7224 */ /* 0x000fe400078e001f */
[----:B------:R-:W-:-:S02]  /*72e0*/  IMAD R0, R0, UR6, RZ ;  /* 0x0000000600007c24 */ /* 0x000fc4000f8e02ff */
[----:B------:R-:W-:-:S04]  /*72f0*/  IMAD.WIDE.U32 R8, R3, UR4, R8 ;  /* 0x0000000403087c25 */ /* 0x000fc8000f8e0008 */
[C---:B------:R-:W-:Y:S01]  /*7300*/  IMAD R5, R3.reuse, UR5, R4 ;  /* 0x0000000503057c24 */ /* 0x040fe2000f8e0204 */
[----:B------:R-:W-:Y:S01]  /*7310*/  ULDC.64 UR4, c[0x0][0x3e8] ;  /* 0x0000fa0000047ab9 */ /* 0x000fe20000000a00 */
[----:B------:R-:W-:-:S04]  /*7320*/  IMAD.WIDE.U32 R10, R3, UR6, R10 ;  /* 0x00000006030a7c25 */ /* 0x000fc8000f8e000a */
[----:B------:R-:W-:Y:S01]  /*7330*/  IMAD R3, R3, UR7, R0 ;  /* 0x0000000703037c24 */ /* 0x000fe2000f8e0200 */
[----:B------:R-:W-:Y:S01]  /*7340*/  ULDC.64 UR6, c[0x0][0x400] ;  /* 0x0001000000067ab9 */ /* 0x000fe20000000a00 */
[----:B------:R-:W-:Y:S01]  /*7350*/  IMAD.IADD R5, R9, 0x1, R5 ;  /* 0x0000000109057824 */ /* 0x000fe200078e0205 */
[----:B------:R-:W-:Y:S01]  /*7360*/  LEA R4, P0, R8, UR4, 0x1 ;  /* 0x0000000408047c11 */ /* 0x000fe2000f8008ff */
[----:B------:R-:W-:Y:S01]  /*7370*/  IMAD.IADD R3, R11, 0x1, R3 ;  /* 0x000000010b037824 */ /* 0x000fe200078e0203 */
[----:B------:R-:W-:Y:S01]  /*7380*/  LEA R7, P1, R10, UR6, 0x1 ;  /* 0x000000060a077c11 */ /* 0x000fe2000f8208ff */
[----:B------:R-:W-:Y:S01]  /*7390*/  UMOV UR4, 0xffffffff ;  /* 0xffffffff00047882 */ /* 0x000fe20000000000 */
[----:B------:R-:W-:Y:S02]  /*73a0*/  LEA.HI.X R6, R8, UR5, R5, 0x1, P0 ;  /* 0x0000000508067c11 */ /* 0x000fe400080f0c05 */
[----:B------:R-:W-:Y:S02]  /*73b0*/  LEA.HI.X R8, R10, UR7, R3, 0x1, P1 ;  /* 0x000000070a087c11 */ /* 0x000fe400088f0c03 */
[----:B--2---:R-:W-:Y:S01]  /*73c0*/  SHF.R.S32.HI R31, RZ, 0x1f, R43 ;  /* 0x0000001fff1f7819 */ /* 0x004fe2000001142b */
[----:B------:R-:W-:Y:S06]  /*73d0*/  BRA.DIV UR4, `(.L_x_1670) ;  /* 0x000001ba04187947 */ /* 0x000fec000b800000 */
[----:B------:R1:W2:Y:S04]  /*73e0*/  SHFL.IDX PT, R3, R6, RZ, 0x1c1f ;  /* 0x001c1fff06037589 */ /* 0x0002a800000e0000 */
[----:B------:R1:W3:Y:S04]  /*73f0*/  SHFL.IDX PT, R0, R4, RZ, 0x1c1f ;  /* 0x001c1fff04007589 */ /* 0x0002e800000e0000 */
[----:B------:R1:W4:Y:S04]  /*7400*/  SHFL.IDX PT, R5, R8, RZ, 0x1c1f ;  /* 0x001c1fff08057589 */ /* 0x00032800000e0000 */
[----:B0-----:R1:W0:Y:S02]  /*7410*/  SHFL.IDX PT, R14, R7, RZ, 0x1c1f ;  /* 0x001c1fff070e7589 */ /* 0x00122400000e0000 */
.L_x_1958:
[----:B------:R-:W5:Y:S01]  /*7420*/  LDL R9, [R1] ;  /* 0x0000000001097983 */ /* 0x000f620000100800 */
[----:B------:R-:W-:Y:S01]  /*7430*/  BSSY B1, `(.L_x_1671) ;  /* 0x000001e000017945 */ /* 0x000fe20003800000 */
[----:B------:R-:W-:Y:S02]  /*7440*/  CS2R R34, SRZ ;  /* 0x0000000000227805 */ /* 0x000fe4000001ff00 */
[----:B------:R-:W-:Y:S02]  /*7450*/  CS2R R26, SRZ ;  /* 0x00000000001a7805 */ /* 0x000fe4000001ff00 */
[----:B------:R-:W-:Y:S02]  /*7460*/  CS2R R28, SRZ ;  /* 0x00000000001c7805 */ /* 0x000fe4000001ff00 */
[----:B------:R-:W-:Y:S01]  /*7470*/  CS2R R24, SRZ ;  /* 0x0000000000187805 */ /* 0x000fe2000001ff00 */
[----:B-----5:R-:W-:-:S05]  /*7480*/  IMAD R32, R9, R32, RZ ;  /* 0x0000002009207224 */ /* 0x020fca00078e02ff */
[----:B------:R-:W-:-:S13]  /*7490*/  ISETP.GE.AND P0, PT, R41, R32, PT ;  /* 0x000000202900720c */ /* 0x000fda0003f06270 */
[----:B------:R-:W-:Y:S05]  /*74a0*/  @P0 BRA `(.L_x_1672) ;  /* 0x0000000000580947 */ /* 0x000fea0003800000 */
[----:B------:R-:W-:Y:S01]  /*74b0*/  ULDC UR4, c[0x0][0x3f4] ;  /* 0x0000fd0000047ab9 */ /* 0x000fe20000000800 */
[----:B---3--:R-:W-:Y:S01]  /*74c0*/  IMAD.MOV.U32 R10, RZ, RZ, R0 ;  /* 0x000000ffff0a7224 */ /* 0x008fe200078e0000 */
[----:B------:R-:W-:Y:S01]  /*74d0*/  ISETP.GE.AND P3, PT, R43, UR4, PT ;  /* 0x000000042b007c0c */ /* 0x000fe2000bf66270 */
[----:B--2---:R-:W-:Y:S01]  /*74e0*/  IMAD.MOV.U32 R11, RZ, RZ, R3 ;  /* 0x000000ffff0b7224 */ /* 0x004fe200078e0003 */
[----:B------:R-:W-:Y:S01]  /*74f0*/  ISETP.GE.AND P2, PT, R152, UR4, PT ;  /* 0x0000000498007c0c */ /* 0x000fe2000bf46270 */
[----:B----4-:R-:W-:Y:S01]  /*7500*/  IMAD.MOV.U32 R15, RZ, RZ, R5 ;  /* 0x000000ffff0f7224 */ /* 0x010fe200078e0005 */
[----:B------:R-:W-:-:S09]  /*7510*/  CS2R R28, SRZ ;  /* 0x00000000001c7805 */ /* 0x000fd2000001ff00 */
[C---:B------:R-:W-:Y:S01]  /*7520*/  @!P3 IMAD.SHL.U32 R37, R43.reuse, 0x2, RZ ;  /* 0x000000022b25b824 */ /* 0x040fe200078e00ff */
[----:B------:R-:W-:Y:S02]  /*7530*/  @!P3 SHF.L.U64.HI R26, R43, 0x1, R31 ;  /* 0x000000012b1ab819 */ /* 0x000fe4000001021f */
[----:B------:R-:W-:Y:S02]  /*7540*/  CS2R R34, SRZ ;  /* 0x0000000000227805 */ /* 0x000fe4000001ff00 */
[----:B------:R-:W-:Y:S01]  /*7550*/  CS2R R24, SRZ ;  /* 0x0000000000187805 */ /* 0x000fe2000001ff00 */
[----:B------:R-:W-:Y:S01]  /*7560*/  @!P2 IMAD.WIDE R10, R152, 0x2, R10 ;  /* 0x00000002980aa825 */ /* 0x000fe200078e020a */
[-C--:B------:R-:W-:Y:S02]  /*7570*/  @!P3 IADD3 R20, P0, R0, R37.reuse, RZ ;  /* 0x000000250014b210 */ /* 0x080fe40007f1e0ff */
[----:B0-----:R-:W-:Y:S01]  /*7580*/  @!P3 IADD3 R36, P1, R14, R37, RZ ;  /* 0x000000250e24b210 */ /* 0x001fe20007f3e0ff */
[----:B------:R-:W-:Y:S01]  /*7590*/  @!P2 IMAD.WIDE R12, R152, 0x2, R14 ;  /* 0x00000002980ca825 */ /* 0x000fe200078e020e */
[----:B------:R0:W5:Y:S03]  /*75a0*/  @!P2 LD.E.64 R28, desc[UR42][R10.64] ;  /* 0x0000002a0a1ca980 */ /* 0x000166000c101b00 */
[--C-:B------:R-:W-:Y:S01]  /*75b0*/  @!P3 IMAD.X R21, R3, 0x1, R26.reuse, P0 ;  /* 0x000000010315b824 */ /* 0x100fe200000e061a */
[----:B------:R0:W5:Y:S01]  /*75c0*/  @!P2 LD.E.64 R34, desc[UR42][R12.64] ;  /* 0x0000002a0c22a980 */ /* 0x000162000c101b00 */
[----:B------:R-:W-:Y:S01]  /*75d0*/  @!P3 IMAD.X R37, R5, 0x1, R26, P1 ;  /* 0x000000010525b824 */ /* 0x000fe200008e061a */
[----:B------:R-:W-:-:S02]  /*75e0*/  CS2R R26, SRZ ;  /* 0x00000000001a7805 */ /* 0x000fc4000001ff00 */
[----:B------:R0:W5:Y:S04]  /*75f0*/  @!P3 LD.E.64 R24, desc[UR42][R20.64] ;  /* 0x0000002a1418b980 */ /* 0x000168000c101b00 */
[----:B------:R0:W5:Y:S02]  /*7600*/  @!P3 LD.E.64 R26, desc[UR42][R36.64] ;  /* 0x0000002a241ab980 */ /* 0x000164000c101b00 */
.L_x_1672:
[----:B------:R-:W-:Y:S05]  /*7610*/  BSYNC B1 ;  /* 0x0000000000017941 */ /* 0x000fea0003800000 */
.L_x_1671:
[----:B---3-5:R-:W-:Y:S01]  /*7620*/  IMAD.MOV.U32 R0, RZ, RZ, R34 ;  /* 0x000000ffff007224 */ /* 0x028fe200078e0022 */
[----:B------:R-:W-:Y:S01]  /*7630*/  UMOV UR4, 0xffffffff ;  /* 0xffffffff00047882 */ /* 0x000fe20000000000 */
[----:B--2---:R-:W-:Y:S01]  /*7640*/  IMAD.MOV.U32 R3, RZ, RZ, R35 ;  /* 0x000000ffff037224 */ /* 0x004fe200078e0023 */
[----:B0-----:R-:W-:Y:S01]  /*7650*/  CS2R R20, SRZ ;  /* 0x0000000000147805 */ /* 0x001fe2000001ff00 */
[----:B----4-:R-:W-:Y:S01]  /*7660*/  IMAD.MOV.U32 R5, RZ, RZ, R26 ;  /* 0x000000ffff057224 */ /* 0x010fe200078e001a */
        /* <DEDUP_REMOVED lines=12> */
[----:B------:R-:W-:Y:S01]  /*7730*/  PRMT R50, R9, 0x7610, R50 ;  /* 0x0000761009327816 */ /* 0x000fe20000000032 */
[----:B------:R-:W-:Y:S06]  /*7740*/  BRA.DIV UR4, `(.L_x_1673) ;  /* 0x000001b604ac7947 */ /* 0x000fec000b800000 */
[----:B------:R0:W2:Y:S04]  /*7750*/  SHFL.IDX PT, R3, R6, 0x1, 0x1c1f ;  /* 0x003c1f0006037f89 */ /* 0x0000a800000e0000 */
[----:B------:R0:W3:Y:S04]  /*7760*/  SHFL.IDX PT, R0, R4, 0x1, 0x1c1f ;  /* 0x003c1f0004007f89 */ /* 0x0000e800000e0000 */
[----:B------:R0:W4:Y:S04]  /*7770*/  SHFL.IDX PT, R5, R8, 0x1, 0x1c1f ;  /* 0x003c1f0008057f89 */ /* 0x00012800000e0000 */
[----:B------:R0:W0:Y:S02]  /*7780*/  SHFL.IDX PT, R14, R7, 0x1, 0x1c1f ;  /* 0x003c1f00070e7f89 */ /* 0x00002400000e0000 */
.L_x_1964:
[----:B------:R-:W-:Y:S01]  /*7790*/  VIADD R41, R41, 0x60 ;  /* 0x0000006029297836 */ /* 0x000fe20000000000 */
[----:B------:R-:W-:Y:S01]  /*77a0*/  BSSY B1, `(.L_x_1674) ;  /* 0x000001c000017945 */ /* 0x000fe20003800000 */
[----:B------:R-:W-:Y:S02]  /*77b0*/  CS2R R10, SRZ ;  /* 0x00000000000a7805 */ /* 0x000fe4000001ff00 */
[----:B------:R-:W-:Y:S02]  /*77c0*/  CS2R R12, SRZ ;  /* 0x00000000000c7805 */ /* 0x000fe4000001ff00 */
[----:B01----:R-:W-:Y:S02]  /*77d0*/  CS2R R8, SRZ ;  /* 0x0000000000087805 */ /* 0x003fe4000001ff00 */
        /* <DEDUP_REMOVED lines=11> */
[----:B------:R-:W-:Y:S01]  /*7890*/  CS2R R20, SRZ ;  /* 0x0000000000147805 */ /* 0x000fe2000001ff00 */
[----:B------:R-:W-:Y:S01]  /*78a0*/  @!P2 IMAD.WIDE R6, R152, 0x2, R6 ;  /* 0x000000029806a825 */ /* 0x000fe200078e0206 */
[-C--:B------:R-:W-:Y:S02]  /*78b0*/  @!P3 IADD3 R36, P0, R0, R9.reuse, RZ ;  /* 0x000000090024b210 */ /* 0x080fe40007f1e0ff */
[----:B------:R-:W-:Y:S02]  /*78c0*/  @!P3 IADD3 R4, P1, R14, R9, RZ ;  /* 0x000000090e04b210 */ /* 0x000fe40007f3e0ff */
[----:B------:R-:W-:Y:S01]  /*78d0*/  CS2R R8, SRZ ;  /* 0x0000000000087805 */ /* 0x000fe2000001ff00 */
[----:B------:R0:W5:Y:S01]  /*78e0*/  @!P2 LD.E.64 R12, desc[UR42][R6.64] ;  /* 0x0000002a060ca980 */ /* 0x000162000c101b00 */
[----:B------:R-:W-:-:S02]  /*78f0*/  @!P3 IMAD.X R37, R3, 0x1, R10, P0 ;  /* 0x000000010325b824 */ /* 0x000fc400000e060a */
[----:B------:R-:W-:Y:S01]  /*7900*/  @!P3 IMAD.X R5, R5, 0x1, R10, P1 ;  /* 0x000000010505b824 */ /* 0x000fe200008e060a */
[----:B------:R-:W-:Y:S01]  /*7910*/  CS2R R10, SRZ ;  /* 0x00000000000a7805 */ /* 0x000fe2000001ff00 */
[----:B------:R-:W-:Y:S01]  /*7920*/  @!P2 IMAD.WIDE R14, R152, 0x2, R14 ;  /* 0x00000002980ea825 */ /* 0x000fe200078e020e */
[----:B------:R0:W5:Y:S04]  /*7930*/  @!P3 LD.E.64 R8, desc[UR42][R36.64] ;  /* 0x0000002a2408b980 */ /* 0x000168000c101b00 */
[----:B------:R0:W5:Y:S04]  /*7940*/  @!P2 LD.E.64 R20, desc[UR42][R14.64] ;  /* 0x0000002a0e14a980 */ /* 0x000168000c101b00 */
[----:B------:R0:W5:Y:S02]  /*7950*/  @!P3 LD.E.64 R10, desc[UR42][R4.64] ;  /* 0x0000002a040ab980 */ /* 0x000164000c101b00 */
.L_x_1675:
[----:B------:R-:W-:Y:S05]  /*7960*/  BSYNC B1 ;  /* 0x0000000000017941 */ /* 0x000fea0003800000 */
.L_x_1674:
[----:B------:R-:W3:Y:S01]  /*7970*/  LDL R45, [R1+0x44] ;  /* 0x00004400012d7983 */ /* 0x000ee20000100800 */
[----:B------:R-:W-:Y:S01]  /*7980*/  ULEA.HI UR4, UR36, UR36, URZ, 0x1 ;  /* 0x0000002424047291 */ /* 0x000fe2000f8f083f */
[----:B------:R-:W-:Y:S01]  /*7990*/  SHF.R.S32.HI R43, RZ, 0x1f, R46 ;  /* 0x0000001fff2b7819 */ /* 0x000fe2000001142e */
[----:B0----5:R-:W-:Y:S01]  /*79a0*/  IMAD.MOV.U32 R4, RZ, RZ, R20 ;  /* 0x000000ffff047224 */ /* 0x021fe200078e0014 */
[----:B------:R-:W-:Y:S01]  /*79b0*/  BSSY B1, `(.L_x_1676) ;  /* 0x0000024000017945 */ /* 0x000fe20003800000 */
[----:B------:R-:W-:Y:S01]  /*79c0*/  ULOP3.LUT UR4, UR4, 0xfffffffe, URZ, 0xc0, !UPT ;  /* 0xfffffffe04047892 */ /* 0x000fe2000f8ec03f */
[----:B------:R-:W-:Y:S01]  /*79d0*/  LEA.HI R43, R43, R46, RZ, 0x5 ;  /* 0x0000002e2b2b7211 */ /* 0x000fe200078f28ff */
[----:B------:R-:W-:Y:S01]  /*79e0*/  IMAD R14, R33, -0xc0, R32 ;  /* 0xffffff40210e7824 */ /* 0x000fe200078e0220 */
[----:B------:R-:W-:Y:S01]  /*79f0*/  PRMT R37, R4, 0x7610, R37 ;  /* 0x0000761004257816 */ /* 0x000fe20000000025 */
[----:B------:R-:W-:Y:S01]  /*7a00*/  UIADD3 UR4, UR36, -UR4, URZ ;  /* 0x8000000424047290 */ /* 0x000fe2000fffe03f */
[----:B------:R-:W-:Y:S01]  /*7a10*/  SHF.R.S32.HI R43, RZ, 0x5, R43 ;  /* 0x00000005ff2b7819 */ /* 0x000fe2000001142b */
[----:B------:R-:W-:Y:S01]  /*7a20*/  IMAD.MOV.U32 R4, RZ, RZ, R10 ;  /* 0x000000ffff047224 */ /* 0x000fe200078e000a */
[----:B------:R-:W-:Y:S01]  /*7a30*/  VIMNMX R14, R14, 0xc0, PT ;  /* 0x000000c00e0e7848 */ /* 0x000fe20003fe0100 */
[----:B------:R-:W-:-:S02]  /*7a40*/  IMAD.MOV.U32 R6, RZ, RZ, R11 ;  /* 0x000000ffff067224 */ /* 0x000fc400078e000b */
[----:B----4-:R-:W-:Y:S01]  /*7a50*/  IMAD.U32 R5, RZ, RZ, UR4 ;  /* 0x00000004ff057e24 */ /* 0x010fe2000f8e00ff */
[----:B------:R-:W-:Y:S01]  /*7a60*/  PRMT R15, R4, 0x7610, R15 ;  /* 0x00007610040f7816 */ /* 0x000fe2000000000f */
[----:B------:R-:W-:Y:S01]  /*7a70*/  IMAD.MOV.U32 R4, RZ, RZ, R8 ;  /* 0x000000ffff047224 */ /* 0x000fe200078e0008 */
[----:B------:R-:W-:Y:S01]  /*7a80*/  PRMT R31, R6, 0x7610, R31 ;  /* 0x00007610061f7816 */ /* 0x000fe2000000001f */
[----:B------:R-:W-:Y:S01]  /*7a90*/  IMAD.MOV.U32 R7, RZ, RZ, R12 ;  /* 0x000000ffff077224 */ /* 0x000fe200078e000c */
[----:B------:R-:W-:Y:S01]  /*7aa0*/  SHF.L.U32 R5, R5, 0x1f, RZ ;  /* 0x0000001f05057819 */ /* 0x000fe200000006ff */
[----:B------:R-:W-:Y:S01]  /*7ab0*/  IMAD.MOV.U32 R6, RZ, RZ, R9 ;  /* 0x000000ffff067224 */ /* 0x000fe200078e0009 */
[----:B------:R-:W-:Y:S02]  /*7ac0*/  PRMT R32, R4, 0x7610, R32 ;  /* 0x0000761004207816 */ /* 0x000fe40000000020 */
[----:B------:R-:W0:Y:S01]  /*7ad0*/  SYNCS.PHASECHK.TRANS64.TRYWAIT P0, [R2+URZ+0x16800], R5 ;  /* 0x01680005020075a7 */ /* 0x000e22000800017f */
[----:B------:R-:W-:-:S02]  /*7ae0*/  PRMT R38, R7, 0x7610, R38 ;  /* 0x0000761007267816 */ /* 0x000fc40000000026 */
[----:B------:R-:W-:Y:S01]  /*7af0*/  ISETP.GE.AND P1, PT, R42, R14, PT ;  /* 0x0000000e2a00720c */ /* 0x000fe20003f26270 */
[C---:B---3--:R-:W-:Y:S01]  /*7b00*/  IMAD.SHL.U32 R0, R45.reuse, 0x40, RZ ;  /* 0x000000402d007824 */ /* 0x048fe200078e00ff */
[----:B------:R-:W-:-:S04]  /*7b10*/  LOP3.LUT P2, RZ, R45, 0x4, RZ, 0xc0, !PT ;  /* 0x000000042dff7812 */ /* 0x000fc8000784c0ff */
[----:B--2---:R-:W-:-:S04]  /*7b20*/  LOP3.LUT R3, R0, 0x1c0, RZ, 0xc0, !PT ;  /* 0x000001c000037812 */ /* 0x004fc800078ec0ff */
[----:B------:R-:W-:Y:S02]  /*7b30*/  LOP3.LUT R0, R3, 0x18, R16, 0xf8, !PT ;  /* 0x0000001803007812 */ /* 0x000fe400078ef810 */
[----:B------:R-:W-:-:S04]  /*7b40*/  SHF.R.U32.HI R3, RZ, 0x3, R3 ;  /* 0x00000003ff037819 */ /* 0x000fc80000011603 */
[----:B------:R-:W-:Y:S01]  /*7b50*/  LOP3.LUT R0, R0, R3, RZ, 0x3c, !PT ;  /* 0x0000000300007212 */ /* 0x000fe200078e3cff */
[----:B------:R-:W-:-:S05]  /*7b60*/  IMAD.MOV.U32 R3, RZ, RZ, R21 ;  /* 0x000000ffff037224 */ /* 0x000fca00078e0015 */
[----:B------:R-:W-:Y:S01]  /*7b70*/  PRMT R36, R3, 0x7610, R36 ;  /* 0x0000761003247816 */ /* 0x000fe20000000024 */
[----:B------:R-:W-:Y:S02]  /*7b80*/  IMAD R3, R43, 0x200, R0 ;  /* 0x000002002b037824 */ /* 0x000fe400078e0200 */
[----:B------:R-:W-:Y:S02]  /*7b90*/  IMAD.MOV.U32 R0, RZ, RZ, R13 ;  /* 0x000000ffff007224 */ /* 0x000fe400078e000d */
[----:B------:R-:W-:-:S03]  /*7ba0*/  IMAD R3, R3, 0x2, R2 ;  /* 0x0000000203037824 */ /* 0x000fc600078e0202 */
[----:B------:R-:W-:Y:S01]  /*7bb0*/  PRMT R41, R0, 0x7610, R41 ;  /* 0x0000761000297816 */ /* 0x000fe20000000029 */
[C---:B------:R-:W-:Y:S02]  /*7bc0*/  VIADD R4, R3.reuse, 0x8400 ;  /* 0x0000840003047836 */ /* 0x040fe40000000000 */
[----:B------:R-:W-:Y:S01]  /*7bd0*/  VIADD R0, R3, 0x8440 ;  /* 0x0000844003007836 */ /* 0x000fe20000000000 */
[----:B0-----:R-:W-:Y:S06]  /*7be0*/  @!P0 BRA `(.L_x_1677) ;  /* 0x000001b000f48947 */ /* 0x001fec0003800000 */
.L_x_1965:
[----:B------:R-:W-:Y:S05]  /*7bf0*/  BSYNC B1 ;  /* 0x0000000000017941 */ /* 0x000fea0003800000 */
.L_x_1676:
[----:B------:R-:W-:Y:S01]  /*7c00*/  BSSY B1, `(.L_x_1678) ;  /* 0x0000068000017945 */ /* 0x000fe20003800000 */
[----:B------:R-:W-:Y:S01]  /*7c10*/  PRMT R33, R6, 0x7610, R33 ;  /* 0x0000761006217816 */ /* 0x000fe20000000021 */
[----:B------:R-:W-:Y:S02]  /*7c20*/  @P2 VIADD R0, R4, 0xffffffc0 ;  /* 0xffffffc004002836 */ /* 0x000fe40000000000 */
[----:B------:R-:W-:Y:S05]  /*7c30*/  @P1 BRA `(.L_x_1679) ;  /* 0x0000000400901947 */ /* 0x000fea0003800000 */
[----:B------:R-:W2:Y:S01]  /*7c40*/  LDL R7, [R1+0x18] ;  /* 0x0000180001077983 */ /* 0x000ea20000100800 */
[----:B0-----:R-:W0:Y:S01]  /*7c50*/  LDC R5, c[0x0][0x3f4] ;  /* 0x0000fd00ff057b82 */ /* 0x001e220000000800 */
[----:B------:R-:W-:Y:S01]  /*7c60*/  BSSY B2, `(.L_x_1680) ;  /* 0x0000032000027945 */ /* 0x000fe20003800000 */
[-C--:B0-----:R-:W-:Y:S02]  /*7c70*/  ISETP.GE.AND P0, PT, R152, R5.reuse, PT ;  /* 0x000000059800720c */ /* 0x081fe40003f06270 */
[----:B--2---:R-:W-:-:S11]  /*7c80*/  ISETP.GE.AND P1, PT, R7, R5, PT ;  /* 0x000000050700720c */ /* 0x004fd60003f26270 */
[----:B------:R-:W-:Y:S05]  /*7c90*/  @P0 BRA `(.L_x_1681) ;  /* 0x0000000000b80947 */ /* 0x000fea0003800000 */
[----:B------:R-:W0:Y:S01]  /*7ca0*/  LDS.128 R4, [R3+0x8400] ;  /* 0x0084000003047984 */ /* 0x000e220000000c00 */
[----:B------:R-:W-:Y:S02]  /*7cb0*/  SHF.R.U32.HI R46, RZ, 0x10, R35 ;  /* 0x00000010ff2e7819 */ /* 0x000fe40000011623 */
[----:B------:R-:W-:Y:S02]  /*7cc0*/  SHF.R.U32.HI R43, RZ, 0x10, R29 ;  /* 0x00000010ff2b7819 */ /* 0x000fe4000001161d */
[----:B------:R-:W-:Y:S02]  /*7cd0*/  PRMT R46, R38, 0x5432, R46 ;  /* 0x00005432262e7816 */ /* 0x000fe4000000002e */
[----:B------:R-:W-:Y:S02]  /*7ce0*/  SHF.R.U64 R45, R34, 0x10, R35 ;  /* 0x00000010222d7819 */ /* 0x000fe40000001223 */
[----:B------:R-:W-:Y:S01]  /*7cf0*/  PRMT R43, R47, 0x5410, R43 ;  /* 0x000054102f2b7816 */ /* 0x000fe2000000002b */
[----:B------:R-:W-:Y:S01]  /*7d00*/  IMAD.U32 R47, R46, 0x10000, RZ ;  /* 0x000100002e2f7824 */ /* 0x000fe200078e00ff */
[----:B------:R-:W-:-:S02]  /*7d10*/  SHF.R.U64 R42, R28, 0x10, R29 ;  /* 0x000000101c2a7819 */ /* 0x000fc4000000121d */
[----:B------:R-:W-:Y:S01]  /*7d20*/  PRMT R45, R44, 0x5410, R45 ;  /* 0x000054102c2d7816 */ /* 0x000fe2000000002d */
[C---:B------:R-:W-:Y:S01]  /*7d30*/  IMAD.U32 R44, R43.reuse, 0x10000, RZ ;  /* 0x000100002b2c7824 */ /* 0x040fe200078e00ff */
[----:B------:R-:W-:Y:S02]  /*7d40*/  LOP3.LUT R46, R46, 0xffff0000, RZ, 0xc0, !PT ;  /* 0xffff00002e2e7812 */ /* 0x000fe400078ec0ff */
[----:B------:R-:W-:Y:S02]  /*7d50*/  LOP3.LUT R43, R43, 0xffff0000, RZ, 0xc0, !PT ;  /* 0xffff00002b2b7812 */ /* 0x000fe400078ec0ff */
[----:B------:R-:W-:Y:S02]  /*7d60*/  PRMT R42, R39, 0x5432, R42 ;  /* 0x00005432272a7816 */ /* 0x000fe4000000002a */
[C---:B0-----:R-:W-:Y:S01]  /*7d70*/  LOP3.LUT R29, R6.reuse, 0xffff0000, RZ, 0xc0, !PT ;  /* 0xffff0000061d7812 */ /* 0x041fe200078ec0ff */
[----:B------:R-:W-:Y:S01]  /*7d80*/  IMAD.U32 R28, R6, 0x10000, RZ ;  /* 0x00010000061c7824 */ /* 0x000fe200078e00ff */
[C---:B------:R-:W-:Y:S01]  /*7d90*/  LOP3.LUT R35, R7.reuse, 0xffff0000, RZ, 0xc0, !PT ;  /* 0xffff000007237812 */ /* 0x040fe200078ec0ff */
[----:B------:R-:W-:-:S02]  /*7da0*/  IMAD.U32 R34, R7, 0x10000, RZ ;  /* 0x0001000007227824 */ /* 0x000fc400078e00ff */
[CC--:B------:R-:W-:Y:S01]  /*7db0*/  FMUL.FTZ R49, R29.reuse, R47.reuse ;  /* 0x0000002f1d317220 */ /* 0x0c0fe20000410000 */
[----:B------:R-:W-:Y:S01]  /*7dc0*/  FMUL.FTZ R48, R29, R44 ;  /* 0x0000002c1d307220 */ /* 0x000fe20000410000 */
[----:B------:R-:W-:Y:S01]  /*7dd0*/  FMUL.FTZ R29, R35, R46 ;  /* 0x0000002e231d7220 */ /* 0x000fe20000410000 */
[----:B------:R-:W-:Y:S02]  /*7de0*/  IMAD.U32 R6, R4, 0x10000, RZ ;  /* 0x0001000004067824 */ /* 0x000fe400078e00ff */
[C---:B------:R-:W-:Y:S01]  /*7df0*/  FFMA.FTZ R49, R28.reuse, R44, -R49 ;  /* 0x0000002c1c317223 */ /* 0x040fe20000010831 */
[----:B------:R-:W-:Y:S01]  /*7e00*/  FFMA.FTZ R48, R28, R47, R48 ;  /* 0x0000002f1c307223 */ /* 0x000fe20000010030 */
[-C--:B------:R-:W-:Y:S01]  /*7e10*/  FFMA.FTZ R47, R34, R43.reuse, -R29 ;  /* 0x0000002b222f7223 */ /* 0x080fe2000001081d */
[C---:B------:R-:W-:Y:S01]  /*7e20*/  IMAD.U32 R7, R5.reuse, 0x10000, RZ ;  /* 0x0001000005077824 */ /* 0x040fe200078e00ff */
[----:B------:R-:W-:Y:S01]  /*7e30*/  LOP3.LUT R4, R4, 0xffff0000, RZ, 0xc0, !PT ;  /* 0xffff000004047812 */ /* 0x000fe200078ec0ff */
[C---:B------:R-:W-:Y:S01]  /*7e40*/  IMAD.U32 R29, R42.reuse, 0x10000, RZ ;  /* 0x000100002a1d7824 */ /* 0x040fe200078e00ff */
[----:B------:R-:W-:Y:S01]  /*7e50*/  LOP3.LUT R5, R5, 0xffff0000, RZ, 0xc0, !PT ;  /* 0xffff000005057812 */ /* 0x000fe200078ec0ff */
[----:B------:R-:W-:Y:S01]  /*7e60*/  FMUL.FTZ R51, R35, R43 ;  /* 0x0000002b23337220 */ /* 0x000fe20000410000 */
[C---:B------:R-:W-:Y:S01]  /*7e70*/  LOP3.LUT R28, R45.reuse, 0xffff0000, RZ, 0xc0, !PT ;  /* 0xffff00002d1c7812 */ /* 0x040fe200078ec0ff */
[----:B------:R-:W-:Y:S01]  /*7e80*/  IMAD.U32 R35, R45, 0x10000, RZ ;  /* 0x000100002d237824 */ /* 0x000fe200078e00ff */
[----:B------:R-:W-:Y:S01]  /*7e90*/  LOP3.LUT R42, R42, 0xffff0000, RZ, 0xc0, !PT ;  /* 0xffff00002a2a7812 */ /* 0x000fe200078ec0ff */
[----:B------:R-:W-:Y:S01]  /*7ea0*/  FFMA.FTZ R46, R34, R46, R51 ;  /* 0x0000002e222e7223 */ /* 0x000fe20000010033 */
[C---:B------:R-:W-:Y:S01]  /*7eb0*/  FMUL.FTZ R34, R4.reuse, R29 ;  /* 0x0000001d04227220 */ /* 0x040fe20000410000 */
[-C--:B------:R-:W-:Y:S01]  /*7ec0*/  FMUL.FTZ R43, R4, R35.reuse ;  /* 0x00000023042b7220 */ /* 0x080fe20000410000 */
[C---:B------:R-:W-:Y:S01]  /*7ed0*/  FMUL.FTZ R44, R5.reuse, R28 ;  /* 0x0000001c052c7220 */ /* 0x040fe20000410000 */
[-C--:B------:R-:W-:Y:S01]  /*7ee0*/  FMUL.FTZ R45, R5, R42.reuse ;  /* 0x0000002a052d7220 */ /* 0x080fe20000410000 */
[C---:B------:R-:W-:Y:S01]  /*7ef0*/  FFMA.FTZ R35, R6.reuse, R35, R34 ;  /* 0x0000002306237223 */ /* 0x040fe20000010022 */
[----:B------:R-:W-:Y:S01]  /*7f00*/  FFMA.FTZ R4, R6, R29, -R43 ;  /* 0x0000001d06047223 */ /* 0x000fe2000001082b */
[C---:B------:R-:W-:Y:S01]  /*7f10*/  FFMA.FTZ R5, R7.reuse, R42, -R44 ;  /* 0x0000002a07057223 */ /* 0x040fe2000001082c */
[----:B------:R-:W-:Y:S01]  /*7f20*/  FFMA.FTZ R28, R7, R28, R45 ;  /* 0x0000001c071c7223 */ /* 0x000fe2000001002d */
[----:B------:R-:W-:-:S02]  /*7f30*/  F2FP.BF16.F32.PACK_AB R6, R48, R49 ;  /* 0x000000313006723e */ /* 0x000fc400000010ff */
[----:B------:R-:W-:Y:S02]  /*7f40*/  F2FP.BF16.F32.PACK_AB R7, R46, R47 ;  /* 0x0000002f2e07723e */ /* 0x000fe400000010ff */
[----:B------:R-:W-:Y:S02]  /*7f50*/  F2FP.BF16.F32.PACK_AB R4, R35, R4 ;  /* 0x000000042304723e */ /* 0x000fe400000010ff */
[----:B------:R-:W-:-:S05]  /*7f60*/  F2FP.BF16.F32.PACK_AB R5, R28, R5 ;  /* 0x000000051c05723e */ /* 0x000fca00000010ff */
[----:B------:R0:W-:Y:S02]  /*7f70*/  STS.128 [R3+0x8400], R4 ;  /* 0x0084000403007388 */ /* 0x0001e40000000c00 */
.L_x_1681:
[----:B------:R-:W-:Y:S05]  /*7f80*/  BSYNC B2 ;  /* 0x0000000000027941 */ /* 0x000fea0003800000 */
.L_x_1680:
[----:B------:R-:W-:Y:S05]  /*7f90*/  @P1 BRA `(.L_x_1679) ;  /* 0x0000000000b81947 */ /* 0x000fea0003800000 */
[----:B0-----:R-:W0:Y:S01]  /*7fa0*/  LDS.128 R4, [R0] ;  /* 0x0000000000047984 */ /* 0x001e220000000c00 */
[----:B------:R-:W-:Y:S02]  /*7fb0*/  SHF.R.U64 R28, R24, 0x10, R25 ;  /* 0x00000010181c7819 */ /* 0x000fe40000001219 */
[--C-:B------:R-:W-:Y:S02]  /*7fc0*/  SHF.R.U64 R24, R26, 0x10, R27.reuse ;  /* 0x000000101a187819 */ /* 0x100fe4000000121b */
[----:B------:R-:W-:Y:S02]  /*7fd0*/  SHF.R.U32.HI R27, RZ, 0x10, R27 ;  /* 0x00000010ff1b7819 */ /* 0x000fe4000001161b */
[----:B------:R-:W-:Y:S02]  /*7fe0*/  SHF.R.U32.HI R29, RZ, 0x10, R25 ;  /* 0x00000010ff1d7819 */ /* 0x000fe40000011619 */
[C---:B------:R-:W-:Y:S02]  /*7ff0*/  PRMT R28, R40.reuse, 0x5432, R28 ;  /* 0x00005432281c7816 */ /* 0x040fe4000000001c */
[----:B------:R-:W-:-:S02]  /*8000*/  PRMT R40, R40, 0x5410, R27 ;  /* 0x0000541028287816 */ /* 0x000fc4000000001b */
[----:B------:R-:W-:Y:S02]  /*8010*/  PRMT R29, R50, 0x5410, R29 ;  /* 0x00005410321d7816 */ /* 0x000fe4000000001d */
[----:B------:R-:W-:Y:S01]  /*8020*/  PRMT R39, R39, 0x5410, R24 ;  /* 0x0000541027277816 */ /* 0x000fe20000000018 */
[C---:B------:R-:W-:Y:S01]  /*8030*/  IMAD.U32 R35, R40.reuse, 0x10000, RZ ;  /* 0x0001000028237824 */ /* 0x040fe200078e00ff */
[----:B------:R-:W-:Y:S01]  /*8040*/  LOP3.LUT R40, R40, 0xffff0000, RZ, 0xc0, !PT ;  /* 0xffff000028287812 */ /* 0x000fe200078ec0ff */
[C---:B------:R-:W-:Y:S01]  /*8050*/  IMAD.U32 R34, R29.reuse, 0x10000, RZ ;  /* 0x000100001d227824 */ /* 0x040fe200078e00ff */
[----:B------:R-:W-:Y:S02]  /*8060*/  LOP3.LUT R29, R29, 0xffff0000, RZ, 0xc0, !PT ;  /* 0xffff00001d1d7812 */ /* 0x000fe400078ec0ff */
[C---:B0-----:R-:W-:Y:S01]  /*8070*/  LOP3.LUT R25, R6.reuse, 0xffff0000, RZ, 0xc0, !PT ;  /* 0xffff000006197812 */ /* 0x041fe200078ec0ff */
[C---:B------:R-:W-:Y:S01]  /*8080*/  IMAD.U32 R26, R7.reuse, 0x10000, RZ ;  /* 0x00010000071a7824 */ /* 0x040fe200078e00ff */
[----:B------:R-:W-:Y:S01]  /*8090*/  LOP3.LUT R27, R7, 0xffff0000, RZ, 0xc0, !PT ;  /* 0xffff0000071b7812 */ /* 0x000fe200078ec0ff */
[----:B------:R-:W-:-:S02]  /*80a0*/  IMAD.U32 R24, R6, 0x10000, RZ ;  /* 0x0001000006187824 */ /* 0x000fc400078e00ff */
[C---:B------:R-:W-:Y:S01]  /*80b0*/  FMUL.FTZ R43, R25.reuse, R35 ;  /* 0x00000023192b7220 */ /* 0x040fe20000410000 */
[----:B------:R-:W-:Y:S01]  /*80c0*/  FMUL.FTZ R42, R25, R34 ;  /* 0x00000022192a7220 */ /* 0x000fe20000410000 */
[----:B------:R-:W-:Y:S01]  /*80d0*/  FMUL.FTZ R25, R27, R40 ;  /* 0x000000281b197220 */ /* 0x000fe20000410000 */
[----:B------:R-:W-:Y:S02]  /*80e0*/  IMAD.U32 R6, R4, 0x10000, RZ ;  /* 0x0001000004067824 */ /* 0x000fe400078e00ff */
[----:B------:R-:W-:Y:S01]  /*80f0*/  FFMA.FTZ R43, R24, R34, -R43 ;  /* 0x00000022182b7223 */ /* 0x000fe2000001082b */
[----:B------:R-:W-:Y:S02]  /*8100*/  IMAD.U32 R7, R5, 0x10000, RZ ;  /* 0x0001000005077824 */ /* 0x000fe400078e00ff */
[----:B------:R-:W-:Y:S01]  /*8110*/  FFMA.FTZ R44, R26, R29, -R25 ;  /* 0x0000001d1a2c7223 */ /* 0x000fe20000010819 */
[----:B------:R-:W-:Y:S01]  /*8120*/  FFMA.FTZ R42, R24, R35, R42 ;  /* 0x00000023182a7223 */ /* 0x000fe2000001002a */
[----:B------:R-:W-:Y:S01]  /*8130*/  IMAD.U32 R25, R28, 0x10000, RZ ;  /* 0x000100001c197824 */ /* 0x000fe200078e00ff */
[----:B------:R-:W-:Y:S01]  /*8140*/  LOP3.LUT R4, R4, 0xffff0000, RZ, 0xc0, !PT ;  /* 0xffff000004047812 */ /* 0x000fe200078ec0ff */
[----:B------:R-:W-:Y:S01]  /*8150*/  FMUL.FTZ R35, R27, R29 ;  /* 0x0000001d1b237220 */ /* 0x000fe20000410000 */
[----:B------:R-:W-:Y:S01]  /*8160*/  LOP3.LUT R5, R5, 0xffff0000, RZ, 0xc0, !PT ;  /* 0xffff000005057812 */ /* 0x000fe200078ec0ff */
[C---:B------:R-:W-:Y:S01]  /*8170*/  IMAD.U32 R27, R39.reuse, 0x10000, RZ ;  /* 0x00010000271b7824 */ /* 0x040fe200078e00ff */
[----:B------:R-:W-:Y:S01]  /*8180*/  LOP3.LUT R24, R39, 0xffff0000, RZ, 0xc0, !PT ;  /* 0xffff000027187812 */ /* 0x000fe200078ec0ff */
[----:B------:R-:W-:Y:S01]  /*8190*/  FFMA.FTZ R39, R26, R40, R35 ;  /* 0x000000281a277223 */ /* 0x000fe20000010023 */
[----:B------:R-:W-:Y:S01]  /*81a0*/  LOP3.LUT R28, R28, 0xffff0000, RZ, 0xc0, !PT ;  /* 0xffff00001c1c7812 */ /* 0x000fe200078ec0ff */
[C---:B------:R-:W-:Y:S01]  /*81b0*/  FMUL.FTZ R29, R4.reuse, R27 ;  /* 0x0000001b041d7220 */ /* 0x040fe20000410000 */
[----:B------:R-:W-:Y:S01]  /*81c0*/  FMUL.FTZ R26, R4, R25 ;  /* 0x00000019041a7220 */ /* 0x000fe20000410000 */
[----:B------:R-:W-:-:S02]  /*81d0*/  FMUL.FTZ R34, R5, R24 ;  /* 0x0000001805227220 */ /* 0x000fc40000410000 */
[-C--:B------:R-:W-:Y:S01]  /*81e0*/  FMUL.FTZ R35, R5, R28.reuse ;  /* 0x0000001c05237220 */ /* 0x080fe20000410000 */
[C---:B------:R-:W-:Y:S01]  /*81f0*/  FFMA.FTZ R4, R6.reuse, R25, -R29 ;  /* 0x0000001906047223 */ /* 0x040fe2000001081d */
[----:B------:R-:W-:Y:S01]  /*8200*/  FFMA.FTZ R27, R6, R27, R26 ;  /* 0x0000001b061b7223 */ /* 0x000fe2000001001a */
[C---:B------:R-:W-:Y:S01]  /*8210*/  FFMA.FTZ R5, R7.reuse, R28, -R34 ;  /* 0x0000001c07057223 */ /* 0x040fe20000010822 */
[----:B------:R-:W-:Y:S01]  /*8220*/  FFMA.FTZ R24, R7, R24, R35 ;  /* 0x0000001807187223 */ /* 0x000fe20000010023 */
[----:B------:R-:W-:Y:S02]  /*8230*/  F2FP.BF16.F32.PACK_AB R6, R42, R43 ;  /* 0x0000002b2a06723e */ /* 0x000fe400000010ff */
[----:B------:R-:W-:Y:S02]  /*8240*/  F2FP.BF16.F32.PACK_AB R7, R39, R44 ;  /* 0x0000002c2707723e */ /* 0x000fe400000010ff */
[----:B------:R-:W-:Y:S02]  /*8250*/  F2FP.BF16.F32.PACK_AB R4, R27, R4 ;  /* 0x000000041b04723e */ /* 0x000fe400000010ff */
[----:B------:R-:W-:-:S05]  /*8260*/  F2FP.BF16.F32.PACK_AB R5, R24, R5 ;  /* 0x000000051805723e */ /* 0x000fca00000010ff */
[----:B------:R1:W-:Y:S02]  /*8270*/  STS.128 [R0], R4 ;  /* 0x0000000400007388 */ /* 0x0003e40000000c00 */
.L_x_1679:
[----:B------:R-:W-:Y:S05]  /*8280*/  BSYNC B1 ;  /* 0x0000000000017941 */ /* 0x000fea0003800000 */
.L_x_1678:
[----:B01----:R-:W0:Y:S02]  /*8290*/  S2R R4, SR_TID.X ;  /* 0x0000000000047919 */ /* 0x003e240000002100 */
[----:B0-----:R-:W-:-:S05]  /*82a0*/  VIADD R5, R4, 0xffffff80 ;  /* 0xffffff8004057836 */ /* 0x001fca0000000000 */
[----:B------:R-:W-:-:S04]  /*82b0*/  SHF.R.S32.HI R4, RZ, 0x1f, R5 ;  /* 0x0000001fff047819 */ /* 0x000fc80000011405 */
[----:B------:R-:W-:-:S04]  /*82c0*/  LEA.HI R4, R4, R5, RZ, 0x2 ;  /* 0x0000000504047211 */ /* 0x000fc800078f10ff */
[----:B------:R-:W-:-:S05]  /*82d0*/  SHF.R.S32.HI R4, RZ, 0x2, R4 ;  /* 0x00000002ff047819 */ /* 0x000fca0000011404 */
[----:B------:R-:W-:-:S05]  /*82e0*/  VIADD R4, R4, 0x60 ;  /* 0x0000006004047836 */ /* 0x000fca0000000000 */
[----:B------:R-:W-:-:S13]  /*82f0*/  ISETP.GE.AND P0, PT, R4, R14, PT ;  /* 0x0000000e0400720c */ /* 0x000fda0003f06270 */
[----:B------:R-:W-:Y:S05]  /*8300*/  @P0 BRA `(.L_x_1682) ;  /* 0x0000001c00340947 */ /* 0x000fea0003800000 */
[----:B------:R-:W2:Y:S01]  /*8310*/  LDL R4, [R1+0x18] ;  /* 0x0000180001047983 */ /* 0x000ea20000100800 */
[----:B------:R-:W0:Y:S01]  /*8320*/  LDC R5, c[0x0][0x3f4] ;  /* 0x0000fd00ff057b82 */ /* 0x000e220000000800 */
[----:B------:R-:W-:Y:S01]  /*8330*/  BSSY B1, `(.L_x_1683) ;  /* 0x0000032000017945 */ /* 0x000fe20003800000 */
[-C--:B0-----:R-:W-:Y:S02]  /*8340*/  ISETP.GE.AND P0, PT, R152, R5.reuse, PT ;  /* 0x000000059800720c */ /* 0x081fe40003f06270 */
[----:B--2---:R-:W-:-:S11]  /*8350*/  ISETP.GE.AND P1, PT, R4, R5, PT ;  /* 0x000000050400720c */ /* 0x004fd60003f26270 */
[----:B------:R-:W-:Y:S05]  /*8360*/  @P0 BRA `(.L_x_1684) ;  /* 0x0000000000b80947 */ /* 0x000fea0003800000 */
[----:B------:R-:W0:Y:S01]  /*8370*/  LDS.128 R4, [R3+0xb400] ;  /* 0x00b4000003047984 */ /* 0x000e220000000c00 */
[----:B------:R-:W-:Y:S02]  /*8380*/  SHF.R.U64 R25, R12, 0x10, R13 ;  /* 0x000000100c197819 */ /* 0x000fe4000000120d */
[--C-:B------:R-:W-:Y:S02]  /*8390*/  SHF.R.U64 R12, R20, 0x10, R21.reuse ;  /* 0x00000010140c7819 */ /* 0x100fe40000001215 */
[----:B------:R-:W-:Y:S02]  /*83a0*/  SHF.R.U32.HI R21, RZ, 0x10, R21 ;  /* 0x00000010ff157819 */ /* 0x000fe40000011615 */
[----:B------:R-:W-:Y:S02]  /*83b0*/  SHF.R.U32.HI R14, RZ, 0x10, R13 ;  /* 0x00000010ff0e7819 */ /* 0x000fe4000001160d */
[----:B------:R-:W-:Y:S02]  /*83c0*/  PRMT R36, R36, 0x5410, R21 ;  /* 0x0000541024247816 */ /* 0x000fe40000000015 */
[----:B------:R-:W-:-:S02]  /*83d0*/  PRMT R41, R41, 0x5410, R14 ;  /* 0x0000541029297816 */ /* 0x000fc4000000000e */
[----:B------:R-:W-:Y:S01]  /*83e0*/  PRMT R37, R37, 0x5410, R12 ;  /* 0x0000541025257816 */ /* 0x000fe2000000000c */
[----:B------:R-:W-:Y:S01]  /*83f0*/  IMAD.U32 R24, R36, 0x10000, RZ ;  /* 0x0001000024187824 */ /* 0x000fe200078e00ff */
[----:B------:R-:W-:Y:S01]  /*8400*/  PRMT R38, R38, 0x5410, R25 ;  /* 0x0000541026267816 */ /* 0x000fe20000000019 */
[C---:B------:R-:W-:Y:S01]  /*8410*/  IMAD.U32 R21, R41.reuse, 0x10000, RZ ;  /* 0x0001000029157824 */ /* 0x040fe200078e00ff */
[----:B------:R-:W-:Y:S02]  /*8420*/  LOP3.LUT R25, R36, 0xffff0000, RZ, 0xc0, !PT ;  /* 0xffff000024197812 */ /* 0x000fe400078ec0ff */
[----:B------:R-:W-:Y:S02]  /*8430*/  LOP3.LUT R41, R41, 0xffff0000, RZ, 0xc0, !PT ;  /* 0xffff000029297812 */ /* 0x000fe400078ec0ff */
[C---:B0-----:R-:W-:Y:S01]  /*8440*/  LOP3.LUT R13, R6.reuse, 0xffff0000, RZ, 0xc0, !PT ;  /* 0xffff0000060d7812 */ /* 0x041fe200078ec0ff */
[----:B------:R-:W-:Y:S01]  /*8450*/  IMAD.U32 R12, R6, 0x10000, RZ ;  /* 0x00010000060c7824 */ /* 0x000fe200078e00ff */
[C---:B------:R-:W-:Y:S01]  /*8460*/  LOP3.LUT R20, R7.reuse, 0xffff0000, RZ, 0xc0, !PT ;  /* 0xffff000007147812 */ /* 0x040fe200078ec0ff */
[----:B------:R-:W-:-:S02]  /*8470*/  IMAD.U32 R14, R7, 0x10000, RZ ;  /* 0x00010000070e7824 */ /* 0x000fc400078e00ff */
[CC--:B------:R-:W-:Y:S01]  /*8480*/  FMUL.FTZ R27, R13.reuse, R24.reuse ;  /* 0x000000180d1b7220 */ /* 0x0c0fe20000410000 */
[-C--:B------:R-:W-:Y:S01]  /*8490*/  FMUL.FTZ R13, R13, R21.reuse ;  /* 0x000000150d0d7220 */ /* 0x080fe20000410000 */
[C---:B------:R-:W-:Y:S01]  /*84a0*/  IMAD.U32 R6, R4.reuse, 0x10000, RZ ;  /* 0x0001000004067824 */ /* 0x040fe200078e00ff */
[----:B------:R-:W-:Y:S01]  /*84b0*/  LOP3.LUT R4, R4, 0xffff0000, RZ, 0xc0, !PT ;  /* 0xffff000004047812 */ /* 0x000fe200078ec0ff */
[C---:B------:R-:W-:Y:S02]  /*84c0*/  IMAD.U32 R7, R5.reuse, 0x10000, RZ ;  /* 0x0001000005077824 */ /* 0x040fe400078e00ff */
[C---:B------:R-:W-:Y:S01]  /*84d0*/  FFMA.FTZ R29, R12.reuse, R24, R13 ;  /* 0x000000180c1d7223 */ /* 0x040fe2000001000d */
[----:B------:R-:W-:Y:S01]  /*84e0*/  FFMA.FTZ R26, R12, R21, -R27 ;  /* 0x000000150c1a7223 */ /* 0x000fe2000001081b */
[----:B------:R-:W-:Y:S01]  /*84f0*/  IMAD.U32 R13, R38, 0x10000, RZ ;  /* 0x00010000260d7824 */ /* 0x000fe200078e00ff */
[----:B------:R-:W-:Y:S01]  /*8500*/  LOP3.LUT R5, R5, 0xffff0000, RZ, 0xc0, !PT ;  /* 0xffff000005057812 */ /* 0x000fe200078ec0ff */
[C---:B------:R-:W-:Y:S01]  /*8510*/  FMUL.FTZ R35, R20.reuse, R25 ;  /* 0x0000001914237220 */ /* 0x040fe20000410000 */
[-C--:B------:R-:W-:Y:S01]  /*8520*/  FMUL.FTZ R27, R20, R41.reuse ;  /* 0x00000029141b7220 */ /* 0x080fe20000410000 */
[C---:B------:R-:W-:Y:S01]  /*8530*/  LOP3.LUT R12, R37.reuse, 0xffff0000, RZ, 0xc0, !PT ;  /* 0xffff0000250c7812 */ /* 0x040fe200078ec0ff */
[----:B------:R-:W-:Y:S01]  /*8540*/  IMAD.U32 R21, R37, 0x10000, RZ ;  /* 0x0001000025157824 */ /* 0x000fe200078e00ff */
[----:B------:R-:W-:Y:S01]  /*8550*/  LOP3.LUT R38, R38, 0xffff0000, RZ, 0xc0, !PT ;  /* 0xffff000026267812 */ /* 0x000fe200078ec0ff */
[C---:B------:R-:W-:Y:S01]  /*8560*/  FFMA.FTZ R35, R14.reuse, R41, -R35 ;  /* 0x000000290e237223 */ /* 0x040fe20000010823 */
[----:B------:R-:W-:Y:S01]  /*8570*/  FFMA.FTZ R24, R14, R25, R27 ;  /* 0x000000190e187223 */ /* 0x000fe2000001001b */
[C---:B------:R-:W-:Y:S01]  /*8580*/  FMUL.FTZ R25, R4.reuse, R21 ;  /* 0x0000001504197220 */ /* 0x040fe20000410000 */
[-C--:B------:R-:W-:Y:S01]  /*8590*/  FMUL.FTZ R14, R4, R13.reuse ;  /* 0x0000000d040e7220 */ /* 0x080fe20000410000 */
        /* <DEDUP_REMOVED lines=11> */
.L_x_1684:
[----:B------:R-:W-:Y:S05]  /*8650*/  BSYNC B1 ;  /* 0x0000000000017941 */ /* 0x000fea0003800000 */
.L_x_1683:
[----:B------:R-:W-:Y:S05]  /*8660*/  @P1 BRA `(.L_x_1682) ;  /* 0x00000018005c1947 */ /* 0x000fea0003800000 */
[----:B0-----:R-:W0:Y:S01]  /*8670*/  LDS.128 R4, [R0+0x3000] ;  /* 0x0030000000047984 */ /* 0x001e220000000c00 */
[----:B------:R-:W-:Y:S02]  /*8680*/  SHF.R.U64 R3, R8, 0x10, R9 ;  /* 0x0000001008037819 */ /* 0x000fe40000001209 */
[--C-:B------:R-:W-:Y:S02]  /*8690*/  SHF.R.U64 R8, R10, 0x10, R11.reuse ;  /* 0x000000100a087819 */ /* 0x100fe4000000120b */
[----:B------:R-:W-:Y:S02]  /*86a0*/  SHF.R.U32.HI R10, RZ, 0x10, R11 ;  /* 0x00000010ff0a7819 */ /* 0x000fe4000001160b */
[----:B------:R-:W-:Y:S02]  /*86b0*/  SHF.R.U32.HI R12, RZ, 0x10, R9 ;  /* 0x00000010ff0c7819 */ /* 0x000fe40000011609 */
[----:B------:R-:W-:Y:S02]  /*86c0*/  PRMT R31, R31, 0x5410, R10 ;  /* 0x000054101f1f7816 */ /* 0x000fe4000000000a */
[----:B------:R-:W-:-:S02]  /*86d0*/  PRMT R33, R33, 0x5410, R12 ;  /* 0x0000541021217816 */ /* 0x000fc4000000000c */
[----:B------:R-:W-:Y:S01]  /*86e0*/  PRMT R15, R15, 0x5410, R8 ;  /* 0x000054100f0f7816 */ /* 0x000fe20000000008 */
[C---:B------:R-:W-:Y:S01]  /*86f0*/  IMAD.U32 R12, R31.reuse, 0x10000, RZ ;  /* 0x000100001f0c7824 */ /* 0x040fe200078e00ff */
[----:B------:R-:W-:Y:S01]  /*8700*/  LOP3.LUT R31, R31, 0xffff0000, RZ, 0xc0, !PT ;  /* 0xffff00001f1f7812 */ /* 0x000fe200078ec0ff */
[C---:B------:R-:W-:Y:S01]  /*8710*/  IMAD.U32 R11, R33.reuse, 0x10000, RZ ;  /* 0x00010000210b7824 */ /* 0x040fe200078e00ff */
[----:B------:R-:W-:Y:S02]  /*8720*/  LOP3.LUT R33, R33, 0xffff0000, RZ, 0xc0, !PT ;  /* 0xffff000021217812 */ /* 0x000fe400078ec0ff */
[----:B------:R-:W-:Y:S02]  /*8730*/  PRMT R32, R32, 0x5410, R3 ;  /* 0x0000541020207816 */ /* 0x000fe40000000003 */
[C---:B0-----:R-:W-:Y:S01]  /*8740*/  LOP3.LUT R9, R6.reuse, 0xffff0000, RZ, 0xc0, !PT ;  /* 0xffff000006097812 */ /* 0x041fe200078ec0ff */
[C---:B------:R-:W-:Y:S01]  /*8750*/  IMAD.U32 R10, R7.reuse, 0x10000, RZ ;  /* 0x00010000070a7824 */ /* 0x040fe200078e00ff */
[----:B------:R-:W-:Y:S01]  /*8760*/  LOP3.LUT R7, R7, 0xffff0000, RZ, 0xc0, !PT ;  /* 0xffff000007077812 */ /* 0x000fe200078ec0ff */
[----:B------:R-:W-:-:S02]  /*8770*/  IMAD.U32 R8, R6, 0x10000, RZ ;  /* 0x0001000006087824 */ /* 0x000fc400078e00ff */
[CC--:B------:R-:W-:Y:S01]  /*8780*/  FMUL.FTZ R13, R9.reuse, R12.reuse ;  /* 0x0000000c090d7220 */ /* 0x0c0fe20000410000 */
[----:B------:R-:W-:Y:S01]  /*8790*/  FMUL.FTZ R9, R9, R11 ;  /* 0x0000000b09097220 */ /* 0x000fe20000410000 */
[C---:B------:R-:W-:Y:S01]  /*87a0*/  FMUL.FTZ R21, R7.reuse, R31 ;  /* 0x0000001f07157220 */ /* 0x040fe20000410000 */
[----:B------:R-:W-:Y:S02]  /*87b0*/  IMAD.U32 R3, R4, 0x10000, RZ ;  /* 0x0001000004037824 */ /* 0x000fe400078e00ff */
[C---:B------:R-:W-:Y:S01]  /*87c0*/  FFMA.FTZ R13, R8.reuse, R11, -R13 ;  /* 0x0000000b080d7223 */ /* 0x040fe2000001080d */
[----:B------:R-:W-:Y:S01]  /*87d0*/  FFMA.FTZ R14, R8, R12, R9 ;  /* 0x0000000c080e7223 */ /* 0x000fe20000010009 */
[-C--:B------:R-:W-:Y:S01]  /*87e0*/  FMUL.FTZ R9, R7, R33.reuse ;  /* 0x0000002107097220 */ /* 0x080fe20000410000 */
[----:B------:R-:W-:Y:S01]  /*87f0*/  IMAD.U32 R6, R5, 0x10000, RZ ;  /* 0x0001000005067824 */ /* 0x000fe200078e00ff */
[----:B------:R-:W-:Y:S01]  /*8800*/  LOP3.LUT R4, R4, 0xffff0000, RZ, 0xc0, !PT ;  /* 0xffff000004047812 */ /* 0x000fe200078ec0ff */
[----:B------:R-:W-:Y:S01]  /*8810*/  IMAD.U32 R8, R15, 0x10000, RZ ;  /* 0x000100000f087824 */ /* 0x000fe200078e00ff */
[----:B------:R-:W-:Y:S01]  /*8820*/  LOP3.LUT R5, R5, 0xffff0000, RZ, 0xc0, !PT ;  /* 0xffff000005057812 */ /* 0x000fe200078ec0ff */
[----:B------:R-:W-:Y:S01]  /*8830*/  IMAD.U32 R7, R32, 0x10000, RZ ;  /* 0x0001000020077824 */ /* 0x000fe200078e00ff */
[----:B------:R-:W-:Y:S01]  /*8840*/  LOP3.LUT R15, R15, 0xffff0000, RZ, 0xc0, !PT ;  /* 0xffff00000f0f7812 */ /* 0x000fe200078ec0ff */
[----:B------:R-:W-:Y:S01]  /*8850*/  FFMA.FTZ R21, R10, R33, -R21 ;  /* 0x000000210a157223 */ /* 0x000fe20000010815 */
[----:B------:R-:W-:Y:S01]  /*8860*/  LOP3.LUT R32, R32, 0xffff0000, RZ, 0xc0, !PT ;  /* 0xffff000020207812 */ /* 0x000fe200078ec0ff */
        /* <DEDUP_REMOVED lines=13> */
[----:B------:R1:W-:Y:S01]  /*8940*/  STS.128 [R0+0x3000], R4 ;  /* 0x0030000400007388 */ /* 0x0003e20000000c00 */
[----:B------:R-:W-:Y:S05]  /*8950*/  BRA `(.L_x_1682) ;  /* 0x0000001400a07947 */ /* 0x000fea0003800000 */
.L_x_1669:
[----:B------:R-:W1:Y:S01]  /*8960*/  S2R R0, SR_TID.X ;  /* 0x0000000000007919 */ /* 0x000e620000002100 */
[----:B------:R-:W2:Y:S01]  /*8970*/  LDC R32, c[0x0][0x448] ;  /* 0x00011200ff207b82 */ /* 0x000ea20000000800 */
[----:B------:R-:W-:Y:S01]  /*8980*/  ULDC.64 UR4, c[0x0][0x3f8] ;  /* 0x0000fe0000047ab9 */ /* 0x000fe20000000a00 */
[----:B------:R-:W-:Y:S01]  /*8990*/  ULDC.64 UR6, c[0x0][0x408] ;  /* 0x0001020000067ab9 */ /* 0x000fe20000000a00 */
[----:B------:R-:W-:Y:S02]  /*89a0*/  IMAD.MOV.U32 R4, RZ, RZ, R26 ;  /* 0x000000ffff047224 */ /* 0x000fe400078e001a */
[----:B------:R-:W-:Y:S02]  /*89b0*/  IMAD.MOV.U32 R6, RZ, RZ, R24 ;  /* 0x000000ffff067224 */ /* 0x000fe400078e0018 */
[----:B------:R-:W-:Y:S01]  /*89c0*/  IMAD.MOV.U32 R7, RZ, RZ, R31 ;  /* 0x000000ffff077224 */ /* 0x000fe200078e001f */
[----:B--2---:R-:W-:Y:S01]  /*89d0*/  ISETP.NE.AND P0, PT, R32, 0x1, PT ;  /* 0x000000012000780c */ /* 0x004fe20003f05270 */
[----:B-1----:R-:W-:-:S05]  /*89e0*/  VIADD R0, R0, 0xffffff80 ;  /* 0xffffff8000007836 */ /* 0x002fca0000000000 */
[----:B------:R-:W-:-:S07]  /*89f0*/  SHF.R.S32.HI R3, RZ, 0x1f, R0 ;  /* 0x0000001fff037819 */ /* 0x000fce0000011400 */
[----:B------:R-:W1:Y:S01]  /*8a00*/  @P0 LDC R5, c[0x0][0x450] ;  /* 0x00011400ff050b82 */ /* 0x000e620000000800 */
[----:B------:R-:W-:-:S04]  /*8a10*/  LEA.HI R3, R3, R0, RZ, 0x2 ;  /* 0x0000000003037211 */ /* 0x000fc800078f10ff */
[----:B------:R-:W-:-:S05]  /*8a20*/  LOP3.LUT R3, R3, 0xfffffffc, RZ, 0xc0, !PT ;  /* 0xfffffffc03037812 */ /* 0x000fca00078ec0ff */
[----:B------:R-:W-:Y:S02]  /*8a30*/  IMAD.IADD R3, R0, 0x1, -R3 ;  /* 0x0000000100037824 */ /* 0x000fe400078e0a03 */
[----:B------:R-:W2:Y:S02]  /*8a40*/  @P0 LDC R0, c[0x0][0x44c] ;  /* 0x00011300ff000b82 */ /* 0x000ea40000000800 */
[----:B------:R-:W-:-:S04]  /*8a50*/  IMAD R3, R3, 0x60, R41 ;  /* 0x0000006003037824 */ /* 0x000fc800078e0229 */
[----:B--2---:R-:W-:-:S05]  /*8a60*/  @P0 IMAD.HI.U32 R0, R3, R0, RZ ;  /* 0x0000000003000227 */ /* 0x004fca00078e00ff */
[----:B-1----:R-:W-:Y:S01]  /*8a70*/  @P0 SHF.R.U32.HI R3, RZ, R5, R0 ;  /* 0x00000005ff030219 */ /* 0x002fe20000011600 */
[----:B------:R-:W-:-:S03]  /*8a80*/  IMAD.MOV.U32 R5, RZ, RZ, R29 ;  /* 0x000000ffff057224 */ /* 0x000fc600078e001d */
[----:B------:R-:W-:Y:S01]  /*8a90*/  SHF.R.S32.HI R0, RZ, 0x1f, R3 ;  /* 0x0000001fff007819 */ /* 0x000fe20000011403 */
[----:B------:R-:W-:-:S04]  /*8aa0*/  IMAD.WIDE.U32 R4, R3, UR4, R4 ;  /* 0x0000000403047c25 */ /* 0x000fc8000f8e0004 */
[C---:B------:R-:W-:Y:S02]  /*8ab0*/  IMAD R8, R0.reuse, UR4, RZ ;  /* 0x0000000400087c24 */ /* 0x040fe4000f8e02ff */
[----:B------:R-:W-:Y:S02]  /*8ac0*/  IMAD R0, R0, UR6, RZ ;  /* 0x0000000600007c24 */ /* 0x000fe4000f8e02ff */
[C---:B------:R-:W-:Y:S01]  /*8ad0*/  IMAD R9, R3.reuse, UR5, R8 ;  /* 0x0000000503097c24 */ /* 0x040fe2000f8e0208 */
[----:B------:R-:W-:Y:S01]  /*8ae0*/  ULDC.64 UR4, c[0x0][0x3e8] ;  /* 0x0000fa0000047ab9 */ /* 0x000fe20000000a00 */
[C---:B------:R-:W-:Y:S01]  /*8af0*/  IMAD.WIDE.U32 R6, R3.reuse, UR6, R6 ;  /* 0x0000000603067c25 */ /* 0x040fe2000f8e0006 */
[----:B------:R-:W-:Y:S01]  /*8b00*/  LEA R25, P0, R4, UR4, 0x1 ;  /* 0x0000000404197c11 */ /* 0x000fe2000f8008ff */
[----:B------:R-:W-:Y:S02]  /*8b10*/  UMOV UR4, 0xffffffff ;  /* 0xffffffff00047882 */ /* 0x000fe40000000000 */
[----:B------:R-:W-:Y:S01]  /*8b20*/  IMAD R3, R3, UR7, R0 ;  /* 0x0000000703037c24 */ /* 0x000fe2000f8e0200 */
[----:B------:R-:W-:Y:S01]  /*8b30*/  ULDC.64 UR6, c[0x0][0x400] ;  /* 0x0001000000067ab9 */ /* 0x000fe20000000a00 */
[----:B------:R-:W-:Y:S01]  /*8b40*/  IMAD.IADD R5, R5, 0x1, R9 ;  /* 0x0000000105057824 */ /* 0x000fe200078e0209 */
[----:B------:R-:W-:Y:S01]  /*8b50*/  LEA R27, P1, R6, UR6, 0x1 ;  /* 0x00000006061b7c11 */ /* 0x000fe2000f8208ff */
[----:B------:R-:W-:-:S03]  /*8b60*/  IMAD.IADD R3, R7, 0x1, R3 ;  /* 0x0000000107037824 */ /* 0x000fc600078e0203 */
[----:B------:R-:W-:Y:S02]  /*8b70*/  LEA.HI.X R26, R4, UR5, R5, 0x1, P0 ;  /* 0x00000005041a7c11 */ /* 0x000fe400080f0c05 */
[----:B------:R-:W-:Y:S01]  /*8b80*/  LEA.HI.X R24, R6, UR7, R3, 0x1, P1 ;  /* 0x0000000706187c11 */ /* 0x000fe200088f0c03 */
[----:B------:R-:W-:Y:S06]  /*8b90*/  BRA.DIV UR4, `(.L_x_1685) ;  /* 0x000001a6041c7947 */ /* 0x000fec000b800000 */
[----:B------:R-:W2:Y:S01]  /*8ba0*/  LDL R6, [R1] ;  /* 0x0000000001067983 */ /* 0x000ea20000100800 */
[----:B------:R-:W1:Y:S03]  /*8bb0*/  LDC R35, c[0x0][0x3f4] ;  /* 0x0000fd00ff237b82 */ /* 0x000e660000000800 */
[----:B------:R-:W3:Y:S04]  /*8bc0*/  SHFL.IDX PT, R3, R25, RZ, 0x1c1f ;  /* 0x001c1fff19037589 */ /* 0x000ee800000e0000 */
[----:B------:R-:W4:Y:S04]  /*8bd0*/  SHFL.IDX PT, R0, R26, RZ, 0x1c1f ;  /* 0x001c1fff1a007589 */ /* 0x000f2800000e0000 */
[----:B0-----:R-:W0:Y:S04]  /*8be0*/  SHFL.IDX PT, R14, R27, RZ, 0x1c1f ;  /* 0x001c1fff1b0e7589 */ /* 0x001e2800000e0000 */
[----:B------:R-:W5:Y:S01]  /*8bf0*/  SHFL.IDX PT, R4, R24, RZ, 0x1c1f ;  /* 0x001c1fff18047589 */ /* 0x000f6200000e0000 */
[----:B-1----:R-:W-:Y:S01]  /*8c00*/  ISETP.GE.AND P0, PT, R16, R35, PT ;  /* 0x000000231000720c */ /* 0x002fe20003f06270 */
[----:B--2---:R-:W-:-:S05]  /*8c10*/  IMAD R32, R6, R32, RZ ;  /* 0x0000002006207224 */ /* 0x004fca00078e02ff */
[----:B------:R-:W-:-:S13]  /*8c20*/  ISETP.GE.OR P1, PT, R41, R32, P0 ;  /* 0x000000202900720c */ /* 0x000fda0000726670 */
[C---:B------:R-:W-:Y:S01]  /*8c30*/  @!P1 IMAD.SHL.U32 R5, R16.reuse, 0x2, RZ ;  /* 0x0000000210059824 */ /* 0x040fe200078e00ff */
[----:B------:R-:W-:-:S04]  /*8c40*/  @!P1 SHF.L.U64.HI R21, R16, 0x1, R17 ;  /* 0x0000000110159819 */ /* 0x000fc80000010211 */
[----:B---3--:R-:W-:-:S05]  /*8c50*/  @!P1 IADD3 R6, P2, R3, R5, RZ ;  /* 0x0000000503069210 */ /* 0x008fca0007f5e0ff */
[----:B----4-:R-:W-:-:S05]  /*8c60*/  @!P1 IMAD.X R7, R0, 0x1, R21, P2 ;  /* 0x0000000100079824 */ /* 0x010fca00010e0615 */
[----:B------:R-:W2:Y:S01]  /*8c70*/  @!P1 LD.E.128 R8, desc[UR42][R6.64] ;  /* 0x0000002a06089980 */ /* 0x000ea2000c101d00 */
[----:B0-----:R-:W-:-:S05]  /*8c80*/  @!P1 IADD3 R14, P2, R14, R5, RZ ;  /* 0x000000050e0e9210 */ /* 0x001fca0007f5e0ff */
[----:B-----5:R-:W-:-:S04]  /*8c90*/  @!P1 IMAD.X R3, R4, 0x1, R21, P2 ;  /* 0x0000000104039824 */ /* 0x020fc800010e0615 */
[----:B------:R-:W-:-:S05]  /*8ca0*/  @!P1 IMAD.MOV.U32 R15, RZ, RZ, R3 ;  /* 0x000000ffff0f9224 */ /* 0x000fca00078e0003 */
[----:B------:R0:W3:Y:S01]  /*8cb0*/  @!P1 LD.E.128 R4, desc[UR42][R14.64] ;  /* 0x0000002a0e049980 */ /* 0x0000e2000c101d00 */
[----:B------:R-:W-:Y:S02]  /*8cc0*/  CS2R R36, SRZ ;  /* 0x0000000000247805 */ /* 0x000fe4000001ff00 */
[----:B------:R-:W-:Y:S02]  /*8cd0*/  CS2R R38, SRZ ;  /* 0x0000000000267805 */ /* 0x000fe4000001ff00 */
[----:B------:R-:W-:Y:S01]  /*8ce0*/  CS2R R28, SRZ ;  /* 0x00000000001c7805 */ /* 0x000fe2000001ff00 */
[----:B------:R-:W1:Y:S01]  /*8cf0*/  SHFL.IDX PT, R24, R24, 0x1, 0x1c1f ;  /* 0x003c1f0018187f89 */ /* 0x000e6200000e0000 */
[----:B------:R-:W-:-:S03]  /*8d00*/  CS2R R20, SRZ ;  /* 0x0000000000147805 */ /* 0x000fc6000001ff00 */
[----:B0-----:R0:W4:Y:S01]  /*8d10*/  SHFL.IDX PT, R14, R27, 0x1, 0x1c1f ;  /* 0x003c1f001b0e7f89 */ /* 0x00112200000e0000 */
[----:B--2---:R-:W-:Y:S02]  /*8d20*/  @!P1 IMAD.MOV.U32 R36, RZ, RZ, R8 ;  /* 0x000000ffff249224 */ /* 0x004fe400078e0008 */
[----:B------:R-:W-:Y:S02]  /*8d30*/  @!P1 IMAD.MOV.U32 R37, RZ, RZ, R9 ;  /* 0x000000ffff259224 */ /* 0x000fe400078e0009 */
[----:B------:R-:W-:Y:S02]  /*8d40*/  IMAD.MOV.U32 R0, RZ, RZ, R36 ;  /* 0x000000ffff007224 */ /* 0x000fe400078e0024 */
[----:B------:R-:W-:Y:S02]  /*8d50*/  IMAD.MOV.U32 R3, RZ, RZ, R37 ;  /* 0x000000ffff037224 */ /* 0x000fe400078e0025 */
[----:B------:R-:W-:Y:S01]  /*8d60*/  @!P1 IMAD.MOV.U32 R38, RZ, RZ, R10 ;  /* 0x000000ffff269224 */ /* 0x000fe200078e000a */
[----:B------:R-:W-:Y:S01]  /*8d70*/  PRMT R48, R0, 0x7610, R48 ;  /* 0x0000761000307816 */ /* 0x000fe20000000030 */
[----:B------:R-:W-:Y:S01]  /*8d80*/  @!P1 IMAD.MOV.U32 R39, RZ, RZ, R11 ;  /* 0x000000ffff279224 */ /* 0x000fe200078e000b */
[----:B------:R-:W-:Y:S01]  /*8d90*/  PRMT R34, R34, 0x5410, R3 ;  /* 0x0000541022227816 */ /* 0x000fe20000000003 */
[----:B------:R0:W2:Y:S01]  /*8da0*/  SHFL.IDX PT, R0, R26, 0x1, 0x1c1f ;  /* 0x003c1f001a007f89 */ /* 0x0000a200000e0000 */
[----:B------:R-:W-:-:S02]  /*8db0*/  IMAD.MOV.U32 R8, RZ, RZ, R38 ;  /* 0x000000ffff087224 */ /* 0x000fc400078e0026 */
[----:B---3--:R-:W-:Y:S01]  /*8dc0*/  @!P1 IMAD.MOV.U32 R28, RZ, RZ, R4 ;  /* 0x000000ffff1c9224 */ /* 0x008fe200078e0004 */
[----:B------:R0:W3:Y:S01]  /*8dd0*/  SHFL.IDX PT, R3, R25, 0x1, 0x1c1f ;  /* 0x003c1f0019037f89 */ /* 0x0000e200000e0000 */
[----:B------:R-:W-:Y:S01]  /*8de0*/  @!P1 IMAD.MOV.U32 R29, RZ, RZ, R5 ;  /* 0x000000ffff1d9224 */ /* 0x000fe200078e0005 */
[----:B------:R-:W-:Y:S01]  /*8df0*/  MOV R9, R39 ;  /* 0x0000002700097202 */ /* 0x000fe20000000f00 */
[----:B------:R-:W-:Y:S01]  /*8e00*/  @!P1 IMAD.MOV.U32 R20, RZ, RZ, R6 ;  /* 0x000000ffff149224 */ /* 0x000fe200078e0006 */
[----:B------:R-:W-:Y:S01]  /*8e10*/  PRMT R31, R8, 0x7610, R31 ;  /* 0x00007610081f7816 */ /* 0x000fe2000000001f */
[----:B------:R-:W-:Y:S01]  /*8e20*/  @!P1 IMAD.MOV.U32 R21, RZ, RZ, R7 ;  /* 0x000000ffff159224 */ /* 0x000fe200078e0007 */
[----:B------:R-:W-:Y:S01]  /*8e30*/  PRMT R34, R9, 0x7610, R34 ;  /* 0x0000761009227816 */ /* 0x000fe20000000022 */
[----:B------:R-:W-:Y:S02]  /*8e40*/  IMAD.MOV.U32 R4, RZ, RZ, R28 ;  /* 0x000000ffff047224 */ /* 0x000fe400078e001c */
[----:B------:R-:W-:-:S02]  /*8e50*/  IMAD.MOV.U32 R5, RZ, RZ, R29 ;  /* 0x000000ffff057224 */ /* 0x000fc400078e001d */
[----:B------:R-:W-:Y:S01]  /*8e60*/  IMAD.MOV.U32 R6, RZ, RZ, R20 ;  /* 0x000000ffff067224 */ /* 0x000fe200078e0014 */
[----:B------:R-:W-:Y:S01]  /*8e70*/  PRMT R50, R4, 0x7610, R50 ;  /* 0x0000761004327816 */ /* 0x000fe20000000032 */
[----:B------:R-:W-:Y:S01]  /*8e80*/  IMAD.MOV.U32 R7, RZ, RZ, R21 ;  /* 0x000000ffff077224 */ /* 0x000fe200078e0015 */
[----:B------:R-:W-:Y:S02]  /*8e90*/  PRMT R54, R5, 0x7610, R54 ;  /* 0x0000761005367816 */ /* 0x000fe40000000036 */
[----:B------:R-:W-:Y:S02]  /*8ea0*/  CS2R R4, SRZ ;  /* 0x0000000000047805 */ /* 0x000fe4000001ff00 */
[----:B------:R-:W-:Y:S02]  /*8eb0*/  PRMT R31, R31, 0x5410, R6 ;  /* 0x000054101f1f7816 */ /* 0x000fe40000000006 */
[----:B012-4-:R-:W-:-:S07]  /*8ec0*/  PRMT R55, R7, 0x7610, R55 ;  /* 0x0000761007377816 */ /* 0x017fce0000000037 */
.L_x_1975:
[----:B------:R-:W-:Y:S01]  /*8ed0*/  VIADD R41, R41, 0x60 ;  /* 0x0000006029297836 */ /* 0x000fe20000000000 */
[----:B------:R-:W-:Y:S01]  /*8ee0*/  BSSY B1, `(.L_x_1686) ;  /* 0x0000012000017945 */ /* 0x000fe20003800000 */
[----:B------:R-:W-:Y:S02]  /*8ef0*/  CS2R R6, SRZ ;  /* 0x0000000000067805 */ /* 0x000fe4000001ff00 */
[----:B------:R-:W-:Y:S02]  /*8f00*/  CS2R R8, SRZ ;  /* 0x0000000000087805 */ /* 0x000fe4000001ff00 */
[----:B------:R-:W-:Y:S02]  /*8f10*/  CS2R R10, SRZ ;  /* 0x00000000000a7805 */ /* 0x000fe4000001ff00 */
[----:B------:R-:W-:-:S13]  /*8f20*/  ISETP.GE.AND P1, PT, R41, R32, PT ;  /* 0x000000202900720c */ /* 0x000fda0003f26270 */
[----:B------:R-:W-:Y:S05]  /*8f30*/  @P1 BRA `(.L_x_1687) ;  /* 0x0000000000301947 */ /* 0x000fea0003800000 */
[----:B------:R-:W-:Y:S02]  /*8f40*/  CS2R R6, SRZ ;  /* 0x0000000000067805 */ /* 0x000fe4000001ff00 */
[----:B------:R-:W-:Y:S02]  /*8f50*/  CS2R R8, SRZ ;  /* 0x0000000000087805 */ /* 0x000fe4000001ff00 */
[----:B------:R-:W-:Y:S01]  /*8f60*/  CS2R R10, SRZ ;  /* 0x00000000000a7805 */ /* 0x000fe2000001ff00 */
[----:B------:R-:W-:Y:S06]  /*8f70*/  @P0 BRA `(.L_x_1687) ;  /* 0x0000000000200947 */ /* 0x000fec0003800000 */
[C---:B------:R-:W-:Y:S01]  /*8f80*/  IMAD.SHL.U32 R4, R16.reuse, 0x2, RZ ;  /* 0x0000000210047824 */ /* 0x040fe200078e00ff */
[----:B------:R-:W-:-:S04]  /*8f90*/  SHF.L.U64.HI R5, R16, 0x1, R17 ;  /* 0x0000000110057819 */ /* 0x000fc80000010211 */
[-C--:B---3--:R-:W-:Y:S02]  /*8fa0*/  IADD3 R8, P1, R3, R4.reuse, RZ ;  /* 0x0000000403087210 */ /* 0x088fe40007f3e0ff */
[----:B------:R-:W-:-:S03]  /*8fb0*/  IADD3 R4, P2, R14, R4, RZ ;  /* 0x000000040e047210 */ /* 0x000fc60007f5e0ff */
[--C-:B------:R-:W-:Y:S02]  /*8fc0*/  IMAD.X R9, R0, 0x1, R5.reuse, P1 ;  /* 0x0000000100097824 */ /* 0x100fe400008e0605 */
[----:B------:R-:W-:-:S04]  /*8fd0*/  IMAD.X R5, R24, 0x1, R5, P2 ;  /* 0x0000000118057824 */ /* 0x000fc800010e0605 */
[----:B------:R-:W5:Y:S04]  /*8fe0*/  LD.E.128 R8, desc[UR42][R8.64] ;  /* 0x0000002a08087980 */ /* 0x000f68000c101d00 */
[----:B------:R-:W5:Y:S02]  /*8ff0*/  LD.E.128 R4, desc[UR42][R4.64] ;  /* 0x0000002a04047980 */ /* 0x000f64000c101d00 */
.L_x_1687:
[----:B------:R-:W-:Y:S05]  /*9000*/  BSYNC B1 ;  /* 0x0000000000017941 */ /* 0x000fea0003800000 */
.L_x_1686:
[----:B------:R-:W-:Y:S01]  /*9010*/  ULEA.HI UR4, UR36, UR36, URZ, 0x1 ;  /* 0x0000002424047291 */ /* 0x000fe2000f8f083f */
[----:B------:R-:W0:Y:S01]  /*9020*/  S2R R0, SR_TID.X ;  /* 0x0000000000007919 */ /* 0x000e220000002100 */
[----:B------:R-:W-:Y:S01]  /*9030*/  IMAD R32, R33, -0xc0, R32 ;  /* 0xffffff4021207824 */ /* 0x000fe200078e0220 */
[----:B------:R-:W-:Y:S01]  /*9040*/  BSSY B1, `(.L_x_1688) ;  /* 0x0000020000017945 */ /* 0x000fe20003800000 */
[----:B------:R-:W-:Y:S01]  /*9050*/  ULOP3.LUT UR4, UR4, 0xfffffffe, URZ, 0xc0, !UPT ;  /* 0xfffffffe04047892 */ /* 0x000fe2000f8ec03f */
[----:B---3-5:R-:W-:Y:S02]  /*9060*/  IMAD.MOV.U32 R3, RZ, RZ, R5 ;  /* 0x000000ffff037224 */ /* 0x028fe400078e0005 */
[----:B------:R-:W-:Y:S01]  /*9070*/  VIMNMX R32, R32, 0xc0, PT ;  /* 0x000000c020207848 */ /* 0x000fe20003fe0100 */
[----:B------:R-:W-:Y:S02]  /*9080*/  UIADD3 UR4, UR36, -UR4, URZ ;  /* 0x8000000424047290 */ /* 0x000fe4000fffe03f */
[----:B------:R-:W-:Y:S01]  /*9090*/  PRMT R42, R3, 0x7610, R42 ;  /* 0x00007610032a7816 */ /* 0x000fe2000000002a */
[----:B------:R-:W-:-:S03]  /*90a0*/  IMAD.MOV.U32 R3, RZ, RZ, R7 ;  /* 0x000000ffff037224 */ /* 0x000fc600078e0007 */
[----:B------:R-:W-:Y:S02]  /*90b0*/  IMAD.U32 R13, RZ, RZ, UR4 ;  /* 0x00000004ff0d7e24 */ /* 0x000fe4000f8e00ff */
[----:B------:R-:W-:Y:S01]  /*90c0*/  PRMT R40, R3, 0x7610, R40 ;  /* 0x0000761003287816 */ /* 0x000fe20000000028 */
[----:B------:R-:W-:Y:S02]  /*90d0*/  IMAD.MOV.U32 R3, RZ, RZ, R11 ;  /* 0x000000ffff037224 */ /* 0x000fe400078e000b */
[----:B------:R-:W-:-:S04]  /*90e0*/  SHF.L.U32 R13, R13, 0x1f, RZ ;  /* 0x0000001f0d0d7819 */ /* 0x000fc800000006ff */
[----:B------:R-:W1:Y:S01]  /*90f0*/  SYNCS.PHASECHK.TRANS64.TRYWAIT P1, [R2+URZ+0x16800], R13 ;  /* 0x0168000d020075a7 */ /* 0x000e62000802017f */
[----:B0-----:R-:W-:-:S05]  /*9100*/  VIADD R0, R0, 0xffffff80 ;  /* 0xffffff8000007836 */ /* 0x001fca0000000000 */
[--C-:B------:R-:W-:Y:S02]  /*9110*/  SHF.R.S32.HI R12, RZ, 0x1f, R0.reuse ;  /* 0x0000001fff0c7819 */ /* 0x100fe40000011400 */
[----:B------:R-:W-:Y:S02]  /*9120*/  SHF.R.S32.HI R14, RZ, 0x1f, R0 ;  /* 0x0000001fff0e7819 */ /* 0x000fe40000011400 */
[-C--:B------:R-:W-:Y:S02]  /*9130*/  LEA.HI R12, R12, R0.reuse, RZ, 0x2 ;  /* 0x000000000c0c7211 */ /* 0x080fe400078f10ff */
[----:B------:R-:W-:Y:S01]  /*9140*/  LEA.HI R14, R14, R0, RZ, 0x2 ;  /* 0x000000000e0e7211 */ /* 0x000fe200078f10ff */
[----:B------:R-:W-:Y:S01]  /*9150*/  IMAD.MOV.U32 R0, RZ, RZ, R4 ;  /* 0x000000ffff007224 */ /* 0x000fe200078e0004 */
[----:B------:R-:W-:Y:S02]  /*9160*/  SHF.R.S32.HI R12, RZ, 0x2, R12 ;  /* 0x00000002ff0c7819 */ /* 0x000fe4000001140c */
[----:B------:R-:W-:-:S02]  /*9170*/  SHF.R.S32.HI R14, RZ, 0x2, R14 ;  /* 0x00000002ff0e7819 */ /* 0x000fc4000001140e */
[----:B------:R-:W-:Y:S01]  /*9180*/  PRMT R43, R0, 0x7610, R43 ;  /* 0x00007610002b7816 */ /* 0x000fe2000000002b */
[----:B------:R-:W-:Y:S01]  /*9190*/  VIADD R12, R12, 0x60 ;  /* 0x000000600c0c7836 */ /* 0x000fe20000000000 */
[-C--:B------:R-:W-:Y:S01]  /*91a0*/  ISETP.GE.OR P2, PT, R14, R32.reuse, P0 ;  /* 0x000000200e00720c */ /* 0x080fe20000746670 */
[----:B------:R-:W-:Y:S02]  /*91b0*/  IMAD.MOV.U32 R0, RZ, RZ, R6 ;  /* 0x000000ffff007224 */ /* 0x000fe400078e0006 */
[----:B------:R-:W-:Y:S01]  /*91c0*/  IMAD.MOV.U32 R14, RZ, RZ, R9 ;  /* 0x000000ffff0e7224 */ /* 0x000fe200078e0009 */
[----:B------:R-:W-:Y:S01]  /*91d0*/  ISETP.GE.OR P0, PT, R12, R32, P0 ;  /* 0x000000200c00720c */ /* 0x000fe20000706670 */
[----:B------:R-:W-:Y:S01]  /*91e0*/  IMAD.MOV.U32 R12, RZ, RZ, R8 ;  /* 0x000000ffff0c7224 */ /* 0x000fe200078e0008 */
[----:B------:R-:W-:Y:S01]  /*91f0*/  PRMT R41, R0, 0x7610, R41 ;  /* 0x0000761000297816 */ /* 0x000fe20000000029 */
[----:B------:R-:W-:Y:S01]  /*9200*/  IMAD.MOV.U32 R0, RZ, RZ, R10 ;  /* 0x000000ffff007224 */ /* 0x000fe200078e000a */
[----:B------:R-:W-:-:S02]  /*9210*/  PRMT R44, R14, 0x7610, R44 ;  /* 0x000076100e2c7816 */ /* 0x000fc4000000002c */
[----:B------:R-:W-:Y:S01]  /*9220*/  PRMT R45, R12, 0x7610, R45 ;  /* 0x000076100c2d7816 */ /* 0x000fe2000000002d */
[----:B-1----:R-:W-:Y:S06]  /*9230*/  @!P1 BRA `(.L_x_1689) ;  /* 0x000001a000e89947 */ /* 0x002fec0003800000 */
.L_x_1976:
[----:B------:R-:W-:Y:S05]  /*9240*/  BSYNC B1 ;  /* 0x0000000000017941 */ /* 0x000fea0003800000 */
.L_x_1688:
[----:B------:R-:W-:Y:S04]  /*9250*/  BSSY B1, `(.L_x_1690) ;  /* 0x0000070000017945 */ /* 0x000fe80003800000 */
[----:B------:R-:W-:Y:S05]  /*9260*/  @P2 BRA `(.L_x_1691) ;  /* 0x0000000400b82947 */ /* 0x000fea0003800000 */
[----:B------:R-:W2:Y:S01]  /*9270*/  LDL R12, [R1+0x44] ;  /* 0x00004400010c7983 */ /* 0x000ea20000100800 */
[----:B0-----:R-:W-:Y:S01]  /*9280*/  IMAD.IADD R13, R16, 0x1, R35 ;  /* 0x00000001100d7824 */ /* 0x001fe200078e0223 */
[----:B------:R-:W-:Y:S01]  /*9290*/  SHF.R.U64 R49, R28, 0x10, R29 ;  /* 0x000000101c317819 */ /* 0x000fe2000000121d */
[----:B------:R-:W0:Y:S01]  /*92a0*/  S2R R14, SR_TID.X ;  /* 0x00000000000e7919 */ /* 0x000e220000002100 */
[----:B------:R-:W-:Y:S02]  /*92b0*/  SHF.R.U64 R47, R36, 0x10, R37 ;  /* 0x00000010242f7819 */ /* 0x000fe40000001225 */
[----:B------:R-:W-:Y:S02]  /*92c0*/  SHF.R.U64 R36, R38, 0x10, R39 ;  /* 0x0000001026247819 */ /* 0x000fe40000001227 */
[----:B------:R-:W-:Y:S02]  /*92d0*/  SHF.R.U64 R52, R20, 0x10, R21 ;  /* 0x0000001014347819 */ /* 0x000fe40000001215 */
[----:B------:R-:W-:-:S02]  /*92e0*/  PRMT R49, R50, 0x5410, R49 ;  /* 0x0000541032317816 */ /* 0x000fc40000000031 */
[----:B------:R-:W-:Y:S02]  /*92f0*/  SHF.R.U32.HI R39, RZ, 0x10, R39 ;  /* 0x00000010ff277819 */ /* 0x000fe40000011627 */
[----:B------:R-:W-:Y:S01]  /*9300*/  PRMT R38, R48, 0x5410, R47 ;  /* 0x0000541030267816 */ /* 0x000fe2000000002f */
[----:B------:R-:W-:Y:S01]  /*9310*/  IMAD.U32 R50, R49, 0x10000, RZ ;  /* 0x0001000031327824 */ /* 0x000fe200078e00ff */
[----:B------:R-:W-:Y:S02]  /*9320*/  SHF.R.U32.HI R53, RZ, 0x10, R21 ;  /* 0x00000010ff357819 */ /* 0x000fe40000011615 */
[C---:B------:R-:W-:Y:S02]  /*9330*/  PRMT R47, R31.reuse, 0x5410, R36 ;  /* 0x000054101f2f7816 */ /* 0x040fe40000000024 */
[----:B------:R-:W-:Y:S02]  /*9340*/  PRMT R52, R31, 0x5432, R52 ;  /* 0x000054321f347816 */ /* 0x000fe40000000034 */
[----:B------:R-:W-:Y:S01]  /*9350*/  PRMT R48, R34, 0x5410, R39 ;  /* 0x0000541022307816 */ /* 0x000fe20000000027 */
[----:B------:R-:W-:Y:S01]  /*9360*/  IMAD.U32 R39, R38, 0x10000, RZ ;  /* 0x0001000026277824 */ /* 0x000fe200078e00ff */
[----:B------:R-:W-:-:S02]  /*9370*/  SHF.R.U32.HI R46, RZ, 0x10, R37 ;  /* 0x00000010ff2e7819 */ /* 0x000fc40000011625 */
[----:B------:R-:W-:Y:S02]  /*9380*/  SHF.R.U32.HI R51, RZ, 0x10, R29 ;  /* 0x00000010ff337819 */ /* 0x000fe4000001161d */
[----:B------:R-:W-:Y:S02]  /*9390*/  PRMT R53, R55, 0x5410, R53 ;  /* 0x0000541037357816 */ /* 0x000fe40000000035 */
[----:B------:R-:W-:Y:S02]  /*93a0*/  LOP3.LUT R49, R49, 0xffff0000, RZ, 0xc0, !PT ;  /* 0xffff000031317812 */ /* 0x000fe400078ec0ff */
[----:B------:R-:W-:Y:S02]  /*93b0*/  PRMT R46, R34, 0x5432, R46 ;  /* 0x00005432222e7816 */ /* 0x000fe4000000002e */
[----:B------:R-:W-:Y:S01]  /*93c0*/  PRMT R51, R54, 0x5410, R51 ;  /* 0x0000541036337816 */ /* 0x000fe20000000033 */
[----:B0-----:R-:W-:-:S05]  /*93d0*/  VIADD R25, R14, 0xffffff80 ;  /* 0xffffff800e197836 */ /* 0x001fca0000000000 */
[----:B------:R-:W-:-:S04]  /*93e0*/  SHF.R.S32.HI R24, RZ, 0x1f, R25 ;  /* 0x0000001fff187819 */ /* 0x000fc80000011419 */
[----:B------:R-:W-:-:S04]  /*93f0*/  LEA.HI R24, R24, R25, RZ, 0x5 ;  /* 0x0000001918187211 */ /* 0x000fc800078f28ff */
[----:B------:R-:W-:Y:S01]  /*9400*/  SHF.R.S32.HI R24, RZ, 0x5, R24 ;  /* 0x00000005ff187819 */ /* 0x000fe20000011418 */
[----:B--2---:R-:W-:-:S05]  /*9410*/  IMAD.SHL.U32 R12, R12, 0x40, RZ ;  /* 0x000000400c0c7824 */ /* 0x004fca00078e00ff */
        /* <DEDUP_REMOVED lines=10> */
[----:B------:R-:W0:Y:S04]  /*94c0*/  LDS.128 R12, [R32+0x8400] ;  /* 0x00840000200c7984 */ /* 0x000e280000000c00 */
[----:B------:R-:W1:Y:S01]  /*94d0*/  LDS.128 R24, [R33+0x8400] ;  /* 0x0084000021187984 */ /* 0x000e620000000c00 */
[C---:B0-----:R-:W-:Y:S01]  /*94e0*/  IMAD.U32 R20, R12.reuse, 0x10000, RZ ;  /* 0x000100000c147824 */ /* 0x041fe200078e00ff */
[----:B------:R-:W-:Y:S01]  /*94f0*/  LOP3.LUT R12, R12, 0xffff0000, RZ, 0xc0, !PT ;  /* 0xffff00000c0c7812 */ /* 0x000fe200078ec0ff */
[C---:B------:R-:W-:Y:S01]  /*9500*/  IMAD.U32 R21, R13.reuse, 0x10000, RZ ;  /* 0x000100000d157824 */ /* 0x040fe200078e00ff */
[----:B------:R-:W-:Y:S01]  /*9510*/  LOP3.LUT R13, R13, 0xffff0000, RZ, 0xc0, !PT ;  /* 0xffff00000d0d7812 */ /* 0x000fe200078ec0ff */
[C---:B-1----:R-:W-:Y:S01]  /*9520*/  IMAD.U32 R31, R24.reuse, 0x10000, RZ ;  /* 0x00010000181f7824 */ /* 0x042fe200078e00ff */
[----:B------:R-:W-:Y:S01]  /*9530*/  LOP3.LUT R24, R24, 0xffff0000, RZ, 0xc0, !PT ;  /* 0xffff000018187812 */ /* 0x000fe200078ec0ff */
[C---:B------:R-:W-:Y:S01]  /*9540*/  IMAD.U32 R34, R25.reuse, 0x10000, RZ ;  /* 0x0001000019227824 */ /* 0x040fe200078e00ff */
[----:B------:R-:W-:Y:S01]  /*9550*/  LOP3.LUT R25, R25, 0xffff0000, RZ, 0xc0, !PT ;  /* 0xffff000019197812 */ /* 0x000fe200078ec0ff */
[C---:B------:R-:W-:Y:S01]  /*9560*/  FMUL.FTZ R55, R31.reuse, R50 ;  /* 0x000000321f377220 */ /* 0x040fe20000410000 */
[----:B------:R-:W-:Y:S01]  /*9570*/  FMUL.FTZ R57, R31, R39 ;  /* 0x000000271f397220 */ /* 0x000fe20000410000 */
[----:B------:R-:W-:Y:S01]  /*9580*/  LOP3.LUT R31, R38, 0xffff0000, RZ, 0xc0, !PT ;  /* 0xffff0000261f7812 */ /* 0x000fe200078ec0ff */
[----:B------:R-:W-:-:S02]  /*9590*/  IMAD.U32 R38, R51, 0x10000, RZ ;  /* 0x0001000033267824 */ /* 0x000fc400078e00ff */
[----:B------:R-:W-:Y:S01]  /*95a0*/  FFMA.FTZ R55, R20, R39, -R55 ;  /* 0x0000002714377223 */ /* 0x000fe20000010837 */
[----:B------:R-:W-:Y:S01]  /*95b0*/  FMUL.FTZ R39, R24, R49 ;  /* 0x0000003118277220 */ /* 0x000fe20000410000 */
[----:B------:R-:W-:Y:S01]  /*95c0*/  FFMA.FTZ R57, R20, R50, R57 ;  /* 0x0000003214397223 */ /* 0x000fe20000010039 */
[----:B------:R-:W-:Y:S02]  /*95d0*/  IMAD.U32 R20, R46, 0x10000, RZ ;  /* 0x000100002e147824 */ /* 0x000fe400078e00ff */
[-C--:B------:R-:W-:Y:S01]  /*95e0*/  FMUL.FTZ R59, R24, R31.reuse ;  /* 0x0000001f183b7220 */ /* 0x080fe20000410000 */
[----:B------:R-:W-:Y:S01]  /*95f0*/  FFMA.FTZ R50, R12, R31, -R39 ;  /* 0x0000001f0c327223 */ /* 0x000fe20000010827 */
[C---:B------:R-:W-:Y:S01]  /*9600*/  FMUL.FTZ R54, R34.reuse, R38 ;  /* 0x0000002622367220 */ /* 0x040fe20000410000 */
[----:B------:R-:W-:Y:S01]  /*9610*/  FMUL.FTZ R31, R34, R20 ;  /* 0x00000014221f7220 */ /* 0x000fe20000410000 */
[----:B------:R-:W-:Y:S01]  /*9620*/  LOP3.LUT R24, R51, 0xffff0000, RZ, 0xc0, !PT ;  /* 0xffff000033187812 */ /* 0x000fe200078ec0ff */
[----:B------:R-:W-:Y:S01]  /*9630*/  IMAD.U32 R36, R26, 0x10000, RZ ;  /* 0x000100001a247824 */ /* 0x000fe200078e00ff */
[----:B------:R-:W-:Y:S01]  /*9640*/  LOP3.LUT R46, R46, 0xffff0000, RZ, 0xc0, !PT ;  /* 0xffff00002e2e7812 */ /* 0x000fe200078ec0ff */
[C---:B------:R-:W-:Y:S01]  /*9650*/  FFMA.FTZ R38, R21.reuse, R38, R31 ;  /* 0x0000002615267223 */ /* 0x040fe2000001001f */
[----:B------:R-:W-:Y:S01]  /*9660*/  FFMA.FTZ R34, R12, R49, R59 ;  /* 0x000000310c227223 */ /* 0x000fe2000001003b */
[----:B------:R-:W-:Y:S01]  /*9670*/  FFMA.FTZ R54, R21, R20, -R54 ;  /* 0x0000001415367223 */ /* 0x000fe20000010836 */
[----:B------:R-:W-:-:S02]  /*9680*/  IMAD.U32 R31, R52, 0x10000, RZ ;  /* 0x00010000341f7824 */ /* 0x000fc400078e00ff */
[----:B------:R-:W-:Y:S01]  /*9690*/  FMUL.FTZ R12, R25, R24 ;  /* 0x00000018190c7220 */ /* 0x000fe20000410000 */
[----:B------:R-:W-:Y:S02]  /*96a0*/  IMAD.U32 R21, R47, 0x10000, RZ ;  /* 0x000100002f157824 */ /* 0x000fe400078e00ff */
[-C--:B------:R-:W-:Y:S01]  /*96b0*/  FMUL.FTZ R56, R25, R46.reuse ;  /* 0x0000002e19387220 */ /* 0x080fe20000410000 */
[----:B------:R-:W-:Y:S02]  /*96c0*/  IMAD.U32 R37, R27, 0x10000, RZ ;  /* 0x000100001b257824 */ /* 0x000fe400078e00ff */
[----:B------:R-:W-:Y:S01]  /*96d0*/  FMUL.FTZ R49, R36, R31 ;  /* 0x0000001f24317220 */ /* 0x000fe20000410000 */
[----:B------:R-:W-:Y:S02]  /*96e0*/  IMAD.U32 R20, R53, 0x10000, RZ ;  /* 0x0001000035147824 */ /* 0x000fe400078e00ff */
[----:B------:R-:W-:Y:S01]  /*96f0*/  FFMA.FTZ R25, R13, R46, -R12 ;  /* 0x0000002e0d197223 */ /* 0x000fe2000001080c */
[----:B------:R-:W-:-:S02]  /*9700*/  IMAD.U32 R28, R14, 0x10000, RZ ;  /* 0x000100000e1c7824 */ /* 0x000fc400078e00ff */
[-C--:B------:R-:W-:Y:S01]  /*9710*/  FMUL.FTZ R36, R36, R21.reuse ;  /* 0x0000001524247220 */ /* 0x080fe20000410000 */
[----:B------:R-:W-:Y:S01]  /*9720*/  FFMA.FTZ R39, R13, R24, R56 ;  /* 0x000000180d277223 */ /* 0x000fe20000010038 */
[----:B------:R-:W-:Y:S02]  /*9730*/  IMAD.U32 R29, R15, 0x10000, RZ ;  /* 0x000100000f1d7824 */ /* 0x000fe400078e00ff */
[C---:B------:R-:W-:Y:S01]  /*9740*/  FMUL.FTZ R24, R37.reuse, R20 ;  /* 0x0000001425187220 */ /* 0x040fe20000410000 */
[----:B------:R-:W-:Y:S02]  /*9750*/  IMAD.U32 R12, R48, 0x10000, RZ ;  /* 0x00010000300c7824 */ /* 0x000fe400078e00ff */
[C---:B------:R-:W-:Y:S01]  /*9760*/  FFMA.FTZ R49, R28.reuse, R21, -R49 ;  /* 0x000000151c317223 */ /* 0x040fe20000010831 */
[----:B------:R-:W-:Y:S01]  /*9770*/  FFMA.FTZ R36, R28, R31, R36 ;  /* 0x0000001f1c247223 */ /* 0x000fe20000010024 */
[----:B------:R-:W-:Y:S01]  /*9780*/  LOP3.LUT R26, R26, 0xffff0000, RZ, 0xc0, !PT ;  /* 0xffff00001a1a7812 */ /* 0x000fe200078ec0ff */
[-C--:B------:R-:W-:Y:S01]  /*9790*/  FMUL.FTZ R46, R37, R12.reuse ;  /* 0x0000000c252e7220 */ /* 0x080fe20000410000 */
[----:B------:R-:W-:Y:S01]  /*97a0*/  FFMA.FTZ R28, R29, R12, -R24 ;  /* 0x0000000c1d1c7223 */ /* 0x000fe20000010818 */
[----:B------:R-:W-:-:S02]  /*97b0*/  LOP3.LUT R27, R27, 0xffff0000, RZ, 0xc0, !PT ;  /* 0xffff00001b1b7812 */ /* 0x000fc400078ec0ff */
[----:B------:R-:W-:Y:S01]  /*97c0*/  LOP3.LUT R13, R52, 0xffff0000, RZ, 0xc0, !PT ;  /* 0xffff0000340d7812 */ /* 0x000fe200078ec0ff */
[----:B------:R-:W-:Y:S01]  /*97d0*/  FFMA.FTZ R46, R29, R20, R46 ;  /* 0x000000141d2e7223 */ /* 0x000fe2000001002e */
[----:B------:R-:W-:Y:S02]  /*97e0*/  LOP3.LUT R12, R53, 0xffff0000, RZ, 0xc0, !PT ;  /* 0xffff0000350c7812 */ /* 0x000fe400078ec0ff */
[----:B------:R-:W-:Y:S01]  /*97f0*/  LOP3.LUT R47, R47, 0xffff0000, RZ, 0xc0, !PT ;  /* 0xffff00002f2f7812 */ /* 0x000fe200078ec0ff */
[----:B------:R-:W-:Y:S01]  /*9800*/  FMUL.FTZ R21, R26, R13 ;  /* 0x0000000d1a157220 */ /* 0x000fe20000410000 */
[----:B------:R-:W-:Y:S01]  /*9810*/  LOP3.LUT R48, R48, 0xffff0000, RZ, 0xc0, !PT ;  /* 0xffff000030307812 */ /* 0x000fe200078ec0ff */
[----:B------:R-:W-:Y:S01]  /*9820*/  FMUL.FTZ R24, R27, R12 ;  /* 0x0000000c1b187220 */ /* 0x000fe20000410000 */
[----:B------:R-:W-:Y:S01]  /*9830*/  LOP3.LUT R14, R14, 0xffff0000, RZ, 0xc0, !PT ;  /* 0xffff00000e0e7812 */ /* 0x000fe200078ec0ff */
[----:B------:R-:W-:Y:S01]  /*9840*/  FMUL.FTZ R26, R26, R47 ;  /* 0x0000002f1a1a7220 */ /* 0x000fe20000410000 */
[----:B------:R-:W-:Y:S01]  /*9850*/  LOP3.LUT R15, R15, 0xffff0000, RZ, 0xc0, !PT ;  /* 0xffff00000f0f7812 */ /* 0x000fe200078ec0ff */
[----:B------:R-:W-:-:S02]  /*9860*/  FMUL.FTZ R29, R27, R48 ;  /* 0x000000301b1d7220 */ /* 0x000fc40000410000 */
[C---:B------:R-:W-:Y:S01]  /*9870*/  FFMA.FTZ R20, R14.reuse, R47, -R21 ;  /* 0x0000002f0e147223 */ /* 0x040fe20000010815 */
[----:B------:R-:W-:Y:S01]  /*9880*/  FFMA.FTZ R21, R14, R13, R26 ;  /* 0x0000000d0e157223 */ /* 0x000fe2000001001a */
[C---:B------:R-:W-:Y:S01]  /*9890*/  FFMA.FTZ R27, R15.reuse, R48, -R24 ;  /* 0x000000300f1b7223 */ /* 0x040fe20000010818 */
[----:B------:R-:W-:Y:S01]  /*98a0*/  FFMA.FTZ R29, R15, R12, R29 ;  /* 0x0000000c0f1d7223 */ /* 0x000fe2000001001d */
[----:B------:R-:W-:Y:S02]  /*98b0*/  F2FP.BF16.F32.PACK_AB R12, R50, R55 ;  /* 0x00000037320c723e */ /* 0x000fe400000010ff */
[----:B------:R-:W-:Y:S02]  /*98c0*/  F2FP.BF16.F32.PACK_AB R13, R25, R54 ;  /* 0x00000036190d723e */ /* 0x000fe400000010ff */
[----:B------:R-:W-:Y:S02]  /*98d0*/  F2FP.BF16.F32.PACK_AB R14, R20, R49 ;  /* 0x00000031140e723e */ /* 0x000fe400000010ff */
[----:B------:R-:W-:-:S02]  /*98e0*/  F2FP.BF16.F32.PACK_AB R15, R27, R28 ;  /* 0x0000001c1b0f723e */ /* 0x000fc400000010ff */
[----:B------:R-:W-:Y:S02]  /*98f0*/  F2FP.BF16.F32.PACK_AB R24, R34, R57 ;  /* 0x000000392218723e */ /* 0x000fe400000010ff */
[----:B------:R-:W-:Y:S01]  /*9900*/  F2FP.BF16.F32.PACK_AB R25, R39, R38 ;  /* 0x000000262719723e */ /* 0x000fe200000010ff */
[----:B------:R1:W-:Y:S01]  /*9910*/  STS.128 [R32+0x8400], R12 ;  /* 0x0084000c20007388 */ /* 0x0003e20000000c00 */
[----:B------:R-:W-:Y:S02]  /*9920*/  F2FP.BF16.F32.PACK_AB R26, R21, R36 ;  /* 0x00000024151a723e */ /* 0x000fe400000010ff */
[----:B------:R-:W-:-:S05]  /*9930*/  F2FP.BF16.F32.PACK_AB R27, R29, R46 ;  /* 0x0000002e1d1b723e */ /* 0x000fca00000010ff */
[----:B------:R1:W-:Y:S02]  /*9940*/  STS.128 [R33+0x8400], R24 ;  /* 0x0084001821007388 */ /* 0x0003e40000000c00 */
.L_x_1691:
[----:B------:R-:W-:Y:S05]  /*9950*/  BSYNC B1 ;  /* 0x0000000000017941 */ /* 0x000fea0003800000 */
.L_x_1690:
[----:B------:R-:W-:Y:S02]  /*9960*/  PRMT R20, R0, 0x7610, R20 ;  /* 0x0000761000147816 */ /* 0x000fe40000000014 */
[----:B------:R-:W-:Y:S01]  /*9970*/  PRMT R21, R3, 0x7610, R21 ;  /* 0x0000761003157816 */ /* 0x000fe20000000015 */
[----:B------:R-:W-:Y:S06]  /*9980*/  @P0 BRA `(.L_x_1682) ;  /* 0x0000000400940947 */ /* 0x000fec0003800000 */
[----:B-1----:R-:W2:Y:S04]  /*9990*/  LDL R14, [R1+0x38] ;  /* 0x00003800010e7983 */ /* 0x002ea80000100800 */
[----:B0-----:R-:W3:Y:S04]  /*99a0*/  LDL R13, [R1+0x64] ;  /* 0x00006400010d7983 */ /* 0x001ee80000100800 */
[----:B------:R-:W4:Y:S04]  /*99b0*/  LDL R12, [R1+0x48] ;  /* 0x00004800010c7983 */ /* 0x000f280000100800 */
[----:B------:R-:W5:Y:S01]  /*99c0*/  LDL R36, [R1+0x58] ;  /* 0x0000580001247983 */ /* 0x000f620000100800 */
[----:B------:R-:W-:Y:S01]  /*99d0*/  IMAD.IADD R0, R16, 0x1, R35 ;  /* 0x0000000110007824 */ /* 0x000fe200078e0223 */
[----:B------:R-:W-:-:S02]  /*99e0*/  SHF.R.U64 R4, R4, 0x10, R5 ;  /* 0x0000001004047819 */ /* 0x000fc40000001205 */
[--C-:B------:R-:W-:Y:S02]  /*99f0*/  SHF.R.U64 R8, R8, 0x10, R9.reuse ;  /* 0x0000001008087819 */ /* 0x100fe40000001209 */
[----:B------:R-:W-:Y:S02]  /*9a00*/  SHF.R.U32.HI R9, RZ, 0x10, R9 ;  /* 0x00000010ff097819 */ /* 0x000fe40000011609 */
[----:B------:R-:W-:Y:S02]  /*9a10*/  PRMT R43, R43, 0x5410, R4 ;  /* 0x000054102b2b7816 */ /* 0x000fe40000000004 */
[--C-:B------:R-:W-:Y:S02]  /*9a20*/  SHF.R.U32.HI R31, RZ, 0x10, R11.reuse ;  /* 0x00000010ff1f7819 */ /* 0x100fe4000001160b */
[----:B------:R-:W-:Y:S02]  /*9a30*/  PRMT R45, R45, 0x5410, R8 ;  /* 0x000054102d2d7816 */ /* 0x000fe40000000008 */
[----:B------:R-:W-:-:S02]  /*9a40*/  SHF.R.U64 R29, R10, 0x10, R11 ;  /* 0x000000100a1d7819 */ /* 0x000fc4000000120b */
[----:B------:R-:W-:Y:S02]  /*9a50*/  PRMT R44, R44, 0x5410, R9 ;  /* 0x000054102c2c7816 */ /* 0x000fe40000000009 */
[----:B------:R-:W-:Y:S02]  /*9a60*/  SHF.R.U32.HI R5, RZ, 0x10, R5 ;  /* 0x00000010ff057819 */ /* 0x000fe40000011605 */
[----:B------:R-:W-:Y:S01]  /*9a70*/  PRMT R31, R21, 0x5410, R31 ;  /* 0x00005410151f7816 */ /* 0x000fe2000000001f */
[C---:B------:R-:W-:Y:S01]  /*9a80*/  IMAD.U32 R21, R45.reuse, 0x10000, RZ ;  /* 0x000100002d157824 */ /* 0x040fe200078e00ff */
[----:B------:R-:W-:Y:S01]  /*9a90*/  PRMT R42, R42, 0x5410, R5 ;  /* 0x000054102a2a7816 */ /* 0x000fe20000000005 */
[----:B------:R-:W-:Y:S01]  /*9aa0*/  IMAD.U32 R28, R44, 0x10000, RZ ;  /* 0x000100002c1c7824 */ /* 0x000fe200078e00ff */
[----:B------:R-:W-:Y:S02]  /*9ab0*/  PRMT R29, R20, 0x5410, R29 ;  /* 0x00005410141d7816 */ /* 0x000fe4000000001d */
[----:B------:R-:W-:Y:S01]  /*9ac0*/  LOP3.LUT R45, R45, 0xffff0000, RZ, 0xc0, !PT ;  /* 0xffff00002d2d7812 */ /* 0x000fe200078ec0ff */
[----:B------:R-:W-:Y:S01]  /*9ad0*/  IMAD.U32 R32, R42, 0x10000, RZ ;  /* 0x000100002a207824 */ /* 0x000fe200078e00ff */
[----:B--2---:R-:W-:-:S04]  /*9ae0*/  LOP3.LUT R0, R14, 0x38, R0, 0xf8, !PT ;  /* 0x000000380e007812 */ /* 0x004fc800078ef800 */
[----:B---3--:R-:W-:-:S05]  /*9af0*/  LOP3.LUT R0, R0, R13, RZ, 0x3c, !PT ;  /* 0x0000000d00007212 */ /* 0x008fca00078e3cff */
[----:B----4-:R-:W-:Y:S01]  /*9b00*/  IMAD.IADD R3, R12, 0x1, R0 ;  /* 0x000000010c037824 */ /* 0x010fe200078e0200 */
[--C-:B------:R-:W-:Y:S01]  /*9b10*/  SHF.R.U64 R0, R6, 0x10, R7.reuse ;  /* 0x0000001006007819 */ /* 0x100fe20000001207 */
[----:B-----5:R-:W0:Y:S02]  /*9b20*/  LDS.128 R12, [R36+0x8400] ;  /* 0x00840000240c7984 */ /* 0x020e240000000c00 */
[----:B------:R-:W-:Y:S01]  /*9b30*/  IMAD R3, R3, 0x2, R2 ;  /* 0x0000000203037824 */ /* 0x000fe200078e0202 */
[----:B------:R-:W-:Y:S02]  /*9b40*/  SHF.R.U32.HI R7, RZ, 0x10, R7 ;  /* 0x00000010ff077819 */ /* 0x000fe40000011607 */
[----:B------:R-:W-:Y:S02]  /*9b50*/  PRMT R41, R41, 0x5410, R0 ;  /* 0x0000541029297816 */ /* 0x000fe40000000000 */
[----:B------:R-:W1:Y:S01]  /*9b60*/  LDS.128 R24, [R3+0x8400] ;  /* 0x0084000003187984 */ /* 0x000e620000000c00 */
[----:B------:R-:W-:Y:S01]  /*9b70*/  PRMT R40, R40, 0x5410, R7 ;  /* 0x0000541028287816 */ /* 0x000fe20000000007 */
[C---:B0-----:R-:W-:Y:S01]  /*9b80*/  IMAD.U32 R0, R12.reuse, 0x10000, RZ ;  /* 0x000100000c007824 */ /* 0x041fe200078e00ff */
[----:B------:R-:W-:Y:S01]  /*9b90*/  LOP3.LUT R4, R12, 0xffff0000, RZ, 0xc0, !PT ;  /* 0xffff00000c047812 */ /* 0x000fe200078ec0ff */
[----:B------:R-:W-:Y:S01]  /*9ba0*/  IMAD.U32 R5, R13, 0x10000, RZ ;  /* 0x000100000d057824 */ /* 0x000fe200078e00ff */
[----:B------:R-:W-:Y:S01]  /*9bb0*/  LOP3.LUT R7, R14, 0xffff0000, RZ, 0xc0, !PT ;  /* 0xffff00000e077812 */ /* 0x000fe200078ec0ff */
[----:B------:R-:W-:Y:S01]  /*9bc0*/  IMAD.U32 R8, R15, 0x10000, RZ ;  /* 0x000100000f087824 */ /* 0x000fe200078e00ff */
[----:B------:R-:W-:Y:S01]  /*9bd0*/  LOP3.LUT R12, R13, 0xffff0000, RZ, 0xc0, !PT ;  /* 0xffff00000d0c7812 */ /* 0x000fe200078ec0ff */
[C---:B-1----:R-:W-:Y:S01]  /*9be0*/  IMAD.U32 R9, R24.reuse, 0x10000, RZ ;  /* 0x0001000018097824 */ /* 0x042fe200078e00ff */
[----:B------:R-:W-:Y:S01]  /*9bf0*/  LOP3.LUT R10, R24, 0xffff0000, RZ, 0xc0, !PT ;  /* 0xffff0000180a7812 */ /* 0x000fe200078ec0ff */
[C---:B------:R-:W-:Y:S01]  /*9c00*/  IMAD.U32 R11, R25.reuse, 0x10000, RZ ;  /* 0x00010000190b7824 */ /* 0x040fe200078e00ff */
[----:B------:R-:W-:Y:S01]  /*9c10*/  LOP3.LUT R24, R25, 0xffff0000, RZ, 0xc0, !PT ;  /* 0xffff000019187812 */ /* 0x000fe200078ec0ff */
[C---:B------:R-:W-:Y:S01]  /*9c20*/  IMAD.U32 R25, R43.reuse, 0x10000, RZ ;  /* 0x000100002b197824 */ /* 0x040fe200078e00ff */
[----:B------:R-:W-:Y:S01]  /*9c30*/  LOP3.LUT R43, R43, 0xffff0000, RZ, 0xc0, !PT ;  /* 0xffff00002b2b7812 */ /* 0x000fe200078ec0ff */
[----:B------:R-:W-:-:S02]  /*9c40*/  IMAD.U32 R20, R27, 0x10000, RZ ;  /* 0x000100001b147824 */ /* 0x000fc400078e00ff */
[----:B------:R-:W-:Y:S01]  /*9c50*/  FMUL.FTZ R34, R11, R32 ;  /* 0x000000200b227220 */ /* 0x000fe20000410000 */
[C---:B------:R-:W-:Y:S01]  /*9c60*/  FMUL.FTZ R33, R9.reuse, R25 ;  /* 0x0000001909217220 */ /* 0x040fe20000410000 */
[-C--:B------:R-:W-:Y:S01]  /*9c70*/  FMUL.FTZ R9, R9, R21.reuse ;  /* 0x0000001509097220 */ /* 0x080fe20000410000 */
[----:B------:R-:W-:Y:S01]  /*9c80*/  IMAD.U32 R6, R14, 0x10000, RZ ;  /* 0x000100000e067824 */ /* 0x000fe200078e00ff */
[----:B------:R-:W-:Y:S01]  /*9c90*/  LOP3.LUT R14, R15, 0xffff0000, RZ, 0xc0, !PT ;  /* 0xffff00000f0e7812 */ /* 0x000fe200078ec0ff */
[----:B------:R-:W-:Y:S01]  /*9ca0*/  FFMA.FTZ R33, R0, R21, -R33 ;  /* 0x0000001500217223 */ /* 0x000fe20000010821 */
[----:B------:R-:W-:Y:S02]  /*9cb0*/  IMAD.U32 R21, R40, 0x10000, RZ ;  /* 0x0001000028157824 */ /* 0x000fe400078e00ff */
[----:B------:R-:W-:Y:S01]  /*9cc0*/  FFMA.FTZ R25, R0, R25, R9 ;  /* 0x0000001900197223 */ /* 0x000fe20000010009 */
[----:B------:R-:W-:Y:S02]  /*9cd0*/  IMAD.U32 R9, R31, 0x10000, RZ ;  /* 0x000100001f097824 */ /* 0x000fe400078e00ff */
[----:B------:R-:W-:Y:S01]  /*9ce0*/  FMUL.FTZ R0, R11, R28 ;  /* 0x0000001c0b007220 */ /* 0x000fe20000410000 */
[----:B------:R-:W-:Y:S01]  /*9cf0*/  FMUL.FTZ R11, R20, R21 ;  /* 0x00000015140b7220 */ /* 0x000fe20000410000 */
[----:B------:R-:W-:-:S02]  /*9d00*/  IMAD.U32 R13, R26, 0x10000, RZ ;  /* 0x000100001a0d7824 */ /* 0x000fc400078e00ff */
[-C--:B------:R-:W-:Y:S01]  /*9d10*/  FMUL.FTZ R20, R20, R9.reuse ;  /* 0x0000000914147220 */ /* 0x080fe20000410000 */
[----:B------:R-:W-:Y:S01]  /*9d20*/  LOP3.LUT R15, R26, 0xffff0000, RZ, 0xc0, !PT ;  /* 0xffff00001a0f7812 */ /* 0x000fe200078ec0ff */
[----:B------:R-:W-:Y:S01]  /*9d30*/  FFMA.FTZ R34, R5, R28, -R34 ;  /* 0x0000001c05227223 */ /* 0x000fe20000010822 */
[----:B------:R-:W-:Y:S01]  /*9d40*/  LOP3.LUT R26, R27, 0xffff0000, RZ, 0xc0, !PT ;  /* 0xffff00001b1a7812 */ /* 0x000fe200078ec0ff */
[C---:B------:R-:W-:Y:S01]  /*9d50*/  FFMA.FTZ R27, R8.reuse, R9, -R11 ;  /* 0x00000009081b7223 */ /* 0x040fe2000001080b */
[----:B------:R-:W-:Y:S01]  /*9d60*/  FFMA.FTZ R28, R8, R21, R20 ;  /* 0x00000015081c7223 */ /* 0x000fe20000010014 */
[----:B------:R-:W-:Y:S01]  /*9d70*/  FMUL.FTZ R11, R10, R43 ;  /* 0x0000002b0a0b7220 */ /* 0x000fe20000410000 */
[----:B------:R-:W-:Y:S01]  /*9d80*/  LOP3.LUT R9, R42, 0xffff0000, RZ, 0xc0, !PT ;  /* 0xffff00002a097812 */ /* 0x000fe200078ec0ff */
[-C--:B------:R-:W-:Y:S01]  /*9d90*/  FMUL.FTZ R21, R10, R45.reuse ;  /* 0x0000002d0a157220 */ /* 0x080fe20000410000 */
[----:B------:R-:W-:Y:S02]  /*9da0*/  IMAD.U32 R8, R41, 0x10000, RZ ;  /* 0x0001000029087824 */ /* 0x000fe400078e00ff */
[----:B------:R-:W-:Y:S01]  /*9db0*/  FFMA.FTZ R32, R5, R32, R0 ;  /* 0x0000002005207223 */ /* 0x000fe20000010000 */
[----:B------:R-:W-:Y:S01]  /*9dc0*/  LOP3.LUT R5, R44, 0xffff0000, RZ, 0xc0, !PT ;  /* 0xffff00002c057812 */ /* 0x000fe200078ec0ff */
[C---:B------:R-:W-:Y:S01]  /*9dd0*/  FFMA.FTZ R10, R4.reuse, R45, -R11 ;  /* 0x0000002d040a7223 */ /* 0x040fe2000001080b */
[----:B------:R-:W-:Y:S01]  /*9de0*/  FFMA.FTZ R20, R4, R43, R21 ;  /* 0x0000002b04147223 */ /* 0x000fe20000010015 */
[----:B------:R-:W-:-:S02]  /*9df0*/  IMAD.U32 R0, R29, 0x10000, RZ ;  /* 0x000100001d007824 */ /* 0x000fc400078e00ff */
[C---:B------:R-:W-:Y:S01]  /*9e00*/  FMUL.FTZ R11, R24.reuse, R9 ;  /* 0x00000009180b7220 */ /* 0x040fe20000410000 */
[C---:B------:R-:W-:Y:S01]  /*9e10*/  FMUL.FTZ R21, R13.reuse, R8 ;  /* 0x000000080d157220 */ /* 0x040fe20000410000 */
[-C--:B------:R-:W-:Y:S01]  /*9e20*/  FMUL.FTZ R24, R24, R5.reuse ;  /* 0x0000000518187220 */ /* 0x080fe20000410000 */
[-C--:B------:R-:W-:Y:S01]  /*9e30*/  FMUL.FTZ R13, R13, R0.reuse ;  /* 0x000000000d0d7220 */ /* 0x080fe20000410000 */
[----:B------:R-:W-:Y:S01]  /*9e40*/  FFMA.FTZ R11, R12, R5, -R11 ;  /* 0x000000050c0b7223 */ /* 0x000fe2000001080b */
[C---:B------:R-:W-:Y:S01]  /*9e50*/  FFMA.FTZ R21, R6.reuse, R0, -R21 ;  /* 0x0000000006157223 */ /* 0x040fe20000010815 */
[----:B------:R-:W-:Y:S01]  /*9e60*/  LOP3.LUT R4, R41, 0xffff0000, RZ, 0xc0, !PT ;  /* 0xffff000029047812 */ /* 0x000fe200078ec0ff */
[----:B------:R-:W-:Y:S01]  /*9e70*/  FFMA.FTZ R13, R6, R8, R13 ;  /* 0x00000008060d7223 */ /* 0x000fe2000001000d */
[----:B------:R-:W-:Y:S01]  /*9e80*/  LOP3.LUT R0, R29, 0xffff0000, RZ, 0xc0, !PT ;  /* 0xffff00001d007812 */ /* 0x000fe200078ec0ff */
[----:B------:R-:W-:Y:S01]  /*9e90*/  FFMA.FTZ R9, R12, R9, R24 ;  /* 0x000000090c097223 */ /* 0x000fe20000010018 */
[----:B------:R-:W-:Y:S01]  /*9ea0*/  LOP3.LUT R5, R40, 0xffff0000, RZ, 0xc0, !PT ;  /* 0xffff000028057812 */ /* 0x000fe200078ec0ff */
[----:B------:R-:W-:Y:S01]  /*9eb0*/  FMUL.FTZ R6, R15, R4 ;  /* 0x000000040f067220 */ /* 0x000fe20000410000 */
[----:B------:R-:W-:Y:S01]  /*9ec0*/  LOP3.LUT R31, R31, 0xffff0000, RZ, 0xc0, !PT ;  /* 0xffff00001f1f7812 */ /* 0x000fe200078ec0ff */
[-C--:B------:R-:W-:Y:S01]  /*9ed0*/  FMUL.FTZ R15, R15, R0.reuse ;  /* 0x000000000f0f7220 */ /* 0x080fe20000410000 */
[----:B------:R-:W-:Y:S01]  /*9ee0*/  F2FP.BF16.F32.PACK_AB R8, R20, R25 ;  /* 0x000000191408723e */ /* 0x000fe200000010ff */
[C---:B------:R-:W-:Y:S01]  /*9ef0*/  FMUL.FTZ R29, R26.reuse, R5 ;  /* 0x000000051a1d7220 */ /* 0x040fe20000410000 */
[C---:B------:R-:W-:Y:S01]  /*9f00*/  FFMA.FTZ R6, R7.reuse, R0, -R6 ;  /* 0x0000000007067223 */ /* 0x040fe20000010806 */
[-C--:B------:R-:W-:Y:S01]  /*9f10*/  FMUL.FTZ R26, R26, R31.reuse ;  /* 0x0000001f1a1a7220 */ /* 0x080fe20000410000 */
[----:B------:R-:W-:Y:S01]  /*9f20*/  FFMA.FTZ R0, R7, R4, R15 ;  /* 0x0000000407007223 */ /* 0x000fe2000001000f */
[----:B------:R-:W-:Y:S01]  /*9f30*/  FFMA.FTZ R12, R14, R31, -R29 ;  /* 0x0000001f0e0c7223 */ /* 0x000fe2000001081d */
[----:B------:R-:W-:Y:S01]  /*9f40*/  F2FP.BF16.F32.PACK_AB R4, R10, R33 ;  /* 0x000000210a04723e */ /* 0x000fe200000010ff */
[----:B------:R-:W-:Y:S01]  /*9f50*/  FFMA.FTZ R15, R14, R5, R26 ;  /* 0x000000050e0f7223 */ /* 0x000fe2000001001a */
[----:B------:R-:W-:-:S02]  /*9f60*/  F2FP.BF16.F32.PACK_AB R5, R11, R34 ;  /* 0x000000220b05723e */ /* 0x000fc400000010ff */
[----:B------:R-:W-:Y:S02]  /*9f70*/  F2FP.BF16.F32.PACK_AB R6, R6, R21 ;  /* 0x000000150606723e */ /* 0x000fe400000010ff */
[----:B------:R-:W-:Y:S02]  /*9f80*/  F2FP.BF16.F32.PACK_AB R7, R12, R27 ;  /* 0x0000001b0c07723e */ /* 0x000fe400000010ff */
[----:B------:R-:W-:Y:S02]  /*9f90*/  F2FP.BF16.F32.PACK_AB R9, R9, R32 ;  /* 0x000000200909723e */ /* 0x000fe400000010ff */
[----:B------:R-:W-:Y:S01]  /*9fa0*/  F2FP.BF16.F32.PACK_AB R10, R0, R13 ;  /* 0x0000000d000a723e */ /* 0x000fe200000010ff */
[----:B------:R2:W-:Y:S01]  /*9fb0*/  STS.128 [R36+0x8400], R4 ;  /* 0x0084000424007388 */ /* 0x0005e20000000c00 */
[----:B------:R-:W-:-:S05]  /*9fc0*/  F2FP.BF16.F32.PACK_AB R11, R15, R28 ;  /* 0x0000001c0f0b723e */ /* 0x000fca00000010ff */
[----:B------:R2:W-:Y:S02]  /*9fd0*/  STS.128 [R3+0x8400], R8 ;  /* 0x0084000803007388 */ /* 0x0005e40000000c00 */
.L_x_1682:
[----:B------:R-:W-:Y:S05]  /*9fe0*/  BSYNC B0 ;  /* 0x0000000000007941 */ /* 0x000fea0003800000 */
.L_x_1668:
[----:B------:R-:W-:Y:S01]  /*9ff0*/  @!PT LDS RZ, [RZ] ;  /* 0x00000000fffff984 */ /* 0x000fe20000000800 */
[----:B------:R-:W-:Y:S01]  /*a000*/  @!PT LDS RZ, [RZ] ;  /* 0x00000000fffff984 */ /* 0x000fe20000000800 */
[----:B------:R-:W-:Y:S01]  /*a010*/  @!PT LDS RZ, [RZ] ;  /* 0x00000000fffff984 */ /* 0x000fe20000000800 */
[----:B------:R-:W-:Y:S01]  /*a020*/  @!PT LDS RZ, [RZ] ;  /* 0x00000000fffff984 */ /* 0x000fe20000000800 */
[----:B------:R3:W-:Y:S06]  /*a030*/  MEMBAR.ALL.CTA ;  /* 0x0000000000007992 */ /* 0x0007ec0000008000 */
[----:B---3--:R-:W3:Y:S01]  /*a040*/  FENCE.VIEW.ASYNC.S ;  /* 0x00000000000073c6 */ /* 0x008ee20000000000 */
[----:B------:R-:W-:Y:S05]  /*a050*/  WARPSYNC.ALL ;  /* 0x0000000000007948 */ /* 0x000fea0003800000 */
[----:B---3--:R-:W-:Y:S06]  /*a060*/  BAR.SYNC.DEFER_BLOCKING 0xd, 0x180 ;  /* 0x0346000000007b1d */ /* 0x008fec0000010000 */
.L_x_1665:
[----:B-1----:R-:W-:-:S05]  /*a070*/  IMAD.U32 R0, RZ, RZ, UR39 ;  /* 0x00000027ff007e24 */ /* 0x002fca000f8e00ff */
[----:B------:R-:W-:-:S13]  /*a080*/  ISETP.NE.AND P0, PT, R0, 0x3, PT ;  /* 0x000000030000780c */ /* 0x000fda0003f05270 */
[----:B------:R-:W-:Y:S05]  /*a090*/  @!P0 BRA `(.L_x_1692) ;  /* 0x0000000000048947 */ /* 0x000fea0003800000 */
[----:B------:R-:W-:Y:S01]  /*a0a0*/  BPT.TRAP 0x1 ;  /* 0x000000040000795c */ /* 0x000fe20000300000 */
.L_x_1692:
[----:B------:R-:W-:Y:S01]  /*a0b0*/  IMAD R0, R19, 0x8, R2 ;  /* 0x0000000813007824 */ /* 0x000fe200078e0202 */
[----:B0-2---:R-:W-:-:S04]  /*a0c0*/  SHF.L.U32 R5, R154, 0x1f, RZ ;  /* 0x0000001f9a057819 */ /* 0x005fc800000006ff */
[----:B------:R0:W1:Y:S01]  /*a0d0*/  SYNCS.PHASECHK.TRANS64.TRYWAIT P1, [R0+URZ+0x16830], R5 ;  /* 0x01683005000075a7 */ /* 0x000062000802017f */
[----:B------:R-:W-:Y:S05]  /*a0e0*/  @!P0 BRA `(.L_x_1693) ;  /* 0x0000000000048947 */ /* 0x000fea0003800000 */
[----:B------:R-:W-:Y:S01]  /*a0f0*/  BPT.TRAP 0x1 ;  /* 0x000000040000795c */ /* 0x000fe20000300000 */
.L_x_1693:
[----:B------:R-:W-:Y:S01]  /*a100*/  VIADD R3, R2, 0xe400 ;  /* 0x0000e40002037836 */ /* 0x000fe20000000000 */
[----:B------:R-:W-:Y:S01]  /*a110*/  LOP3.LUT R6, R30, 0x10000, RZ, 0xfc, !PT ;  /* 0x000100001e067812 */ /* 0x000fe200078efcff */
[----:B------:R-:W-:-:S03]  /*a120*/  IMAD.MOV.U32 R7, RZ, RZ, 0x40000040 ;  /* 0x40000040ff077424 */ /* 0x000fc600078e00ff */
[----:B------:R-:W-:-:S04]  /*a130*/  SHF.R.U32.HI R3, RZ, 0x4, R3 ;  /* 0x00000004ff037819 */ /* 0x000fc80000011603 */
[----:B------:R-:W-:-:S04]  /*a140*/  LOP3.LUT R3, R3, 0x3fff, RZ, 0xc0, !PT ;  /* 0x00003fff03037812 */ /* 0x000fc800078ec0ff */
[----:B------:R-:W-:-:S05]  /*a150*/  LOP3.LUT R3, R3, 0x10000, RZ, 0xfc, !PT ;  /* 0x0001000003037812 */ /* 0x000fca00078efcff */
[----:B------:R2:W-:Y:S01]  /*a160*/  STL [R1+0x30], R3 ;  /* 0x0000300301007387 */ /* 0x0005e20000100800 */
[----:B-1----:R-:W-:Y:S05]  /*a170*/  @P1 BRA `(.L_x_1694) ;  /* 0x0000000000081947 */ /* 0x002fea0003800000 */
[----:B------:R-:W1:Y:S02]  /*a180*/  SYNCS.PHASECHK.TRANS64.TRYWAIT P1, [R0+URZ+0x16830], R5 ;  /* 0x01683005000075a7 */ /* 0x000e64000802017f */
[----:B-1----:R-:W-:Y:S05]  /*a190*/  @!P1 BRA `(.L_x_1695) ;  /* 0x0000019400249947 */ /* 0x002fea0003800000 */
.L_x_1694:
[----:B--2---:R-:W2:Y:S01]  /*a1a0*/  LDL R3, [R1+0x30] ;  /* 0x0000300001037983 */ /* 0x004ea20000100800 */
[----:B01----:R-:W-:Y:S01]  /*a1b0*/  IMAD.MOV.U32 R5, RZ, RZ, 0x40000040 ;  /* 0x40000040ff057424 */ /* 0x003fe200078e00ff */
[----:B------:R-:W-:Y:S05]  /*a1c0*/  WARPSYNC.ALL ;  /* 0x0000000000007948 */ /* 0x000fea0003800000 */
[C---:B------:R-:W-:Y:S01]  /*a1d0*/  R2UR UR4, R6.reuse ;  /* 0x00000000060472ca */ /* 0x040fe200000e0000 */
[----:B-----5:R-:W-:Y:S01]  /*a1e0*/  WARPGROUP.ARRIVE ;  /* 0x00000000000079c5 */ /* 0x020fe20000000000 */
[----:B------:R-:W-:Y:S01]  /*a1f0*/  R2UR UR5, R7 ;  /* 0x00000000070572ca */ /* 0x000fe200000e0000 */
[----:B------:R-:W-:Y:S01]  /*a200*/  VIADD R12, R6, 0x2 ;  /* 0x00000002060c7836 */ /* 0x000fe20000000000 */
[----:B------:R-:W-:Y:S01]  /*a210*/  R2UR UR7, R5 ;  /* 0x00000000050772ca */ /* 0x000fe200000e0000 */
[----:B------:R-:W-:-:S02]  /*a220*/  IMAD.MOV.U32 R13, RZ, RZ, 0x40000040 ;  /* 0x40000040ff0d7424 */ /* 0x000fc400078e00ff */
[----:B------:R-:W-:Y:S02]  /*a230*/  IMAD.MOV.U32 R9, RZ, RZ, 0x40000040 ;  /* 0x40000040ff097424 */ /* 0x000fe400078e00ff */
[C---:B------:R-:W-:Y:S01]  /*a240*/  VIADD R156, R6.reuse, 0x4 ;  /* 0x00000004069c7836 */ /* 0x040fe20000000000 */
[----:B------:R0:W-:Y:S01]  /*a250*/  STL.64 [R1+0x20], R12 ;  /* 0x0000200c01007387 */ /* 0x0001e20000100a00 */
[----:B------:R-:W-:Y:S02]  /*a260*/  IMAD.MOV.U32 R157, RZ, RZ, 0x40000040 ;  /* 0x40000040ff9d7424 */ /* 0x000fe400078e00ff */
[----:B------:R-:W-:Y:S02]  /*a270*/  VIADD R10, R6, 0x6 ;  /* 0x00000006060a7836 */ /* 0x000fe40000000000 */
[----:B------:R-:W-:Y:S02]  /*a280*/  IMAD.MOV.U32 R11, RZ, RZ, 0x40000040 ;  /* 0x40000040ff0b7424 */ /* 0x000fe400078e00ff */
[----:B------:R-:W-:-:S02]  /*a290*/  IMAD.MOV.U32 R5, RZ, RZ, 0x40000040 ;  /* 0x40000040ff057424 */ /* 0x000fc400078e00ff */
        /* <DEDUP_REMOVED lines=31> */
.L_x_1696:
[----:B------:R-:W2:Y:S01]  /*a490*/  LDL R8, [R1+0x34] ;  /* 0x0000340001087983 */ /* 0x000ea20000100800 */
[----:B------:R-:W0:Y:S01]  /*a4a0*/  LDC R4, c[0x0][0x448] ;  /* 0x00011200ff047b82 */ /* 0x000e220000000800 */
[----:B------:R-:W-:Y:S02]  /*a4b0*/  ULDC UR4, c[0x0][0x9d8] ;  /* 0x0002760000047ab9 */ /* 0x000fe40000000800 */
[----:B------:R-:W2:Y:S04]  /*a4c0*/  LDL R92, [R1+0x28] ;  /* 0x00002800015c7983 */ /* 0x000ea80000100800 */
[----:B------:R-:W3:Y:S04]  /*a4d0*/  LDL R94, [R1+0x8] ;  /* 0x00000800015e7983 */ /* 0x000ee80000100800 */
[----:B------:R-:W3:Y:S01]  /*a4e0*/  LDL R93, [R1] ;  /* 0x00000000015d7983 */ /* 0x000ee20000100800 */
[----:B------:R-:W-:Y:S01]  /*a4f0*/  VIADD R0, R0, 0x16840 ;  /* 0x0001684000007836 */ /* 0x000fe20000000000 */
[----:B------:R-:W-:Y:S01]  /*a500*/  ULDC UR31, c[0x0][0x9dc] ;  /* 0x00027700001f7ab9 */ /* 0x000fe20000000800 */
[----:B0-----:R-:W-:Y:S01]  /*a510*/  ISETP.NE.AND P1, PT, R4, 0x1, PT ;  /* 0x000000010400780c */ /* 0x001fe20003f25270 */
[----:B------:R-:W-:-:S12]  /*a520*/  FMUL.FTZ R13, R24, UR4 ;  /* 0x00000004180d7c20 */ /* 0x000fd80008410000 */
[----:B------:R-:W0:Y:S01]  /*a530*/  @P1 LDC R5, c[0x0][0x44c] ;  /* 0x00011300ff051b82 */ /* 0x000e220000000800 */
[----:B------:R-:W-:-:S07]  /*a540*/  FMUL.FTZ R24, R29, UR4 ;  /* 0x000000041d187c20 */ /* 0x000fce0008410000 */
[----:B------:R-:W1:Y:S01]  /*a550*/  @P1 LDC R9, c[0x0][0x450] ;  /* 0x00011400ff091b82 */ /* 0x000e620000000800 */
        /* <DEDUP_REMOVED lines=32> */
[----:B------:R-:W-:-:S02]  /*a760*/  IMAD.U32 R77, RZ, RZ, UR38 ;  /* 0x00000026ff4d7e24 */ /* 0x000fc4000f8e00ff */
[----:B------:R-:W-:Y:S01]  /*a770*/  FMUL.FTZ R31, R36, UR4 ;  /* 0x00000004241f7c20 */ /* 0x000fe20008410000 */
[----:B------:R-:W-:Y:S01]  /*a780*/  FMUL.FTZ R35, R40, UR4 ;  /* 0x0000000428237c20 */ /* 0x000fe20008410000 */
[----:B------:R-:W-:Y:S01]  /*a790*/  FMUL.FTZ R33, R42, UR4 ;  /* 0x000000042a217c20 */ /* 0x000fe20008410000 */
[----:B------:R-:W-:Y:S01]  /*a7a0*/  FMUL.FTZ R43, R48, UR4 ;  /* 0x00000004302b7c20 */ /* 0x000fe20008410000 */
[----:B------:R-:W-:Y:S02]  /*a7b0*/  IMAD.MOV.U32 R82, RZ, RZ, -0x80 ;  /* 0xffffff80ff527424 */ /* 0x000fe400078e00ff */
        /* <DEDUP_REMOVED lines=26> */
[----:B------:R-:W-:-:S07]  /*a960*/  ULOP3.LUT UR31, URZ, UR31, URZ, 0x33, !UPT ;  /* 0x0000001f3f1f7292 */ /* 0x000fce000f8e333f */
        /* <DEDUP_REMOVED lines=19> */
[----:B--2---:R-:W-:-:S04]  /*aaa0*/  IMAD.IADD R80, R8, 0x1, R92 ;  /* 0x0000000108507824 */ /* 0x004fc800078e025c */
[----:B0-----:R-:W-:-:S05]  /*aab0*/  @P1 IMAD.HI.U32 R4, R80, R5, RZ ;  /* 0x0000000550041227 */ /* 0x001fca00078e00ff */
[----:B-1----:R-:W-:Y:S02]  /*aac0*/  @P1 SHF.R.U32.HI R80, RZ, R9, R4 ;  /* 0x00000009ff501219 */ /* 0x002fe40000011604 */
[----:B------:R-:W0:Y:S03]  /*aad0*/  LDC.64 R8, c[0x0][0x9e0] ;  /* 0x00027800ff087b82 */ /* 0x000e260000000a00 */
[----:B------:R-:W1:Y:S01]  /*aae0*/  SHFL.IDX PT, R91, R80, RZ, 0x1c1f ;  /* 0x001c1fff505b7589 */ /* 0x000e6200000e0000 */
[----:B------:R-:W-:Y:S01]  /*aaf0*/  PRMT R4, R77, 0x654, R0 ;  /* 0x000006544d047816 */ /* 0x000fe20000000000 */
[----:B------:R-:W-:Y:S01]  /*ab00*/  FMUL.FTZ R77, R87, UR4 ;  /* 0x00000004574d7c20 */ /* 0x000fe20008410000 */
[----:B------:R-:W-:Y:S02]  /*ab10*/  FMUL.FTZ R5, R86, UR4 ;  /* 0x0000000456057c20 */ /* 0x000fe40008410000 */
[----:B------:R2:W-:Y:S01]  /*ab20*/  SYNCS.ARRIVE.TRANS64.RED.A1T0 RZ, [R4+URZ], RZ ;  /* 0x000000ff04ff79a7 */ /* 0x0005e2000810043f */
[----:B------:R-:W0:Y:S01]  /*ab30*/  MUFU.TANH R39, R39 ;  /* 0x0000002700277308 */ /* 0x000e220000002400 */
[----:B--2---:R-:W-:-:S07]  /*ab40*/  IADD3 R4, -R155, 0x1, R82 ;  /* 0x000000019b047810 */ /* 0x004fce0007ffe152 */
[----:B------:R-:W2:Y:S01]  /*ab50*/  MUFU.TANH R40, R40 ;  /* 0x0000002800287308 */ /* 0x000ea20000002400 */
[----:B---3--:R-:W-:Y:S02]  /*ab60*/  IADD3 R85, -R93, R4, R94 ;  /* 0x000000045d557210 */ /* 0x008fe40007ffe15e */
[----:B0-----:R-:W-:-:S05]  /*ab70*/  ISETP.GE.AND P2, PT, R9, 0x1, PT ;  /* 0x000000010900780c */ /* 0x001fca0003f46270 */
[----:B------:R-:W0:Y:S01]  /*ab80*/  MUFU.TANH R37, R37 ;  /* 0x0000002500257308 */ /* 0x000e220000002400 */
[----:B------:R-:W-:-:S07]  /*ab90*/  VIADD R86, R85, UR31 ;  /* 0x0000001f55567c36 */ /* 0x000fce0008000000 */
[----:B------:R-:W3:Y:S01]  /*aba0*/  MUFU.TANH R38, R38 ;  /* 0x0000002600267308 */ /* 0x000ee20000002400 */
[----:B------:R-:W-:-:S07]  /*abb0*/  IMAD.IADD R85, R85, 0x1, R8 ;  /* 0x0000000155557824 */ /* 0x000fce00078e0208 */
        /* <DEDUP_REMOVED lines=39> */
[----:B------:R-:W0:Y:S01]  /*ae30*/  MUFU.TANH R77, R77 ;  /* 0x0000004d004d7308 */ /* 0x000e220000002400 */
[----:B------:R-:W-:Y:S01]  /*ae40*/  IADD3 R90, -R155, R94, R82 ;  /* 0x0000005e9b5a7210 */ /* 0x000fe20007ffe152 */
[----:B-1----:R-:W-:Y:S01]  /*ae50*/  IMAD.IADD R83, R86, 0x1, R91 ;  /* 0x0000000156537824 */ /* 0x002fe200078e025b */
[----:B------:R-:W-:-:S02]  /*ae60*/  LEA R78, R89, 0xffffff80, 0x7 ;  /* 0xffffff80594e7811 */ /* 0x000fc400078e38ff */
[----:B------:R-:W-:Y:S01]  /*ae70*/  VIADDMNMX R84, R91, R85, R90, PT ;  /* 0x000000555b547246 */ /* 0x000fe2000380015a */
[----:B--234-:R-:W-:Y:S06]  /*ae80*/  @!P2 BRA `(.L_x_1697) ;  /* 0x000000000050a947 */ /* 0x01cfec0003800000 */
[----:B------:R-:W-:Y:S01]  /*ae90*/  IADD3 R87, -R93, R94, R91 ;  /* 0x0000005e5d577210 */ /* 0x000fe20007ffe15b */
[----:B------:R-:W-:Y:S03]  /*aea0*/  BSSY B0, `(.L_x_1698) ;  /* 0x000000e000007945 */ /* 0x000fe60003800000 */
[----:B------:R-:W-:-:S13]  /*aeb0*/  ISETP.GT.AND P3, PT, R87, -0x1, PT ;  /* 0xffffffff5700780c */ /* 0x000fda0003f64270 */
[----:B------:R-:W-:Y:S05]  /*aec0*/  @P3 BRA `(.L_x_1699) ;  /* 0x00000000001c3947 */ /* 0x000fea0003800000 */
[----:B------:R-:W-:Y:S02]  /*aed0*/  ISETP.NE.AND P3, PT, R9, 0x1, PT ;  /* 0x000000010900780c */ /* 0x000fe40003f65270 */
[----:B------:R-:W-:-:S11]  /*aee0*/  LOP3.LUT R87, RZ, R87, RZ, 0x33, !PT ;  /* 0x00000057ff577212 */ /* 0x000fd600078e33ff */
[----:B0-----:R-:W0:Y:S02]  /*aef0*/  @P3 LDC.64 R4, c[0x0][0x9e8] ;  /* 0x00027a00ff043b82 */ /* 0x001e240000000a00 */
[----:B0-----:R-:W-:-:S05]  /*af00*/  @P3 IMAD.HI.U32 R4, R87, R4, RZ ;  /* 0x0000000457043227 */ /* 0x001fca00078e00ff */
[----:B------:R-:W-:-:S04]  /*af10*/  @P3 SHF.R.U32.HI R87, RZ, R5, R4 ;  /* 0x00000005ff573219 */ /* 0x000fc80000011604 */
[----:B------:R-:W-:Y:S01]  /*af20*/  LOP3.LUT R87, RZ, R87, RZ, 0x33, !PT ;  /* 0x00000057ff577212 */ /* 0x000fe200078e33ff */
[----:B------:R-:W-:Y:S06]  /*af30*/  BRA `(.L_x_1700) ;  /* 0x0000000000107947 */ /* 0x000fec0003800000 */
.L_x_1699:
[----:B------:R-:W-:-:S13]  /*af40*/  ISETP.NE.AND P3, PT, R9, 0x1, PT ;  /* 0x000000010900780c */ /* 0x000fda0003f65270 */
[----:B0-----:R-:W0:Y:S02]  /*af50*/  @P3 LDC.64 R4, c[0x0][0x9e8] ;  /* 0x00027a00ff043b82 */ /* 0x001e240000000a00 */
[----:B0-----:R-:W-:-:S05]  /*af60*/  @P3 IMAD.HI.U32 R4, R87, R4, RZ ;  /* 0x0000000457043227 */ /* 0x001fca00078e00ff */
[----:B------:R-:W-:-:S07]  /*af70*/  @P3 SHF.R.U32.HI R87, RZ, R5, R4 ;  /* 0x00000005ff573219 */ /* 0x000fce0000011604 */
.L_x_1700:
[----:B------:R-:W-:Y:S05]  /*af80*/  BSYNC B0 ;  /* 0x0000000000007941 */ /* 0x000fea0003800000 */
.L_x_1698:
[----:B------:R-:W-:-:S04]  /*af90*/  IMAD R4, R87, R9, -R78 ;  /* 0x0000000957047224 */ /* 0x000fc800078e0a4e */
[----:B------:R-:W-:-:S05]  /*afa0*/  IMAD.IADD R4, R4, 0x1, -R155 ;  /* 0x0000000104047824 */ /* 0x000fca00078e0a9b */
[----:B------:R-:W-:Y:S02]  /*afb0*/  VIMNMX R83, R83, R4, !PT ;  /* 0x0000000453537248 */ /* 0x000fe40007fe0100 */
[----:B------:R-:W-:-:S07]  /*afc0*/  VIADDMNMX R84, R4, R9, R84, PT ;  /* 0x0000000904547246 */ /* 0x000fce0003800154 */
.L_x_1697:
[C---:B------:R-:W-:Y:S02]  /*afd0*/  ISETP.GE.AND P3, PT, R82.reuse, 0x2, PT ;  /* 0x000000025200780c */ /* 0x040fe40003f66270 */
[----:B------:R-:W-:Y:S02]  /*afe0*/  ISETP.GE.AND P5, PT, R82, 0x9, PT ;  /* 0x000000095200780c */ /* 0x000fe40003fa6270 */
[----:B------:R-:W-:Y:S02]  /*aff0*/  ISETP.GT.AND P4, PT, R83, 0x1, !P3 ;  /* 0x000000015300780c */ /* 0x000fe40005f84270 */
[----:B------:R-:W-:Y:S02]  /*b000*/  LOP3.LUT R22, R22, 0xfffffffd, RZ, 0xc0, !PT ;  /* 0xfffffffd16167812 */ /* 0x000fe400078ec0ff */
[----:B------:R-:W-:-:S04]  /*b010*/  ISETP.LT.OR P4, PT, R84, 0x2, P4 ;  /* 0x000000025400780c */ /* 0x000fc80002781670 */
[----:B------:R-:W-:Y:S02]  /*b020*/  FSEL R14, R14, -INF , !P4 ;  /* 0xff8000000e0e7808 */ /* 0x000fe40006000000 */
[----:B------:R-:W-:Y:S02]  /*b030*/  ISETP.GT.AND P4, PT, R83, 0x8, !P5 ;  /* 0x000000085300780c */ /* 0x000fe40006f84270 */
[----:B------:R-:W-:Y:S02]  /*b040*/  @P5 LOP3.LUT R22, R22, 0x2, RZ, 0xfc, !PT ;  /* 0x0000000216165812 */ /* 0x000fe400078efcff */
[----:B------:R-:W-:Y:S02]  /*b050*/  ISETP.GE.AND P5, PT, R82, 0xa, PT ;  /* 0x0000000a5200780c */ /* 0x000fe40003fa6270 */
[----:B------:R-:W-:Y:S02]  /*b060*/  ISETP.LT.OR P4, PT, R84, 0x9, P4 ;  /* 0x000000095400780c */ /* 0x000fe40002781670 */
[----:B------:R-:W-:-:S02]  /*b070*/  LOP3.LUT R22, R22, 0xfffffffb, RZ, 0xc0, !PT ;  /* 0xfffffffb16167812 */ /* 0x000fc400078ec0ff */
        /* <DEDUP_REMOVED lines=60> */
[----:B0-----:R-:W-:Y:S02]  /*b440*/  FSEL R43, R43, -INF , !P4 ;  /* 0xff8000002b2b7808 */ /* 0x001fe40006000000 */
        /* <DEDUP_REMOVED lines=109> */
[----:B------:R-:W0:Y:S01]  /*bb20*/  SHFL.IDX PT, R13, R80, 0x1, 0x1c1f ;  /* 0x003c1f00500d7f89 */ /* 0x000e2200000e0000 */
[----:B------:R-:W-:-:S13]  /*bb30*/  ISETP.GE.AND P6, PT, R82, 0x7a, PT ;  /* 0x0000007a5200780c */ /* 0x000fda0003fc6270 */
[----:B------:R-:W-:Y:S02]  /*bb40*/  @P6 LOP3.LUT R22, R22, 0x10000000, RZ, 0xfc, !PT ;  /* 0x1000000016166812 */ /* 0x000fe400078efcff */
[----:B------:R-:W-:-:S04]  /*bb50*/  ISETP.GT.AND P6, PT, R83, 0x79, !P6 ;  /* 0x000000795300780c */ /* 0x000fc800077c4270 */
[----:B------:R-:W-:-:S04]  /*bb60*/  ISETP.LT.OR P6, PT, R84, 0x7a, P6 ;  /* 0x0000007a5400780c */ /* 0x000fc800037c1670 */
[----:B------:R-:W-:Y:S01]  /*bb70*/  FSEL R81, R81, -INF , !P6 ;  /* 0xff80000051517808 */ /* 0x000fe20007000000 */
[----:B0-----:R-:W-:Y:S01]  /*bb80*/  IMAD.IADD R86, R86, 0x1, R13 ;  /* 0x0000000156567824 */ /* 0x001fe200078e020d */
[----:B------:R-:W-:Y:S01]  /*bb90*/  VIADDMNMX R90, R13, R85, R90, PT ;  /* 0x000000550d5a7246 */ /* 0x000fe2000380015a */
[----:B------:R-:W-:Y:S06]  /*bba0*/  @!P2 BRA `(.L_x_1701) ;  /* 0x000000000050a947 */ /* 0x000fec0003800000 */
[----:B------:R-:W-:Y:S01]  /*bbb0*/  IADD3 R13, -R93, R94, R13 ;  /* 0x0000005e5d0d7210 */ /* 0x000fe20007ffe10d */
[----:B------:R-:W-:Y:S03]  /*bbc0*/  BSSY B0, `(.L_x_1702) ;  /* 0x000000e000007945 */ /* 0x000fe60003800000 */
[----:B------:R-:W-:-:S13]  /*bbd0*/  ISETP.GT.AND P6, PT, R13, -0x1, PT ;  /* 0xffffffff0d00780c */ /* 0x000fda0003fc4270 */
        /* <DEDUP_REMOVED lines=8> */
.L_x_1703:
[----:B------:R-:W-:-:S13]  /*bc60*/  ISETP.NE.AND P6, PT, R9, 0x1, PT ;  /* 0x000000010900780c */ /* 0x000fda0003fc5270 */
[----:B------:R-:W0:Y:S02]  /*bc70*/  @P6 LDC.64 R4, c[0x0][0x9e8] ;  /* 0x00027a00ff046b82 */ /* 0x000e240000000a00 */
[----:B0-----:R-:W-:-:S05]  /*bc80*/  @P6 IMAD.HI.U32 R4, R13, R4, RZ ;  /* 0x000000040d046227 */ /* 0x001fca00078e00ff */
[----:B------:R-:W-:-:S07]  /*bc90*/  @P6 SHF.R.U32.HI R13, RZ, R5, R4 ;  /* 0x00000005ff0d6219 */ /* 0x000fce0000011604 */
.L_x_1704:
[----:B------:R-:W-:Y:S05]  /*bca0*/  BSYNC B0 ;  /* 0x0000000000007941 */ /* 0x000fea0003800000 */
.L_x_1702:
[----:B------:R-:W-:-:S04]  /*bcb0*/  IMAD R78, R13, R9, -R78 ;  /* 0x000000090d4e7224 */ /* 0x000fc800078e0a4e */
[----:B------:R-:W-:-:S05]  /*bcc0*/  IMAD.IADD R5, R78, 0x1, -R155 ;  /* 0x000000014e057824 */ /* 0x000fca00078e0a9b */
[----:B------:R-:W-:Y:S02]  /*bcd0*/  VIMNMX R86, R86, R5, !PT ;  /* 0x0000000556567248 */ /* 0x000fe40007fe0100 */
[----:B------:R-:W-:-:S07]  /*bce0*/  VIADDMNMX R90, R5, R9, R90, PT ;  /* 0x00000009055a7246 */ /* 0x000fce000380015a */
.L_x_1701:
[----:B------:R-:W-:Y:S01]  /*bcf0*/  ISETP.GT.AND P3, PT, R86, 0x1, !P3 ;  /* 0x000000015600780c */ /* 0x000fe20005f64270 */
[----:B------:R-:W-:Y:S01]  /*bd00*/  ULDC UR30, c[0x0][0x988] ;  /* 0x00026200001e7ab9 */ /* 0x000fe20000000800 */
[----:B------:R-:W-:Y:S02]  /*bd10*/  LOP3.LUT P6, RZ, R22, 0x2000000, RZ, 0xc0, !PT ;  /* 0x0200000016ff7812 */ /* 0x000fe400078cc0ff */
[----:B------:R-:W-:Y:S02]  /*bd20*/  ISETP.LT.OR P3, PT, R90, 0x2, P3 ;  /* 0x000000025a00780c */ /* 0x000fe40001f61670 */
[----:B------:R-:W-:Y:S02]  /*bd30*/  ISETP.GT.AND P4, PT, R86, 0x71, !P4 ;  /* 0x000000715600780c */ /* 0x000fe40006784270 */
        /* <DEDUP_REMOVED lines=76> */
[----:B------:R-:W-:Y:S01]  /*c200*/  LOP3.LUT P3, RZ, R22, 0x40000, RZ, 0xc0, !PT ;  /* 0x0004000016ff7812 */ /* 0x000fe2000786c0ff */
[----:B------:R-:W0:Y:S01]  /*c210*/  SHFL.BFLY PT, R5, R12, 0x2, 0x1f ;  /* 0x0c401f000c057f89 */ /* 0x000e2200000e0000 */
[C---:B------:R-:W-:Y:S02]  /*c220*/  ISETP.GT.AND P5, PT, R86.reuse, 0x78, !P5 ;  /* 0x000000785600780c */ /* 0x040fe40006fa4270 */
[----:B------:R-:W-:Y:S02]  /*c230*/  ISETP.GT.AND P3, PT, R86, 0x31, !P3 ;  /* 0x000000315600780c */ /* 0x000fe40005f64270 */
[----:B------:R-:W-:-:S02]  /*c240*/  ISETP.LT.OR P4, PT, R90, 0x72, P4 ;  /* 0x000000725a00780c */ /* 0x000fc40002781670 */
[C---:B------:R-:W-:Y:S02]  /*c250*/  ISETP.LT.OR P3, PT, R90.reuse, 0x32, P3 ;  /* 0x000000325a00780c */ /* 0x040fe40001f61670 */
[----:B------:R-:W-:Y:S02]  /*c260*/  ISETP.LT.OR P5, PT, R90, 0x79, P5 ;  /* 0x000000795a00780c */ /* 0x000fe40002fa1670 */
[----:B------:R-:W-:Y:S02]  /*c270*/  FSEL R42, R42, -INF , !P3 ;  /* 0xff8000002a2a7808 */ /* 0x000fe40005800000 */
[----:B------:R-:W-:Y:S02]  /*c280*/  LOP3.LUT P3, RZ, R22, 0x20000, RZ, 0xc0, !PT ;  /* 0x0002000016ff7812 */ /* 0x000fe4000786c0ff */
[----:B------:R-:W-:Y:S02]  /*c290*/  FSEL R73, R73, -INF , !P4 ;  /* 0xff80000049497808 */ /* 0x000fe40006000000 */
[----:B------:R-:W-:-:S02]  /*c2a0*/  ISETP.GT.AND P3, PT, R86, 0x38, !P3 ;  /* 0x000000385600780c */ /* 0x000fc40005f64270 */
[----:B------:R-:W-:Y:S02]  /*c2b0*/  FSEL R0, R0, -INF , !P5 ;  /* 0xff80000000007808 */ /* 0x000fe40006800000 */
[----:B------:R-:W-:Y:S02]  /*c2c0*/  ISETP.LT.OR P3, PT, R90, 0x39, P3 ;  /* 0x000000395a00780c */ /* 0x000fe40001f61670 */
[----:B0-----:R-:W-:Y:S02]  /*c2d0*/  FMNMX.FTZ R5, R12, R5, !PT ;  /* 0x000000050c057209 */ /* 0x001fe40007810000 */
[----:B------:R-:W-:Y:S02]  /*c2e0*/  FSEL R45, R45, -INF , !P3 ;  /* 0xff8000002d2d7808 */ /* 0x000fe40005800000 */
[----:B------:R-:W-:Y:S01]  /*c2f0*/  LOP3.LUT P3, RZ, R22, 0x10000, RZ, 0xc0, !PT ;  /* 0x0001000016ff7812 */ /* 0x000fe2000786c0ff */
[----:B------:R-:W0:Y:S03]  /*c300*/  SHFL.BFLY PT, R78, R5, 0x1, 0x1f ;  /* 0x0c201f00054e7f89 */ /* 0x000e2600000e0000 */
[----:B------:R-:W-:-:S04]  /*c310*/  ISETP.GT.AND P3, PT, R86, 0x39, !P3 ;  /* 0x000000395600780c */ /* 0x000fc80005f64270 */
[----:B------:R-:W-:-:S04]  /*c320*/  ISETP.LT.OR P3, PT, R90, 0x3a, P3 ;  /* 0x0000003a5a00780c */ /* 0x000fc80001f61670 */
[----:B------:R-:W-:Y:S02]  /*c330*/  FSEL R46, R46, -INF , !P3 ;  /* 0xff8000002e2e7808 */ /* 0x000fe40005800000 */
[----:B------:R-:W-:-:S04]  /*c340*/  LOP3.LUT P3, RZ, R22, 0x8000, RZ, 0xc0, !PT ;  /* 0x0000800016ff7812 */ /* 0x000fc8000786c0ff */
[----:B------:R-:W-:-:S04]  /*c350*/  ISETP.GT.AND P3, PT, R86, 0x40, !P3 ;  /* 0x000000405600780c */ /* 0x000fc80005f64270 */
[----:B------:R-:W-:Y:S02]  /*c360*/  ISETP.LT.OR P3, PT, R90, 0x41, P3 ;  /* 0x000000415a00780c */ /* 0x000fe40001f61670 */
[----:B0-----:R-:W-:Y:S02]  /*c370*/  FMNMX.FTZ R13, R5, R78, !PT ;  /* 0x0000004e050d7209 */ /* 0x001fe40007810000 */
[----:B------:R-:W-:Y:S02]  /*c380*/  FSEL R49, R49, -INF , !P3 ;  /* 0xff80000031317808 */ /* 0x000fe40005800000 */
[----:B------:R-:W-:Y:S01]  /*c390*/  ISETP.GT.AND P3, PT, R86, 0x41, !P6 ;  /* 0x000000415600780c */ /* 0x000fe20007764270 */
[----:B------:R-:W-:Y:S01]  /*c3a0*/  FMUL.FTZ R78, R13, UR30 ;  /* 0x0000001e0d4e7c20 */ /* 0x000fe20008410000 */
[----:B------:R-:W-:Y:S02]  /*c3b0*/  LOP3.LUT P6, RZ, R22, 0x8, RZ, 0xc0, !PT ;  /* 0x0000000816ff7812 */ /* 0x000fe400078cc0ff */
        /* <DEDUP_REMOVED lines=44> */
[----:B------:R-:W-:-:S04]  /*c680*/  ISETP.LT.OR P3, PT, R90, 0x71, P3 ;  /* 0x000000715a00780c */ /* 0x000fc80001f61670 */
[----:B------:R-:W-:Y:S02]  /*c690*/  FSEL R74, R74, -INF , !P3 ;  /* 0xff8000004a4a7808 */ /* 0x000fe40005800000 */
[----:B------:R-:W-:-:S04]  /*c6a0*/  FSETP.NEU.FTZ.AND P3, PT, R13, -INF , PT ;  /* 0xff8000000d00780b */ /* 0x000fc80003f7d000 */
[----:B------:R-:W-:Y:S02]  /*c6b0*/  FSEL R78, R78, RZ, P3 ;  /* 0x000000ff4e4e7208 */ /* 0x000fe40001800000 */
[----:B------:R-:W-:Y:S02]  /*c6c0*/  ISETP.GT.AND P3, PT, R86, RZ, !P6 ;  /* 0x000000ff5600720c */ /* 0x000fe40007764270 */
[----:B------:R-:W-:Y:S01]  /*c6d0*/  LOP3.LUT P6, RZ, R22, 0x10000000, RZ, 0xc0, !PT ;  /* 0x1000000016ff7812 */ /* 0x000fe200078cc0ff */
[--C-:B------:R-:W-:Y:S01]  /*c6e0*/  FFMA.FTZ R150, R21, UR30, -R78.reuse ;  /* 0x0000001e15967c23 */ /* 0x100fe2000801084e */
[----:B------:R-:W-:Y:S01]  /*c6f0*/  ISETP.LT.OR P3, PT, R90, 0x1, P3 ;  /* 0x000000015a00780c */ /* 0x000fe20001f61670 */
[--C-:B------:R-:W-:Y:S01]  /*c700*/  FFMA.FTZ R144, R27, UR30, -R78.reuse ;  /* 0x0000001e1b907c23 */ /* 0x100fe2000801084e */
        /* <DEDUP_REMOVED lines=8> */
[----:B------:R-:W-:Y:S01]  /*c790*/  ISETP.GT.AND P3, PT, R86, 0x79, !P6 ;  /* 0x000000795600780c */ /* 0x000fe20007764270 */
[--C-:B------:R-:W-:Y:S01]  /*c7a0*/  FFMA.FTZ R148, R87, UR30, -R78.reuse ;  /* 0x0000001e57947c23 */ /* 0x100fe2000801084e */
[----:B------:R-:W-:Y:S01]  /*c7b0*/  FMNMX.FTZ R21, R15, R12, !PT ;  /* 0x0000000c0f157209 */ /* 0x000fe20007810000 */
[--C-:B------:R-:W-:Y:S01]  /*c7c0*/  FFMA.FTZ R3, R14, UR30, -R78.reuse ;  /* 0x0000001e0e037c23 */ /* 0x100fe2000801084e */
[----:B------:R-:W-:Y:S01]  /*c7d0*/  ISETP.LT.OR P3, PT, R90, 0x7a, P3 ;  /* 0x0000007a5a00780c */ /* 0x000fe20001f61670 */
[--C-:B------:R-:W-:Y:S01]  /*c7e0*/  FFMA.FTZ R5, R24, UR30, -R78.reuse ;  /* 0x0000001e18057c23 */ /* 0x100fe2000801084e */
[----:B------:R-:W-:Y:S01]  /*c7f0*/  FMNMX.FTZ R12, R20, R21, !PT ;  /* 0x00000015140c7209 */ /* 0x000fe20007810000 */
[----:B------:R-:W-:Y:S01]  /*c800*/  MUFU.EX2 R148, R148 ;  /* 0x0000009400947308 */ /* 0x000fe20000000800 */
[----:B------:R-:W-:Y:S01]  /*c810*/  FSEL R77, R77, -INF , !P3 ;  /* 0xff8000004d4d7808 */ /* 0x000fe20005800000 */
[--C-:B------:R-:W-:Y:S01]  /*c820*/  FFMA.FTZ R21, R28, UR30, -R78.reuse ;  /* 0x0000001e1c157c23 */ /* 0x100fe2000801084e */
[----:B------:R-:W-:Y:S01]  /*c830*/  FMNMX.FTZ R27, R25, R12, !PT ;  /* 0x0000000c191b7209 */ /* 0x000fe20007810000 */
[--C-:B------:R-:W-:Y:S01]  /*c840*/  FFMA.FTZ R52, R52, UR30, -R78.reuse ;  /* 0x0000001e34347c23 */ /* 0x100fe2000801084e */
[--C-:B------:R-:W-:Y:S01]  /*c850*/  FFMA.FTZ R134, R55, UR30, -R78.reuse ;  /* 0x0000001e37867c23 */ /* 0x100fe2000801084e */
[--C-:B------:R-:W-:Y:S01]  /*c860*/  FFMA.FTZ R128, R59, UR30, -R78.reuse ;  /* 0x0000001e3b807c23 */ /* 0x100fe2000801084e */
[----:B------:R-:W-:Y:S01]  /*c870*/  FMNMX.FTZ R12, R26, R27, !PT ;  /* 0x0000001b1a0c7209 */ /* 0x000fe20007810000 */
[----:B------:R-:W0:Y:S01]  /*c880*/  MUFU.EX2 R3, R3 ;  /* 0x0000000300037308 */ /* 0x000e220000000800 */
[--C-:B------:R-:W-:Y:S01]  /*c890*/  FFMA.FTZ R55, R60, UR30, -R78.reuse ;  /* 0x0000001e3c377c23 */ /* 0x100fe2000801084e */
[--C-:B------:R-:W-:Y:S01]  /*c8a0*/  FFMA.FTZ R130, R63, UR30, -R78.reuse ;  /* 0x0000001e3f827c23 */ /* 0x100fe2000801084e */
[----:B------:R-:W-:Y:S01]  /*c8b0*/  FMNMX.FTZ R27, R29, R12, !PT ;  /* 0x0000000c1d1b7209 */ /* 0x000fe20007810000 */
[--C-:B------:R-:W-:Y:S01]  /*c8c0*/  FFMA.FTZ R59, R64, UR30, -R78.reuse ;  /* 0x0000001e403b7c23 */ /* 0x100fe2000801084e */
[--C-:B------:R-:W-:Y:S01]  /*c8d0*/  FFMA.FTZ R124, R67, UR30, -R78.reuse ;  /* 0x0000001e437c7c23 */ /* 0x100fe2000801084e */
[--C-:B------:R-:W-:Y:S01]  /*c8e0*/  FFMA.FTZ R63, R68, UR30, -R78.reuse ;  /* 0x0000001e443f7c23 */ /* 0x100fe2000801084e */
[----:B------:R-:W-:Y:S01]  /*c8f0*/  FMNMX.FTZ R12, R30, R27, !PT ;  /* 0x0000001b1e0c7209 */ /* 0x000fe20007810000 */
[----:B------:R-:W1:Y:S01]  /*c900*/  MUFU.EX2 R150, R150 ;  /* 0x0000009600967308 */ /* 0x000e620000000800 */
[--C-:B------:R-:W-:Y:S01]  /*c910*/  FFMA.FTZ R27, R32, UR30, -R78.reuse ;  /* 0x0000001e201b7c23 */ /* 0x100fe2000801084e */
[--C-:B------:R-:W-:Y:S01]  /*c920*/  FFMA.FTZ R126, R71, UR30, -R78.reuse ;  /* 0x0000001e477e7c23 */ /* 0x100fe2000801084e */
[----:B------:R-:W-:Y:S01]  /*c930*/  FMNMX.FTZ R31, R33, R12, !PT ;  /* 0x0000000c211f7209 */ /* 0x000fe20007810000 */
[--C-:B------:R-:W-:Y:S01]  /*c940*/  FFMA.FTZ R67, R72, UR30, -R78.reuse ;  /* 0x0000001e48437c23 */ /* 0x100fe2000801084e */
[--C-:B------:R-:W-:Y:S01]  /*c950*/  FFMA.FTZ R120, R75, UR30, -R78.reuse ;  /* 0x0000001e4b787c23 */ /* 0x100fe2000801084e */
[--C-:B------:R-:W-:Y:S01]  /*c960*/  FFMA.FTZ R71, R76, UR30, -R78.reuse ;  /* 0x0000001e4c477c23 */ /* 0x100fe2000801084e */
[----:B------:R-:W-:Y:S01]  /*c970*/  FMNMX.FTZ R12, R34, R31, !PT ;  /* 0x0000001f220c7209 */ /* 0x000fe20007810000 */
[----:B------:R-:W2:Y:S01]  /*c980*/  MUFU.EX2 R5, R5 ;  /* 0x0000000500057308 */ /* 0x000ea20000000800 */
[--C-:B------:R-:W-:Y:S01]  /*c990*/  FFMA.FTZ R122, R79, UR30, -R78.reuse ;  /* 0x0000001e4f7a7c23 */ /* 0x100fe2000801084e */
[----:B------:R-:W-:Y:S01]  /*c9a0*/  FFMA.FTZ R75, R81, UR30, -R78 ;  /* 0x0000001e514b7c23 */ /* 0x000fe2000801084e */
[----:B------:R-:W-:-:S04]  /*c9b0*/  FMNMX.FTZ R31, R37, R12, !PT ;  /* 0x0000000c251f7209 */ /* 0x000fc80007810000 */
[----:B------:R-:W-:Y:S01]  /*c9c0*/  FMNMX.FTZ R12, R38, R31, !PT ;  /* 0x0000001f260c7209 */ /* 0x000fe20007810000 */
[----:B------:R-:W3:Y:S01]  /*c9d0*/  MUFU.EX2 R144, R144 ;  /* 0x0000009000907308 */ /* 0x000ee20000000800 */
[----:B------:R-:W-:Y:S02]  /*c9e0*/  FFMA.FTZ R31, R36, UR30, -R78 ;  /* 0x0000001e241f7c23 */ /* 0x000fe4000801084e */
[----:B------:R-:W-:-:S04]  /*c9f0*/  FMNMX.FTZ R35, R41, R12, !PT ;  /* 0x0000000c29237209 */ /* 0x000fc80007810000 */
[----:B------:R-:W-:Y:S01]  /*ca00*/  FMNMX.FTZ R12, R42, R35, !PT ;  /* 0x000000232a0c7209 */ /* 0x000fe20007810000 */
[----:B------:R-:W4:Y:S03]  /*ca10*/  MUFU.EX2 R21, R21 ;  /* 0x0000001500157308 */ /* 0x000f260000000800 */
[----:B------:R-:W-:-:S04]  /*ca20*/  FMNMX.FTZ R35, R45, R12, !PT ;  /* 0x0000000c2d237209 */ /* 0x000fc80007810000 */
[----:B------:R-:W-:Y:S01]  /*ca30*/  FMNMX.FTZ R12, R46, R35, !PT ;  /* 0x000000232e0c7209 */ /* 0x000fe20007810000 */
[----:B------:R-:W5:Y:S01]  /*ca40*/  MUFU.EX2 R146, R146 ;  /* 0x0000009200927308 */ /* 0x000f620000000800 */
[----:B------:R-:W-:Y:S02]  /*ca50*/  FFMA.FTZ R35, R40, UR30, -R78 ;  /* 0x0000001e28237c23 */ /* 0x000fe4000801084e */
[----:B------:R-:W-:-:S04]  /*ca60*/  FMNMX.FTZ R39, R49, R12, !PT ;  /* 0x0000000c31277209 */ /* 0x000fc80007810000 */
[----:B------:R-:W-:Y:S01]  /*ca70*/  FMNMX.FTZ R12, R50, R39, !PT ;  /* 0x00000027320c7209 */ /* 0x000fe20007810000 */
[----:B------:R-:W5:Y:S03]  /*ca80*/  MUFU.EX2 R27, R27 ;  /* 0x0000001b001b7308 */ /* 0x000f660000000800 */
[----:B------:R-:W-:-:S04]  /*ca90*/  FMNMX.FTZ R39, R53, R12, !PT ;  /* 0x0000000c35277209 */ /* 0x000fc80007810000 */
[----:B------:R-:W-:Y:S01]  /*caa0*/  FMNMX.FTZ R12, R54, R39, !PT ;  /* 0x00000027360c7209 */ /* 0x000fe20007810000 */
[----:B------:R-:W-:Y:S01]  /*cab0*/  FFMA.FTZ R39, R44, UR30, -R78 ;  /* 0x0000001e2c277c23 */ /* 0x000fe2000801084e */
[----:B------:R-:W-:Y:S02]  /*cac0*/  MUFU.EX2 R140, R140 ;  /* 0x0000008c008c7308 */ /* 0x000fe40000000800 */
[----:B------:R-:W-:-:S04]  /*cad0*/  FMNMX.FTZ R43, R57, R12, !PT ;  /* 0x0000000c392b7209 */ /* 0x000fc80007810000 */
[----:B------:R-:W-:Y:S02]  /*cae0*/  FMNMX.FTZ R12, R58, R43, !PT ;  /* 0x0000002b3a0c7209 */ /* 0x000fe40007810000 */
[----:B------:R-:W-:Y:S02]  /*caf0*/  MUFU.EX2 R31, R31 ;  /* 0x0000001f001f7308 */ /* 0x000fe40000000800 */
        /* <DEDUP_REMOVED lines=8> */
[----:B------:R-:W-:Y:S02]  /*cb80*/  FMNMX.FTZ R47, R70, R47, !PT ;  /* 0x0000002f462f7209 */ /* 0x000fe40007810000 */
[----:B------:R-:W-:Y:S02]  /*cb90*/  MUFU.EX2 R136, R136 ;  /* 0x0000008800887308 */ /* 0x000fe40000000800 */
[----:B------:R-:W-:-:S04]  /*cba0*/  FMNMX.FTZ R12, R74, R47, !PT ;  /* 0x0000002f4a0c7209 */ /* 0x000fc80007810000 */
[----:B------:R-:W-:Y:S02]  /*cbb0*/  FMNMX.FTZ R51, R73, R12, !PT ;  /* 0x0000000c49337209 */ /* 0x000fe40007810000 */
[----:B------:R-:W-:Y:S02]  /*cbc0*/  MUFU.EX2 R39, R39 ;  /* 0x0000002700277308 */ /* 0x000fe40000000800 */
[----:B------:R-:W-:Y:S01]  /*cbd0*/  FMNMX.FTZ R12, R0, R51, !PT ;  /* 0x00000033000c7209 */ /* 0x000fe20007810000 */
[----:B------:R-:W-:-:S03]  /*cbe0*/  FFMA.FTZ R51, R56, UR30, -R78 ;  /* 0x0000001e38337c23 */ /* 0x000fc6000801084e */
[----:B------:R-:W-:Y:S02]  /*cbf0*/  FMNMX.FTZ R12, R77, R12, !PT ;  /* 0x0000000c4d0c7209 */ /* 0x000fe40007810000 */
[----:B------:R-:W-:Y:S03]  /*cc00*/  MUFU.EX2 R138, R138 ;  /* 0x0000008a008a7308 */ /* 0x000fe60000000800 */
[----:B------:R-:W0:Y:S05]  /*cc10*/  SHFL.BFLY PT, R85, R12, 0x2, 0x1f ;  /* 0x0c401f000c557f89 */ /* 0x000e2a00000e0000 */
[----:B------:R-:W-:Y:S08]  /*cc20*/  MUFU.EX2 R43, R43 ;  /* 0x0000002b002b7308 */ /* 0x000ff00000000800 */
[----:B------:R-:W-:Y:S08]  /*cc30*/  MUFU.EX2 R132, R132 ;  /* 0x0000008400847308 */ /* 0x000ff00000000800 */
[----:B------:R-:W-:Y:S01]  /*cc40*/  MUFU.EX2 R47, R52 ;  /* 0x00000034002f7308 */ /* 0x000fe20000000800 */
[----:B0-----:R-:W-:-:S05]  /*cc50*/  FMNMX.FTZ R85, R12, R85, !PT ;  /* 0x000000550c557209 */ /* 0x001fca0007810000 */
[----:B------:R-:W0:Y:S02]  /*cc60*/  SHFL.BFLY PT, R12, R85, 0x1, 0x1f ;  /* 0x0c201f00550c7f89 */ /* 0x000e2400000e0000 */
[----:B------:R-:W-:Y:S08]  /*cc70*/  MUFU.EX2 R134, R134 ;  /* 0x0000008600867308 */ /* 0x000ff00000000800 */
[----:B------:R-:W-:Y:S08]  /*cc80*/  MUFU.EX2 R51, R51 ;  /* 0x0000003300337308 */ /* 0x000ff00000000800 */
[----:B------:R-:W-:Y:S01]  /*cc90*/  MUFU.EX2 R128, R128 ;  /* 0x0000008000807308 */ /* 0x000fe20000000800 */
[----:B0-----:R-:W-:-:S07]  /*cca0*/  FMNMX.FTZ R12, R85, R12, !PT ;  /* 0x0000000c550c7209 */ /* 0x001fce0007810000 */
[----:B------:R-:W-:Y:S01]  /*ccb0*/  MUFU.EX2 R55, R55 ;  /* 0x0000003700377308 */ /* 0x000fe20000000800 */
[C---:B------:R-:W-:Y:S01]  /*ccc0*/  FSETP.NEU.FTZ.AND P3, PT, R12.reuse, -INF , PT ;  /* 0xff8000000c00780b */ /* 0x040fe20003f7d000 */
[----:B------:R-:W-:-:S06]  /*ccd0*/  FMUL.FTZ R44, R12, UR30 ;  /* 0x0000001e0c2c7c20 */ /* 0x000fcc0008410000 */
[----:B------:R-:W-:Y:S01]  /*cce0*/  MUFU.EX2 R130, R130 ;  /* 0x0000008200827308 */ /* 0x000fe20000000800 */
[----:B------:R-:W-:-:S05]  /*ccf0*/  FSEL R44, R44, RZ, P3 ;  /* 0x000000ff2c2c7208 */ /* 0x000fca0001800000 */
[--C-:B------:R-:W-:Y:S01]  /*cd00*/  FFMA.FTZ R149, R83, UR30, -R44.reuse ;  /* 0x0000001e53957c23 */ /* 0x100fe2000801082c */
[--C-:B------:R-:W-:Y:S01]  /*cd10*/  FFMA.FTZ R14, R4, UR30, -R44.reuse ;  /* 0x0000001e040e7c23 */ /* 0x100fe2000801082c */
[--C-:B------:R-:W-:Y:S01]  /*cd20*/  FFMA.FTZ R151, R15, UR30, -R44.reuse ;  /* 0x0000001e0f977c23 */ /* 0x100fe2000801082c */
[----:B------:R-:W-:Y:S01]  /*cd30*/  FADD.FTZ R15, R148, R3 ;  /* 0x00000003940f7221 */ /* 0x000fe20000010000 */
[--C-:B------:R-:W-:Y:S01]  /*cd40*/  FFMA.FTZ R20, R20, UR30, -R44.reuse ;  /* 0x0000001e14147c23 */ /* 0x100fe2000801082c */
[--C-:B------:R-:W-:Y:S01]  /*cd50*/  FFMA.FTZ R145, R25, UR30, -R44.reuse ;  /* 0x0000001e19917c23 */ /* 0x100fe2000801082c */
[----:B------:R-:W-:Y:S01]  /*cd60*/  MUFU.EX2 R149, R149 ;  /* 0x0000009500957308 */ /* 0x000fe20000000800 */
[----:B-1----:R-:W-:Y:S01]  /*cd70*/  FADD.FTZ R4, R150, R15 ;  /* 0x0000000f96047221 */ /* 0x002fe20000010000 */
[--C-:B------:R-:W-:Y:S01]  /*cd80*/  FFMA.FTZ R24, R26, UR30, -R44.reuse ;  /* 0x0000001e1a187c23 */ /* 0x100fe2000801082c */
[--C-:B------:R-:W-:Y:S01]  /*cd90*/  FFMA.FTZ R147, R29, UR30, -R44.reuse ;  /* 0x0000001e1d937c23 */ /* 0x100fe2000801082c */
[----:B------:R-:W-:Y:S01]  /*cda0*/  FFMA.FTZ R26, R30, UR30, -R44 ;  /* 0x0000001e1e1a7c23 */ /* 0x000fe2000801082c */
[----:B--2---:R-:W-:Y:S01]  /*cdb0*/  FADD.FTZ R15, R5, R4 ;  /* 0x00000004050f7221 */ /* 0x004fe20000010000 */
[--C-:B------:R-:W-:Y:S01]  /*cdc0*/  FFMA.FTZ R30, R38, UR30, -R44.reuse ;  /* 0x0000001e261e7c23 */ /* 0x100fe2000801082c */
[--C-:B------:R-:W-:Y:S01]  /*cdd0*/  FFMA.FTZ R141, R33, UR30, -R44.reuse ;  /* 0x0000001e218d7c23 */ /* 0x100fe2000801082c */
[----:B------:R-:W0:Y:S01]  /*cde0*/  MUFU.EX2 R14, R14 ;  /* 0x0000000e000e7308 */ /* 0x000e220000000800 */
[----:B---3--:R-:W-:Y:S01]  /*cdf0*/  FADD.FTZ R4, R144, R15 ;  /* 0x0000000f90047221 */ /* 0x008fe20000010000 */
[----:B------:R-:W1:Y:S01]  /*ce00*/  @P1 LDC R29, c[0x0][0x44c] ;  /* 0x00011300ff1d1b82 */ /* 0x000e620000000800 */
[--C-:B------:R-:W-:Y:S01]  /*ce10*/  FFMA.FTZ R28, R34, UR30, -R44.reuse ;  /* 0x0000001e221c7c23 */ /* 0x100fe2000801082c */
[----:B------:R-:W-:Y:S01]  /*ce20*/  FFMA.FTZ R34, R46, UR30, -R44 ;  /* 0x0000001e2e227c23 */ /* 0x000fe2000801082c */
[----:B----4-:R-:W-:Y:S01]  /*ce30*/  FADD.FTZ R15, R21, R4 ;  /* 0x00000004150f7221 */ /* 0x010fe20000010000 */
[--C-:B------:R-:W-:Y:S01]  /*ce40*/  FFMA.FTZ R143, R37, UR30, -R44.reuse ;  /* 0x0000001e258f7c23 */ /* 0x100fe2000801082c */
[--C-:B------:R-:W-:Y:S01]  /*ce50*/  FFMA.FTZ R137, R41, UR30, -R44.reuse ;  /* 0x0000001e29897c23 */ /* 0x100fe2000801082c */
[----:B------:R-:W2:Y:S01]  /*ce60*/  MUFU.EX2 R151, R151 ;  /* 0x0000009700977308 */ /* 0x000ea20000000800 */
[----:B-----5:R-:W-:Y:S01]  /*ce70*/  FADD.FTZ R38, R146, R15 ;  /* 0x0000000f92267221 */ /* 0x020fe20000010000 */
[----:B------:R-:W3:Y:S01]  /*ce80*/  @P1 LDC R46, c[0x0][0x450] ;  /* 0x00011400ff2e1b82 */ /* 0x000ee20000000800 */
[--C-:B------:R-:W-:Y:S01]  /*ce90*/  FFMA.FTZ R32, R42, UR30, -R44.reuse ;  /* 0x0000001e2a207c23 */ /* 0x100fe2000801082c */
[----:B------:R-:W-:Y:S01]  /*cea0*/  FFMA.FTZ R139, R45, UR30, -R44 ;  /* 0x0000001e2d8b7c23 */ /* 0x000fe2000801082c */
[----:B------:R-:W-:Y:S01]  /*ceb0*/  FADD.FTZ R25, R27, R38 ;  /* 0x000000261b197221 */ /* 0x000fe20000010000 */
[----:B------:R-:W-:-:S02]  /*cec0*/  IMAD.MOV.U32 R33, RZ, RZ, R92 ;  /* 0x000000ffff217224 */ /* 0x000fc400078e005c */
[----:B------:R-:W-:Y:S01]  /*ced0*/  FFMA.FTZ R133, R49, UR30, -R44 ;  /* 0x0000001e31857c23 */ /* 0x000fe2000801082c */
[----:B------:R-:W4:Y:S01]  /*cee0*/  MUFU.EX2 R20, R20 ;  /* 0x0000001400147308 */ /* 0x000f220000000800 */
[----:B0-----:R-:W-:Y:S01]  /*cef0*/  FADD.FTZ R4, R149, R14 ;  /* 0x0000000e95047221 */ /* 0x001fe20000010000 */
[----:B------:R-:W-:Y:S01]  /*cf00*/  FADD.FTZ R40, R140, R25 ;  /* 0x000000198c287221 */ /* 0x000fe20000010000 */
[--C-:B------:R-:W-:Y:S01]  /*cf10*/  FFMA.FTZ R36, R50, UR30, -R44.reuse ;  /* 0x0000001e32247c23 */ /* 0x100fe2000801082c */
[--C-:B------:R-:W-:Y:S01]  /*cf20*/  FFMA.FTZ R135, R53, UR30, -R44.reuse ;  /* 0x0000001e35877c23 */ /* 0x100fe2000801082c */
[----:B------:R-:W-:Y:S01]  /*cf30*/  FFMA.FTZ R38, R54, UR30, -R44 ;  /* 0x0000001e36267c23 */ /* 0x000fe2000801082c */
[----:B------:R-:W-:Y:S01]  /*cf40*/  FADD.FTZ R25, R31, R40 ;  /* 0x000000281f197221 */ /* 0x000fe20000010000 */
[----:B------:R-:W-:Y:S01]  /*cf50*/  FFMA.FTZ R129, R57, UR30, -R44 ;  /* 0x0000001e39817c23 */ /* 0x000fe2000801082c */
[----:B------:R-:W0:Y:S01]  /*cf60*/  MUFU.EX2 R145, R145 ;  /* 0x0000009100917308 */ /* 0x000e220000000800 */
[----:B--2---:R-:W-:Y:S01]  /*cf70*/  FADD.FTZ R15, R151, R4 ;  /* 0x00000004970f7221 */ /* 0x004fe20000010000 */
[----:B------:R-:W-:Y:S01]  /*cf80*/  FADD.FTZ R40, R142, R25 ;  /* 0x000000198e287221 */ /* 0x000fe20000010000 */
[----:B-1----:R-:W-:Y:S01]  /*cf90*/  @P1 IMAD.HI.U32 R29, R92, R29, RZ ;  /* 0x0000001d5c1d1227 */ /* 0x002fe200078e00ff */
[----:B------:R-:W-:-:S03]  /*cfa0*/  F2FP.BF16.F32.PACK_AB R148, R3, R148 ;  /* 0x000000940394723e */ /* 0x000fc600000010ff */
[----:B------:R-:W-:Y:S01]  /*cfb0*/  FFMA.FTZ R131, R61, UR30, -R44 ;  /* 0x0000001e3d837c23 */ /* 0x000fe2000801082c */
[----:B------:R-:W-:Y:S01]  /*cfc0*/  FADD.FTZ R25, R35, R40 ;  /* 0x0000002823197221 */ /* 0x000fe20000010000 */
[--C-:B------:R-:W-:Y:S01]  /*cfd0*/  FFMA.FTZ R40, R58, UR30, -R44.reuse ;  /* 0x0000001e3a287c23 */ /* 0x100fe2000801082c */
[----:B------:R-:W1:Y:S01]  /*cfe0*/  MUFU.EX2 R24, R24 ;  /* 0x0000001800187308 */ /* 0x000e620000000800 */
[----:B----4-:R-:W-:Y:S01]  /*cff0*/  FADD.FTZ R4, R20, R15 ;  /* 0x0000000f14047221 */ /* 0x010fe20000010000 */
[----:B------:R-:W-:Y:S01]  /*d000*/  FADD.FTZ R42, R136, R25 ;  /* 0x00000019882a7221 */ /* 0x000fe20000010000 */
[----:B---3--:R-:W-:Y:S01]  /*d010*/  @P1 SHF.R.U32.HI R33, RZ, R46, R29 ;  /* 0x0000002eff211219 */ /* 0x008fe2000001161d */
[----:B------:R-:W-:Y:S01]  /*d020*/  FFMA.FTZ R125, R65, UR30, -R44 ;  /* 0x0000001e417d7c23 */ /* 0x000fe2000801082c */
[----:B------:R-:W-:Y:S01]  /*d030*/  F2FP.BF16.F32.PACK_AB R150, R5, R150 ;  /* 0x000000960596723e */ /* 0x000fe200000010ff */
[----:B------:R-:W-:Y:S01]  /*d040*/  FADD.FTZ R25, R39, R42 ;  /* 0x0000002a27197221 */ /* 0x000fe20000010000 */
[----:B------:R-:W-:Y:S01]  /*d050*/  FFMA.FTZ R42, R62, UR30, -R44 ;  /* 0x0000001e3e2a7c23 */ /* 0x000fe2000801082c */
[----:B------:R-:W2:Y:S01]  /*d060*/  MUFU.EX2 R147, R147 ;  /* 0x0000009300937308 */ /* 0x000ea20000000800 */
        /* <DEDUP_REMOVED lines=10> */
[----:B------:R-:W-:-:S02]  /*d110*/  F2FP.BF16.F32.PACK_AB R149, R14, R149 ;  /* 0x000000950e95723e */ /* 0x000fc400000010ff */
[----:B------:R-:W-:Y:S01]  /*d120*/  F2FP.BF16.F32.PACK_AB R144, R21, R144 ;  /* 0x000000901590723e */ /* 0x000fe200000010ff */
[----:B------:R-:W-:Y:S01]  /*d130*/  FADD.FTZ R25, R47, R46 ;  /* 0x0000002e2f197221 */ /* 0x000fe20000010000 */
[----:B------:R-:W-:Y:S01]  /*d140*/  FFMA.FTZ R46, R70, UR30, -R44 ;  /* 0x0000001e462e7c23 */ /* 0x000fe2000801082c */
[----:B------:R-:W1:Y:S01]  /*d150*/  MUFU.EX2 R141, R141 ;  /* 0x0000008d008d7308 */ /* 0x000e620000000800 */
[----:B--2---:R-:W-:Y:S01]  /*d160*/  FADD.FTZ R15, R147, R4 ;  /* 0x00000004930f7221 */ /* 0x004fe20000010000 */
[----:B------:R-:W-:Y:S01]  /*d170*/  FADD.FTZ R48, R134, R25 ;  /* 0x0000001986307221 */ /* 0x000fe20000010000 */
[--C-:B------:R-:W-:Y:S01]  /*d180*/  FFMA.FTZ R25, R0, UR30, -R44.reuse ;  /* 0x0000001e00197c23 */ /* 0x100fe2000801082c */
[----:B------:R-:W-:Y:S01]  /*d190*/  FFMA.FTZ R44, R77, UR30, -R44 ;  /* 0x0000001e4d2c7c23 */ /* 0x000fe2000801082c */
[----:B------:R-:W-:Y:S02]  /*d1a0*/  F2FP.BF16.F32.PACK_AB R146, R27, R146 ;  /* 0x000000921b92723e */ /* 0x000fe400000010ff */
[----:B------:R-:W-:Y:S01]  /*d1b0*/  F2FP.BF16.F32.PACK_AB R140, R31, R140 ;  /* 0x0000008c1f8c723e */ /* 0x000fe200000010ff */
        /* <DEDUP_REMOVED lines=8> */
[----:B------:R-:W-:Y:S02]  /*d240*/  F2FP.BF16.F32.PACK_AB R134, R51, R134 ;  /* 0x000000863386723e */ /* 0x000fe400000010ff */
[----:B------:R-:W-:-:S02]  /*d250*/  F2FP.BF16.F32.PACK_AB R151, R20, R151 ;  /* 0x000000971497723e */ /* 0x000fc400000010ff */
[----:B------:R-:W1:Y:S01]  /*d260*/  MUFU.EX2 R30, R30 ;  /* 0x0000001e001e7308 */ /* 0x000e620000000800 */
[----:B--2---:R-:W-:Y:S01]  /*d270*/  FADD.FTZ R4, R28, R15 ;  /* 0x0000000f1c047221 */ /* 0x004fe20000010000 */
[----:B------:R-:W-:Y:S02]  /*d280*/  F2FP.BF16.F32.PACK_AB R145, R24, R145 ;  /* 0x000000911891723e */ /* 0x000fe400000010ff */
[----:B------:R-:W-:Y:S02]  /*d290*/  F2FP.BF16.F32.PACK_AB R147, R26, R147 ;  /* 0x000000931a93723e */ /* 0x000fe400000010ff */
[----:B------:R-:W-:Y:S02]  /*d2a0*/  F2FP.BF16.F32.PACK_AB R141, R28, R141 ;  /* 0x0000008d1c8d723e */ /* 0x000fe400000010ff */
        /* <DEDUP_REMOVED lines=9> */
[----:B------:R-:W-:Y:S01]  /*d340*/  FADD.FTZ R15, R51, R48 ;  /* 0x00000030330f7221 */ /* 0x000fe20000010000 */
[----:B------:R-:W-:-:S03]  /*d350*/  F2FP.BF16.F32.PACK_AB R137, R32, R137 ;  /* 0x000000892089723e */ /* 0x000fc600000010ff */
[----:B------:R-:W-:Y:S01]  /*d360*/  FADD.FTZ R48, R128, R15 ;  /* 0x0000000f80307221 */ /* 0x000fe20000010000 */
[----:B------:R-:W-:Y:S01]  /*d370*/  IMAD.IADD R15, R88, 0x1, R33 ;  /* 0x00000001580f7824 */ /* 0x000fe200078e0221 */
[----:B------:R-:W0:Y:S01]  /*d380*/  MUFU.EX2 R133, R133 ;  /* 0x0000008500857308 */ /* 0x000e220000000800 */
[----:B-1----:R-:W-:Y:S01]  /*d390*/  FADD.FTZ R29, R139, R4 ;  /* 0x000000048b1d7221 */ /* 0x002fe20000010000 */
[----:B------:R-:W-:Y:S01]  /*d3a0*/  F2FP.BF16.F32.PACK_AB R128, R55, R128 ;  /* 0x000000803780723e */ /* 0x000fe200000010ff */
[----:B------:R-:W-:-:S05]  /*d3b0*/  IMAD.IADD R8, R15, 0x1, R8 ;  /* 0x000000010f087824 */ /* 0x000fca00078e0208 */
[----:B------:R-:W1:Y:S01]  /*d3c0*/  MUFU.EX2 R36, R36 ;  /* 0x0000002400247308 */ /* 0x000e620000000800 */
[C---:B--2---:R-:W-:Y:S01]  /*d3d0*/  FADD.FTZ R4, R34.reuse, R29 ;  /* 0x0000001d22047221 */ /* 0x044fe20000010000 */
[----:B------:R-:W-:Y:S01]  /*d3e0*/  FADD.FTZ R29, R55, R48 ;  /* 0x00000030371d7221 */ /* 0x000fe20000010000 */
[----:B------:R-:W-:-:S03]  /*d3f0*/  F2FP.BF16.F32.PACK_AB R139, R34, R139 ;  /* 0x0000008b228b723e */ /* 0x000fc600000010ff */
[----:B------:R-:W-:Y:S02]  /*d400*/  FADD.FTZ R48, R130, R29 ;  /* 0x0000001d82307221 */ /* 0x000fe40000010000 */
        /* <DEDUP_REMOVED lines=42> */
[----:B------:R-:W-:Y:S01]  /*d6b0*/  F2FP.BF16.F32.PACK_AB R125, R0, R125 ;  /* 0x0000007d007d723e */ /* 0x000fe200000010ff */
[----:B------:R-:W-:-:S05]  /*d6c0*/  VIADD R0, R89, 0xfffffffe ;  /* 0xfffffffe59007836 */ /* 0x000fca0000000000 */
        /* <DEDUP_REMOVED lines=13> */
[----:B-1----:R-:W-:Y:S01]  /*d7a0*/  FADD.FTZ R3, R25, R14 ;  /* 0x0000000e19037221 */ /* 0x002fe20000010000 */
[C---:B--2---:R-:W-:Y:S01]  /*d7b0*/  FADD.FTZ R4, R75.reuse, R4 ;  /* 0x000000044b047221 */ /* 0x044fe20000010000 */
[----:B------:R-:W-:Y:S02]  /*d7c0*/  F2FP.BF16.F32.PACK_AB R122, R75, R122 ;  /* 0x0000007a4b7a723e */ /* 0x000fe400000010ff */
[C---:B0-----:R-:W-:Y:S01]  /*d7d0*/  FADD.FTZ R3, R44.reuse, R3 ;  /* 0x000000032c037221 */ /* 0x041fe20000010000 */
[----:B------:R-:W-:Y:S01]  /*d7e0*/  F2FP.BF16.F32.PACK_AB R123, R44, R25 ;  /* 0x000000192c7b723e */ /* 0x000fe200000010ff */
        /* <DEDUP_REMOVED lines=12> */
.L_x_1707:
[----:B------:R-:W-:-:S13]  /*d8b0*/  ISETP.NE.AND P3, PT, R9, 0x1, PT ;  /* 0x000000010900780c */ /* 0x000fda0003f65270 */
[----:B------:R-:W0:Y:S02]  /*d8c0*/  @P3 LDC.64 R14, c[0x0][0x9e8] ;  /* 0x00027a00ff0e3b82 */ /* 0x000e240000000a00 */
[----:B0-----:R-:W-:-:S05]  /*d8d0*/  @P3 IMAD.HI.U32 R14, R5, R14, RZ ;  /* 0x0000000e050e3227 */ /* 0x001fca00078e00ff */
[----:B------:R-:W-:-:S07]  /*d8e0*/  @P3 SHF.R.U32.HI R5, RZ, R15, R14 ;  /* 0x0000000fff053219 */ /* 0x000fce000001160e */
.L_x_1708:
[----:B------:R-:W-:Y:S05]  /*d8f0*/  BSYNC B0 ;  /* 0x0000000000007941 */ /* 0x000fea0003800000 */
.L_x_1706:
[----:B------:R-:W-:-:S05]  /*d900*/  IMAD R5, R5, R9, R9 ;  /* 0x0000000905057224 */ /* 0x000fca00078e0209 */
[----:B------:R-:W-:-:S07]  /*d910*/  VIMNMX R8, R8, R5, PT ;  /* 0x0000000508087248 */ /* 0x000fce0003fe0100 */
.L_x_1705:
[----:B------:R-:W2:Y:S01]  /*d920*/  LDL R9, [R1+0x3c] ;  /* 0x00003c0001097983 */ /* 0x000ea20000100800 */
[----:B------:R-:W-:Y:S01]  /*d930*/  SHF.R.S32.HI R5, RZ, 0x1f, R8 ;  /* 0x0000001fff057819 */ /* 0x000fe20000011408 */
[----:B------:R-:W-:Y:S01]  /*d940*/  ULDC UR8, c[0x0][0x9e4] ;  /* 0x0002790000087ab9 */ /* 0x000fe20000000800 */
[----:B------:R-:W-:Y:S01]  /*d950*/  ULDC UR7, c[0x0][0x9e4] ;  /* 0x0002790000077ab9 */ /* 0x000fe20000000800 */
[----:B------:R-:W-:Y:S01]  /*d960*/  ULDC UR10, c[0x0][0x9d8] ;  /* 0x00027600000a7ab9 */ /* 0x000fe20000000800 */
[----:B------:R-:W-:Y:S01]  /*d970*/  LEA.HI R5, R5, R8, RZ, 0x7 ;  /* 0x0000000805057211 */ /* 0x000fe200078f38ff */
[----:B------:R-:W-:Y:S01]  /*d980*/  ULDC UR29, c[0x0][0x9d8] ;  /* 0x00027600001d7ab9 */ /* 0x000fe20000000800 */
[----:B------:R-:W-:Y:S01]  /*d990*/  ULDC UR11, c[0x0][0x9d8] ;  /* 0x00027600000b7ab9 */ /* 0x000fe20000000800 */
[----:B------:R-:W-:Y:S01]  /*d9a0*/  ULDC UR6, c[0x0][0x988] ;  /* 0x0002620000067ab9 */ /* 0x000fe20000000800 */
[----:B------:R-:W-:Y:S01]  /*d9b0*/  SHF.R.S32.HI R5, RZ, 0x7, R5 ;  /* 0x00000007ff057819 */ /* 0x000fe20000011405 */
[----:B------:R-:W-:Y:S01]  /*d9c0*/  ULDC UR5, c[0x0][0x988] ;  /* 0x0002620000057ab9 */ /* 0x000fe20000000800 */
[----:B------:R-:W-:Y:S01]  /*d9d0*/  ULDC UR4, c[0x0][0x988] ;  /* 0x0002620000047ab9 */ /* 0x000fe20000000800 */
[----:B------:R-:W-:Y:S01]  /*d9e0*/  ULDC UR28, c[0x0][0x9e0] ;  /* 0x00027800001c7ab9 */ /* 0x000fe20000000800 */
[----:B------:R-:W-:Y:S01]  /*d9f0*/  ULDC UR9, c[0x0][0x9e0] ;  /* 0x0002780000097ab9 */ /* 0x000fe20000000800 */
        /* <DEDUP_REMOVED lines=16> */
[----:B--2---:R-:W-:-:S04]  /*db00*/  VIMNMX R9, R9, R5, !PT ;  /* 0x0000000509097248 */ /* 0x004fc80007fe0100 */
[----:B------:R-:W-:Y:S01]  /*db10*/  ISETP.GE.AND P3, PT, R0, R9, PT ;  /* 0x000000090000720c */ /* 0x000fe20003f66270 */
[----:B------:R0:W-:-:S12]  /*db20*/  STL [R1+0x1c], R9 ;  /* 0x00001c0901007387 */ /* 0x0001d80000100800 */
[----:B0-----:R-:W-:Y:S05]  /*db30*/  @!P3 BRA `(.L_x_1709) ;  /* 0x000000380004b947 */ /* 0x001fea0003800000 */
[----:B------:R-:W-:-:S07]  /*db40*/  IMAD.MOV.U32 R119, RZ, RZ, RZ ;  /* 0x000000ffff777224 */ /* 0x000fce00078e00ff */
.L_x_1729:
[----:B------:R-:W2:Y:S01]  /*db50*/  LDL R8, [R1+0x2c] ;  /* 0x00002c0001087983 */ /* 0x000ea20000100800 */
[----:B------:R-:W-:Y:S01]  /*db60*/  VIADD R5, R19, 0x1 ;  /* 0x0000000113057836 */ /* 0x000fe20000000000 */
[----:B------:R-:W-:Y:S05]  /*db70*/  YIELD ;  /* 0x0000000000007946 */ /* 0x000fea0003800000 */
[----:B------:R-:W-:-:S04]  /*db80*/  ISETP.NE.AND P4, PT, R5, 0x2, PT ;  /* 0x000000020500780c */ /* 0x000fc80003f85270 */
[----:B------:R-:W-:Y:S02]  /*db90*/  SEL R9, RZ, 0x1, P4 ;  /* 0x00000001ff097807 */ /* 0x000fe40002000000 */
[----:B------:R-:W-:Y:S02]  /*dba0*/  SEL R5, R5, RZ, P4 ;  /* 0x000000ff05057207 */ /* 0x000fe40002000000 */
[----:B------:R-:W-:Y:S02]  /*dbb0*/  LOP3.LUT R20, R154, R9, RZ, 0x3c, !PT ;  /* 0x000000099a147212 */ /* 0x000fe400078e3cff */
[----:B--2---:R-:W-:-:S13]  /*dbc0*/  ISETP.NE.AND P3, PT, R8, RZ, PT ;  /* 0x000000ff0800720c */ /* 0x004fda0003f65270 */
[----:B------:R-:W-:Y:S05]  /*dbd0*/  @P3 BRA `(.L_x_1710) ;  /* 0x0000000000303947 */ /* 0x000fea0003800000 */
[----:B------:R-:W-:Y:S05]  /*dbe0*/  @!P0 BRA `(.L_x_1711) ;  /* 0x0000000000048947 */ /* 0x000fea0003800000 */
[----:B------:R-:W-:Y:S01]  /*dbf0*/  BPT.TRAP 0x1 ;  /* 0x000000040000795c */ /* 0x000fe20000300000 */
.L_x_1711:
[----:B------:R-:W-:Y:S01]  /*dc00*/  IMAD R9, R5, 0x8, R2 ;  /* 0x0000000805097824 */ /* 0x000fe200078e0202 */
[----:B------:R-:W-:-:S04]  /*dc10*/  SHF.L.U32 R8, R20, 0x1f, RZ ;  /* 0x0000001f14087819 */ /* 0x000fc800000006ff */
[----:B------:R0:W1:Y:S01]  /*dc20*/  SYNCS.PHASECHK.TRANS64.TRYWAIT P4, [R9+URZ+0x16830], R8 ;  /* 0x01683008090075a7 */ /* 0x000062000808017f */
[----:B------:R-:W-:Y:S05]  /*dc30*/  @!P0 BRA `(.L_x_1712) ;  /* 0x0000000000048947 */ /* 0x000fea0003800000 */
[----:B------:R-:W-:Y:S01]  /*dc40*/  BPT.TRAP 0x1 ;  /* 0x000000040000795c */ /* 0x000fe20000300000 */
.L_x_1712:
[----:B------:R-:W-:Y:S04]  /*dc50*/  BSSY B0, `(.L_x_1710) ;  /* 0x0000004000007945 */ /* 0x000fe80003800000 */
[----:B-1----:R-:W-:Y:S05]  /*dc60*/  @P4 BRA `(.L_x_1713) ;  /* 0x0000000000084947 */ /* 0x002fea0003800000 */
[----:B------:R-:W1:Y:S02]  /*dc70*/  SYNCS.PHASECHK.TRANS64.TRYWAIT P4, [R9+URZ+0x16830], R8 ;  /* 0x01683008090075a7 */ /* 0x000e64000808017f */
[----:B-1----:R-:W-:Y:S05]  /*dc80*/  @!P4 BRA `(.L_x_1714) ;  /* 0x00000158007cc947 */ /* 0x002fea0003800000 */
.L_x_1713:
[----:B------:R-:W-:Y:S05]  /*dc90*/  BSYNC B0 ;  /* 0x0000000000007941 */ /* 0x000fea0003800000 */
.L_x_1710:
[----:B------:R-:W2:Y:S01]  /*dca0*/  LDL R14, [R1+0x30] ;  /* 0x00003000010e7983 */ /* 0x000ea20000100800 */
[----:B------:R-:W-:Y:S01]  /*dcb0*/  IMAD.MOV.U32 R15, RZ, RZ, 0x40000040 ;  /* 0x40000040ff0f7424 */ /* 0x000fe200078e00ff */
[----:B------:R-:W-:Y:S05]  /*dcc0*/  WARPSYNC.ALL ;  /* 0x0000000000007948 */ /* 0x000fea0003800000 */
[----:B------:R-:W-:Y:S01]  /*dcd0*/  R2UR UR19, R15 ;  /* 0x000000000f1372ca */ /* 0x000fe200000e0000 */
[----:B01----:R-:W0:Y:S01]  /*dce0*/  S2R R8, SR_TID.X ;  /* 0x0000000000087919 */ /* 0x003e220000002100 */
[----:B------:R-:W-:Y:S01]  /*dcf0*/  IMAD.MOV.U32 R25, RZ, RZ, 0x40000040 ;  /* 0x40000040ff197424 */ /* 0x000fe200078e00ff */
[----:B------:R-:W-:-:S02]  /*dd00*/  R2UR UR12, R6 ;  /* 0x00000000060c72ca */ /* 0x000fc400000e0000 */
[----:B------:R-:W-:Y:S02]  /*dd10*/  R2UR UR13, R7 ;  /* 0x00000000070d72ca */ /* 0x000fe400000e0000 */
[----:B0-----:R-:W-:-:S05]  /*dd20*/  SHF.R.U32.HI R8, RZ, 0x7, R8 ;  /* 0x00000007ff087819 */ /* 0x001fca0000011608 */
[----:B------:R-:W-:Y:S01]  /*dd30*/  VIADD R21, R8, 0x8 ;  /* 0x0000000808157836 */ /* 0x000fe20000000000 */
[C---:B------:R-:W-:Y:S02]  /*dd40*/  R2UR UR15, R25.reuse ;  /* 0x00000000190f72ca */ /* 0x040fe400000e0000 */
[----:B------:R-:W-:Y:S02]  /*dd50*/  R2UR UR27, R25 ;  /* 0x00000000191b72ca */ /* 0x000fe400000e0000 */
[----:B------:R0:W-:Y:S01]  /*dd60*/  BAR.SYNC.DEFER_BLOCKING R21, 0x100 ;  /* 0x000400150000751d */ /* 0x0001e20000010000 */
[----:B--2---:R-:W-:-:S04]  /*dd70*/  IMAD R24, R5, 0x400, R14 ;  /* 0x0000040005187824 */ /* 0x004fc800078e020e */
[----:B------:R-:W-:-:S05]  /*dd80*/  VIADD R14, R24, 0x2 ;  /* 0x00000002180e7836 */ /* 0x000fca0000000000 */
[----:B------:R-:W-:Y:S02]  /*dd90*/  R2UR UR18, R14 ;  /* 0x000000000e1272ca */ /* 0x000fe400000e0000 */
[----:B------:R-:W2:Y:S01]  /*dda0*/  LDL.64 R14, [R1+0x20] ;  /* 0x00002000010e7983 */ /* 0x000ea20000100a00 */
[C---:B------:R-:W-:Y:S01]  /*ddb0*/  R2UR UR14, R24.reuse ;  /* 0x00000000180e72ca */ /* 0x040fe200000e0000 */
[C---:B------:R-:W-:Y:S02]  /*ddc0*/  VIADD R8, R24.reuse, 0x4 ;  /* 0x0000000418087836 */ /* 0x040fe40000000000 */
[----:B------:R-:W-:-:S05]  /*ddd0*/  VIADD R24, R24, 0x6 ;  /* 0x0000000618187836 */ /* 0x000fca0000000000 */
[----:B------:R-:W-:Y:S02]  /*dde0*/  R2UR UR26, R24 ;  /* 0x00000000181a72ca */ /* 0x000fe400000e0000 */
[----:B------:R-:W-:-:S06]  /*ddf0*/  WARPGROUP.ARRIVE ;  /* 0x00000000000079c5 */ /* 0x000fcc0000000000 */
[----:B------:R-:W-:Y:S01]  /*de00*/  HGMMA.64x128x16.F32.BF16 R24, gdesc[UR12], RZ, !UPT, gsb0 ;  /* 0x01e000000c1879f0 */ /* 0x000fe2000c0018ff */
[----:B------:R-:W-:Y:S01]  /*de10*/  IMAD.MOV.U32 R9, RZ, RZ, 0x40000040 ;  /* 0x40000040ff097424 */ /* 0x000fe200078e00ff */
[----:B------:R-:W-:Y:S02]  /*de20*/  R2UR UR22, R8 ;  /* 0x00000000081672ca */ /* 0x000fe400000e0000 */
[----:B------:R-:W-:Y:S02]  /*de30*/  R2UR UR20, R156 ;  /* 0x000000009c1472ca */ /* 0x000fe400000e0000 */
[----:B------:R-:W-:Y:S02]  /*de40*/  R2UR UR23, R9 ;  /* 0x00000000091772ca */ /* 0x000fe400000e0000 */
[----:B------:R-:W-:Y:S01]  /*de50*/  R2UR UR21, R157 ;  /* 0x000000009d1572ca */ /* 0x000fe200000e0000 */
[----:B------:R-:W-:Y:S02]  /*de60*/  WARPGROUP.DEPBAR.LE gsb0, 0x0 ;  /* 0x00008000000079c5 */ /* 0x000fe40000010000 */
[----:B------:R-:W-:Y:S01]  /*de70*/  WARPGROUP.ARRIVE ;  /* 0x00000000000079c5 */ /* 0x000fe20000000000 */
[----:B--2---:R-:W-:-:S02]  /*de80*/  R2UR UR16, R14 ;  /* 0x000000000e1072ca */ /* 0x004fc400000e0000 */
        /* <DEDUP_REMOVED lines=14> */
.L_x_1716:
[----:B------:R-:W-:Y:S01]  /*df70*/  SHF.L.U32 R8, R154, 0x1f, RZ ;  /* 0x0000001f9a087819 */ /* 0x000fe200000006ff */
[----:B------:R-:W-:-:S04]  /*df80*/  IMAD R9, R19, 0x8, R2 ;  /* 0x0000000813097824 */ /* 0x000fc800078e0202 */
[----:B------:R0:W1:Y:S01]  /*df90*/  SYNCS.PHASECHK.TRANS64.TRYWAIT P3, [R9+URZ+0x16850], R8 ;  /* 0x01685008090075a7 */ /* 0x000062000806017f */
[----:B------:R-:W-:Y:S05]  /*dfa0*/  @!P0 BRA `(.L_x_1717) ;  /* 0x0000000000048947 */ /* 0x000fea0003800000 */
[----:B------:R-:W-:Y:S01]  /*dfb0*/  BPT.TRAP 0x1 ;  /* 0x000000040000795c */ /* 0x000fe20000300000 */
.L_x_1717:
[----:B-1----:R-:W-:Y:S05]  /*dfc0*/  @P3 BRA `(.L_x_1715) ;  /* 0x0000000000083947 */ /* 0x002fea0003800000 */
[----:B------:R-:W1:Y:S02]  /*dfd0*/  SYNCS.PHASECHK.TRANS64.TRYWAIT P3, [R9+URZ+0x16850], R8 ;  /* 0x01685008090075a7 */ /* 0x000e64000806017f */
[----:B-1----:R-:W-:Y:S05]  /*dfe0*/  @!P3 BRA `(.L_x_1718) ;  /* 0x0000015400b8b947 */ /* 0x002fea0003800000 */
.L_x_1715:
[----:B01----:R-:W-:Y:S01]  /*dff0*/  VIADD R8, R2, 0x400 ;  /* 0x0000040002087836 */ /* 0x003fe20000000000 */
[----:B------:R-:W-:Y:S05]  /*e000*/  WARPSYNC.ALL ;  /* 0x0000000000007948 */ /* 0x000fea0003800000 */
[----:B------:R-:W-:Y:S01]  /*e010*/  SHF.R.U32.HI R8, RZ, 0x4, R8 ;  /* 0x00000004ff087819 */ /* 0x000fe20000011608 */
[----:B------:R-:W-:Y:S01]  /*e020*/  IMAD.MOV.U32 R9, RZ, RZ, 0x40000040 ;  /* 0x40000040ff097424 */ /* 0x000fe200078e00ff */
[----:B------:R-:W-:Y:S01]  /*e030*/  WARPGROUP.ARRIVE ;  /* 0x00000000000079c5 */ /* 0x000fe20000000000 */
[----:B------:R-:W-:Y:S01]  /*e040*/  IMAD.MOV.U32 R15, RZ, RZ, 0x40000040 ;  /* 0x40000040ff0f7424 */ /* 0x000fe200078e00ff */
[----:B------:R-:W-:-:S04]  /*e050*/  LOP3.LUT R8, R8, 0x3fff, RZ, 0xc0, !PT ;  /* 0x00003fff08087812 */ /* 0x000fc800078ec0ff */
[----:B------:R-:W0:Y:S01]  /*e060*/  S2R R154, SR_TID.X ;  /* 0x00000000009a7919 */ /* 0x000e220000002100 */
[----:B------:R-:W-:Y:S01]  /*e070*/  R2UR UR15, R9 ;  /* 0x00000000090f72ca */ /* 0x000fe200000e0000 */
[----:B------:R-:W-:Y:S02]  /*e080*/  IMAD.MOV.U32 R9, RZ, RZ, 0x40000040 ;  /* 0x40000040ff097424 */ /* 0x000fe400078e00ff */
[----:B------:R-:W-:-:S04]  /*e090*/  IMAD R8, R19, 0x400, R8 ;  /* 0x0000040013087824 */ /* 0x000fc800078e0208 */
[C---:B------:R-:W-:Y:S01]  /*e0a0*/  VIADD R14, R8.reuse, 0x80 ;  /* 0x00000080080e7836 */ /* 0x040fe20000000000 */
[----:B------:R-:W-:-:S13]  /*e0b0*/  R2UR UR14, R8 ;  /* 0x00000000080e72ca */ /* 0x000fda00000e0000 */
[----:B------:R-:W-:Y:S01]  /*e0c0*/  HGMMA.64x64x16.F32.BF16 R88, R148, gdesc[UR12].tnspB, R88, gsb0 ;  /* 0x40e0000c94587df0 */ /* 0x000fe20008001858 */
[----:B------:R-:W-:Y:S01]  /*e0d0*/  R2UR UR14, R14 ;  /* 0x000000000e0e72ca */ /* 0x000fe200000e0000 */
[----:B------:R-:W-:Y:S01]  /*e0e0*/  VIADD R14, R8, 0x100 ;  /* 0x00000100080e7836 */ /* 0x000fe20000000000 */
[----:B------:R-:W-:Y:S01]  /*e0f0*/  R2UR UR15, R15 ;  /* 0x000000000f0f72ca */ /* 0x000fe200000e0000 */
[----:B------:R-:W-:Y:S01]  /*e100*/  IMAD.MOV.U32 R15, RZ, RZ, 0x40000040 ;  /* 0x40000040ff0f7424 */ /* 0x000fe200078e00ff */
[----:B0-----:R-:W-:Y:S02]  /*e110*/  SHF.R.U32.HI R21, RZ, 0x7, R154 ;  /* 0x00000007ff157819 */ /* 0x001fe4000001169a */
[----:B------:R-:W-:Y:S01]  /*e120*/  ISETP.GE.U32.AND P3, PT, R154, 0x180, PT ;  /* 0x000001809a00780c */ /* 0x000fe20003f66070 */
[----:B------:R-:W-:Y:S02]  /*e130*/  WARPGROUP.DEPBAR.LE gsb0, 0x0 ;  /* 0x00008000000079c5 */ /* 0x000fe40000010000 */
        /* <DEDUP_REMOVED lines=47> */
.L_x_1719:
[----:B------:R-:W2:Y:S01]  /*e430*/  LDL R14, [R1+0x28] ;  /* 0x00002800010e7983 */ /* 0x000ea20000100800 */
[----:B------:R-:W1:Y:S03]  /*e440*/  @P1 LDC R15, c[0x0][0x44c] ;  /* 0x00011300ff0f1b82 */ /* 0x000e660000000800 */
[----:B0-----:R-:W2:Y:S04]  /*e450*/  LDL R8, [R1+0x34] ;  /* 0x0000340001087983 */ /* 0x001ea80000100800 */
[----:B------:R-:W3:Y:S01]  /*e460*/  LDL R126, [R1+0x8] ;  /* 0x00000800017e7983 */ /* 0x000ee20000100800 */
[----:B------:R-:W0:Y:S03]  /*e470*/  @P1 LDC R9, c[0x0][0x450] ;  /* 0x00011400ff091b82 */ /* 0x000e260000000800 */
[----:B------:R-:W3:Y:S01]  /*e480*/  LDL R125, [R1] ;  /* 0x00000000017d7983 */ /* 0x000ee20000100800 */
        /* <DEDUP_REMOVED lines=49> */
[----:B-1----:R-:W-:-:S04]  /*e7a0*/  @P1 IMAD.HI.U32 R14, R8, R15, RZ ;  /* 0x0000000f080e1227 */ /* 0x002fc800078e00ff */
        /* <DEDUP_REMOVED lines=12> */
[----:B0-----:R-:W-:Y:S01]  /*e870*/  @P1 SHF.R.U32.HI R8, RZ, R9, R14 ;  /* 0x00000009ff081219 */ /* 0x001fe2000001160e */
        /* <DEDUP_REMOVED lines=29> */
[----:B------:R-:W-:Y:S01]  /*ea50*/  FMUL.FTZ R53, R57, UR29 ;  /* 0x0000001d39357c20 */ /* 0x000fe20008410000 */
[----:B------:R-:W-:Y:S01]  /*ea60*/  IMAD R56, R5, 0x8, R2 ;  /* 0x0000000805387824 */ /* 0x000fe200078e0202 */
[----:B------:R-:W-:Y:S01]  /*ea70*/  IADD3 R121, -R155, 0x1, -R84 ;  /* 0x000000019b797810 */ /* 0x000fe20007ffe954 */
[----:B------:R-:W1:Y:S02]  /*ea80*/  MUFU.TANH R9, R9 ;  /* 0x0000000900097308 */ /* 0x000e640000002400 */
[----:B------:R-:W-:Y:S02]  /*ea90*/  VIADD R56, R56, 0x16840 ;  /* 0x0001684038387836 */ /* 0x000fe40000000000 */
[----:B------:R-:W-:Y:S01]  /*eaa0*/  IMAD.U32 R57, RZ, RZ, UR38 ;  /* 0x00000026ff397e24 */ /* 0x000fe2000f8e00ff */
[----:B---3--:R-:W-:-:S03]  /*eab0*/  IADD3 R121, -R125, R121, R126 ;  /* 0x000000797d797210 */ /* 0x008fc60007ffe17e */
[----:B------:R-:W2:Y:S01]  /*eac0*/  MUFU.TANH R14, R14 ;  /* 0x0000000e000e7308 */ /* 0x000ea20000002400 */
[----:B------:R-:W-:-:S07]  /*ead0*/  PRMT R56, R57, 0x654, R56 ;  /* 0x0000065439387816 */ /* 0x000fce0000000038 */
[----:B------:R-:W3:Y:S01]  /*eae0*/  MUFU.TANH R15, R15 ;  /* 0x0000000f000f7308 */ /* 0x000ee20000002400 */
[C---:B------:R-:W-:Y:S01]  /*eaf0*/  VIADD R122, R121.reuse, UR28 ;  /* 0x0000001c797a7c36 */ /* 0x040fe20008000000 */
[----:B------:R0:W-:Y:S06]  /*eb00*/  SYNCS.ARRIVE.TRANS64.RED.A1T0 RZ, [R56+URZ], RZ ;  /* 0x000000ff38ff79a7 */ /* 0x0001ec000810043f */
        /* <DEDUP_REMOVED lines=35> */
[----:B------:R-:W1:Y:S08]  /*ed40*/  MUFU.TANH R80, R80 ;  /* 0x0000005000507308 */ /* 0x000e700000002400 */
[----:B------:R-:W1:Y:S01]  /*ed50*/  MUFU.TANH R82, R82 ;  /* 0x0000005200527308 */ /* 0x000e620000002400 */
[----:B------:R-:W-:-:S02]  /*ed60*/  VIADD R121, R121, UR31 ;  /* 0x0000001f79797c36 */ /* 0x000fc40008000000 */
[--C-:B0-----:R-:W-:Y:S02]  /*ed70*/  IMAD.IADD R120, R122, 0x1, R123.reuse ;  /* 0x000000017a787824 */ /* 0x101fe400078e027b */
[----:B------:R-:W-:Y:S01]  /*ed80*/  IMAD.IADD R87, R121, 0x1, R123 ;  /* 0x0000000179577824 */ /* 0x000fe200078e027b */
[----:B--234-:R-:W-:Y:S06]  /*ed90*/  @!P2 BRA `(.L_x_1720) ;  /* 0x000000000058a947 */ /* 0x01cfec0003800000 */
[----:B------:R-:W-:Y:S01]  /*eda0*/  IADD3 R123, -R125, R126, R123 ;  /* 0x0000007e7d7b7210 */ /* 0x000fe20007ffe17b */
[----:B------:R-:W-:Y:S03]  /*edb0*/  BSSY B0, `(.L_x_1721) ;  /* 0x0000010000007945 */ /* 0x000fe60003800000 */
        /* <DEDUP_REMOVED lines=10> */
.L_x_1722:
[----:B------:R-:W-:-:S05]  /*ee60*/  IMAD.U32 R124, RZ, RZ, UR8 ;  /* 0x00000008ff7c7e24 */ /* 0x000fca000f8e00ff */
[----:B------:R-:W-:-:S13]  /*ee70*/  ISETP.NE.AND P3, PT, R124, 0x1, PT ;  /* 0x000000017c00780c */ /* 0x000fda0003f65270 */
[----:B------:R-:W0:Y:S02]  /*ee80*/  @P3 LDC.64 R56, c[0x0][0x9e8] ;  /* 0x00027a00ff383b82 */ /* 0x000e240000000a00 */
[----:B0-----:R-:W-:-:S05]  /*ee90*/  @P3 IMAD.HI.U32 R56, R123, R56, RZ ;  /* 0x000000387b383227 */ /* 0x001fca00078e00ff */
[----:B------:R-:W-:-:S07]  /*eea0*/  @P3 SHF.R.U32.HI R123, RZ, R57, R56 ;  /* 0x00000039ff7b3219 */ /* 0x000fce0000011638 */
.L_x_1723:
[----:B------:R-:W-:Y:S05]  /*eeb0*/  BSYNC B0 ;  /* 0x0000000000007941 */ /* 0x000fea0003800000 */
.L_x_1721:
[----:B------:R-:W-:-:S04]  /*eec0*/  IMAD R123, R123, R124, -R84 ;  /* 0x0000007c7b7b7224 */ /* 0x000fc800078e0a54 */
[----:B------:R-:W-:-:S05]  /*eed0*/  IMAD.IADD R123, R123, 0x1, -R155 ;  /* 0x000000017b7b7824 */ /* 0x000fca00078e0a9b */
[----:B------:R-:W-:Y:S02]  /*eee0*/  VIMNMX R87, R87, R123, !PT ;  /* 0x0000007b57577248 */ /* 0x000fe40007fe0100 */
[----:B------:R-:W-:-:S07]  /*eef0*/  VIADDMNMX R120, R123, R124, R120, PT ;  /* 0x0000007c7b787246 */ /* 0x000fce0003800178 */
.L_x_1720:
[----:B------:R-:W-:Y:S01]  /*ef00*/  ISETP.GT.AND P3, PT, R0, -0x1, PT ;  /* 0xffffffff0000780c */ /* 0x000fe20003f64270 */
[----:B------:R-:W0:Y:S03]  /*ef10*/  SHFL.IDX PT, R8, R8, 0x1, 0x1c1f ;  /* 0x003c1f0008087f89 */ /* 0x000e2600000e0000 */
[C---:B------:R-:W-:Y:S02]  /*ef20*/  ISETP.GT.AND P5, PT, R87.reuse, RZ, P3 ;  /* 0x000000ff5700720c */ /* 0x040fe40001fa4270 */
[----:B------:R-:W-:Y:S02]  /*ef30*/  ISETP.GT.AND P4, PT, R87, 0x1, P3 ;  /* 0x000000015700780c */ /* 0x000fe40001f84270 */
[C---:B------:R-:W-:Y:S02]  /*ef40*/  ISETP.LT.OR P5, PT, R120.reuse, 0x1, P5 ;  /* 0x000000017800780c */ /* 0x040fe40002fa1670 */
[----:B------:R-:W-:-:S02]  /*ef50*/  ISETP.LT.OR P4, PT, R120, 0x2, P4 ;  /* 0x000000027800780c */ /* 0x000fc40002781670 */
[----:B-1----:R-:W-:Y:S02]  /*ef60*/  FSEL R9, R9, -INF , !P5 ;  /* 0xff80000009097808 */ /* 0x002fe40006800000 */
[----:B------:R-:W-:Y:S02]  /*ef70*/  FSEL R14, R14, -INF , !P4 ;  /* 0xff8000000e0e7808 */ /* 0x000fe40006000000 */
[C---:B------:R-:W-:Y:S02]  /*ef80*/  ISETP.GT.AND P5, PT, R87.reuse, 0x8, P3 ;  /* 0x000000085700780c */ /* 0x040fe40001fa4270 */
[----:B------:R-:W-:Y:S02]  /*ef90*/  ISETP.GT.AND P4, PT, R87, 0x9, P3 ;  /* 0x000000095700780c */ /* 0x000fe40001f84270 */
[C---:B------:R-:W-:Y:S02]  /*efa0*/  ISETP.LT.OR P5, PT, R120.reuse, 0x9, P5 ;  /* 0x000000097800780c */ /* 0x040fe40002fa1670 */
[----:B------:R-:W-:-:S02]  /*efb0*/  ISETP.LT.OR P4, PT, R120, 0xa, P4 ;  /* 0x0000000a7800780c */ /* 0x000fc40002781670 */
[----:B------:R-:W-:Y:S01]  /*efc0*/  FSEL R24, R24, -INF , !P5 ;  /* 0xff80000018187808 */ /* 0x000fe20006800000 */
[--C-:B0-----:R-:W-:Y:S01]  /*efd0*/  IMAD.IADD R122, R122, 0x1, R8.reuse ;  /* 0x000000017a7a7824 */ /* 0x101fe200078e0208 */
[----:B------:R-:W-:Y:S01]  /*efe0*/  FSEL R25, R25, -INF , !P4 ;  /* 0xff80000019197808 */ /* 0x000fe20006000000 */
[----:B------:R-:W-:Y:S01]  /*eff0*/  IMAD.IADD R121, R121, 0x1, R8 ;  /* 0x0000000179797824 */ /* 0x000fe200078e0208 */
[C---:B------:R-:W-:Y:S02]  /*f000*/  ISETP.GT.AND P5, PT, R87.reuse, 0x10, P3 ;  /* 0x000000105700780c */ /* 0x040fe40001fa4270 */
[----:B------:R-:W-:Y:S02]  /*f010*/  ISETP.GT.AND P4, PT, R87, 0x11, P3 ;  /* 0x000000115700780c */ /* 0x000fe40001f84270 */
[C---:B------:R-:W-:Y:S02]  /*f020*/  ISETP.LT.OR P5, PT, R120.reuse, 0x11, P5 ;  /* 0x000000117800780c */ /* 0x040fe40002fa1670 */
[----:B------:R-:W-:-:S02]  /*f030*/  ISETP.LT.OR P4, PT, R120, 0x12, P4 ;  /* 0x000000127800780c */ /* 0x000fc40002781670 */
[----:B------:R-:W-:Y:S02]  /*f040*/  FSEL R56, R28, -INF , !P5 ;  /* 0xff8000001c387808 */ /* 0x000fe40006800000 */
[----:B------:R-:W-:Y:S02]  /*f050*/  FSEL R57, R29, -INF , !P4 ;  /* 0xff8000001d397808 */ /* 0x000fe40006000000 */
        /* <DEDUP_REMOVED lines=77> */
[----:B------:R-:W-:Y:S01]  /*f530*/  FSEL R83, R83, -INF , !P4 ;  /* 0xff80000053537808 */ /* 0x000fe20006000000 */
[----:B------:R-:W-:Y:S08]  /*f540*/  @!P2 BRA `(.L_x_1724) ;  /* 0x000000000058a947 */ /* 0x000ff00003800000 */
        /* <DEDUP_REMOVED lines=12> */
.L_x_1726:
[----:B------:R-:W-:-:S05]  /*f610*/  IMAD.U32 R87, RZ, RZ, UR8 ;  /* 0x00000008ff577e24 */ /* 0x000fca000f8e00ff */
[----:B------:R-:W-:-:S13]  /*f620*/  ISETP.NE.AND P4, PT, R87, 0x1, PT ;  /* 0x000000015700780c */ /* 0x000fda0003f85270 */
[----:B------:R-:W0:Y:S02]  /*f630*/  @P4 LDC.64 R28, c[0x0][0x9e8] ;  /* 0x00027a00ff1c4b82 */ /* 0x000e240000000a00 */
[----:B0-----:R-:W-:-:S05]  /*f640*/  @P4 IMAD.HI.U32 R28, R8, R28, RZ ;  /* 0x0000001c081c4227 */ /* 0x001fca00078e00ff */
[----:B------:R-:W-:-:S07]  /*f650*/  @P4 SHF.R.U32.HI R8, RZ, R29, R28 ;  /* 0x0000001dff084219 */ /* 0x000fce000001161c */
.L_x_1727:
[----:B------:R-:W-:Y:S05]  /*f660*/  BSYNC B0 ;  /* 0x0000000000007941 */ /* 0x000fea0003800000 */
.L_x_1725:
[----:B------:R-:W-:-:S04]  /*f670*/  IMAD R8, R8, R87, -R84 ;  /* 0x0000005708087224 */ /* 0x000fc800078e0a54 */
[----:B------:R-:W-:-:S05]  /*f680*/  IMAD.IADD R8, R8, 0x1, -R155 ;  /* 0x0000000108087824 */ /* 0x000fca00078e0a9b */
[----:B------:R-:W-:Y:S02]  /*f690*/  VIADDMNMX R122, R8, R87, R122, PT ;  /* 0x00000057087a7246 */ /* 0x000fe4000380017a */
[----:B------:R-:W-:-:S07]  /*f6a0*/  VIMNMX R121, R121, R8, !PT ;  /* 0x0000000879797248 */ /* 0x000fce0007fe0100 */
.L_x_1724:
[----:B------:R-:W-:Y:S01]  /*f6b0*/  FMNMX.FTZ R29, R9, R13, !PT ;  /* 0x0000000d091d7209 */ /* 0x000fe20007810000 */
[----:B------:R-:W-:Y:S01]  /*f6c0*/  UMOV UR30, UR5 ;  /* 0x00000005001e7c82 */ /* 0x000fe20008000000 */
        /* <DEDUP_REMOVED lines=23> */
[----:B------:R-:W-:Y:S02]  /*f840*/  ISETP.GT.AND P5, PT, R121, 0x21, P3 ;  /* 0x000000217900780c */ /* 0x000fe40001fa4270 */
[----:B------:R-:W-:Y:S02]  /*f850*/  FMNMX.FTZ R8, R44, R29, !PT ;  /* 0x0000001d2c087209 */ /* 0x000fe40007810000 */
[----:B------:R-:W-:Y:S02]  /*f860*/  ISETP.LT.OR P5, PT, R122, 0x22, P5 ;  /* 0x000000227a00780c */ /* 0x000fe40002fa1670 */
[----:B------:R-:W-:Y:S02]  /*f870*/  FMNMX.FTZ R29, R45, R8, !PT ;  /* 0x000000082d1d7209 */ /* 0x000fe40007810000 */
[----:B------:R-:W-:Y:S02]  /*f880*/  FSEL R39, R39, -INF , !P5 ;  /* 0xff80000027277808 */ /* 0x000fe40006800000 */
[----:B------:R-:W-:-:S02]  /*f890*/  FMNMX.FTZ R8, R48, R29, !PT ;  /* 0x0000001d30087209 */ /* 0x000fc40007810000 */
[----:B------:R-:W-:Y:S02]  /*f8a0*/  ISETP.GT.AND P5, PT, R121, 0x29, P3 ;  /* 0x000000297900780c */ /* 0x000fe40001fa4270 */
[----:B------:R-:W-:Y:S02]  /*f8b0*/  FMNMX.FTZ R29, R49, R8, !PT ;  /* 0x00000008311d7209 */ /* 0x000fe40007810000 */
[----:B------:R-:W-:Y:S02]  /*f8c0*/  ISETP.LT.OR P5, PT, R122, 0x2a, P5 ;  /* 0x0000002a7a00780c */ /* 0x000fe40002fa1670 */
[----:B------:R-:W-:Y:S02]  /*f8d0*/  FMNMX.FTZ R8, R52, R29, !PT ;  /* 0x0000001d34087209 */ /* 0x000fe40007810000 */
[----:B------:R-:W-:Y:S02]  /*f8e0*/  FSEL R43, R43, -INF , !P5 ;  /* 0xff8000002b2b7808 */ /* 0x000fe40006800000 */
[----:B------:R-:W-:-:S02]  /*f8f0*/  ISETP.GT.AND P5, PT, R121, 0x31, P3 ;  /* 0x000000317900780c */ /* 0x000fc40001fa4270 */
[----:B------:R-:W-:Y:S02]  /*f900*/  FMNMX.FTZ R29, R53, R8, !PT ;  /* 0x00000008351d7209 */ /* 0x000fe40007810000 */
[----:B------:R-:W-:Y:S02]  /*f910*/  ISETP.LT.OR P5, PT, R122, 0x32, P5 ;  /* 0x000000327a00780c */ /* 0x000fe40002fa1670 */
[----:B------:R-:W-:Y:S02]  /*f920*/  FMNMX.FTZ R8, R58, R29, !PT ;  /* 0x0000001d3a087209 */ /* 0x000fe40007810000 */
[----:B------:R-:W-:Y:S02]  /*f930*/  FSEL R47, R47, -INF , !P5 ;  /* 0xff8000002f2f7808 */ /* 0x000fe40006800000 */
[----:B------:R-:W-:Y:S02]  /*f940*/  ISETP.GT.AND P5, PT, R121, 0x39, P3 ;  /* 0x000000397900780c */ /* 0x000fe40001fa4270 */
[----:B------:R-:W-:-:S02]  /*f950*/  FMNMX.FTZ R8, R59, R8, !PT ;  /* 0x000000083b087209 */ /* 0x000fc40007810000 */
[----:B------:R-:W-:Y:S02]  /*f960*/  ISETP.LT.OR P5, PT, R122, 0x3a, P5 ;  /* 0x0000003a7a00780c */ /* 0x000fe40002fa1670 */
[----:B------:R-:W-:Y:S02]  /*f970*/  FMNMX.FTZ R8, R62, R8, !PT ;  /* 0x000000083e087209 */ /* 0x000fe40007810000 */
[----:B------:R-:W-:Y:S02]  /*f980*/  FSEL R51, R51, -INF , !P5 ;  /* 0xff80000033337808 */ /* 0x000fe40006800000 */
[----:B------:R-:W-:Y:S02]  /*f990*/  ISETP.GT.AND P5, PT, R121, 0x41, P3 ;  /* 0x000000417900780c */ /* 0x000fe40001fa4270 */
[----:B------:R-:W-:Y:S02]  /*f9a0*/  FMNMX.FTZ R29, R63, R8, !PT ;  /* 0x000000083f1d7209 */ /* 0x000fe40007810000 */
[----:B------:R-:W-:-:S02]  /*f9b0*/  ISETP.LT.OR P5, PT, R122, 0x42, P5 ;  /* 0x000000427a00780c */ /* 0x000fc40002fa1670 */
[----:B------:R-:W-:Y:S02]  /*f9c0*/  FMNMX.FTZ R8, R66, R29, !PT ;  /* 0x0000001d42087209 */ /* 0x000fe40007810000 */
[----:B------:R-:W-:Y:S02]  /*f9d0*/  FSEL R55, R55, -INF , !P5 ;  /* 0xff80000037377808 */ /* 0x000fe40006800000 */
[----:B------:R-:W-:Y:S02]  /*f9e0*/  FMNMX.FTZ R29, R67, R8, !PT ;  /* 0x00000008431d7209 */ /* 0x000fe40007810000 */
[----:B------:R-:W-:Y:S02]  /*f9f0*/  ISETP.GT.AND P5, PT, R121, 0x49, P3 ;  /* 0x000000497900780c */ /* 0x000fe40001fa4270 */
[----:B------:R-:W-:Y:S02]  /*fa00*/  FMNMX.FTZ R8, R70, R29, !PT ;  /* 0x0000001d46087209 */ /* 0x000fe40007810000 */
[----:B------:R-:W-:-:S02]  /*fa10*/  ISETP.LT.OR P5, PT, R122, 0x4a, P5 ;  /* 0x0000004a7a00780c */ /* 0x000fc40002fa1670 */
[----:B------:R-:W-:Y:S02]  /*fa20*/  FMNMX.FTZ R29, R71, R8, !PT ;  /* 0x00000008471d7209 */ /* 0x000fe40007810000 */
[----:B------:R-:W-:Y:S02]  /*fa30*/  FSEL R61, R61, -INF , !P5 ;  /* 0xff8000003d3d7808 */ /* 0x000fe40006800000 */
[----:B------:R-:W-:Y:S02]  /*fa40*/  ISETP.GT.AND P5, PT, R121, 0x51, P3 ;  /* 0x000000517900780c */ /* 0x000fe40001fa4270 */
[----:B------:R-:W-:Y:S02]  /*fa50*/  FMNMX.FTZ R8, R74, R29, !PT ;  /* 0x0000001d4a087209 */ /* 0x000fe40007810000 */
[----:B------:R-:W-:Y:S02]  /*fa60*/  ISETP.LT.OR P5, PT, R122, 0x52, P5 ;  /* 0x000000527a00780c */ /* 0x000fe40002fa1670 */
[----:B------:R-:W-:-:S02]  /*fa70*/  FMNMX.FTZ R29, R75, R8, !PT ;  /* 0x000000084b1d7209 */ /* 0x000fc40007810000 */
[----:B------:R-:W-:Y:S02]  /*fa80*/  FSEL R65, R65, -INF , !P5 ;  /* 0xff80000041417808 */ /* 0x000fe40006800000 */
        /* <DEDUP_REMOVED lines=9> */
[----:B------:R-:W-:Y:S02]  /*fb20*/  ISETP.GT.AND P4, PT, R121, 0x8, P3 ;  /* 0x000000087900780c */ /* 0x000fe40001f84270 */
[----:B------:R-:W-:Y:S01]  /*fb30*/  FSEL R73, R73, -INF , !P5 ;  /* 0xff80000049497808 */ /* 0x000fe20006800000 */
[----:B------:R-:W0:Y:S01]  /*fb40*/  SHFL.BFLY PT, R29, R8, 0x2, 0x1f ;  /* 0x0c401f00081d7f89 */ /* 0x000e2200000e0000 */
[----:B------:R-:W-:-:S02]  /*fb50*/  ISETP.GT.AND P5, PT, R121, 0x69, P3 ;  /* 0x000000697900780c */ /* 0x000fc40001fa4270 */
[C---:B------:R-:W-:Y:S02]  /*fb60*/  ISETP.LT.OR P4, PT, R122.reuse, 0x9, P4 ;  /* 0x000000097a00780c */ /* 0x040fe40002781670 */
[----:B------:R-:W-:Y:S02]  /*fb70*/  ISETP.LT.OR P5, PT, R122, 0x6a, P5 ;  /* 0x0000006a7a00780c */ /* 0x000fe40002fa1670 */
[----:B------:R-:W-:Y:S02]  /*fb80*/  FSEL R26, R26, -INF , !P4 ;  /* 0xff8000001a1a7808 */ /* 0x000fe40006000000 */
[----:B------:R-:W-:Y:S02]  /*fb90*/  ISETP.GT.AND P4, PT, R121, 0x10, P3 ;  /* 0x000000107900780c */ /* 0x000fe40001f84270 */
[----:B------:R-:W-:Y:S02]  /*fba0*/  FSEL R77, R77, -INF , !P5 ;  /* 0xff8000004d4d7808 */ /* 0x000fe40006800000 */
[----:B------:R-:W-:-:S02]  /*fbb0*/  ISETP.GT.AND P5, PT, R121, RZ, P3 ;  /* 0x000000ff7900720c */ /* 0x000fc40001fa4270 */
[C---:B------:R-:W-:Y:S02]  /*fbc0*/  ISETP.LT.OR P4, PT, R122.reuse, 0x11, P4 ;  /* 0x000000117a00780c */ /* 0x040fe40002781670 */
[----:B------:R-:W-:Y:S02]  /*fbd0*/  ISETP.LT.OR P5, PT, R122, 0x1, P5 ;  /* 0x000000017a00780c */ /* 0x000fe40002fa1670 */
[----:B------:R-:W-:Y:S02]  /*fbe0*/  FSEL R30, R30, -INF , !P4 ;  /* 0xff8000001e1e7808 */ /* 0x000fe40006000000 */
[----:B------:R-:W-:Y:S02]  /*fbf0*/  ISETP.GT.AND P4, PT, R121, 0x18, P3 ;  /* 0x000000187900780c */ /* 0x000fe40001f84270 */
[----:B------:R-:W-:Y:S02]  /*fc00*/  FSEL R15, R15, -INF , !P5 ;  /* 0xff8000000f0f7808 */ /* 0x000fe40006800000 */
[----:B------:R-:W-:-:S02]  /*fc10*/  ISETP.LT.OR P4, PT, R122, 0x19, P4 ;  /* 0x000000197a00780c */ /* 0x000fc40002781670 */
[----:B------:R-:W-:Y:S02]  /*fc20*/  FMNMX.FTZ R84, R15, R12, !PT ;  /* 0x0000000c0f547209 */ /* 0x000fe40007810000 */
[----:B0-----:R-:W-:Y:S02]  /*fc30*/  FMNMX.FTZ R28, R8, R29, !PT ;  /* 0x0000001d081c7209 */ /* 0x001fe40007810000 */
[----:B------:R-:W-:Y:S02]  /*fc40*/  FSEL R34, R34, -INF , !P4 ;  /* 0xff80000022227808 */ /* 0x000fe40006000000 */
[----:B------:R-:W-:Y:S02]  /*fc50*/  FMNMX.FTZ R29, R21, R84, !PT ;  /* 0x00000054151d7209 */ /* 0x000fe40007810000 */
        /* <DEDUP_REMOVED lines=41> */
[----:B------:R-:W-:Y:S02]  /*fef0*/  FMNMX.FTZ R29, R61, R8, !PT ;  /* 0x000000083d1d7209 */ /* 0x000fe40007810000 */
[----:B------:R-:W-:Y:S02]  /*ff00*/  ISETP.GT.AND P4, PT, R121, 0x60, P3 ;  /* 0x000000607900780c */ /* 0x000fe40001f84270 */
[----:B------:R-:W-:-:S02]  /*ff10*/  FMNMX.FTZ R8, R64, R29, !PT ;  /* 0x0000001d40087209 */ /* 0x000fc40007810000 */
[----:B------:R-:W-:Y:S01]  /*ff20*/  ISETP.LT.OR P4, PT, R122, 0x61, P4 ;  /* 0x000000617a00780c */ /* 0x000fe20002781670 */
[----:B------:R-:W0:Y:S01]  /*ff30*/  SHFL.BFLY PT, R29, R28, 0x1, 0x1f ;  /* 0x0c201f001c1d7f89 */ /* 0x000e2200000e0000 */
        /* <DEDUP_REMOVED lines=12> */
[C---:B------:R-:W-:Y:S02]  /*10000*/  ISETP.GT.AND P4, PT, R121.reuse, 0x71, P3 ;  /* 0x000000717900780c */ /* 0x040fe40001f84270 */
[----:B------:R-:W-:Y:S02]  /*10010*/  FMNMX.FTZ R84, R76, R87, !PT ;  /* 0x000000574c547209 */ /* 0x000fe40007810000 */
[----:B0-----:R-:W-:Y:S02]  /*10020*/  FMNMX.FTZ R8, R28, R29, !PT ;  /* 0x0000001d1c087209 */ /* 0x001fe40007810000 */
[----:B------:R-:W-:Y:S02]  /*10030*/  ISETP.GT.AND P5, PT, R121, 0x78, P3 ;  /* 0x000000787900780c */ /* 0x000fe40001fa4270 */
[----:B------:R-:W-:Y:S01]  /*10040*/  ISETP.LT.OR P4, PT, R122, 0x72, P4 ;  /* 0x000000727a00780c */ /* 0x000fe20002781670 */
[----:B------:R-:W-:Y:S01]  /*10050*/  FMUL.FTZ R28, R8, UR30 ;  /* 0x0000001e081c7c20 */ /* 0x000fe20008410000 */
[----:B------:R-:W-:-:S02]  /*10060*/  FMNMX.FTZ R29, R77, R84, !PT ;  /* 0x000000544d1d7209 */ /* 0x000fc40007810000 */
[----:B------:R-:W-:Y:S02]  /*10070*/  ISETP.GT.AND P3, PT, R121, 0x79, P3 ;  /* 0x000000797900780c */ /* 0x000fe40001f64270 */
[----:B------:R-:W-:Y:S02]  /*10080*/  ISETP.LT.OR P5, PT, R122, 0x79, P5 ;  /* 0x000000797a00780c */ /* 0x000fe40002fa1670 */
[----:B------:R-:W-:Y:S02]  /*10090*/  FSEL R81, R81, -INF , !P4 ;  /* 0xff80000051517808 */ /* 0x000fe40006000000 */
[----:B------:R-:W-:Y:S02]  /*100a0*/  FMNMX.FTZ R84, R80, R29, !PT ;  /* 0x0000001d50547209 */ /* 0x000fe40007810000 */
[----:B------:R-:W-:Y:S02]  /*100b0*/  ISETP.LT.OR P3, PT, R122, 0x7a, P3 ;  /* 0x0000007a7a00780c */ /* 0x000fe40001f61670 */
[----:B------:R-:W-:-:S02]  /*100c0*/  FSEL R85, R85, -INF , !P5 ;  /* 0xff80000055557808 */ /* 0x000fc40006800000 */
[----:B------:R-:W-:Y:S02]  /*100d0*/  FMNMX.FTZ R84, R81, R84, !PT ;  /* 0x0000005451547209 */ /* 0x000fe40007810000 */
[----:B------:R-:W-:Y:S02]  /*100e0*/  FSETP.NEU.FTZ.AND P4, PT, R8, -INF , PT ;  /* 0xff8000000800780b */ /* 0x000fe40003f9d000 */
[----:B------:R-:W-:Y:S02]  /*100f0*/  FSEL R86, R86, -INF , !P3 ;  /* 0xff80000056567808 */ /* 0x000fe40005800000 */
[----:B------:R-:W-:Y:S02]  /*10100*/  FMNMX.FTZ R29, R85, R84, !PT ;  /* 0x00000054551d7209 */ /* 0x000fe40007810000 */
[----:B------:R-:W-:Y:S02]  /*10110*/  FSEL R28, R28, RZ, P4 ;  /* 0x000000ff1c1c7208 */ /* 0x000fe40002000000 */
[----:B------:R-:W-:-:S02]  /*10120*/  FMNMX.FTZ R29, R86, R29, !PT ;  /* 0x0000001d561d7209 */ /* 0x000fc40007810000 */
[----:B------:R-:W-:Y:S01]  /*10130*/  FSEL R84, R8, RZ, P4 ;  /* 0x000000ff08547208 */ /* 0x000fe20002000000 */
        /* <DEDUP_REMOVED lines=32> */
[----:B------:R0:W-:Y:S01]  /*10340*/  MUFU.EX2 R148, R9 ;  /* 0x0000000900947308 */ /* 0x0001e20000000800 */
[----:B------:R-:W0:Y:S01]  /*10350*/  SHFL.BFLY PT, R83, R29, 0x2, 0x1f ;  /* 0x0c401f001d537f89 */ /* 0x000e2200000e0000 */
[----:B------:R-:W-:-:S06]  /*10360*/  FADD.FTZ R13, -R84, R13 ;  /* 0x0000000d540d7221 */ /* 0x000fcc0000010100 */
        /* <DEDUP_REMOVED lines=11> */
[----:B------:R-:W-:-:S03]  /*10420*/  FMUL.FTZ R120, R9, UR30 ;  /* 0x0000001e09787c20 */ /* 0x000fc60008410000 */
[----:B------:R-:W-:Y:S02]  /*10430*/  FSEL R87, R9, RZ, P3 ;  /* 0x000000ff09577208 */ /* 0x000fe40001800000 */
[----:B------:R-:W-:Y:S01]  /*10440*/  FSEL R120, R120, RZ, P3 ;  /* 0x000000ff78787208 */ /* 0x000fe20001800000 */
[----:B------:R-:W-:Y:S02]  /*10450*/  MUFU.EX2 R36, R36 ;  /* 0x0000002400247308 */ /* 0x000fe40000000800 */
[----:B------:R-:W-:Y:S01]  /*10460*/  FADD.FTZ R87, -R87, R12 ;  /* 0x0000000c57577221 */ /* 0x000fe20000010100 */
[----:B------:R-:W-:Y:S01]  /*10470*/  FMUL.FTZ R12, R13, UR30 ;  /* 0x0000001e0d0c7c20 */ /* 0x000fe20008410000 */
[--C-:B------:R-:W-:Y:S01]  /*10480*/  FFMA.FTZ R149, R15, UR30, -R120.reuse ;  /* 0x0000001e0f957c23 */ /* 0x100fe20008010878 */
[--C-:B------:R-:W-:Y:S01]  /*10490*/  FFMA.FTZ R84, R21, UR30, -R120.reuse ;  /* 0x0000001e15547c23 */ /* 0x100fe20008010878 */
[----:B------:R-:W-:Y:S01]  /*104a0*/  FMUL.FTZ R13, R87, UR30 ;  /* 0x0000001e570d7c20 */ /* 0x000fe20008410000 */
        /* <DEDUP_REMOVED lines=17> */
[----:B------:R-:W-:Y:S01]  /*105c0*/  FFMA.FTZ R42, R55, UR30, -R120 ;  /* 0x0000001e372a7c23 */ /* 0x000fe20008010878 */
[----:B------:R-:W1:Y:S01]  /*105d0*/  MUFU.EX2 R13, R13 ;  /* 0x0000000d000d7308 */ /* 0x000e620000000800 */
[----:B0-----:R-:W-:Y:S01]  /*105e0*/  FFMA.FTZ R47, R12, R4, R148 ;  /* 0x000000040c2f7223 */ /* 0x001fe20000010094 */
[--C-:B------:R-:W-:Y:S01]  /*105f0*/  FFMA.FTZ R135, R60, UR30, -R120.reuse ;  /* 0x0000001e3c877c23 */ /* 0x100fe20008010878 */
[--C-:B------:R-:W-:Y:S01]  /*10600*/  FFMA.FTZ R46, R61, UR30, -R120.reuse ;  /* 0x0000001e3d2e7c23 */ /* 0x100fe20008010878 */
[--C-:B------:R-:W-:Y:S01]  /*10610*/  FFMA.FTZ R129, R64, UR30, -R120.reuse ;  /* 0x0000001e40817c23 */ /* 0x100fe20008010878 */
[----:B------:R-:W-:Y:S01]  /*10620*/  FADD.FTZ R47, R14, R47 ;  /* 0x0000002f0e2f7221 */ /* 0x000fe20000010000 */
[--C-:B------:R-:W-:Y:S01]  /*10630*/  FFMA.FTZ R43, R65, UR30, -R120.reuse ;  /* 0x0000001e412b7c23 */ /* 0x100fe20008010878 */
[--C-:B------:R-:W-:Y:S01]  /*10640*/  FFMA.FTZ R131, R68, UR30, -R120.reuse ;  /* 0x0000001e44837c23 */ /* 0x100fe20008010878 */
[----:B------:R-:W0:Y:S01]  /*10650*/  MUFU.EX2 R84, R84 ;  /* 0x0000005400547308 */ /* 0x000e220000000800 */
[----:B------:R-:W-:Y:S01]  /*10660*/  FADD.FTZ R50, R24, R47 ;  /* 0x0000002f18327221 */ /* 0x000fe20000010000 */
[--C-:B------:R-:W-:Y:S01]  /*10670*/  FFMA.FTZ R39, R69, UR30, -R120.reuse ;  /* 0x0000001e45277c23 */ /* 0x100fe20008010878 */
[--C-:B------:R-:W-:Y:S01]  /*10680*/  FFMA.FTZ R125, R72, UR30, -R120.reuse ;  /* 0x0000001e487d7c23 */ /* 0x100fe20008010878 */
[--C-:B------:R-:W-:Y:S01]  /*10690*/  FFMA.FTZ R38, R73, UR30, -R120.reuse ;  /* 0x0000001e49267c23 */ /* 0x100fe20008010878 */
[--C-:B------:R-:W-:Y:S01]  /*106a0*/  FFMA.FTZ R127, R76, UR30, -R120.reuse ;  /* 0x0000001e4c7f7c23 */ /* 0x100fe20008010878 */
[--C-:B------:R-:W-:Y:S01]  /*106b0*/  FFMA.FTZ R35, R77, UR30, -R120.reuse ;  /* 0x0000001e4d237c23 */ /* 0x100fe20008010878 */
[--C-:B------:R-:W-:Y:S01]  /*106c0*/  FFMA.FTZ R121, R80, UR30, -R120.reuse ;  /* 0x0000001e50797c23 */ /* 0x100fe20008010878 */
[----:B------:R-:W2:Y:S01]  /*106d0*/  MUFU.EX2 R151, R151 ;  /* 0x0000009700977308 */ /* 0x000ea20000000800 */
[----:B-1----:R-:W-:Y:S01]  /*106e0*/  FFMA.FTZ R3, R13, R3, R149 ;  /* 0x000000030d037223 */ /* 0x002fe20000010095 */
[--C-:B------:R-:W-:Y:S01]  /*106f0*/  FFMA.FTZ R34, R81, UR30, -R120.reuse ;  /* 0x0000001e51227c23 */ /* 0x100fe20008010878 */
[--C-:B------:R-:W-:Y:S01]  /*10700*/  FFMA.FTZ R123, R85, UR30, -R120.reuse ;  /* 0x0000001e557b7c23 */ /* 0x100fe20008010878 */
[----:B------:R-:W-:-:S04]  /*10710*/  FFMA.FTZ R31, R86, UR30, -R120 ;  /* 0x0000001e561f7c23 */ /* 0x000fc80008010878 */
[----:B------:R-:W1:Y:S01]  /*10720*/  MUFU.EX2 R83, R83 ;  /* 0x0000005300537308 */ /* 0x000e620000000800 */
[----:B0-----:R-:W-:Y:S01]  /*10730*/  FADD.FTZ R4, R84, R3 ;  /* 0x0000000354047221 */ /* 0x001fe20000010000 */
[----:B------:R-:W-:-:S04]  /*10740*/  FADD.FTZ R3, R25, R50 ;  /* 0x0000003219037221 */ /* 0x000fc80000010000 */
[----:B------:R-:W-:Y:S02]  /*10750*/  FADD.FTZ R50, R56, R3 ;  /* 0x0000000338327221 */ /* 0x000fe40000010000 */
[----:B------:R-:W0:Y:S01]  /*10760*/  MUFU.EX2 R145, R145 ;  /* 0x0000009100917308 */ /* 0x000e220000000800 */
[----:B--2---:R-:W-:Y:S01]  /*10770*/  FADD.FTZ R4, R151, R4 ;  /* 0x0000000497047221 */ /* 0x004fe20000010000 */
[----:B------:R-:W-:-:S04]  /*10780*/  FADD.FTZ R47, R57, R50 ;  /* 0x00000032392f7221 */ /* 0x000fc80000010000 */
[----:B------:R-:W-:Y:S02]  /*10790*/  FADD.FTZ R50, R32, R47 ;  /* 0x0000002f20327221 */ /* 0x000fe40000010000 */
[----:B------:R-:W2:Y:S01]  /*107a0*/  MUFU.EX2 R30, R30 ;  /* 0x0000001e001e7308 */ /* 0x000ea20000000800 */
[----:B-1----:R-:W-:-:S07]  /*107b0*/  FADD.FTZ R4, R83, R4 ;  /* 0x0000000453047221 */ /* 0x002fce0000010000 */
[----:B------:R-:W1:Y:S01]  /*107c0*/  MUFU.EX2 R147, R147 ;  /* 0x0000009300937308 */ /* 0x000e620000000800 */
[----:B0-----:R-:W-:-:S07]  /*107d0*/  FADD.FTZ R3, R145, R4 ;  /* 0x0000000491037221 */ /* 0x001fce0000010000 */
        /* <DEDUP_REMOVED lines=98> */
[----:B--2---:R-:W-:-:S03]  /*10e00*/  FADD.FTZ R4, R28, R47 ;  /* 0x0000002f1c047221 */ /* 0x004fc60000010000 */
[----:B-1----:R-:W-:Y:S01]  /*10e10*/  FADD.FTZ R3, R31, R50 ;  /* 0x000000321f037221 */ /* 0x002fe20000010000 */
[----:B------:R-:W-:Y:S06]  /*10e20*/  @!P0 BRA `(.L_x_1728) ;  /* 0x0000000000048947 */ /* 0x000fec0003800000 */
[----:B------:R-:W-:Y:S01]  /*10e30*/  BPT.TRAP 0x1 ;  /* 0x000000040000795c */ /* 0x000fe20000300000 */
.L_x_1728:
[----:B------:R-:W2:Y:S01]  /*10e40*/  LDL R47, [R1+0x1c] ;  /* 0x00001c00012f7983 */ /* 0x000ea20000100800 */
[----:B------:R-:W-:Y:S02]  /*10e50*/  IMAD R19, R19, 0x8, R2 ;  /* 0x0000000813137824 */ /* 0x000fe400078e0202 */
[-C--:B------:R-:W-:Y:S01]  /*10e60*/  FMUL.FTZ R88, R88, R12.reuse ;  /* 0x0000000c58587220 */ /* 0x080fe20000410000 */
[----:B------:R-:W-:Y:S02]  /*10e70*/  IMAD.U32 R50, RZ, RZ, UR38 ;  /* 0x00000026ff327e24 */ /* 0x000fe4000f8e00ff */
[-C--:B------:R-:W-:Y:S01]  /*10e80*/  FMUL.FTZ R89, R89, R12.reuse ;  /* 0x0000000c59597220 */ /* 0x080fe20000410000 */
[----:B------:R-:W-:Y:S02]  /*10e90*/  VIADD R19, R19, 0x16860 ;  /* 0x0001686013137836 */ /* 0x000fe40000000000 */
[-C--:B------:R-:W-:Y:S01]  /*10ea0*/  FMUL.FTZ R92, R92, R12.reuse ;  /* 0x0000000c5c5c7220 */ /* 0x080fe20000410000 */
[-C--:B------:R-:W-:Y:S01]  /*10eb0*/  FMUL.FTZ R93, R93, R12.reuse ;  /* 0x0000000c5d5d7220 */ /* 0x080fe20000410000 */
[-C--:B------:R-:W-:Y:S01]  /*10ec0*/  FMUL.FTZ R96, R96, R12.reuse ;  /* 0x0000000c60607220 */ /* 0x080fe20000410000 */
        /* <DEDUP_REMOVED lines=33> */
[----:B------:R-:W-:Y:S01]  /*110e0*/  F2FP.BF16.F32.PACK_AB R150, R25, R24 ;  /* 0x000000181996723e */ /* 0x000fe200000010ff */
[----:B------:R-:W-:Y:S01]  /*110f0*/  IMAD.MOV.U32 R154, RZ, RZ, R20 ;  /* 0x000000ffff9a7224 */ /* 0x000fe200078e0014 */
[----:B------:R-:W-:Y:S01]  /*11100*/  F2FP.BF16.F32.PACK_AB R151, R83, R151 ;  /* 0x000000975397723e */ /* 0x000fe200000010ff */
[----:B0-----:R-:W-:Y:S01]  /*11110*/  IMAD.MOV.U32 R19, RZ, RZ, R5 ;  /* 0x000000ffff137224 */ /* 0x001fe200078e0005 */
        /* <DEDUP_REMOVED lines=28> */
[C---:B--2---:R-:W-:Y:S01]  /*112e0*/  ISETP.GT.AND P3, PT, R0.reuse, R47, PT ;  /* 0x0000002f0000720c */ /* 0x044fe20003f64270 */
[----:B------:R-:W-:-:S12]  /*112f0*/  VIADD R0, R0, 0xffffffff ;  /* 0xffffffff00007836 */ /* 0x000fd80000000000 */
[----:B------:R-:W-:Y:S05]  /*11300*/  @P3 BRA `(.L_x_1729) ;  /* 0xffffffc800103947 */ /* 0x000fea000383ffff */
[----:B------:R-:W-:Y:S02]  /*11310*/  IMAD.MOV.U32 R12, RZ, RZ, R9 ;  /* 0x000000ffff0c7224 */ /* 0x000fe400078e0009 */
[----:B------:R-:W-:Y:S02]  /*11320*/  IMAD.MOV.U32 R13, RZ, RZ, R8 ;  /* 0x000000ffff0d7224 */ /* 0x000fe400078e0008 */
[----:B------:R-:W-:Y:S02]  /*11330*/  IMAD.MOV.U32 R19, RZ, RZ, R5 ;  /* 0x000000ffff137224 */ /* 0x000fe400078e0005 */
[----:B------:R-:W-:-:S07]  /*11340*/  IMAD.MOV.U32 R154, RZ, RZ, R20 ;  /* 0x000000ffff9a7224 */ /* 0x000fce00078e0014 */
.L_x_1709:
[----:B------:R-:W2:Y:S01]  /*11350*/  LDL R21, [R1+0x28] ;  /* 0x0000280001157983 */ /* 0x000ea20000100800 */
[----:B------:R-:W0:Y:S01]  /*11360*/  LDC R5, c[0x0][0x448] ;  /* 0x00011200ff057b82 */ /* 0x000e220000000800 */
[----:B------:R-:W-:Y:S02]  /*11370*/  ULDC UR12, c[0x0][0x9dc] ;  /* 0x00027700000c7ab9 */ /* 0x000fe40000000800 */
[----:B------:R-:W3:Y:S04]  /*11380*/  LDL R15, [R1] ;  /* 0x00000000010f7983 */ /* 0x000ee80000100800 */
[----:B------:R-:W3:Y:S01]  /*11390*/  LDL R14, [R1+0x8] ;  /* 0x00000800010e7983 */ /* 0x000ee20000100800 */
[----:B------:R-:W1:Y:S01]  /*113a0*/  LDC R20, c[0x0][0x9e4] ;  /* 0x00027900ff147b82 */ /* 0x000e620000000800 */
[----:B0-----:R-:W-:-:S02]  /*113b0*/  ISETP.NE.AND P4, PT, R5, 0x1, PT ;  /* 0x000000010500780c */ /* 0x001fc40003f85270 */
[----:B-1----:R-:W-:-:S11]  /*113c0*/  ISETP.GE.AND P5, PT, R20, 0x1, PT ;  /* 0x000000011400780c */ /* 0x002fd60003fa6270 */
[----:B------:R-:W0:Y:S08]  /*113d0*/  @P4 LDC R8, c[0x0][0x44c] ;  /* 0x00011300ff084b82 */ /* 0x000e300000000800 */
[----:B------:R-:W1:Y:S01]  /*113e0*/  @P4 LDC R9, c[0x0][0x450] ;  /* 0x00011400ff094b82 */ /* 0x000e620000000800 */
[----:B--2---:R-:W-:-:S04]  /*113f0*/  VIADD R5, R21, 0xbf ;  /* 0x000000bf15057836 */ /* 0x004fc80000000000 */
[----:B0-----:R-:W-:Y:S01]  /*11400*/  @P4 IMAD.HI.U32 R8, R5, R8, RZ ;  /* 0x0000000805084227 */ /* 0x001fe200078e00ff */
[----:B---3--:R-:W-:-:S04]  /*11410*/  IADD3 R14, R14, 0x1, -R15 ;  /* 0x000000010e0e7810 */ /* 0x008fc80007ffe80f */
        /* <DEDUP_REMOVED lines=14> */
.L_x_1732:
[----:B------:R-:W-:-:S13]  /*11500*/  ISETP.NE.AND P1, PT, R20, 0x1, PT ;  /* 0x000000011400780c */ /* 0x000fda0003f25270 */
[----:B------:R-:W0:Y:S02]  /*11510*/  @P1 LDC.64 R8, c[0x0][0x9e8] ;  /* 0x00027a00ff081b82 */ /* 0x000e240000000a00 */
[----:B0-----:R-:W-:-:S05]  /*11520*/  @P1 IMAD.HI.U32 R8, R5, R8, RZ ;  /* 0x0000000805081227 */ /* 0x001fca00078e00ff */
[----:B------:R-:W-:-:S07]  /*11530*/  @P1 SHF.R.U32.HI R5, RZ, R9, R8 ;  /* 0x00000009ff051219 */ /* 0x000fce0000011608 */
.L_x_1733:
[----:B------:R-:W-:Y:S05]  /*11540*/  BSYNC B0 ;  /* 0x0000000000007941 */ /* 0x000fea0003800000 */
.L_x_1731:
[----:B------:R-:W-:-:S05]  /*11550*/  IMAD R5, R5, R20, RZ ;  /* 0x0000001405057224 */ /* 0x000fca00078e02ff */
[----:B------:R-:W-:-:S07]  /*11560*/  VIMNMX R14, R14, R5, !PT ;  /* 0x000000050e0e7248 */ /* 0x000fce0007fe0100 */
.L_x_1730:
[----:B------:R-:W2:Y:S01]  /*11570*/  LDL R8, [R1+0x3c] ;  /* 0x00003c0001087983 */ /* 0x000ea20000100800 */
[----:B------:R-:W-:-:S05]  /*11580*/  VIADD R14, R14, 0x7f ;  /* 0x0000007f0e0e7836 */ /* 0x000fca0000000000 */
[----:B------:R-:W-:-:S04]  /*11590*/  SHF.R.S32.HI R5, RZ, 0x1f, R14 ;  /* 0x0000001fff057819 */ /* 0x000fc8000001140e */
[----:B------:R-:W-:-:S04]  /*115a0*/  LEA.HI R5, R5, R14, RZ, 0x7 ;  /* 0x0000000e05057211 */ /* 0x000fc800078f38ff */
[----:B------:R-:W-:-:S04]  /*115b0*/  SHF.R.S32.HI R5, RZ, 0x7, R5 ;  /* 0x00000007ff057819 */ /* 0x000fc80000011405 */
[----:B--2---:R-:W-:-:S04]  /*115c0*/  VIMNMX R8, R8, R5, !PT ;  /* 0x0000000508087248 */ /* 0x004fc80007fe0100 */
[----:B------:R-:W-:Y:S01]  /*115d0*/  ISETP.GE.AND P1, PT, R0, R8, PT ;  /* 0x000000080000720c */ /* 0x000fe20003f26270 */
[----:B------:R0:W-:-:S12]  /*115e0*/  STL [R1+0x1c], R8 ;  /* 0x00001c0801007387 */ /* 0x0001d80000100800 */
[----:B0-----:R-:W-:Y:S05]  /*115f0*/  @!P1 BRA `(.L_x_1734) ;  /* 0x0000002400ec9947 */ /* 0x001fea0003800000 */
[----:B------:R-:W-:Y:S02]  /*11600*/  IMAD.MOV.U32 R5, RZ, RZ, R12 ;  /* 0x000000ffff057224 */ /* 0x000fe400078e000c */
[----:B------:R-:W-:Y:S02]  /*11610*/  IMAD.MOV.U32 R14, RZ, RZ, R13 ;  /* 0x000000ffff0e7224 */ /* 0x000fe400078e000d */
[----:B------:R-:W-:Y:S02]  /*11620*/  IMAD.MOV.U32 R8, RZ, RZ, R154 ;  /* 0x000000ffff087224 */ /* 0x000fe400078e009a */
[----:B------:R-:W-:-:S07]  /*11630*/  IMAD.MOV.U32 R15, RZ, RZ, R19 ;  /* 0x000000ffff0f7224 */ /* 0x000fce00078e0013 */
.L_x_1746:
[----:B------:R-:W2:Y:S01]  /*11640*/  LDL R12, [R1+0x2c] ;  /* 0x00002c00010c7983 */ /* 0x000ea20000100800 */
[----:B------:R-:W-:Y:S01]  /*11650*/  ISETP.NE.AND P1, PT, R15, 0x1, PT ;  /* 0x000000010f00780c */ /* 0x000fe20003f25270 */
[----:B------:R-:W-:Y:S05]  /*11660*/  YIELD ;  /* 0x0000000000007946 */ /* 0x000fea0003800000 */
[----:B------:R-:W-:-:S04]  /*11670*/  SEL R9, RZ, 0x1, P1 ;  /* 0x00000001ff097807 */ /* 0x000fc80000800000 */
[----:B------:R-:W-:Y:S02]  /*11680*/  LOP3.LUT R154, R8, R9, RZ, 0x3c, !PT ;  /* 0x00000009089a7212 */ /* 0x000fe400078e3cff */
[----:B--2---:R-:W-:-:S13]  /*11690*/  ISETP.NE.AND P1, PT, R12, RZ, PT ;  /* 0x000000ff0c00720c */ /* 0x004fda0003f25270 */
[----:B------:R-:W-:Y:S05]  /*116a0*/  @P1 BRA `(.L_x_1735) ;  /* 0x00000000003c1947 */ /* 0x000fea0003800000 */
[----:B------:R-:W-:Y:S05]  /*116b0*/  @!P0 BRA `(.L_x_1736) ;  /* 0x0000000000048947 */ /* 0x000fea0003800000 */
[----:B------:R-:W-:Y:S01]  /*116c0*/  BPT.TRAP 0x1 ;  /* 0x000000040000795c */ /* 0x000fe20000300000 */
.L_x_1736:
[----:B------:R-:W-:Y:S01]  /*116d0*/  VIADD R9, R15, 0x1 ;  /* 0x000000010f097836 */ /* 0x000fe20000000000 */
[----:B------:R-:W-:-:S04]  /*116e0*/  SHF.L.U32 R12, R154, 0x1f, RZ ;  /* 0x0000001f9a0c7819 */ /* 0x000fc800000006ff */
[----:B------:R-:W-:-:S04]  /*116f0*/  ISETP.NE.AND P2, PT, R9, 0x2, PT ;  /* 0x000000020900780c */ /* 0x000fc80003f45270 */
[----:B------:R-:W-:-:S05]  /*11700*/  SEL R9, R9, RZ, P2 ;  /* 0x000000ff09097207 */ /* 0x000fca0001000000 */
[----:B------:R-:W-:-:S04]  /*11710*/  IMAD R9, R9, 0x8, R2 ;  /* 0x0000000809097824 */ /* 0x000fc800078e0202 */
[----:B------:R0:W1:Y:S01]  /*11720*/  SYNCS.PHASECHK.TRANS64.TRYWAIT P2, [R9+URZ+0x16830], R12 ;  /* 0x0168300c090075a7 */ /* 0x000062000804017f */
[----:B------:R-:W-:Y:S05]  /*11730*/  @!P0 BRA `(.L_x_1737) ;  /* 0x0000000000048947 */ /* 0x000fea0003800000 */
[----:B------:R-:W-:Y:S01]  /*11740*/  BPT.TRAP 0x1 ;  /* 0x000000040000795c */ /* 0x000fe20000300000 */
.L_x_1737:
[----:B------:R-:W-:Y:S04]  /*11750*/  BSSY B0, `(.L_x_1735) ;  /* 0x0000004000007945 */ /* 0x000fe80003800000 */
[----:B-1----:R-:W-:Y:S05]  /*11760*/  @P2 BRA `(.L_x_1738) ;  /* 0x0000000000082947 */ /* 0x002fea0003800000 */
[----:B------:R-:W1:Y:S02]  /*11770*/  SYNCS.PHASECHK.TRANS64.TRYWAIT P2, [R9+URZ+0x16830], R12 ;  /* 0x0168300c090075a7 */ /* 0x000e64000804017f */
[----:B-1----:R-:W-:Y:S05]  /*11780*/  @!P2 BRA `(.L_x_1739) ;  /* 0x0000011c00e4a947 */ /* 0x002fea0003800000 */
.L_x_1738:
[----:B------:R-:W-:Y:S05]  /*11790*/  BSYNC B0 ;  /* 0x0000000000007941 */ /* 0x000fea0003800000 */
.L_x_1735:
[----:B01----:R-:W2:Y:S01]  /*117a0*/  LDL R12, [R1+0x30] ;  /* 0x00003000010c7983 */ /* 0x003ea20000100800 */
[----:B------:R-:W-:Y:S01]  /*117b0*/  VIADD R19, R15, 0x1 ;  /* 0x000000010f137836 */ /* 0x000fe20000000000 */
[----:B------:R-:W0:Y:S04]  /*117c0*/  S2R R9, SR_TID.X ;  /* 0x0000000000097919 */ /* 0x000e280000002100 */
[----:B------:R-:W-:-:S04]  /*117d0*/  ISETP.NE.AND P2, PT, R19, 0x2, PT ;  /* 0x000000021300780c */ /* 0x000fc80003f45270 */
[----:B------:R-:W-:Y:S01]  /*117e0*/  SEL R19, R19, RZ, P2 ;  /* 0x000000ff13137207 */ /* 0x000fe20001000000 */
[----:B------:R-:W-:Y:S01]  /*117f0*/  IMAD.MOV.U32 R21, RZ, RZ, 0x40000040 ;  /* 0x40000040ff157424 */ /* 0x000fe200078e00ff */
[----:B------:R-:W-:Y:S05]  /*11800*/  WARPSYNC.ALL ;  /* 0x0000000000007948 */ /* 0x000fea0003800000 */
[----:B------:R-:W-:Y:S02]  /*11810*/  R2UR UR19, R21 ;  /* 0x00000000151372ca */ /* 0x000fe400000e0000 */
[----:B0-----:R-:W-:-:S05]  /*11820*/  SHF.R.U32.HI R9, RZ, 0x7, R9 ;  /* 0x00000007ff097819 */ /* 0x001fca0000011609 */
[----:B------:R-:W-:Y:S02]  /*11830*/  VIADD R9, R9, 0x8 ;  /* 0x0000000809097836 */ /* 0x000fe40000000000 */
[----:B------:R-:W-:Y:S01]  /*11840*/  IMAD.MOV.U32 R25, RZ, RZ, 0x40000040 ;  /* 0x40000040ff197424 */ /* 0x000fe200078e00ff */
[----:B------:R-:W-:Y:S02]  /*11850*/  R2UR UR12, R6 ;  /* 0x00000000060c72ca */ /* 0x000fe400000e0000 */
[----:B------:R-:W-:Y:S02]  /*11860*/  R2UR UR13, R7 ;  /* 0x00000000070d72ca */ /* 0x000fe400000e0000 */
[C---:B------:R-:W-:Y:S02]  /*11870*/  R2UR UR15, R25.reuse ;  /* 0x00000000190f72ca */ /* 0x040fe400000e0000 */
[----:B------:R-:W-:Y:S01]  /*11880*/  R2UR UR27, R25 ;  /* 0x00000000191b72ca */ /* 0x000fe200000e0000 */
        /* <DEDUP_REMOVED lines=33> */
.L_x_1741:
[----:B------:R-:W-:Y:S01]  /*11aa0*/  SHF.L.U32 R8, R8, 0x1f, RZ ;  /* 0x0000001f08087819 */ /* 0x000fe200000006ff */
[----:B------:R-:W-:-:S04]  /*11ab0*/  IMAD R9, R15, 0x8, R2 ;  /* 0x000000080f097824 */ /* 0x000fc800078e0202 */
[----:B------:R0:W1:Y:S01]  /*11ac0*/  SYNCS.PHASECHK.TRANS64.TRYWAIT P1, [R9+URZ+0x16850], R8 ;  /* 0x01685008090075a7 */ /* 0x000062000802017f */
[----:B------:R-:W-:Y:S05]  /*11ad0*/  @!P0 BRA `(.L_x_1742) ;  /* 0x0000000000048947 */ /* 0x000fea0003800000 */
[----:B------:R-:W-:Y:S01]  /*11ae0*/  BPT.TRAP 0x1 ;  /* 0x000000040000795c */ /* 0x000fe20000300000 */
.L_x_1742:
[----:B-1----:R-:W-:Y:S05]  /*11af0*/  @P1 BRA `(.L_x_1740) ;  /* 0x0000000000081947 */ /* 0x002fea0003800000 */
[----:B------:R-:W1:Y:S02]  /*11b00*/  SYNCS.PHASECHK.TRANS64.TRYWAIT P1, [R9+URZ+0x16850], R8 ;  /* 0x01685008090075a7 */ /* 0x000e64000802017f */
[----:B-1----:R-:W-:Y:S05]  /*11b10*/  @!P1 BRA `(.L_x_1743) ;  /* 0x0000011c00149947 */ /* 0x002fea0003800000 */
.L_x_1740:
        /* <DEDUP_REMOVED lines=68> */
.L_x_1744:
[----:B0-----:R-:W-:Y:S01]  /*11f60*/  FMUL.FTZ R8, R24, UR11 ;  /* 0x0000000b18087c20 */ /* 0x001fe20008410000 */
[----:B------:R-:W-:Y:S01]  /*11f70*/  FMUL.FTZ R9, R25, UR11 ;  /* 0x0000000b19097c20 */ /* 0x000fe20008410000 */
[----:B------:R-:W-:Y:S01]  /*11f80*/  FMUL.FTZ R21, R28, UR11 ;  /* 0x0000000b1c157c20 */ /* 0x000fe20008410000 */
[----:B------:R-:W-:Y:S02]  /*11f90*/  IMAD R12, R19, 0x8, R2 ;  /* 0x00000008130c7824 */ /* 0x000fe400078e0202 */
[----:B------:R-:W-:Y:S01]  /*11fa0*/  FMUL.FTZ R24, R29, UR11 ;  /* 0x0000000b1d187c20 */ /* 0x000fe20008410000 */
[----:B------:R-:W-:Y:S01]  /*11fb0*/  IMAD.U32 R13, RZ, RZ, UR38 ;  /* 0x00000026ff0d7e24 */ /* 0x000fe2000f8e00ff */
[----:B------:R-:W0:Y:S01]  /*11fc0*/  MUFU.TANH R8, R8 ;  /* 0x0000000800087308 */ /* 0x000e220000002400 */
[----:B------:R-:W-:Y:S02]  /*11fd0*/  VIADD R12, R12, 0x16840 ;  /* 0x000168400c0c7836 */ /* 0x000fe40000000000 */
[----:B------:R-:W-:Y:S01]  /*11fe0*/  FMUL.FTZ R20, R27, UR11 ;  /* 0x0000000b1b147c20 */ /* 0x000fe20008410000 */
[----:B------:R-:W-:Y:S01]  /*11ff0*/  FMUL.FTZ R27, R32, UR11 ;  /* 0x0000000b201b7c20 */ /* 0x000fe20008410000 */
[----:B------:R-:W-:Y:S01]  /*12000*/  FMUL.FTZ R28, R33, UR11 ;  /* 0x0000000b211c7c20 */ /* 0x000fe20008410000 */
[----:B------:R-:W-:Y:S01]  /*12010*/  FMUL.FTZ R123, R26, UR11 ;  /* 0x0000000b1a7b7c20 */ /* 0x000fe20008410000 */
[----:B------:R-:W-:Y:S01]  /*12020*/  PRMT R12, R13, 0x654, R12 ;  /* 0x000006540d0c7816 */ /* 0x000fe2000000000c */
[----:B------:R-:W-:Y:S01]  /*12030*/  FMUL.FTZ R26, R31, UR11 ;  /* 0x0000000b1f1a7c20 */ /* 0x000fe20008410000 */
[----:B------:R-:W1:Y:S01]  /*12040*/  MUFU.TANH R9, R9 ;  /* 0x0000000900097308 */ /* 0x000e620000002400 */
[----:B------:R-:W-:Y:S01]  /*12050*/  FMUL.FTZ R31, R36, UR11 ;  /* 0x0000000b241f7c20 */ /* 0x000fe20008410000 */
[----:B------:R0:W-:Y:S01]  /*12060*/  SYNCS.ARRIVE.TRANS64.RED.A1T0 RZ, [R12+URZ], RZ ;  /* 0x000000ff0cff79a7 */ /* 0x0001e2000810043f */
[----:B------:R-:W-:Y:S01]  /*12070*/  FMUL.FTZ R32, R37, UR11 ;  /* 0x0000000b25207c20 */ /* 0x000fe20008410000 */
[----:B------:R-:W-:Y:S01]  /*12080*/  FMUL.FTZ R25, R30, UR11 ;  /* 0x0000000b1e197c20 */ /* 0x000fe20008410000 */
[----:B------:R-:W-:Y:S01]  /*12090*/  FMUL.FTZ R30, R35, UR11 ;  /* 0x0000000b231e7c20 */ /* 0x000fe20008410000 */
[----:B------:R-:W-:Y:S01]  /*120a0*/  FMUL.FTZ R35, R40, UR11 ;  /* 0x0000000b28237c20 */ /* 0x000fe20008410000 */
[----:B------:R-:W-:Y:S01]  /*120b0*/  FMUL.FTZ R36, R41, UR11 ;  /* 0x0000000b29247c20 */ /* 0x000fe20008410000 */
[----:B------:R-:W2:Y:S01]  /*120c0*/  MUFU.TANH R21, R21 ;  /* 0x0000001500157308 */ /* 0x000ea20000002400 */
[----:B------:R-:W-:Y:S01]  /*120d0*/  FMUL.FTZ R29, R34, UR11 ;  /* 0x0000000b221d7c20 */ /* 0x000fe20008410000 */
[----:B0-----:R-:W-:Y:S01]  /*120e0*/  FMNMX.FTZ R12, R8, R14, !PT ;  /* 0x0000000e080c7209 */ /* 0x001fe20007810000 */
        /* <DEDUP_REMOVED lines=49> */
[----:B------:R-:W-:-:S04]  /*12400*/  UMOV UR30, UR4 ;  /* 0x00000004001e7c82 */ /* 0x000fc80008000000 */
        /* <DEDUP_REMOVED lines=81> */
[----:B------:R-:W-:Y:S01]  /*12920*/  FMUL.FTZ R77, R78, UR11 ;  /* 0x0000000b4e4d7c20 */ /* 0x000fe20008410000 */
[----:B------:R-:W-:-:S05]  /*12930*/  FMUL.FTZ R78, R79, UR11 ;  /* 0x0000000b4f4e7c20 */ /* 0x000fca0008410000 */
        /* <DEDUP_REMOVED lines=14> */
[----:B0-----:R-:W-:-:S05]  /*12a20*/  FMNMX.FTZ R12, R76, R81, !PT ;  /* 0x000000514c0c7209 */ /* 0x001fca0007810000 */
[----:B------:R-:W0:Y:S02]  /*12a30*/  SHFL.BFLY PT, R13, R12, 0x2, 0x1f ;  /* 0x0c401f000c0d7f89 */ /* 0x000e2400000e0000 */
[----:B------:R-:W3:Y:S01]  /*12a40*/  MUFU.TANH R65, R65 ;  /* 0x0000004100417308 */ /* 0x000ee20000002400 */
[----:B-1----:R-:W-:Y:S01]  /*12a50*/  FMNMX.FTZ R81, R61, R80, !PT ;  /* 0x000000503d517209 */ /* 0x002fe20007810000 */
[----:B------:R-:W-:-:S06]  /*12a60*/  FMUL.FTZ R80, R83, UR11 ;  /* 0x0000000b53507c20 */ /* 0x000fcc0008410000 */
[----:B------:R-:W1:Y:S01]  /*12a70*/  MUFU.TANH R66, R66 ;  /* 0x0000004200427308 */ /* 0x000e620000002400 */
[----:B--2---:R-:W-:-:S07]  /*12a80*/  FMNMX.FTZ R82, R62, R81, !PT ;  /* 0x000000513e527209 */ /* 0x004fce0007810000 */
[----:B------:R-:W2:Y:S01]  /*12a90*/  MUFU.TANH R69, R69 ;  /* 0x0000004500457308 */ /* 0x000ea20000002400 */
[----:B---3--:R-:W-:Y:S02]  /*12aa0*/  FMNMX.FTZ R81, R65, R82, !PT ;  /* 0x0000005241517209 */ /* 0x008fe40007810000 */
[----:B0-----:R-:W-:-:S05]  /*12ab0*/  FMNMX.FTZ R12, R12, R13, !PT ;  /* 0x0000000d0c0c7209 */ /* 0x001fca0007810000 */
[----:B------:R-:W0:Y:S01]  /*12ac0*/  MUFU.TANH R75, R75 ;  /* 0x0000004b004b7308 */ /* 0x000e220000002400 */
[----:B-1----:R-:W-:Y:S01]  /*12ad0*/  FMNMX.FTZ R82, R66, R81, !PT ;  /* 0x0000005142527209 */ /* 0x002fe20007810000 */
[----:B------:R-:W-:Y:S01]  /*12ae0*/  FMUL.FTZ R81, R86, UR11 ;  /* 0x0000000b56517c20 */ /* 0x000fe20008410000 */
[----:B------:R-:W1:Y:S05]  /*12af0*/  SHFL.BFLY PT, R13, R12, 0x1, 0x1f ;  /* 0x0c201f000c0d7f89 */ /* 0x000e6a00000e0000 */
[----:B------:R-:W3:Y:S01]  /*12b00*/  MUFU.TANH R77, R77 ;  /* 0x0000004d004d7308 */ /* 0x000ee20000002400 */
[----:B--2---:R-:W-:-:S07]  /*12b10*/  FMNMX.FTZ R82, R69, R82, !PT ;  /* 0x0000005245527209 */ /* 0x004fce0007810000 */
[----:B------:R-:W2:Y:S01]  /*12b20*/  MUFU.TANH R78, R78 ;  /* 0x0000004e004e7308 */ /* 0x000ea20000002400 */
[----:B0-----:R-:W-:Y:S01]  /*12b30*/  FMNMX.FTZ R84, R75, R82, !PT ;  /* 0x000000524b547209 */ /* 0x001fe20007810000 */
[----:B------:R-:W-:-:S06]  /*12b40*/  FMUL.FTZ R82, R87, UR11 ;  /* 0x0000000b57527c20 */ /* 0x000fcc0008410000 */
[----:B------:R-:W0:Y:S01]  /*12b50*/  MUFU.TANH R79, R79 ;  /* 0x0000004f004f7308 */ /* 0x000e220000002400 */
[----:B---3--:R-:W-:Y:S02]  /*12b60*/  FMNMX.FTZ R83, R77, R84, !PT ;  /* 0x000000544d537209 */ /* 0x008fe40007810000 */
[----:B-1----:R-:W-:-:S05]  /*12b70*/  FMNMX.FTZ R13, R12, R13, !PT ;  /* 0x0000000d0c0d7209 */ /* 0x002fca0007810000 */
[----:B------:R-:W1:Y:S01]  /*12b80*/  MUFU.TANH R80, R80 ;  /* 0x0000005000507308 */ /* 0x000e620000002400 */
[----:B--2---:R-:W-:Y:S01]  /*12b90*/  FMNMX.FTZ R84, R78, R83, !PT ;  /* 0x000000534e547209 */ /* 0x004fe20007810000 */
[----:B------:R-:W-:-:S04]  /*12ba0*/  FADD.FTZ R14, -R13, R14 ;  /* 0x0000000e0d0e7221 */ /* 0x000fc80000010100 */
[----:B------:R-:W-:Y:S02]  /*12bb0*/  FMUL.FTZ R14, R14, UR30 ;  /* 0x0000001e0e0e7c20 */ /* 0x000fe40008410000 */
[----:B------:R-:W2:Y:S01]  /*12bc0*/  MUFU.TANH R81, R81 ;  /* 0x0000005100517308 */ /* 0x000ea20000002400 */
[----:B0-----:R-:W-:-:S07]  /*12bd0*/  FMNMX.FTZ R83, R79, R84, !PT ;  /* 0x000000544f537209 */ /* 0x001fce0007810000 */
[----:B------:R-:W0:Y:S01]  /*12be0*/  MUFU.TANH R82, R82 ;  /* 0x0000005200527308 */ /* 0x000e220000002400 */
[----:B-1----:R-:W-:-:S07]  /*12bf0*/  FMNMX.FTZ R84, R80, R83, !PT ;  /* 0x0000005350547209 */ /* 0x002fce0007810000 */
[----:B------:R-:W-:Y:S01]  /*12c00*/  MUFU.EX2 R14, R14 ;  /* 0x0000000e000e7308 */ /* 0x000fe20000000800 */
[----:B--2---:R-:W-:-:S04]  /*12c10*/  FMNMX.FTZ R83, R81, R84, !PT ;  /* 0x0000005451537209 */ /* 0x004fc80007810000 */
[----:B0-----:R-:W-:-:S05]  /*12c20*/  FMNMX.FTZ R83, R82, R83, !PT ;  /* 0x0000005352537209 */ /* 0x001fca0007810000 */
[----:B------:R-:W0:Y:S02]  /*12c30*/  SHFL.BFLY PT, R84, R83, 0x2, 0x1f ;  /* 0x0c401f0053547f89 */ /* 0x000e2400000e0000 */
[----:B0-----:R-:W-:Y:S01]  /*12c40*/  FMNMX.FTZ R84, R83, R84, !PT ;  /* 0x0000005453547209 */ /* 0x001fe20007810000 */
[----:B------:R-:W-:-:S04]  /*12c50*/  FMUL.FTZ R83, R13, UR30 ;  /* 0x0000001e0d537c20 */ /* 0x000fc80008410000 */
[----:B------:R-:W0:Y:S01]  /*12c60*/  SHFL.BFLY PT, R85, R84, 0x1, 0x1f ;  /* 0x0c201f0054557f89 */ /* 0x000e2200000e0000 */
        /* <DEDUP_REMOVED lines=13> */
[--C-:B------:R-:W-:Y:S01]  /*12d40*/  FFMA.FTZ R132, R51, UR30, -R83.reuse ;  /* 0x0000001e33847c23 */ /* 0x100fe20008010853 */
[----:B------:R-:W2:Y:S01]  /*12d50*/  MUFU.EX2 R121, R121 ;  /* 0x0000007900797308 */ /* 0x000ea20000000800 */
        /* <DEDUP_REMOVED lines=8> */
[----:B0-----:R-:W-:Y:S01]  /*12de0*/  FMNMX.FTZ R12, R84, R85, !PT ;  /* 0x00000055540c7209 */ /* 0x001fe20007810000 */
[--C-:B------:R-:W-:Y:S01]  /*12df0*/  FFMA.FTZ R85, R32, UR30, -R83.reuse ;  /* 0x0000001e20557c23 */ /* 0x100fe20008010853 */
[--C-:B------:R-:W-:Y:S01]  /*12e00*/  FFMA.FTZ R32, R48, UR30, -R83.reuse ;  /* 0x0000001e30207c23 */ /* 0x100fe20008010853 */
[--C-:B------:R-:W-:Y:S01]  /*12e10*/  FFMA.FTZ R84, R36, UR30, -R83.reuse ;  /* 0x0000001e24547c23 */ /* 0x100fe20008010853 */
[----:B------:R-:W-:Y:S01]  /*12e20*/  FFMA.FTZ R36, R40, UR30, -R83 ;  /* 0x0000001e28247c23 */ /* 0x000fe20008010853 */
[C---:B------:R-:W-:Y:S01]  /*12e30*/  FADD.FTZ R5, -R12.reuse, R5 ;  /* 0x000000050c057221 */ /* 0x040fe20000010100 */
[----:B------:R-:W-:Y:S01]  /*12e40*/  FMUL.FTZ R48, R12, UR30 ;  /* 0x0000001e0c307c20 */ /* 0x000fe20008410000 */
[----:B------:R-:W-:Y:S01]  /*12e50*/  MUFU.EX2 R87, R87 ;  /* 0x0000005700577308 */ /* 0x000fe20000000800 */
[----:B-1----:R-:W-:Y:S01]  /*12e60*/  FFMA.FTZ R4, R14, R4, R148 ;  /* 0x000000040e047223 */ /* 0x002fe20000010094 */
[----:B------:R-:W-:Y:S01]  /*12e70*/  FMUL.FTZ R5, R5, UR30 ;  /* 0x0000001e05057c20 */ /* 0x000fe20008410000 */
        /* <DEDUP_REMOVED lines=8> */
[----:B------:R-:W-:Y:S01]  /*12f00*/  FFMA.FTZ R139, R49, UR30, -R48 ;  /* 0x0000001e318b7c23 */ /* 0x000fe20008010830 */
[----:B--2---:R-:W-:Y:S01]  /*12f10*/  FADD.FTZ R49, R121, R4 ;  /* 0x0000000479317221 */ /* 0x004fe20000010000 */
        /* <DEDUP_REMOVED lines=20> */
[----:B0-----:R-:W-:Y:S01]  /*13060*/  FFMA.FTZ R3, R5, R3, R149 ;  /* 0x0000000305037223 */ /* 0x001fe20000010095 */
[--C-:B------:R-:W-:Y:S01]  /*13070*/  FFMA.FTZ R41, R75, UR30, -R48.reuse ;  /* 0x0000001e4b297c23 */ /* 0x100fe20008010830 */
[--C-:B------:R-:W-:Y:S01]  /*13080*/  FFMA.FTZ R127, R77, UR30, -R48.reuse ;  /* 0x0000001e4d7f7c23 */ /* 0x100fe20008010830 */
[--C-:B------:R-:W-:Y:S01]  /*13090*/  FFMA.FTZ R38, R78, UR30, -R48.reuse ;  /* 0x0000001e4e267c23 */ /* 0x100fe20008010830 */
[--C-:B------:R-:W-:Y:S01]  /*130a0*/  FFMA.FTZ R34, R79, UR30, -R48.reuse ;  /* 0x0000001e4f227c23 */ /* 0x100fe20008010830 */
[--C-:B------:R-:W-:Y:S01]  /*130b0*/  FFMA.FTZ R37, R80, UR30, -R48.reuse ;  /* 0x0000001e50257c23 */ /* 0x100fe20008010830 */
[--C-:B------:R-:W-:Y:S01]  /*130c0*/  FFMA.FTZ R123, R81, UR30, -R48.reuse ;  /* 0x0000001e517b7c23 */ /* 0x100fe20008010830 */
[----:B------:R-:W0:Y:S01]  /*130d0*/  MUFU.EX2 R43, R43 ;  /* 0x0000002b002b7308 */ /* 0x000e220000000800 */
[----:B-1----:R-:W-:Y:S01]  /*130e0*/  FADD.FTZ R4, R44, R3 ;  /* 0x000000032c047221 */ /* 0x002fe20000010000 */
[----:B------:R-:W-:Y:S01]  /*130f0*/  FFMA.FTZ R33, R82, UR30, -R48 ;  /* 0x0000001e52217c23 */ /* 0x000fe20008010830 */
[----:B------:R-:W-:Y:S01]  /*13100*/  FADD.FTZ R48, R150, R49 ;  /* 0x0000003196307221 */ /* 0x000fe20000010000 */
[--C-:B------:R-:W-:Y:S01]  /*13110*/  FFMA.FTZ R124, R67, UR30, -R83.reuse ;  /* 0x0000001e437c7c23 */ /* 0x100fe20008010853 */
[--C-:B------:R-:W-:Y:S01]  /*13120*/  FFMA.FTZ R21, R68, UR30, -R83.reuse ;  /* 0x0000001e44157c23 */ /* 0x100fe20008010853 */
[--C-:B------:R-:W-:Y:S01]  /*13130*/  FFMA.FTZ R126, R70, UR30, -R83.reuse ;  /* 0x0000001e467e7c23 */ /* 0x100fe20008010853 */
[----:B------:R-:W-:Y:S01]  /*13140*/  FADD.FTZ R3, R87, R48 ;  /* 0x0000003057037221 */ /* 0x000fe20000010000 */
[----:B------:R-:W1:Y:S01]  /*13150*/  MUFU.EX2 R144, R144 ;  /* 0x0000009000907308 */ /* 0x000e620000000800 */
[----:B--2---:R-:W-:Y:S01]  /*13160*/  FADD.FTZ R4, R151, R4 ;  /* 0x0000000497047221 */ /* 0x004fe20000010000 */
[--C-:B------:R-:W-:Y:S01]  /*13170*/  FFMA.FTZ R9, R71, UR30, -R83.reuse ;  /* 0x0000001e47097c23 */ /* 0x100fe20008010853 */
[--C-:B------:R-:W-:Y:S01]  /*13180*/  FFMA.FTZ R120, R72, UR30, -R83.reuse ;  /* 0x0000001e48787c23 */ /* 0x100fe20008010853 */
[--C-:B------:R-:W-:Y:S01]  /*13190*/  FFMA.FTZ R8, R73, UR30, -R83.reuse ;  /* 0x0000001e49087c23 */ /* 0x100fe20008010853 */
[--C-:B------:R-:W-:Y:S01]  /*131a0*/  FFMA.FTZ R122, R74, UR30, -R83.reuse ;  /* 0x0000001e4a7a7c23 */ /* 0x100fe20008010853 */
[----:B------:R-:W-:-:S02]  /*131b0*/  FFMA.FTZ R39, R76, UR30, -R83 ;  /* 0x0000001e4c277c23 */ /* 0x000fc40008010853 */
        /* <DEDUP_REMOVED lines=114> */
.L_x_1745:
[----:B------:R-:W2:Y:S01]  /*138e0*/  LDL R49, [R1+0x1c] ;  /* 0x00001c0001317983 */ /* 0x000ea20000100800 */
[----:B------:R-:W-:Y:S01]  /*138f0*/  LEA R15, R15, R2, 0x3 ;  /* 0x000000020f0f7211 */ /* 0x000fe200078e18ff */
[----:B------:R-:W-:Y:S01]  /*13900*/  IMAD.U32 R48, RZ, RZ, UR38 ;  /* 0x00000026ff307e24 */ /* 0x000fe2000f8e00ff */
[----:B------:R-:W-:Y:S01]  /*13910*/  F2FP.BF16.F32.PACK_AB R148, R121, R148 ;  /* 0x000000947994723e */ /* 0x000fe200000010ff */
[----:B------:R-:W-:Y:S01]  /*13920*/  FMUL.FTZ R88, R88, R14 ;  /* 0x0000000e58587220 */ /* 0x000fe20000410000 */
[----:B------:R-:W-:Y:S01]  /*13930*/  F2FP.BF16.F32.PACK_AB R120, R8, R120 ;  /* 0x000000780878723e */ /* 0x000fe200000010ff */
        /* <DEDUP_REMOVED lines=68> */
[C---:B--2---:R-:W-:Y:S01]  /*13d80*/  ISETP.GT.AND P1, PT, R0.reuse, R49, PT ;  /* 0x000000310000720c */ /* 0x044fe20003f24270 */
[----:B------:R-:W-:-:S12]  /*13d90*/  VIADD R0, R0, 0xffffffff ;  /* 0xffffffff00007836 */ /* 0x000fd80000000000 */
[----:B------:R-:W-:Y:S05]  /*13da0*/  @P1 BRA `(.L_x_1746) ;  /* 0xffffffd800241947 */ /* 0x000fea000383ffff */
.L_x_1734:
[----:B------:R-:W2:Y:S02]  /*13db0*/  LDL R5, [R1+0x3c] ;  /* 0x00003c0001057983 */ /* 0x000ea40000100800 */
[----:B--2---:R-:W-:-:S13]  /*13dc0*/  ISETP.GE.AND P1, PT, R0, R5, PT ;  /* 0x000000050000720c */ /* 0x004fda0003f26270 */
[----:B------:R-:W-:Y:S05]  /*13dd0*/  @!P1 BRA `(.L_x_1747) ;  /* 0x0000003800109947 */ /* 0x000fea0003800000 */
[----:B------:R-:W-:Y:S02]  /*13de0*/  IMAD.MOV.U32 R5, RZ, RZ, R12 ;  /* 0x000000ffff057224 */ /* 0x000fe400078e000c */
[----:B------:R-:W-:Y:S02]  /*13df0*/  IMAD.MOV.U32 R14, RZ, RZ, R13 ;  /* 0x000000ffff0e7224 */ /* 0x000fe400078e000d */
[----:B------:R-:W-:Y:S02]  /*13e00*/  IMAD.MOV.U32 R8, RZ, RZ, R154 ;  /* 0x000000ffff087224 */ /* 0x000fe400078e009a */
[----:B------:R-:W-:-:S07]  /*13e10*/  IMAD.MOV.U32 R15, RZ, RZ, R19 ;  /* 0x000000ffff0f7224 */ /* 0x000fce00078e0013 */
.L_x_1767:
        /* <DEDUP_REMOVED lines=9> */
.L_x_1749:
        /* <DEDUP_REMOVED lines=8> */
.L_x_1750:
[----:B------:R-:W-:Y:S04]  /*13f30*/  BSSY B0, `(.L_x_1748) ;  /* 0x0000004000007945 */ /* 0x000fe80003800000 */
[----:B-1----:R-:W-:Y:S05]  /*13f40*/  @P2 BRA `(.L_x_1751) ;  /* 0x0000000000082947 */ /* 0x002fea0003800000 */
[----:B------:R-:W1:Y:S02]  /*13f50*/  SYNCS.PHASECHK.TRANS64.TRYWAIT P2, [R9+URZ+0x16830], R12 ;  /* 0x0168300c090075a7 */ /* 0x000e64000804017f */
[----:B-1----:R-:W-:Y:S05]  /*13f60*/  @!P2 BRA `(.L_x_1752) ;  /* 0x000000f80014a947 */ /* 0x002fea0003800000 */
.L_x_1751:
[----:B------:R-:W-:Y:S05]  /*13f70*/  BSYNC B0 ;  /* 0x0000000000007941 */ /* 0x000fea0003800000 */
.L_x_1748:
        /* <DEDUP_REMOVED lines=48> */
.L_x_1754:
[----:B------:R-:W-:Y:S01]  /*14280*/  SHF.L.U32 R8, R8, 0x1f, RZ ;  /* 0x0000001f08087819 */ /* 0x000fe200000006ff */
[----:B------:R-:W-:-:S04]  /*14290*/  IMAD R9, R15, 0x8, R2 ;  /* 0x000000080f097824 */ /* 0x000fc800078e0202 */
[----:B------:R0:W1:Y:S01]  /*142a0*/  SYNCS.PHASECHK.TRANS64.TRYWAIT P1, [R9+URZ+0x16850], R8 ;  /* 0x01685008090075a7 */ /* 0x000062000802017f */
[----:B------:R-:W-:Y:S05]  /*142b0*/  @!P0 BRA `(.L_x_1755) ;  /* 0x0000000000048947 */ /* 0x000fea0003800000 */
[----:B------:R-:W-:Y:S01]  /*142c0*/  BPT.TRAP 0x1 ;  /* 0x000000040000795c */ /* 0x000fe20000300000 */
.L_x_1755:
[----:B-1----:R-:W-:Y:S05]  /*142d0*/  @P1 BRA `(.L_x_1753) ;  /* 0x0000000000081947 */ /* 0x002fea0003800000 */
[----:B------:R-:W1:Y:S02]  /*142e0*/  SYNCS.PHASECHK.TRANS64.TRYWAIT P1, [R9+URZ+0x16850], R8 ;  /* 0x01685008090075a7 */ /* 0x000e64000802017f */
[----:B-1----:R-:W-:Y:S05]  /*142f0*/  @!P1 BRA `(.L_x_1756) ;  /* 0x000000f400449947 */ /* 0x002fea0003800000 */
.L_x_1753:
        /* <DEDUP_REMOVED lines=68> */
.L_x_1757:
        /* <DEDUP_REMOVED lines=15> */
[----:B------:R-:W-:-:S02]  /*14830*/  IMAD R54, R19, 0x8, R2 ;  /* 0x0000000813367824 */ /* 0x000fc400078e0202 */
[----:B------:R-:W-:Y:S01]  /*14840*/  FMUL.FTZ R39, R44, UR10 ;  /* 0x0000000a2c277c20 */ /* 0x000fe20008410000 */
[----:B------:R-:W-:Y:S01]  /*14850*/  FMUL.FTZ R44, R50, UR10 ;  /* 0x0000000a322c7c20 */ /* 0x000fe20008410000 */
[----:B------:R-:W-:Y:S01]  /*14860*/  FMUL.FTZ R50, R55, UR10 ;  /* 0x0000000a37327c20 */ /* 0x000fe20008410000 */
[----:B------:R-:W-:Y:S02]  /*14870*/  VIADD R54, R54, 0x16840 ;  /* 0x0001684036367836 */ /* 0x000fe40000000000 */
[----:B------:R-:W-:-:S05]  /*14880*/  IMAD.U32 R55, RZ, RZ, UR38 ;  /* 0x00000026ff377e24 */ /* 0x000fca000f8e00ff */
[----:B------:R-:W-:Y:S01]  /*14890*/  PRMT R54, R55, 0x654, R54 ;  /* 0x0000065437367816 */ /* 0x000fe20000000036 */
[----:B------:R-:W4:Y:S03]  /*148a0*/  MUFU.TANH R20, R20 ;  /* 0x0000001400147308 */ /* 0x000f260000002400 */
[----:B------:R5:W-:Y:S05]  /*148b0*/  SYNCS.ARRIVE.TRANS64.RED.A1T0 RZ, [R54+URZ], RZ ;  /* 0x000000ff36ff79a7 */ /* 0x000bea000810043f */
        /* <DEDUP_REMOVED lines=68> */
[----:B------:R-:W1:Y:S02]  /*14d00*/  MUFU.TANH R9, R9 ;  /* 0x0000000900097308 */ /* 0x000e640000002400 */
[----:B-----5:R-:W-:-:S06]  /*14d10*/  IADD3 R54, -R155, 0x1, -R85 ;  /* 0x000000019b367810 */ /* 0x020fcc0007ffe955 */
[----:B------:R-:W2:Y:S01]  /*14d20*/  MUFU.TANH R13, R13 ;  /* 0x0000000d000d7308 */ /* 0x000ea20000002400 */
[----:B---3--:R-:W-:-:S07]  /*14d30*/  IADD3 R54, -R124, R54, R125 ;  /* 0x000000367c367210 */ /* 0x008fce0007ffe17d */
[----:B------:R-:W3:Y:S08]  /*14d40*/  MUFU.TANH R12, R12 ;  /* 0x0000000c000c7308 */ /* 0x000ef00000002400 */
        /* <DEDUP_REMOVED lines=50> */
[----:B------:R-:W-:Y:S02]  /*15070*/  VIADD R120, R54, UR31 ;  /* 0x0000001f36787c36 */ /* 0x000fe40008000000 */
        /* <DEDUP_REMOVED lines=15> */
.L_x_1760:
[----:B------:R-:W-:-:S05]  /*15170*/  IMAD.U32 R123, RZ, RZ, UR7 ;  /* 0x00000007ff7b7e24 */ /* 0x000fca000f8e00ff */
[----:B------:R-:W-:-:S13]  /*15180*/  ISETP.NE.AND P1, PT, R123, 0x1, PT ;  /* 0x000000017b00780c */ /* 0x000fda0003f25270 */
[----:B------:R-:W0:Y:S02]  /*15190*/  @P1 LDC.64 R54, c[0x0][0x9e8] ;  /* 0x00027a00ff361b82 */ /* 0x000e240000000a00 */
[----:B0-----:R-:W-:-:S05]  /*151a0*/  @P1 IMAD.HI.U32 R54, R122, R54, RZ ;  /* 0x000000367a361227 */ /* 0x001fca00078e00ff */
[----:B------:R-:W-:-:S07]  /*151b0*/  @P1 SHF.R.U32.HI R122, RZ, R55, R54 ;  /* 0x00000037ff7a1219 */ /* 0x000fce0000011636 */
.L_x_1761:
[----:B------:R-:W-:Y:S05]  /*151c0*/  BSYNC B0 ;  /* 0x0000000000007941 */ /* 0x000fea0003800000 */
.L_x_1759:
[----:B------:R-:W-:-:S04]  /*151d0*/  IMAD R122, R122, R123, -R85 ;  /* 0x0000007b7a7a7224 */ /* 0x000fc800078e0a55 */
[----:B------:R-:W-:-:S05]  /*151e0*/  IMAD.IADD R122, R122, 0x1, -R155 ;  /* 0x000000017a7a7824 */ /* 0x000fca00078e0a9b */
[----:B------:R-:W-:Y:S02]  /*151f0*/  VIMNMX R86, R86, R122, !PT ;  /* 0x0000007a56567248 */ /* 0x000fe40007fe0100 */
[----:B------:R-:W-:-:S07]  /*15200*/  VIADDMNMX R87, R122, R123, R87, PT ;  /* 0x0000007b7a577246 */ /* 0x000fce0003800157 */
.L_x_1758:
        /* <DEDUP_REMOVED lines=113> */
.L_x_1764:
[----:B------:R-:W-:-:S05]  /*15920*/  IMAD.U32 R13, RZ, RZ, UR7 ;  /* 0x00000007ff0d7e24 */ /* 0x000fca000f8e00ff */
[----:B------:R-:W-:-:S13]  /*15930*/  ISETP.NE.AND P2, PT, R13, 0x1, PT ;  /* 0x000000010d00780c */ /* 0x000fda0003f45270 */
[----:B------:R-:W0:Y:S02]  /*15940*/  @P2 LDC.64 R86, c[0x0][0x9e8] ;  /* 0x00027a00ff562b82 */ /* 0x000e240000000a00 */
[----:B0-----:R-:W-:-:S05]  /*15950*/  @P2 IMAD.HI.U32 R86, R8, R86, RZ ;  /* 0x0000005608562227 */ /* 0x001fca00078e00ff */
[----:B------:R-:W-:-:S07]  /*15960*/  @P2 SHF.R.U32.HI R8, RZ, R87, R86 ;  /* 0x00000057ff082219 */ /* 0x000fce0000011656 */
.L_x_1765:
[----:B------:R-:W-:Y:S05]  /*15970*/  BSYNC B0 ;  /* 0x0000000000007941 */ /* 0x000fea0003800000 */
.L_x_1763:
[----:B------:R-:W-:-:S04]  /*15980*/  IMAD R8, R8, R13, -R85 ;  /* 0x0000000d08087224 */ /* 0x000fc800078e0a55 */
[----:B------:R-:W-:-:S05]  /*15990*/  IMAD.IADD R8, R8, 0x1, -R155 ;  /* 0x0000000108087824 */ /* 0x000fca00078e0a9b */
[----:B------:R-:W-:Y:S02]  /*159a0*/  VIADDMNMX R121, R8, R13, R121, PT ;  /* 0x0000000d08797246 */ /* 0x000fe40003800179 */
[----:B------:R-:W-:-:S07]  /*159b0*/  VIMNMX R120, R120, R8, !PT ;  /* 0x0000000878787248 */ /* 0x000fce0007fe0100 */
.L_x_1762:
[----:B------:R-:W-:Y:S01]  /*159c0*/  FMNMX.FTZ R13, R9, R14, !PT ;  /* 0x0000000e090d7209 */ /* 0x000fe20007810000 */
[----:B------:R-:W-:Y:S01]  /*159d0*/  UMOV UR30, UR6 ;  /* 0x00000006001e7c82 */ /* 0x000fe20008000000 */
        /* <DEDUP_REMOVED lines=49> */
[----:B------:R-:W-:Y:S02]  /*15cf0*/  FSEL R34, R34, -INF , !P2 ;  /* 0xff80000022227808 */ /* 0x000fe40005000000 */
[----:B------:R-:W-:Y:S02]  /*15d00*/  ISETP.GT.AND P2, PT, R120, 0x21, P1 ;  /* 0x000000217800780c */ /* 0x000fe40000f44270 */
[----:B------:R-:W-:Y:S02]  /*15d10*/  FMNMX.FTZ R8, R71, R8, !PT ;  /* 0x0000000847087209 */ /* 0x000fe40007810000 */
[----:B------:R-:W-:-:S02]  /*15d20*/  FSEL R40, R40, -INF , !P3 ;  /* 0xff80000028287808 */ /* 0x000fc40005800000 */
[----:B------:R-:W-:Y:S02]  /*15d30*/  ISETP.GT.AND P3, PT, R120, 0x30, P1 ;  /* 0x000000307800780c */ /* 0x000fe40000f64270 */
[----:B------:R-:W-:Y:S02]  /*15d40*/  ISETP.LT.OR P2, PT, R121, 0x22, P2 ;  /* 0x000000227900780c */ /* 0x000fe40001741670 */
[----:B------:R-:W-:Y:S02]  /*15d50*/  FMNMX.FTZ R8, R73, R8, !PT ;  /* 0x0000000849087209 */ /* 0x000fe40007810000 */
[----:B------:R-:W-:Y:S02]  /*15d60*/  ISETP.LT.OR P3, PT, R121, 0x31, P3 ;  /* 0x000000317900780c */ /* 0x000fe40001f61670 */
[----:B------:R-:W-:Y:S02]  /*15d70*/  FSEL R38, R38, -INF , !P2 ;  /* 0xff80000026267808 */ /* 0x000fe40005000000 */
[----:B------:R-:W-:-:S02]  /*15d80*/  ISETP.GT.AND P2, PT, R120, 0x29, P1 ;  /* 0x000000297800780c */ /* 0x000fc40000f44270 */
[----:B------:R-:W-:Y:S02]  /*15d90*/  FMNMX.FTZ R8, R75, R8, !PT ;  /* 0x000000084b087209 */ /* 0x000fe40007810000 */
[----:B------:R-:W-:Y:S02]  /*15da0*/  FSEL R44, R44, -INF , !P3 ;  /* 0xff8000002c2c7808 */ /* 0x000fe40005800000 */
[----:B------:R-:W-:Y:S02]  /*15db0*/  ISETP.GT.AND P3, PT, R120, 0x38, P1 ;  /* 0x000000387800780c */ /* 0x000fe40000f64270 */
[----:B------:R-:W-:Y:S02]  /*15dc0*/  ISETP.LT.OR P2, PT, R121, 0x2a, P2 ;  /* 0x0000002a7900780c */ /* 0x000fe40001741670 */
[----:B------:R-:W-:Y:S02]  /*15dd0*/  FMNMX.FTZ R8, R77, R8, !PT ;  /* 0x000000084d087209 */ /* 0x000fe40007810000 */
[----:B------:R-:W-:-:S02]  /*15de0*/  ISETP.LT.OR P3, PT, R121, 0x39, P3 ;  /* 0x000000397900780c */ /* 0x000fc40001f61670 */
[----:B------:R-:W-:Y:S02]  /*15df0*/  FSEL R42, R42, -INF , !P2 ;  /* 0xff8000002a2a7808 */ /* 0x000fe40005000000 */
[----:B------:R-:W-:Y:S02]  /*15e00*/  FMNMX.FTZ R8, R79, R8, !PT ;  /* 0x000000084f087209 */ /* 0x000fe40007810000 */
[----:B------:R-:W-:Y:S02]  /*15e10*/  ISETP.GT.AND P2, PT, R120, 0x31, P1 ;  /* 0x000000317800780c */ /* 0x000fe40000f44270 */
[----:B------:R-:W-:Y:S02]  /*15e20*/  FSEL R48, R48, -INF , !P3 ;  /* 0xff80000030307808 */ /* 0x000fe40005800000 */
[----:B------:R-:W-:Y:S02]  /*15e30*/  ISETP.GT.AND P3, PT, R120, 0x40, P1 ;  /* 0x000000407800780c */ /* 0x000fe40000f64270 */
[----:B------:R-:W-:-:S02]  /*15e40*/  FMNMX.FTZ R8, R81, R8, !PT ;  /* 0x0000000851087209 */ /* 0x000fc40007810000 */
[C---:B------:R-:W-:Y:S02]  /*15e50*/  ISETP.LT.OR P2, PT, R121.reuse, 0x32, P2 ;  /* 0x000000327900780c */ /* 0x040fe40001741670 */
[----:B------:R-:W-:Y:S02]  /*15e60*/  ISETP.LT.OR P3, PT, R121, 0x41, P3 ;  /* 0x000000417900780c */ /* 0x000fe40001f61670 */
[----:B------:R-:W-:Y:S02]  /*15e70*/  FMNMX.FTZ R8, R83, R8, !PT ;  /* 0x0000000853087209 */ /* 0x000fe40007810000 */
[----:B------:R-:W-:Y:S02]  /*15e80*/  FSEL R46, R46, -INF , !P2 ;  /* 0xff8000002e2e7808 */ /* 0x000fe40005000000 */
[----:B------:R-:W-:Y:S01]  /*15e90*/  ISETP.GT.AND P2, PT, R120, 0x39, P1 ;  /* 0x000000397800780c */ /* 0x000fe20000f44270 */
[----:B------:R-:W0:Y:S01]  /*15ea0*/  SHFL.BFLY PT, R13, R8, 0x2, 0x1f ;  /* 0x0c401f00080d7f89 */ /* 0x000e2200000e0000 */
[----:B------:R-:W-:-:S02]  /*15eb0*/  FSEL R52, R52, -INF , !P3 ;  /* 0xff80000034347808 */ /* 0x000fc40005800000 */
[----:B------:R-:W-:Y:S02]  /*15ec0*/  ISETP.GT.AND P3, PT, R120, 0x48, P1 ;  /* 0x000000487800780c */ /* 0x000fe40000f64270 */
[C---:B------:R-:W-:Y:S02]  /*15ed0*/  ISETP.LT.OR P2, PT, R121.reuse, 0x3a, P2 ;  /* 0x0000003a7900780c */ /* 0x040fe40001741670 */
[----:B------:R-:W-:Y:S02]  /*15ee0*/  ISETP.LT.OR P3, PT, R121, 0x49, P3 ;  /* 0x000000497900780c */ /* 0x000fe40001f61670 */
[----:B------:R-:W-:Y:S02]  /*15ef0*/  FSEL R50, R50, -INF , !P2 ;  /* 0xff80000032327808 */ /* 0x000fe40005000000 */
[----:B------:R-:W-:Y:S02]  /*15f00*/  ISETP.GT.AND P2, PT, R120, 0x41, P1 ;  /* 0x000000417800780c */ /* 0x000fe40000f44270 */
        /* <DEDUP_REMOVED lines=12> */
[----:B0-----:R-:W-:-:S02]  /*15fd0*/  FMNMX.FTZ R55, R8, R13, !PT ;  /* 0x0000000d08377209 */ /* 0x001fc40007810000 */
[----:B------:R-:W-:Y:S02]  /*15fe0*/  FSEL R66, R66, -INF , !P3 ;  /* 0xff80000042427808 */ /* 0x000fe40005800000 */
[----:B------:R-:W-:Y:S01]  /*15ff0*/  ISETP.GT.AND P3, PT, R120, 0x60, P1 ;  /* 0x000000607800780c */ /* 0x000fe20000f64270 */
[----:B------:R-:W0:Y:S01]  /*16000*/  SHFL.BFLY PT, R86, R55, 0x1, 0x1f ;  /* 0x0c201f0037567f89 */ /* 0x000e2200000e0000 */
[C---:B------:R-:W-:Y:S02]  /*16010*/  ISETP.LT.OR P2, PT, R121.reuse, 0x52, P2 ;  /* 0x000000527900780c */ /* 0x040fe40001741670 */
[----:B------:R-:W-:Y:S02]  /*16020*/  ISETP.LT.OR P3, PT, R121, 0x61, P3 ;  /* 0x000000617900780c */ /* 0x000fe40001f61670 */
[----:B------:R-:W-:Y:S02]  /*16030*/  FSEL R64, R64, -INF , !P2 ;  /* 0xff80000040407808 */ /* 0x000fe40005000000 */
[----:B------:R-:W-:-:S02]  /*16040*/  ISETP.GT.AND P2, PT, R120, 0x59, P1 ;  /* 0x000000597800780c */ /* 0x000fc40000f44270 */
[----:B------:R-:W-:Y:S02]  /*16050*/  FSEL R70, R70, -INF , !P3 ;  /* 0xff80000046467808 */ /* 0x000fe40005800000 */
[----:B------:R-:W-:Y:S02]  /*16060*/  ISETP.GT.AND P3, PT, R120, 0x68, P1 ;  /* 0x000000687800780c */ /* 0x000fe40000f64270 */
        /* <DEDUP_REMOVED lines=11> */
[----:B0-----:R-:W-:Y:S02]  /*16120*/  FMNMX.FTZ R13, R55, R86, !PT ;  /* 0x00000056370d7209 */ /* 0x001fe40007810000 */
[----:B------:R-:W-:Y:S02]  /*16130*/  ISETP.GT.AND P3, PT, R120, 0x71, P1 ;  /* 0x000000717800780c */ /* 0x000fe40000f64270 */
[----:B------:R-:W-:Y:S01]  /*16140*/  ISETP.LT.OR P2, PT, R121, 0x6a, P2 ;  /* 0x0000006a7900780c */ /* 0x000fe20001741670 */
[----:B------:R-:W-:Y:S01]  /*16150*/  FMUL.FTZ R8, R13, UR30 ;  /* 0x0000001e0d087c20 */ /* 0x000fe20008410000 */
[----:B------:R-:W-:Y:S02]  /*16160*/  ISETP.LT.OR P3, PT, R121, 0x72, P3 ;  /* 0x000000727900780c */ /* 0x000fe40001f61670 */
[----:B------:R-:W-:-:S02]  /*16170*/  FSEL R76, R76, -INF , !P2 ;  /* 0xff8000004c4c7808 */ /* 0x000fc40005000000 */
[----:B------:R-:W-:Y:S02]  /*16180*/  FSETP.NEU.FTZ.AND P2, PT, R13, -INF , PT ;  /* 0xff8000000d00780b */ /* 0x000fe40003f5d000 */
[----:B------:R-:W-:Y:S02]  /*16190*/  FSEL R80, R80, -INF , !P3 ;  /* 0xff80000050507808 */ /* 0x000fe40005800000 */
[----:B------:R-:W-:Y:S02]  /*161a0*/  ISETP.GT.AND P3, PT, R120, RZ, P1 ;  /* 0x000000ff7800720c */ /* 0x000fe40000f64270 */
[----:B------:R-:W-:Y:S02]  /*161b0*/  FSEL R8, R8, RZ, P2 ;  /* 0x000000ff08087208 */ /* 0x000fe40001000000 */
[----:B------:R-:W-:-:S03]  /*161c0*/  ISETP.LT.OR P3, PT, R121, 0x1, P3 ;  /* 0x000000017900780c */ /* 0x000fc60001f61670 */
[--C-:B------:R-:W-:Y:S01]  /*161d0*/  FFMA.FTZ R148, R9, UR30, -R8.reuse ;  /* 0x0000001e09947c23 */ /* 0x100fe20008010808 */
[--C-:B------:R-:W-:Y:S01]  /*161e0*/  FFMA.FTZ R9, R54, UR30, -R8.reuse ;  /* 0x0000001e36097c23 */ /* 0x100fe20008010808 */
[----:B------:R-:W-:Y:S01]  /*161f0*/  FSEL R54, R12, -INF , !P3 ;  /* 0xff8000000c367808 */ /* 0x000fe20005800000 */
[--C-:B------:R-:W-:Y:S01]  /*16200*/  FFMA.FTZ R144, R27, UR30, -R8.reuse ;  /* 0x0000001e1b907c23 */ /* 0x100fe20008010808 */
[--C-:B------:R-:W-:Y:S01]  /*16210*/  FFMA.FTZ R140, R35, UR30, -R8.reuse ;  /* 0x0000001e238c7c23 */ /* 0x100fe20008010808 */
[----:B------:R-:W-:Y:S01]  /*16220*/  ISETP.GT.AND P3, PT, R120, 0x78, P1 ;  /* 0x000000787800780c */ /* 0x000fe20000f64270 */
        /* <DEDUP_REMOVED lines=19> */
[----:B------:R-:W-:Y:S01]  /*16360*/  FSEL R84, R84, -INF , !P1 ;  /* 0xff80000054547808 */ /* 0x000fe20004800000 */
[--C-:B------:R-:W-:Y:S01]  /*16370*/  FFMA.FTZ R136, R43, UR30, -R8.reuse ;  /* 0x0000001e2b887c23 */ /* 0x100fe20008010808 */
[----:B------:R-:W-:Y:S01]  /*16380*/  FMNMX.FTZ R27, R30, R27, !PT ;  /* 0x0000001b1e1b7209 */ /* 0x000fe20007810000 */
[--C-:B------:R-:W-:Y:S01]  /*16390*/  FFMA.FTZ R29, R45, UR30, -R8.reuse ;  /* 0x0000001e2d1d7c23 */ /* 0x100fe20008010808 */
[--C-:B------:R-:W-:Y:S01]  /*163a0*/  FFMA.FTZ R132, R51, UR30, -R8.reuse ;  /* 0x0000001e33847c23 */ /* 0x100fe20008010808 */
        /* <DEDUP_REMOVED lines=37> */
[----:B------:R0:W-:Y:S02]  /*16600*/  MUFU.EX2 R27, R49 ;  /* 0x00000031001b7308 */ /* 0x0001e40000000800 */
        /* <DEDUP_REMOVED lines=12> */
[----:B------:R-:W-:-:S05]  /*166d0*/  FMNMX.FTZ R12, R84, R35, !PT ;  /* 0x00000023540c7209 */ /* 0x000fca0007810000 */
[----:B------:R-:W1:Y:S01]  /*166e0*/  SHFL.BFLY PT, R35, R12, 0x2, 0x1f ;  /* 0x0c401f000c237f89 */ /* 0x000e6200000e0000 */
[----:B------:R-:W-:Y:S08]  /*166f0*/  MUFU.EX2 R142, R142 ;  /* 0x0000008e008e7308 */ /* 0x000ff00000000800 */
[----:B------:R-:W-:Y:S08]  /*16700*/  MUFU.EX2 R31, R31 ;  /* 0x0000001f001f7308 */ /* 0x000ff00000000800 */
[----:B------:R-:W-:Y:S01]  /*16710*/  MUFU.EX2 R136, R136 ;  /* 0x0000008800887308 */ /* 0x000fe20000000800 */
[----:B-1----:R-:W-:Y:S01]  /*16720*/  FMNMX.FTZ R12, R12, R35, !PT ;  /* 0x000000230c0c7209 */ /* 0x002fe20007810000 */
[----:B------:R-:W-:-:S06]  /*16730*/  FFMA.FTZ R35, R79, UR30, -R8 ;  /* 0x0000001e4f237c23 */ /* 0x000fcc0008010808 */
[----:B------:R-:W-:Y:S01]  /*16740*/  MUFU.EX2 R29, R29 ;  /* 0x0000001d001d7308 */ /* 0x000fe20000000800 */
[----:B------:R-:W1:Y:S07]  /*16750*/  SHFL.BFLY PT, R47, R12, 0x1, 0x1f ;  /* 0x0c201f000c2f7f89 */ /* 0x000e6e00000e0000 */
[----:B------:R-:W-:Y:S08]  /*16760*/  MUFU.EX2 R138, R138 ;  /* 0x0000008a008a7308 */ /* 0x000ff00000000800 */
[----:B------:R-:W-:Y:S08]  /*16770*/  MUFU.EX2 R132, R132 ;  /* 0x0000008400847308 */ /* 0x000ff00000000800 */
[----:B------:R-:W-:Y:S01]  /*16780*/  MUFU.EX2 R24, R24 ;  /* 0x0000001800187308 */ /* 0x000fe20000000800 */
[----:B-1----:R-:W-:-:S02]  /*16790*/  FMNMX.FTZ R12, R12, R47, !PT ;  /* 0x0000002f0c0c7209 */ /* 0x002fc40007810000 */
[----:B------:R-:W-:Y:S02]  /*167a0*/  FSEL R47, R13, RZ, P2 ;  /* 0x000000ff0d2f7208 */ /* 0x000fe40001000000 */
[C---:B------:R-:W-:Y:S01]  /*167b0*/  FSETP.NEU.FTZ.AND P1, PT, R12.reuse, -INF , PT ;  /* 0xff8000000c00780b */ /* 0x040fe20003f3d000 */
[----:B0-----:R-:W-:Y:S02]  /*167c0*/  FMUL.FTZ R49, R12, UR30 ;  /* 0x0000001e0c317c20 */ /* 0x001fe40008410000 */
[----:B------:R-:W-:Y:S01]  /*167d0*/  MUFU.EX2 R134, R134 ;  /* 0x0000008600867308 */ /* 0x000fe20000000800 */
[----:B------:R-:W-:-:S04]  /*167e0*/  FADD.FTZ R47, -R47, R14 ;  /* 0x0000000e2f2f7221 */ /* 0x000fc80000010100 */
[----:B------:R-:W-:Y:S01]  /*167f0*/  FMUL.FTZ R8, R47, UR30 ;  /* 0x0000001e2f087c20 */ /* 0x000fe20008410000 */
[----:B------:R-:W-:Y:S02]  /*16800*/  FSEL R47, R49, RZ, P1 ;  /* 0x000000ff312f7208 */ /* 0x000fe40000800000 */
[----:B------:R-:W-:Y:S03]  /*16810*/  MUFU.EX2 R45, R45 ;  /* 0x0000002d002d7308 */ /* 0x000fe60000000800 */
[--C-:B------:R-:W-:Y:S01]  /*16820*/  FFMA.FTZ R147, R32, UR30, -R47.reuse ;  /* 0x0000001e20937c23 */ /* 0x100fe2000801082f */
[----:B------:R-:W-:Y:S01]  /*16830*/  FSEL R32, R12, RZ, P1 ;  /* 0x000000ff0c207208 */ /* 0x000fe20000800000 */
[--C-:B------:R-:W-:Y:S01]  /*16840*/  FFMA.FTZ R149, R54, UR30, -R47.reuse ;  /* 0x0000001e36957c23 */ /* 0x100fe2000801082f */
[--C-:B------:R-:W-:Y:S01]  /*16850*/  FFMA.FTZ R51, R20, UR30, -R47.reuse ;  /* 0x0000001e14337c23 */ /* 0x100fe2000801082f */
[----:B------:R-:W-:Y:S01]  /*16860*/  FFMA.FTZ R151, R25, UR30, -R47 ;  /* 0x0000001e19977c23 */ /* 0x000fe2000801082f */
[----:B------:R-:W0:Y:S01]  /*16870*/  MUFU.EX2 R8, R8 ;  /* 0x0000000800087308 */ /* 0x000e220000000800 */
[----:B------:R-:W-:Y:S01]  /*16880*/  FADD.FTZ R5, -R32, R5 ;  /* 0x0000000520057221 */ /* 0x000fe20000010100 */
[--C-:B------:R-:W-:Y:S01]  /*16890*/  FFMA.FTZ R49, R26, UR30, -R47.reuse ;  /* 0x0000001e1a317c23 */ /* 0x100fe2000801082f */
[--C-:B------:R-:W-:Y:S01]  /*168a0*/  FFMA.FTZ R145, R28, UR30, -R47.reuse ;  /* 0x0000001e1c917c23 */ /* 0x100fe2000801082f */
[--C-:B------:R-:W-:Y:S01]  /*168b0*/  FFMA.FTZ R30, R30, UR30, -R47.reuse ;  /* 0x0000001e1e1e7c23 */ /* 0x100fe2000801082f */
[----:B------:R-:W-:Y:S01]  /*168c0*/  FMUL.FTZ R5, R5, UR30 ;  /* 0x0000001e05057c20 */ /* 0x000fe20008410000 */
        /* <DEDUP_REMOVED lines=27> */
[----:B-1----:R-:W-:Y:S01]  /*16a80*/  FFMA.FTZ R48, R5, R3, R149 ;  /* 0x0000000305307223 */ /* 0x002fe20000010095 */
[----:B------:R-:W-:Y:S01]  /*16a90*/  FADD.FTZ R3, R9, R4 ;  /* 0x0000000409037221 */ /* 0x000fe20000010000 */
[--C-:B------:R-:W-:Y:S01]  /*16aa0*/  FFMA.FTZ R36, R80, UR30, -R47.reuse ;  /* 0x0000001e50247c23 */ /* 0x100fe2000801082f */
[--C-:B------:R-:W-:Y:S01]  /*16ab0*/  FFMA.FTZ R123, R82, UR30, -R47.reuse ;  /* 0x0000001e527b7c23 */ /* 0x100fe2000801082f */
[----:B------:R-:W-:Y:S01]  /*16ac0*/  FFMA.FTZ R34, R84, UR30, -R47 ;  /* 0x0000001e54227c23 */ /* 0x000fe2000801082f */
[----:B------:R-:W-:-:S02]  /*16ad0*/  FADD.FTZ R4, R150, R3 ;  /* 0x0000000396047221 */ /* 0x000fc40000010000 */
[----:B------:R-:W1:Y:S01]  /*16ae0*/  MUFU.EX2 R49, R49 ;  /* 0x0000003100317308 */ /* 0x000e620000000800 */
[----:B0-----:R-:W-:Y:S01]  /*16af0*/  FADD.FTZ R48, R51, R48 ;  /* 0x0000003033307221 */ /* 0x001fe20000010000 */
[----:B------:R-:W-:-:S04]  /*16b00*/  FADD.FTZ R3, R21, R4 ;  /* 0x0000000415037221 */ /* 0x000fc80000010000 */
[----:B------:R-:W-:Y:S02]  /*16b10*/  FADD.FTZ R4, R144, R3 ;  /* 0x0000000390047221 */ /* 0x000fe40000010000 */
[----:B------:R-:W0:Y:S01]  /*16b20*/  MUFU.EX2 R145, R145 ;  /* 0x0000009100917308 */ /* 0x000e220000000800 */
[----:B--2---:R-:W-:Y:S01]  /*16b30*/  FADD.FTZ R48, R151, R48 ;  /* 0x0000003097307221 */ /* 0x004fe20000010000 */
[----:B------:R-:W-:-:S06]  /*16b40*/  FADD.FTZ R53, R85, R4 ;  /* 0x0000000455357221 */ /* 0x000fcc0000010000 */
[----:B------:R-:W2:Y:S01]  /*16b50*/  MUFU.EX2 R30, R30 ;  /* 0x0000001e001e7308 */ /* 0x000ea20000000800 */
[----:B-1----:R-:W-:-:S07]  /*16b60*/  FADD.FTZ R48, R49, R48 ;  /* 0x0000003031307221 */ /* 0x002fce0000010000 */
        /* <DEDUP_REMOVED lines=9> */
[----:B-1----:R-:W-:Y:S01]  /*16c00*/  FADD.FTZ R3, R147, R4 ;  /* 0x0000000493037221 */ /* 0x002fe20000010000 */
[----:B------:R-:W-:-:S06]  /*16c10*/  FADD.FTZ R48, R142, R53 ;  /* 0x000000358e307221 */ /* 0x000fcc0000010000 */
[----:B------:R-:W1:Y:S01]  /*16c20*/  MUFU.EX2 R26, R26 ;  /* 0x0000001a001a7308 */ /* 0x000e620000000800 */
[----:B0-----:R-:W-:-:S07]  /*16c30*/  FADD.FTZ R4, R28, R3 ;  /* 0x000000031c047221 */ /* 0x001fce0000010000 */
[----:B------:R-:W0:Y:S01]  /*16c40*/  MUFU.EX2 R143, R143 ;  /* 0x0000008f008f7308 */ /* 0x000e220000000800 */
[----:B--2---:R-:W-:-:S07]  /*16c50*/  FADD.FTZ R3, R141, R4 ;  /* 0x000000048d037221 */ /* 0x004fce0000010000 */
[----:B------:R-:W2:Y:S01]  /*16c60*/  MUFU.EX2 R25, R25 ;  /* 0x0000001900197308 */ /* 0x000ea20000000800 */
[----:B-1----:R-:W-:Y:S01]  /*16c70*/  FADD.FTZ R4, R26, R3 ;  /* 0x000000031a047221 */ /* 0x002fe20000010000 */
[----:B------:R-:W-:-:S04]  /*16c80*/  FADD.FTZ R3, R31, R48 ;  /* 0x000000301f037221 */ /* 0x000fc80000010000 */
[----:B------:R-:W-:Y:S02]  /*16c90*/  FADD.FTZ R48, R136, R3 ;  /* 0x0000000388307221 */ /* 0x000fe40000010000 */
        /* <DEDUP_REMOVED lines=10> */
[----:B------:R-:W-:-:S04]  /*16d40*/  FADD.FTZ R53, R24, R53 ;  /* 0x0000003518357221 */ /* 0x000fc80000010000 */
[----:B------:R-:W-:Y:S02]  /*16d50*/  FADD.FTZ R48, R134, R53 ;  /* 0x0000003586307221 */ /* 0x000fe40000010000 */
        /* <DEDUP_REMOVED lines=10> */
[----:B------:R-:W-:-:S06]  /*16e00*/  FADD.FTZ R3, R45, R48 ;  /* 0x000000302d037221 */ /* 0x000fcc0000010000 */
        /* <DEDUP_REMOVED lines=48> */
[----:B-1----:R-:W-:-:S03]  /*17110*/  FADD.FTZ R4, R14, R53 ;  /* 0x000000350e047221 */ /* 0x002fc60000010000 */
[----:B0-----:R-:W-:Y:S01]  /*17120*/  FADD.FTZ R3, R34, R3 ;  /* 0x0000000322037221 */ /* 0x001fe20000010000 */
[----:B------:R-:W-:Y:S06]  /*17130*/  @!P0 BRA `(.L_x_1766) ;  /* 0x0000000000048947 */ /* 0x000fec0003800000 */
[----:B------:R-:W-:Y:S01]  /*17140*/  BPT.TRAP 0x1 ;  /* 0x000000040000795c */ /* 0x000fe20000300000 */
.L_x_1766:
[----:B------:R-:W2:Y:S01]  /*17150*/  LDL R50, [R1+0x3c] ;  /* 0x00003c0001327983 */ /* 0x000ea20000100800 */
[----:B------:R-:W-:Y:S01]  /*17160*/  IMAD R15, R15, 0x8, R2 ;  /* 0x000000080f0f7824 */ /* 0x000fe200078e0202 */
[----:B------:R-:W-:Y:S01]  /*17170*/  F2FP.BF16.F32.PACK_AB R122, R14, R122 ;  /* 0x0000007a0e7a723e */ /* 0x000fe200000010ff */
        /* <DEDUP_REMOVED lines=71> */
[C---:B--2---:R-:W-:Y:S01]  /*175f0*/  ISETP.GT.AND P1, PT, R0.reuse, R50, PT ;  /* 0x000000320000720c */ /* 0x044fe20003f24270 */
[----:B------:R-:W-:-:S12]  /*17600*/  VIADD R0, R0, 0xffffffff ;  /* 0xffffffff00007836 */ /* 0x000fd80000000000 */
[----:B------:R-:W-:Y:S05]  /*17610*/  @P1 BRA `(.L_x_1767) ;  /* 0xffffffc800001947 */ /* 0x000fea000383ffff */
.L_x_1747:
[----:B------:R-:W-:Y:S05]  /*17620*/  WARPSYNC.ALL ;  /* 0x0000000000007948 */ /* 0x000fea0003800000 */
[----:B------:R-:W-:Y:S06]  /*17630*/  BAR.ARV 0x8, 0x200 ;  /* 0x0208000000007b1d */ /* 0x000fec0000002000 */
[----:B------:R-:W-:Y:S05]  /*17640*/  @!P0 BRA `(.L_x_1768) ;  /* 0x0000000000048947 */ /* 0x000fea0003800000 */
[----:B------:R-:W-:Y:S01]  /*17650*/  BPT.TRAP 0x1 ;  /* 0x000000040000795c */ /* 0x000fe20000300000 */
.L_x_1768:
[----:B------:R-:W-:Y:S01]  /*17660*/  IMAD R11, R19, 0x8, R2 ;  /* 0x00000008130b7824 */ /* 0x000fe200078e0202 */
[----:B------:R-:W-:-:S04]  /*17670*/  SHF.L.U32 R0, R154, 0x1f, RZ ;  /* 0x0000001f9a007819 */ /* 0x000fc800000006ff */
[----:B------:R0:W1:Y:S01]  /*17680*/  SYNCS.PHASECHK.TRANS64.TRYWAIT P1, [R11+URZ+0x16850], R0 ;  /* 0x016850000b0075a7 */ /* 0x000062000802017f */
[----:B------:R-:W-:Y:S05]  /*17690*/  @!P0 BRA `(.L_x_1769) ;  /* 0x0000000000048947 */ /* 0x000fea0003800000 */
[----:B------:R-:W-:Y:S01]  /*176a0*/  BPT.TRAP 0x1 ;  /* 0x000000040000795c */ /* 0x000fe20000300000 */
.L_x_1769:
[----:B------:R-:W-:-:S05]  /*176b0*/  VIADD R2, R2, 0x400 ;  /* 0x0000040002027836 */ /* 0x000fca0000000000 */
[----:B------:R-:W-:-:S04]  /*176c0*/  SHF.R.U32.HI R2, RZ, 0x4, R2 ;  /* 0x00000004ff027819 */ /* 0x000fc80000011602 */
[----:B------:R-:W-:Y:S01]  /*176d0*/  LOP3.LUT R2, R2, 0x3fff, RZ, 0xc0, !PT ;  /* 0x00003fff02027812 */ /* 0x000fe200078ec0ff */
[----:B-1----:R-:W-:Y:S06]  /*176e0*/  @P1 BRA `(.L_x_1770) ;  /* 0x0000000000081947 */ /* 0x002fec0003800000 */
[----:B------:R-:W1:Y:S02]  /*176f0*/  SYNCS.PHASECHK.TRANS64.TRYWAIT P1, [R11+URZ+0x16850], R0 ;  /* 0x016850000b0075a7 */ /* 0x000e64000802017f */
[----:B-1----:R-:W-:Y:S05]  /*17700*/  @!P1 BRA `(.L_x_1771) ;  /* 0x000000c000549947 */ /* 0x002fea0003800000 */
.L_x_1770:
[----:B------:R-:W-:Y:S01]  /*17710*/  IMAD R6, R19, 0x400, R2 ;  /* 0x0000040013067824 */ /* 0x000fe200078e0202 */
[----:B------:R-:W-:Y:S05]  /*17720*/  WARPSYNC.ALL ;  /* 0x0000000000007948 */ /* 0x000fea0003800000 */
[----:B------:R-:W-:Y:S01]  /*17730*/  IMAD.MOV.U32 R7, RZ, RZ, 0x40000040 ;  /* 0x40000040ff077424 */ /* 0x000fe200078e00ff */
[C---:B------:R-:W-:Y:S01]  /*17740*/  R2UR UR6, R6.reuse ;  /* 0x00000000060672ca */ /* 0x040fe200000e0000 */
[----:B------:R-:W-:Y:S01]  /*17750*/  WARPGROUP.ARRIVE ;  /* 0x00000000000079c5 */ /* 0x000fe20000000000 */
[----:B------:R-:W-:Y:S01]  /*17760*/  VIADD R8, R6, 0x80 ;  /* 0x0000008006087836 */ /* 0x000fe20000000000 */
[----:B------:R-:W2:Y:S01]  /*17770*/  SHFL.BFLY PT, R5, R4, 0x2, 0x1f ;  /* 0x0c401f0004057f89 */ /* 0x000ea200000e0000 */
[----:B------:R-:W-:Y:S01]  /*17780*/  R2UR UR7, R7 ;  /* 0x00000000070772ca */ /* 0x000fe200000e0000 */
[----:B------:R-:W-:-:S02]  /*17790*/  IMAD.MOV.U32 R9, RZ, RZ, 0x40000040 ;  /* 0x40000040ff097424 */ /* 0x000fc400078e00ff */
[----:B01----:R-:W0:Y:S01]  /*177a0*/  SHFL.BFLY PT, R0, R3, 0x2, 0x1f ;  /* 0x0c401f0003007f89 */ /* 0x003e2200000e0000 */
[----:B------:R-:W-:Y:S02]  /*177b0*/  IMAD.MOV.U32 R7, RZ, RZ, 0x40000040 ;  /* 0x40000040ff077424 */ /* 0x000fe400078e00ff */
[----:B------:R-:W-:-:S07]  /*177c0*/  IMAD.U32 R20, RZ, RZ, UR30 ;  /* 0x0000001eff147e24 */ /* 0x000fce000f8e00ff */
[----:B------:R-:W-:Y:S01]  /*177d0*/  HGMMA.64x64x16.F32.BF16 R88, R148, gdesc[UR4].tnspB, R88, gsb0 ;  /* 0x40e0000494587df0 */ /* 0x000fe20008001858 */
[----:B------:R-:W-:Y:S01]  /*177e0*/  R2UR UR6, R8 ;  /* 0x00000000080672ca */ /* 0x000fe200000e0000 */
[----:B------:R-:W-:Y:S01]  /*177f0*/  VIADD R8, R6, 0x100 ;  /* 0x0000010006087836 */ /* 0x000fe20000000000 */
[----:B------:R-:W-:Y:S01]  /*17800*/  R2UR UR7, R9 ;  /* 0x00000000090772ca */ /* 0x000fe200000e0000 */
[----:B------:R-:W-:Y:S02]  /*17810*/  IMAD.MOV.U32 R9, RZ, RZ, 0x40000040 ;  /* 0x40000040ff097424 */ /* 0x000fe400078e00ff */
[----:B--2---:R-:W-:Y:S01]  /*17820*/  FADD.FTZ R5, R5, R4 ;  /* 0x0000000405057221 */ /* 0x004fe20000010000 */
[----:B------:R-:W-:Y:S02]  /*17830*/  IMAD.MOV.U32 R4, RZ, RZ, RZ ;  /* 0x000000ffff047224 */ /* 0x000fe400078e00ff */
[----:B0-----:R-:W-:Y:S01]  /*17840*/  FADD.FTZ R2, R0, R3 ;  /* 0x0000000300027221 */ /* 0x001fe20000010000 */
[----:B------:R-:W-:Y:S01]  /*17850*/  IMAD.MOV.U32 R3, RZ, RZ, -0x800000 ;  /* 0xff800000ff037424 */ /* 0x000fe200078e00ff */
[----:B------:R-:W0:Y:S02]  /*17860*/  SHFL.BFLY PT, R0, R5, 0x1, 0x1f ;  /* 0x0c201f0005007f89 */ /* 0x000e2400000e0000 */
[----:B0-----:R-:W-:Y:S01]  /*17870*/  FADD.FTZ R10, R5, R0 ;  /* 0x00000000050a7221 */ /* 0x001fe20000010000 */
[----:B------:R-:W-:-:S04]  /*17880*/  IMAD.MOV.U32 R0, RZ, RZ, -0x800000 ;  /* 0xff800000ff007424 */ /* 0x000fc800078e00ff */
[----:B------:R-:W-:-:S13]  /*17890*/  FSETP.NE.FTZ.AND P1, PT, R10, RZ, PT ;  /* 0x000000ff0a00720b */ /* 0x000fda0003f35000 */
[----:B------:R-:W-:Y:S01]  /*178a0*/  @P1 MUFU.RCP R4, R10 ;  /* 0x0000000a00041308 */ /* 0x000fe20000001000 */
        /* <DEDUP_REMOVED lines=37> */
[----:B------:R-:W-:Y:S02]  /*17b00*/  R2UR UR6, R6 ;  /* 0x00000000060672ca */ /* 0x000fe400000e0000 */
[----:B------:R-:W-:Y:S01]  /*17b10*/  R2UR UR7, R7 ;  /* 0x00000000070772ca */ /* 0x000fe200000e0000 */
[----:B------:R-:W0:Y:S01]  /*17b20*/  @P1 MUFU.LG2 R6, R10 ;  /* 0x0000000a00061308 */ /* 0x000e220000000c00 */
[----:B------:R-:W1:Y:S01]  /*17b30*/  SHFL.BFLY PT, R7, R2, 0x1, 0x1f ;  /* 0x0c201f0002077f89 */ /* 0x000e6200000e0000 */
[----:B0-----:R-:W-:Y:S01]  /*17b40*/  @P1 FMUL.FTZ R5, R6, 0.69314718246459960938 ;  /* 0x3f31721806051820 */ /* 0x001fe20000410000 */
[----:B-1----:R-:W-:Y:S01]  /*17b50*/  FADD.FTZ R14, R2, R7 ;  /* 0x00000007020e7221 */ /* 0x002fe20000010000 */
[----:B------:R-:W-:Y:S02]  /*17b60*/  IMAD.MOV.U32 R7, RZ, RZ, RZ ;  /* 0x000000ffff077224 */ /* 0x000fe400078e00ff */
[----:B------:R-:W-:-:S02]  /*17b70*/  IMAD.U32 R2, RZ, RZ, UR30 ;  /* 0x0000001eff027e24 */ /* 0x000fc4000f8e00ff */
[----:B------:R-:W-:Y:S02]  /*17b80*/  FSETP.NE.FTZ.AND P2, PT, R14, RZ, PT ;  /* 0x000000ff0e00720b */ /* 0x000fe40003f55000 */
[----:B------:R-:W-:-:S04]  /*17b90*/  @P1 FMUL.FTZ R2, R2, 0.69314718246459960938 ;  /* 0x3f31721802021820 */ /* 0x000fc80000410000 */
[----:B------:R-:W-:-:S07]  /*17ba0*/  @P1 FFMA.FTZ R3, R2, R13, R5 ;  /* 0x0000000d02031223 */ /* 0x000fce0000010005 */
[----:B------:R-:W0:Y:S01]  /*17bb0*/  @P2 MUFU.LG2 R8, R14 ;  /* 0x0000000e00082308 */ /* 0x000e220000000c00 */
[----:B------:R-:W-:-:S07]  /*17bc0*/  @P2 FMUL.FTZ R20, R20, 0.69314718246459960938 ;  /* 0x3f31721814142820 */ /* 0x000fce0000410000 */
[----:B------:R1:W2:Y:S01]  /*17bd0*/  @P2 MUFU.RCP R7, R14 ;  /* 0x0000000e00072308 */ /* 0x0002a20000001000 */
[----:B0-----:R-:W-:-:S04]  /*17be0*/  @P2 FMUL.FTZ R9, R8, 0.69314718246459960938 ;  /* 0x3f31721808092820 */ /* 0x001fc80000410000 */
[----:B------:R-:W-:Y:S01]  /*17bf0*/  @P2 FFMA.FTZ R0, R20, R12, R9 ;  /* 0x0000000c14002223 */ /* 0x000fe20000010009 */
[----:B------:R-:W-:Y:S02]  /*17c00*/  WARPGROUP.DEPBAR.LE gsb0, 0x0 ;  /* 0x00008000000079c5 */ /* 0x000fe40000010000 */
[----:B------:R-:W-:-:S06]  /*17c10*/  WARPGROUP.ARRIVE ;  /* 0x00000000000079c5 */ /* 0x000fcc0000000000 */
[----:B------:R-:W-:Y:S03]  /*17c20*/  HGMMA.64x64x16.F32.BF16 R88, R120, gdesc[UR4].tnspB, R88, gsb0 ;  /* 0x40e0000478587df0 */ /* 0x000fe60008001858 */
[----:B------:R-:W-:Y:S02]  /*17c30*/  WARPGROUP.DEPBAR.LE gsb0, 0x0 ;  /* 0x00008000000079c5 */ /* 0x000fe40000010000 */
[----:B-12---:R-:W-:Y:S05]  /*17c40*/  @!P0 BRA `(.L_x_1772) ;  /* 0x0000000000048947 */ /* 0x006fea0003800000 */
[----:B------:R-:W-:Y:S01]  /*17c50*/  BPT.TRAP 0x1 ;  /* 0x000000040000795c */ /* 0x000fe20000300000 */
.L_x_1772:
[----:B------:R-:W-:Y:S02]  /*17c60*/  VIADD R2, R11, 0x16860 ;  /* 0x000168600b027836 */ /* 0x000fe40000000000 */
[-C--:B------:R-:W-:Y:S01]  /*17c70*/  FMUL.FTZ R20, R88, R4.reuse ;  /* 0x0000000458147220 */ /* 0x080fe20000410000 */
[----:B------:R-:W-:Y:S02]  /*17c80*/  IMAD.U32 R5, RZ, RZ, UR38 ;  /* 0x00000026ff057e24 */ /* 0x000fe4000f8e00ff */
[-C--:B------:R-:W-:Y:S01]  /*17c90*/  FMUL.FTZ R21, R89, R4.reuse ;  /* 0x0000000459157220 */ /* 0x080fe20000410000 */
[----:B------:R-:W-:Y:S02]  /*17ca0*/  VIADD R19, R19, 0x1 ;  /* 0x0000000113137836 */ /* 0x000fe40000000000 */
[-C--:B------:R-:W-:Y:S01]  /*17cb0*/  FMUL.FTZ R92, R92, R4.reuse ;  /* 0x000000045c5c7220 */ /* 0x080fe20000410000 */
[-C--:B------:R-:W-:Y:S01]  /*17cc0*/  FMUL.FTZ R93, R93, R4.reuse ;  /* 0x000000045d5d7220 */ /* 0x080fe20000410000 */
[----:B------:R-:W-:Y:S01]  /*17cd0*/  PRMT R2, R5, 0x654, R2 ;  /* 0x0000065405027816 */ /* 0x000fe20000000002 */
[-C--:B------:R-:W-:Y:S01]  /*17ce0*/  FMUL.FTZ R96, R96, R4.reuse ;  /* 0x0000000460607220 */ /* 0x080fe20000410000 */
[----:B------:R-:W-:Y:S01]  /*17cf0*/  ISETP.NE.AND P1, PT, R19, 0x2, PT ;  /* 0x000000021300780c */ /* 0x000fe20003f25270 */
[-C--:B------:R-:W-:Y:S01]  /*17d00*/  FMUL.FTZ R97, R97, R4.reuse ;  /* 0x0000000461617220 */ /* 0x080fe20000410000 */
[----:B------:R0:W-:Y:S01]  /*17d10*/  SYNCS.ARRIVE.TRANS64.RED.A1T0 RZ, [R2+URZ], RZ ;  /* 0x000000ff02ff79a7 */ /* 0x0001e2000810043f */
[-C--:B------:R-:W-:Y:S01]  /*17d20*/  FMUL.FTZ R100, R100, R4.reuse ;  /* 0x0000000464647220 */ /* 0x080fe20000410000 */
[----:B------:R-:W-:Y:S01]  /*17d30*/  SEL R5, RZ, 0x1, P1 ;  /* 0x00000001ff057807 */ /* 0x000fe20000800000 */
        /* <DEDUP_REMOVED lines=26> */
[----:B------:R-:W-:Y:S01]  /*17ee0*/  LOP3.LUT R154, R154, R5, RZ, 0x3c, !PT ;  /* 0x000000059a9a7212 */ /* 0x000fe200078e3cff */
[----:B------:R-:W-:Y:S01]  /*17ef0*/  UIADD3 UR36, UR36, 0x1, URZ ;  /* 0x0000000124247890 */ /* 0x000fe2000fffe03f */
[----:B0-----:R-:W-:-:S11]  /*17f00*/  SEL R19, R19, RZ, P1 ;  /* 0x000000ff13137207 */ /* 0x001fd60000800000 */
.L_x_1657:
[----:B------:R-:W0:Y:S01]  /*17f10*/  S2R R2, SR_TID.X ;  /* 0x0000000000027919 */ /* 0x000e220000002100 */
[----:B------:R-:W-:Y:S05]  /*17f20*/  WARPSYNC.ALL ;  /* 0x0000000000007948 */ /* 0x000fea0003800000 */
[----:B0-----:R-:W-:-:S05]  /*17f30*/  VIADD R49, R2, 0xffffff80 ;  /* 0xffffff8002317836 */ /* 0x001fca0000000000 */
[--C-:B------:R-:W-:Y:S02]  /*17f40*/  SHF.R.S32.HI R48, RZ, 0x1f, R49.reuse ;  /* 0x0000001fff307819 */ /* 0x100fe40000011431 */
[----:B------:R-:W-:Y:S02]  /*17f50*/  SHF.R.S32.HI R2, RZ, 0x1f, R49 ;  /* 0x0000001fff027819 */ /* 0x000fe40000011431 */
[-C--:B------:R-:W-:Y:S02]  /*17f60*/  LEA.HI R48, R48, R49.reuse, RZ, 0x3 ;  /* 0x0000003130307211 */ /* 0x080fe400078f18ff */
[----:B------:R-:W-:Y:S02]  /*17f70*/  LEA.HI R2, R2, R49, RZ, 0x3 ;  /* 0x0000003102027211 */ /* 0x000fe400078f18ff */
[----:B------:R-:W-:Y:S02]  /*17f80*/  LOP3.LUT R48, R48, 0xfffffff8, RZ, 0xc0, !PT ;  /* 0xfffffff830307812 */ /* 0x000fe400078ec0ff */
[----:B------:R-:W-:-:S03]  /*17f90*/  SHF.R.S32.HI R42, RZ, 0x3, R2 ;  /* 0x00000003ff2a7819 */ /* 0x000fc60000011402 */
[----:B------:R-:W-:-:S04]  /*17fa0*/  IMAD.IADD R48, R49, 0x1, -R48 ;  /* 0x0000000131307824 */ /* 0x000fc800078e0a30 */
[----:B------:R-:W-:-:S05]  /*17fb0*/  IMAD.SHL.U32 R43, R48, 0x8, RZ ;  /* 0x00000008302b7824 */ /* 0x000fca00078e00ff */
[----:B------:R-:W-:Y:S01]  /*17fc0*/  SHF.R.S32.HI R44, RZ, 0x1f, R43 ;  /* 0x0000001fff2c7819 */ /* 0x000fe2000001142b */
[----:B------:R-:W0:Y:S08]  /*17fd0*/  S2UR UR38, SR_CgaCtaId ;  /* 0x00000000002679c3 */ /* 0x000e300000008800 */
[----:B------:R-:W-:Y:S06]  /*17fe0*/  BAR.SYNC.DEFER_BLOCKING 0x5, 0x200 ;  /* 0x0148000000007b1d */ /* 0x000fec0000010000 */
[----:B------:R-:W-:Y:S01]  /*17ff0*/  UMOV UR4, 0x400 ;  /* 0x0000040000047882 */ /* 0x000fe20000000000 */
[----:B------:R-:W-:Y:S01]  /*18000*/  BSSY B0, `(.L_x_1773) ;  /* 0x0000237000007945 */ /* 0x000fe20003800000 */
[----:B0-----:R-:W-:-:S06]  /*18010*/  ULEA UR4, UR38, UR4, 0x18 ;  /* 0x0000000426047291 */ /* 0x001fcc000f8ec03f */
[----:B------:R-:W-:-:S05]  /*18020*/  IMAD.U32 R2, RZ, RZ, UR4 ;  /* 0x00000004ff027e24 */ /* 0x000fca000f8e00ff */
[----:B------:R0:W1:Y:S01]  /*18030*/  LDS.128 R32, [R2+0x168d0] ;  /* 0x0168d00002207984 */ /* 0x0000620000000c00 */
[----:B------:R-:W-:Y:S06]  /*18040*/  BAR.ARV 0x4, 0x200 ;  /* 0x0108000000007b1d */ /* 0x000fec0000002000 */
[----:B------:R-:W-:Y:S05]  /*18050*/  @P0 BRA `(.L_x_1774) ;  /* 0x0000001800340947 */ /* 0x000fea0003800000 */
[----:B------:R-:W2:Y:S01]  /*18060*/  LDL R4, [R1+0x60] ;  /* 0x0000600001047983 */ /* 0x000ea20000100800 */
[----:B------:R-:W-:-:S03]  /*18070*/  ULDC UR4, c[0x0][0xad4] ;  /* 0x0002b50000047ab9 */ /* 0x000fc60000000800 */
[----:B------:R-:W3:Y:S04]  /*18080*/  LDL.LU R28, [R1+0x4c] ;  /* 0x00004c00011c7983 */ /* 0x000ee80000300800 */
[----:B-----5:R-:W4:Y:S01]  /*18090*/  LDL R38, [R1+0x50] ;  /* 0x0000500001267983 */ /* 0x020f220000100800 */
[----:B------:R-:W0:Y:S01]  /*180a0*/  S2R R5, SR_SWINHI ;  /* 0x0000000000057919 */ /* 0x000e220000002f00 */
[----:B------:R-:W-:Y:S02]  /*180b0*/  MOV R24, R2 ;  /* 0x0000000200187202 */ /* 0x000fe40000000f00 */
[----:B0-----:R-:W-:Y:S02]  /*180c0*/  MOV R25, R5 ;  /* 0x0000000500197202 */ /* 0x001fe40000000f00 */
[----:B------:R-:W-:Y:S01]  /*180d0*/  F2FP.BF16.F32.PACK_AB R14, R93, R92 ;  /* 0x0000005c5d0e723e */ /* 0x000fe200000010ff */
[----:B-1----:R-:W-:-:S02]  /*180e0*/  IMAD.MOV.U32 R32, RZ, RZ, RZ ;  /* 0x000000ffff207224 */ /* 0x002fc400078e00ff */
[----:B--2---:R-:W-:-:S03]  /*180f0*/  IMAD.WIDE R8, R4, 0x2, R24 ;  /* 0x0000000204087825 */ /* 0x004fc600078e0218 */
[----:B------:R-:W-:-:S05]  /*18100*/  IADD3 R27, P0, R8, 0x60, RZ ;  /* 0x00000060081b7810 */ /* 0x000fca0007f1e0ff */
[----:B------:R-:W-:Y:S01]  /*18110*/  IMAD.X R5, RZ, RZ, R9, P0 ;  /* 0x000000ffff057224 */ /* 0x000fe200000e0609 */
[----:B---3--:R-:W-:-:S04]  /*18120*/  ISETP.NE.AND P0, PT, R28, RZ, PT ;  /* 0x000000ff1c00720c */ /* 0x008fc80003f05270 */
        /* <DEDUP_REMOVED lines=11> */
[----:B------:R-:W-:Y:S02]  /*181e0*/  ISETP.NE.U32.AND P0, PT, RZ, UR6, PT ;  /* 0x00000006ff007c0c */ /* 0x000fe4000bf05070 */
[----:B------:R-:W-:Y:S02]  /*181f0*/  SHF.R.U64 R11, R11, 0x3, RZ ;  /* 0x000000030b0b7819 */ /* 0x000fe400000012ff */
[----:B------:R-:W-:Y:S02]  /*18200*/  SHF.R.U64 R4, R4, 0x3, RZ ;  /* 0x0000000304047819 */ /* 0x000fe400000012ff */
[----:B------:R-:W-:Y:S02]  /*18210*/  SHF.R.U64 R6, R6, 0x3, RZ ;  /* 0x0000000306067819 */ /* 0x000fe400000012ff */
[----:B------:R-:W-:-:S02]  /*18220*/  SHF.R.U64 R12, R12, 0x3, RZ ;  /* 0x000000030c0c7819 */ /* 0x000fc400000012ff */
[----:B------:R-:W-:Y:S02]  /*18230*/  ISETP.NE.AND.EX P0, PT, RZ, UR7, PT, P0 ;  /* 0x00000007ff007c0c */ /* 0x000fe4000bf05300 */
[----:B------:R-:W-:Y:S01]  /*18240*/  LOP3.LUT R8, R11, R8, RZ, 0x3c, !PT ;  /* 0x000000080b087212 */ /* 0x000fe200078e3cff */
[--C-:B------:R-:W-:Y:S01]  /*18250*/  IMAD.X R7, RZ, RZ, R9.reuse, P1 ;  /* 0x000000ffff077224 */ /* 0x100fe200008e0609 */
[----:B------:R-:W-:Y:S01]  /*18260*/  LOP3.LUT R10, R4, R13, RZ, 0x3c, !PT ;  /* 0x0000000d040a7212 */ /* 0x000fe200078e3cff */
[----:B------:R-:W-:Y:S01]  /*18270*/  IMAD.X R11, RZ, RZ, R9, P2 ;  /* 0x000000ffff0b7224 */ /* 0x000fe200010e0609 */
[----:B------:R-:W-:Y:S02]  /*18280*/  LOP3.LUT R6, R6, R15, RZ, 0x3c, !PT ;  /* 0x0000000f06067212 */ /* 0x000fe400078e3cff */
[----:B------:R-:W-:Y:S02]  /*18290*/  LOP3.LUT R4, R12, R27, RZ, 0x3c, !PT ;  /* 0x0000001b0c047212 */ /* 0x000fe400078e3cff */
[----:B------:R-:W-:Y:S01]  /*182a0*/  MOV R9, R8 ;  /* 0x0000000800097202 */ /* 0x000fe20000000f00 */
[----:B------:R-:W4:Y:S01]  /*182b0*/  LDC.64 R26, c[0x0][0xc00] ;  /* 0x00030000ff1a7b82 */ /* 0x000f220000000a00 */
[----:B------:R-:W-:-:S02]  /*182c0*/  F2FP.BF16.F32.PACK_AB R12, R21, R20 ;  /* 0x00000014150c723e */ /* 0x000fc400000010ff */
[----:B------:R-:W-:Y:S02]  /*182d0*/  F2FP.BF16.F32.PACK_AB R13, R91, R90 ;  /* 0x0000005a5b0d723e */ /* 0x000fe400000010ff */
[----:B------:R-:W-:Y:S02]  /*182e0*/  F2FP.BF16.F32.PACK_AB R15, R95, R94 ;  /* 0x0000005e5f0f723e */ /* 0x000fe400000010ff */
[----:B------:R-:W-:Y:S01]  /*182f0*/  MOV R31, R6 ;  /* 0x00000006001f7202 */ /* 0x000fe20000000f00 */
[----:B------:R-:W0:Y:S01]  /*18300*/  @P0 LDC.64 R28, c[0x0][0xc08] ;  /* 0x00030200ff1c0b82 */ /* 0x000e220000000a00 */
[----:B------:R-:W-:Y:S01]  /*18310*/  MOV R30, R4 ;  /* 0x00000004001e7202 */ /* 0x000fe20000000f00 */
[----:B------:R1:W-:Y:S01]  /*18320*/  STSM.16.M88.4 [R9], R12 ;  /* 0x0000000c09007844 */ /* 0x0003e20000000200 */
        /* <DEDUP_REMOVED lines=8> */
[----:B-1----:R-:W-:Y:S02]  /*183b0*/  F2FP.BF16.F32.PACK_AB R9, R107, R106 ;  /* 0x0000006a6b09723e */ /* 0x002fe400000010ff */
[----:B------:R-:W-:Y:S02]  /*183c0*/  F2FP.BF16.F32.PACK_AB R12, R113, R112 ;  /* 0x00000070710c723e */ /* 0x000fe400000010ff */
[----:B------:R-:W-:Y:S02]  /*183d0*/  F2FP.BF16.F32.PACK_AB R13, R115, R114 ;  /* 0x00000072730d723e */ /* 0x000fe400000010ff */
[----:B------:R-:W-:Y:S02]  /*183e0*/  F2FP.BF16.F32.PACK_AB R14, R117, R116 ;  /* 0x00000074750e723e */ /* 0x000fe400000010ff */
[----:B------:R-:W-:Y:S01]  /*183f0*/  F2FP.BF16.F32.PACK_AB R15, R119, R118 ;  /* 0x00000076770f723e */ /* 0x000fe200000010ff */
[----:B------:R-:W-:Y:S04]  /*18400*/  STSM.16.M88.4 [R36], R4 ;  /* 0x0000000424007844 */ /* 0x000fe80000000200 */
[----:B------:R1:W-:Y:S04]  /*18410*/  STSM.16.M88.4 [R31], R8 ;  /* 0x000000081f007844 */ /* 0x0003e80000000200 */
[----:B------:R2:W-:Y:S01]  /*18420*/  STSM.16.M88.4 [R30], R12 ;  /* 0x0000000c1e007844 */ /* 0x0005e20000000200 */
[----:B------:R-:W-:Y:S01]  /*18430*/  BAR.SYNC.DEFER_BLOCKING 0x1, 0x180 ;  /* 0x0046000000007b1d */ /* 0x000fe20000010000 */
[----:B------:R-:W-:-:S04]  /*18440*/  ISETP.NE.U32.AND P3, PT, RZ, UR4, PT ;  /* 0x00000004ff007c0c */ /* 0x000fc8000bf65070 */
[----:B------:R-:W-:Y:S01]  /*18450*/  ISETP.NE.AND.EX P3, PT, RZ, UR5, PT, P3 ;  /* 0x00000005ff007c0c */ /* 0x000fe2000bf65330 */
[----:B------:R-:W-:Y:S01]  /*18460*/  ULDC UR6, c[0x0][0xa88] ;  /* 0x0002a20000067ab9 */ /* 0x000fe20000000800 */
[C---:B----4-:R-:W-:Y:S01]  /*18470*/  IMAD.WIDE R26, R38.reuse, 0x4, R26 ;  /* 0x00000004261a7825 */ /* 0x050fe200078e021a */
[----:B------:R-:W-:Y:S01]  /*18480*/  ISETP.GT.AND P1, PT, R37, 0x1, PT ;  /* 0x000000012500780c */ /* 0x000fe20003f24270 */
[----:B-1----:R-:W1:Y:S02]  /*18490*/  LDC R8, c[0x0][0xbe8] ;  /* 0x0002fa00ff087b82 */ /* 0x002e640000000800 */
[----:B------:R-:W-:Y:S02]  /*184a0*/  IMAD.U32 R45, RZ, RZ, UR6 ;  /* 0x00000006ff2d7e24 */ /* 0x000fe4000f8e00ff */
[----:B0-----:R-:W-:-:S05]  /*184b0*/  @P0 IMAD.WIDE R4, R38, 0x4, R28 ;  /* 0x0000000426040825 */ /* 0x001fca00078e021c */
[----:B------:R0:W5:Y:S04]  /*184c0*/  @P3 LDG.E R32, desc[UR42][R26.64] ;  /* 0x0000002a1a203981 */ /* 0x000168000c1e1900 */
[----:B------:R0:W5:Y:S01]  /*184d0*/  @P0 LDG.E R45, desc[UR42][R4.64] ;  /* 0x0000002a042d0981 */ /* 0x000162000c1e1900 */
[----:B------:R-:W-:-:S05]  /*184e0*/  IMAD.MOV.U32 R6, RZ, RZ, 0x9b8 ;  /* 0x000009b8ff067424 */ /* 0x000fca00078e00ff */
[----:B------:R-:W-:-:S04]  /*184f0*/  SEL R6, R6, 0x978, P1 ;  /* 0x0000097806067807 */ /* 0x000fc80000800000 */
[----:B--2---:R0:W2:Y:S08]  /*18500*/  LDC.64 R12, c[0x0][R6+0x220] ;  /* 0x00008800060c7b82 */ /* 0x0040b00000000a00 */
[----:B------:R0:W3:Y:S08]  /*18510*/  LDC.64 R14, c[0x0][R6+0x218] ;  /* 0x00008600060e7b82 */ /* 0x0000f00000000a00 */
[----:B------:R0:W4:Y:S01]  /*18520*/  LDC.64 R10, c[0x0][R6+0x228] ;  /* 0x00008a00060a7b82 */ /* 0x0001220000000a00 */
[----:B-1----:R-:W-:Y:S01]  /*18530*/  ISETP.NE.AND P2, PT, R8, 0x1, PT ;  /* 0x000000010800780c */ /* 0x002fe20003f45270 */
[----:B0-----:R-:W-:-:S12]  /*18540*/  @P0 BRA `(.L_x_1775) ;  /* 0x0000000000100947 */ /* 0x001fd80003800000 */
[----:B------:R-:W-:Y:S05]  /*18550*/  @!P3 BRA `(.L_x_1775) ;  /* 0x00000000000cb947 */ /* 0x000fea0003800000 */
[----:B------:R-:W2:Y:S04]  /*18560*/  LDG.E R4, desc[UR42][R26.64] ;  /* 0x0000002a1a047981 */ /* 0x000ea8000c1e1900 */
[----:B-----5:R-:W2:Y:S02]  /*18570*/  LDG.E R45, desc[UR42][R26.64+0x4] ;  /* 0x0000042a1a2d7981 */ /* 0x020ea4000c1e1900 */
[----:B--2---:R-:W-:-:S07]  /*18580*/  IMAD.IADD R45, R45, 0x1, -R4 ;  /* 0x000000012d2d7824 */ /* 0x004fce00078e0a04 */
.L_x_1775:
[----:B------:R-:W3:Y:S04]  /*18590*/  LDL R50, [R1+0x4] ;  /* 0x0000040001327983 */ /* 0x000ee80000100800 */
[----:B------:R-:W4:Y:S04]  /*185a0*/  LDL R30, [R1+0x34] ;  /* 0x00003400011e7983 */ /* 0x000f280000100800 */
[----:B------:R-:W4:Y:S04]  /*185b0*/  LDL R51, [R1+0x28] ;  /* 0x0000280001337983 */ /* 0x000f280000100800 */
[----:B------:R-:W4:Y:S01]  /*185c0*/  LDL R49, [R1+0x54] ;  /* 0x0000540001317983 */ /* 0x000f220000100800 */
[----:B------:R-:W-:Y:S01]  /*185d0*/  ISETP.NE.U32.AND P0, PT, RZ, UR4, PT ;  /* 0x00000004ff007c0c */ /* 0x000fe2000bf05070 */
[----:B------:R-:W0:Y:S03]  /*185e0*/  LDC.64 R6, c[0x0][R6+0x210] ;  /* 0x0000840006067b82 */ /* 0x000e260000000a00 */
[----:B------:R-:W-:-:S02]  /*185f0*/  ISETP.NE.AND.EX P0, PT, RZ, UR5, PT, P0 ;  /* 0x00000005ff007c0c */ /* 0x000fc4000bf05300 */
[----:B------:R-:W-:Y:S02]  /*18600*/  SHF.R.S32.HI R26, RZ, 0x1f, R38 ;  /* 0x0000001fff1a7819 */ /* 0x000fe40000011426 */
[----:B------:R-:W-:Y:S01]  /*18610*/  SEL R9, R38, RZ, !P0 ;  /* 0x000000ff26097207 */ /* 0x000fe20004000000 */
[----:B------:R-:W1:Y:S01]  /*18620*/  @P2 LDC R28, c[0x0][0xbec] ;  /* 0x0002fb00ff1c2b82 */ /* 0x000e620000000800 */
[----:B------:R-:W4:Y:S07]  /*18630*/  LDL R38, [R1+0x5c] ;  /* 0x00005c0001267983 */ /* 0x000f2e0000100800 */
[----:B------:R-:W0:Y:S01]  /*18640*/  @P2 LDC R37, c[0x0][0xbf0] ;  /* 0x0002fc00ff252b82 */ /* 0x000e220000000800 */
[----:B------:R-:W-:-:S07]  /*18650*/  SEL R27, R26, RZ, !P0 ;  /* 0x000000ff1a1b7207 */ /* 0x000fce0004000000 */
[----:B------:R-:W1:Y:S01]  /*18660*/  LDC.64 R4, c[0x0][0xba8] ;  /* 0x0002ea00ff047b82 */ /* 0x000e620000000a00 */
[----:B--2---:R-:W-:Y:S01]  /*18670*/  IMAD R13, R13, R9, RZ ;  /* 0x000000090d0d7224 */ /* 0x004fe200078e02ff */
[----:B------:R-:W2:Y:S03]  /*18680*/  S2R R36, SR_TID.X ;  /* 0x0000000000247919 */ /* 0x000ea60000002100 */
[C---:B------:R-:W-:Y:S02]  /*18690*/  IMAD R31, R12.reuse, R27, R13 ;  /* 0x0000001b0c1f7224 */ /* 0x040fe400078e020d */
[----:B------:R-:W-:-:S04]  /*186a0*/  IMAD.WIDE.U32 R12, R12, R9, RZ ;  /* 0x000000090c0c7225 */ /* 0x000fc800078e00ff */
[----:B------:R-:W-:Y:S01]  /*186b0*/  IMAD.IADD R31, R13, 0x1, R31 ;  /* 0x000000010d1f7824 */ /* 0x000fe200078e021f */
[----:B-1----:R-:W1:Y:S08]  /*186c0*/  @!P1 LDC R4, c[0x0][0xb50] ;  /* 0x0002d400ff049b82 */ /* 0x002e700000000800 */
[----:B------:R-:W1:Y:S01]  /*186d0*/  @!P1 LDC R5, c[0x0][0xb54] ;  /* 0x0002d500ff059b82 */ /* 0x000e620000000800 */
[----:B--2---:R-:W-:-:S05]  /*186e0*/  VIADD R40, R36, 0xffffff80 ;  /* 0xffffff8024287836 */ /* 0x004fca0000000000 */
[----:B------:R-:W-:-:S04]  /*186f0*/  SHF.R.S32.HI R36, RZ, 0x1f, R40 ;  /* 0x0000001fff247819 */ /* 0x000fc80000011428 */
[----:B------:R-:W-:-:S04]  /*18700*/  LEA.HI R36, R36, R40, RZ, 0x7 ;  /* 0x0000002824247211 */ /* 0x000fc800078f38ff */
[----:B------:R-:W-:Y:S01]  /*18710*/  LOP3.LUT R36, R36, 0xffffff80, RZ, 0xc0, !PT ;  /* 0xffffff8024247812 */ /* 0x000fe200078ec0ff */
[----:B-----5:R-:W-:-:S04]  /*18720*/  IMAD R45, R45, R8, RZ ;  /* 0x000000082d2d7224 */ /* 0x020fc800078e02ff */
[----:B------:R-:W-:Y:S02]  /*18730*/  IMAD.IADD R36, R40, 0x1, -R36 ;  /* 0x0000000128247824 */ /* 0x000fe400078e0a24 */
[-C--:B---3--:R-:W-:Y:S02]  /*18740*/  IMAD R29, R15, R50.reuse, RZ ;  /* 0x000000320f1d7224 */ /* 0x088fe400078e02ff */
[----:B------:R-:W-:-:S04]  /*18750*/  IMAD.WIDE.U32 R14, R14, R50, RZ ;  /* 0x000000320e0e7225 */ /* 0x000fc800078e00ff */
[----:B----4-:R-:W-:Y:S01]  /*18760*/  IMAD.IADD R39, R30, 0x1, R51 ;  /* 0x000000011e277824 */ /* 0x010fe200078e0233 */
[----:B------:R-:W-:Y:S02]  /*18770*/  IADD3 R26, P0, P3, R12, R14, R32 ;  /* 0x0000000e0c1a7210 */ /* 0x000fe40007b1e020 */
[----:B------:R-:W-:Y:S01]  /*18780*/  SEL R27, R49, RZ, P1 ;  /* 0x000000ff311b7207 */ /* 0x000fe20000800000 */
[----:B------:R-:W-:-:S04]  /*18790*/  @P2 IMAD.HI.U32 R14, R39, R28, RZ ;  /* 0x0000001c270e2227 */ /* 0x000fc800078e00ff */
[----:B------:R-:W-:Y:S02]  /*187a0*/  IMAD.IADD R30, R15, 0x1, R29 ;  /* 0x000000010f1e7824 */ /* 0x000fe400078e021d */
[----:B------:R-:W-:Y:S01]  /*187b0*/  IMAD.MOV.U32 R15, RZ, RZ, R39 ;  /* 0x000000ffff0f7224 */ /* 0x000fe200078e0027 */
[----:B0-----:R-:W-:Y:S01]  /*187c0*/  @P2 SHF.R.U32.HI R15, RZ, R37, R14 ;  /* 0x00000025ff0f2219 */ /* 0x001fe2000001160e */
[-C--:B------:R-:W-:Y:S01]  /*187d0*/  IMAD R29, R11, R27.reuse, RZ ;  /* 0x0000001b0b1d7224 */ /* 0x080fe200078e02ff */
[----:B------:R-:W-:Y:S01]  /*187e0*/  SHF.R.S32.HI R11, RZ, 0x1f, R32 ;  /* 0x0000001fff0b7819 */ /* 0x000fe20000011420 */
[----:B------:R-:W-:-:S03]  /*187f0*/  IMAD.WIDE.U32 R12, R10, R27, RZ ;  /* 0x0000001b0a0c7225 */ /* 0x000fc600078e00ff */
[----:B------:R-:W-:Y:S01]  /*18800*/  IADD3.X R27, R31, R30, R11, P0, P3 ;  /* 0x0000001e1f1b7210 */ /* 0x000fe200007e640b */
[----:B------:R-:W-:Y:S01]  /*18810*/  IMAD.MOV R31, RZ, RZ, -R15 ;  /* 0x000000ffff1f7224 */ /* 0x000fe200078e0a0f */
[----:B------:R-:W-:Y:S01]  /*18820*/  IADD3 R12, P0, P3, R15, R26, R12 ;  /* 0x0000001a0f0c7210 */ /* 0x000fe20007b1e00c */
[----:B------:R-:W-:Y:S01]  /*18830*/  IMAD.IADD R29, R13, 0x1, R29 ;  /* 0x000000010d1d7824 */ /* 0x000fe200078e021d */
        /* <DEDUP_REMOVED lines=8> */
[----:B-1----:R-:W-:-:S04]  /*188c0*/  LEA R10, P0, R6, R4, 0x2 ;  /* 0x00000004060a7211 */ /* 0x002fc800078010ff */
[----:B------:R-:W-:Y:S01]  /*188d0*/  LEA.HI.X R7, R6, R5, R7, 0x2, P0 ;  /* 0x0000000506077211 */ /* 0x000fe200000f1407 */
[----:B------:R-:W-:Y:S01]  /*188e0*/  SHFL.IDX PT, R4, R10, RZ, 0x1c1f ;  /* 0x001c1fff0a047589 */ /* 0x000fe200000e0000 */
[----:B------:R-:W-:-:S03]  /*188f0*/  IMAD.IADD R26, R38, 0x1, R51 ;  /* 0x00000001261a7824 */ /* 0x000fc600078e0233 */
[----:B------:R-:W0:Y:S04]  /*18900*/  SHFL.IDX PT, R5, R7, RZ, 0x1c1f ;  /* 0x001c1fff07057589 */ /* 0x000e2800000e0000 */
[----:B------:R-:W-:Y:S04]  /*18910*/  SHFL.IDX PT, R12, R10, 0x1, 0x1c1f ;  /* 0x003c1f000a0c7f89 */ /* 0x000fe800000e0000 */
[----:B------:R-:W1:Y:S01]  /*18920*/  SHFL.IDX PT, R13, R7, 0x1, 0x1c1f ;  /* 0x003c1f00070d7f89 */ /* 0x000e6200000e0000 */
[----:B------:R-:W-:Y:S01]  /*18930*/  LOP3.LUT P0, RZ, R36, 0x3, RZ, 0xc0, !PT ;  /* 0x0000000324ff7812 */ /* 0x000fe2000780c0ff */
[----:B------:R-:W-:-:S03]  /*18940*/  VIADD R6, R26, 0x8 ;  /* 0x000000081a067836 */ /* 0x000fc60000000000 */
[-C--:B------:R-:W-:Y:S02]  /*18950*/  ISETP.GE.OR P3, PT, R26, R45.reuse, P0 ;  /* 0x0000002d1a00720c */ /* 0x080fe40000766670 */
[----:B------:R-:W-:-:S11]  /*18960*/  ISETP.GE.OR P0, PT, R6, R45, P0 ;  /* 0x0000002d0600720c */ /* 0x000fd60000706670 */
[----:B0-----:R0:W-:Y:S04]  /*18970*/  @!P3 ST.E desc[UR42][R4.64], R3 ;  /* 0x000000030400b985 */ /* 0x0011e8000c10192a */
[----:B-1----:R0:W-:Y:S01]  /*18980*/  @!P0 ST.E desc[UR42][R12.64], R0 ;  /* 0x000000000c008985 */ /* 0x0021e2000c10192a */
[----:B------:R-:W-:Y:S05]  /*18990*/  @P1 BRA `(.L_x_1776) ;  /* 0x0000000400b81947 */ /* 0x000fea0003800000 */
[----:B0-----:R-:W-:Y:S01]  /*189a0*/  IMAD R3, R42, 0x40, R43 ;  /* 0x000000402a037824 */ /* 0x001fe200078e022b */
[----:B------:R-:W0:Y:S01]  /*189b0*/  @P2 LDC R13, c[0x0][0xbec] ;  /* 0x0002fb00ff0d2b82 */ /* 0x000e220000000800 */
[----:B------:R-:W-:Y:S02]  /*189c0*/  ULDC.64 UR4, c[0x0][0xaa0] ;  /* 0x0002a80000047ab9 */ /* 0x000fe40000000a00 */
[----:B------:R-:W-:-:S03]  /*189d0*/  IMAD.WIDE R24, R3, 0x2, R24 ;  /* 0x0000000203187825 */ /* 0x000fc600078e0218 */
[C---:B------:R-:W-:Y:S02]  /*189e0*/  IADD3 R27, P0, R24.reuse, 0x1800, RZ ;  /* 0x00001800181b7810 */ /* 0x040fe40007f1e0ff */
[----:B------:R-:W1:Y:S01]  /*189f0*/  @P2 LDC R15, c[0x0][0xbf0] ;  /* 0x0002fc00ff0f2b82 */ /* 0x000e620000000800 */
        /* <DEDUP_REMOVED lines=29> */
[----:B------:R-:W-:-:S03]  /*18bd0*/  IMAD.IADD R14, R51, 0x1, R0 ;  /* 0x00000001330e7824 */ /* 0x000fc600078e0200 */
[----:B------:R-:W5:Y:S01]  /*18be0*/  LD.E.128 R36, desc[UR42][R36.64] ;  /* 0x0000002a24247980 */ /* 0x000f62000c101d00 */
[----:B------:R-:W-:Y:S01]  /*18bf0*/  @!PT LDS RZ, [RZ] ;  /* 0x00000000fffff984 */ /* 0x000fe20000000800 */
[----:B------:R-:W-:Y:S01]  /*18c00*/  @!PT LDS RZ, [RZ] ;  /* 0x00000000fffff984 */ /* 0x000fe20000000800 */
[----:B------:R-:W-:Y:S01]  /*18c10*/  @!PT LDS RZ, [RZ] ;  /* 0x00000000fffff984 */ /* 0x000fe20000000800 */
[----:B------:R-:W-:Y:S01]  /*18c20*/  @!PT LDS RZ, [RZ] ;  /* 0x00000000fffff984 */ /* 0x000fe20000000800 */
[----:B------:R2:W-:Y:S06]  /*18c30*/  MEMBAR.ALL.CTA ;  /* 0x0000000000007992 */ /* 0x0005ec0000008000 */
[----:B--2---:R-:W2:Y:S01]  /*18c40*/  FENCE.VIEW.ASYNC.S ;  /* 0x00000000000073c6 */ /* 0x004ea20000000000 */
[----:B------:R-:W-:Y:S01]  /*18c50*/  IMAD R11, R50, UR5, R11 ;  /* 0x00000005320b7c24 */ /* 0x000fe2000f8e020b */
[----:B------:R-:W-:Y:S01]  /*18c60*/  ULDC.64 UR4, c[0x0][0xaf0] ;  /* 0x0002bc0000047ab9 */ /* 0x000fe20000000a00 */
[----:B0-----:R-:W-:-:S04]  /*18c70*/  @P2 IMAD.HI.U32 R0, R14, R13, RZ ;  /* 0x0000000d0e002227 */ /* 0x001fc800078e00ff */
[----:B------:R-:W-:Y:S02]  /*18c80*/  IMAD R12, R12, UR4, RZ ;  /* 0x000000040c0c7c24 */ /* 0x000fe4000f8e02ff */
[----:B------:R-:W-:Y:S01]  /*18c90*/  IMAD.MOV.U32 R3, RZ, RZ, R14 ;  /* 0x000000ffff037224 */ /* 0x000fe200078e000e */
[----:B-1----:R-:W-:Y:S01]  /*18ca0*/  @P2 SHF.R.U32.HI R3, RZ, R15, R0 ;  /* 0x0000000fff032219 */ /* 0x002fe20000011600 */
[C---:B------:R-:W-:Y:S02]  /*18cb0*/  IMAD R13, R9.reuse, UR5, R12 ;  /* 0x00000005090d7c24 */ /* 0x040fe4000f8e020c */
[----:B------:R-:W-:Y:S01]  /*18cc0*/  IMAD.WIDE.U32 R10, R9, UR4, R10 ;  /* 0x00000004090a7c25 */ /* 0x000fe2000f8e000a */
[----:B------:R-:W-:Y:S01]  /*18cd0*/  SHF.R.S32.HI R9, RZ, 0x1f, R3 ;  /* 0x0000001fff097819 */ /* 0x000fe20000011403 */
[----:B------:R-:W-:Y:S02]  /*18ce0*/  ULDC.64 UR4, c[0x0][0xae0] ;  /* 0x0002b80000047ab9 */ /* 0x000fe40000000a00 */
[----:B------:R-:W-:-:S02]  /*18cf0*/  IMAD.IADD R11, R11, 0x1, R13 ;  /* 0x000000010b0b7824 */ /* 0x000fc400078e020d */
[----:B------:R-:W-:Y:S02]  /*18d00*/  VIADD R0, R2, 0x16820 ;  /* 0x0001682002007836 */ /* 0x000fe40000000000 */
        /* <DEDUP_REMOVED lines=21> */
[----:B------:R-:W-:Y:S01]  /*18e60*/  IMAD.IADD R42, R42, 0x1, R51 ;  /* 0x000000012a2a7824 */ /* 0x000fe200078e0233 */
        /* <DEDUP_REMOVED lines=18> */
[C---:B----4-:R-:W-:Y:S01]  /*18f90*/  @!P3 LEA.HI.X R21, R43.reuse, R8, R44, 0x1, P1 ;  /* 0x000000082b15b211 */ /* 0x050fe200008f0c2c */
[----:B------:R-:W-:Y:S01]  /*18fa0*/  @!P2 IMAD.MOV.U32 R8, RZ, RZ, R32 ;  /* 0x000000ffff08a224 */ /* 0x000fe200078e0020 */
[----:B------:R-:W-:-:S04]  /*18fb0*/  @!P4 LEA.HI.X R47, R43, R10, R44, 0x1, P5 ;  /* 0x0000000a2b2fc211 */ /* 0x000fc800028f0c2c */
[----:B-----5:R2:W-:Y:S04]  /*18fc0*/  @!P2 ST.E.128 desc[UR42][R8.64], R4 ;  /* 0x000000040800a985 */ /* 0x0205e8000c101d2a */
[----:B------:R3:W-:Y:S01]  /*18fd0*/  @!P3 ST.E.128 desc[UR42][R20.64], R24 ;  /* 0x000000181400b985 */ /* 0x0007e2000c101d2a */
[----:B--2---:R-:W-:Y:S02]  /*18fe0*/  @!P4 IMAD.MOV.U32 R4, RZ, RZ, R46 ;  /* 0x000000ffff04c224 */ /* 0x004fe400078e002e */
[----:B------:R-:W-:-:S05]  /*18ff0*/  @!P4 IMAD.MOV.U32 R5, RZ, RZ, R47 ;  /* 0x000000ffff05c224 */ /* 0x000fca00078e002f */
[----:B01----:R3:W-:Y:S02]  /*19000*/  @!P4 ST.E.128 desc[UR42][R4.64], R28 ;  /* 0x0000001c0400c985 */ /* 0x0037e4000c101d2a */
.L_x_1985:
[----:B------:R-:W-:-:S05]  /*19010*/  VIADD R42, R42, 0x90 ;  /* 0x000000902a2a7836 */ /* 0x000fca0000000000 */
[----:B------:R-:W-:-:S13]  /*19020*/  ISETP.GE.OR P0, PT, R42, R45, P0 ;  /* 0x0000002d2a00720c */ /* 0x000fda0000706670 */
[----:B------:R-:W-:Y:S05]  /*19030*/  @P0 BRA `(.L_x_1778) ;  /* 0x0000001000cc0947 */ /* 0x000fea0003800000 */
[----:B------:R-:W-:-:S04]  /*19040*/  LEA R14, P0, R43, R14, 0x1 ;  /* 0x0000000e2b0e7211 */ /* 0x000fc800078008ff */
[----:B------:R-:W-:-:S05]  /*19050*/  LEA.HI.X R15, R43, R0, R44, 0x1, P0 ;  /* 0x000000002b0f7211 */ /* 0x000fca00000f0c2c */
[----:B------:R0:W-:Y:S01]  /*19060*/  ST.E.128 desc[UR42][R14.64], R36 ;  /* 0x000000240e007985 */ /* 0x0001e2000c101d2a */
[----:B------:R-:W-:Y:S05]  /*19070*/  BRA `(.L_x_1778) ;  /* 0x0000001000bc7947 */ /* 0x000fea0003800000 */
.L_x_1776:
        /* <DEDUP_REMOVED lines=11> */
[----:B------:R-:W-:Y:S02]  /*19130*/  VIADD R29, R155, 0x10 ;  /* 0x000000109b1d7836 */ /* 0x000fe40000000000 */
[----:B------:R-:W-:-:S03]  /*19140*/  IMAD.WIDE.U32 R4, R50, UR4, R4 ;  /* 0x0000000432047c25 */ /* 0x000fc6000f8e0004 */
[----:B------:R-:W-:Y:S01]  /*19150*/  SHF.R.S32.HI R30, RZ, 0x1f, R29 ;  /* 0x0000001fff1e7819 */ /* 0x000fe2000001141d */
[----:B------:R-:W-:Y:S01]  /*19160*/  IMAD R5, R50, UR5, R5 ;  /* 0x0000000532057c24 */ /* 0x000fe2000f8e0205 */
[----:B------:R-:W-:Y:S01]  /*19170*/  ULDC.64 UR4, c[0x0][0xb40] ;  /* 0x0002d00000047ab9 */ /* 0x000fe20000000a00 */
[----:B------:R-:W-:Y:S02]  /*19180*/  VIADD R31, R155, 0x18 ;  /* 0x000000189b1f7836 */ /* 0x000fe40000000000 */
[----:B------:R-:W-:Y:S02]  /*19190*/  IMAD R0, R0, UR4, RZ ;  /* 0x0000000400007c24 */ /* 0x000fe4000f8e02ff */
[----:B-1----:R-:W-:Y:S01]  /*191a0*/  @P2 IMAD.HI.U32 R10, R39, R10, RZ ;  /* 0x0000000a270a2227 */ /* 0x002fe200078e00ff */
[----:B------:R-:W-:-:S03]  /*191b0*/  SHF.R.S32.HI R32, RZ, 0x1f, R31 ;  /* 0x0000001fff207819 */ /* 0x000fc6000001141f */
[C---:B------:R-:W-:Y:S01]  /*191c0*/  IMAD R7, R9.reuse, UR5, R0 ;  /* 0x0000000509077c24 */ /* 0x040fe2000f8e0200 */
[----:B0-----:R-:W-:Y:S01]  /*191d0*/  @P2 SHF.R.U32.HI R3, RZ, R13, R10 ;  /* 0x0000000dff032219 */ /* 0x001fe2000001160a */
[----:B------:R-:W-:Y:S01]  /*191e0*/  IMAD.WIDE.U32 R4, R9, UR4, R4 ;  /* 0x0000000409047c25 */ /* 0x000fe2000f8e0004 */
[----:B------:R-:W-:Y:S02]  /*191f0*/  ULDC.64 UR4, c[0x0][0xb48] ;  /* 0x0002d20000047ab9 */ /* 0x000fe40000000a00 */
[----:B------:R-:W-:Y:S01]  /*19200*/  SHF.R.S32.HI R0, RZ, 0x1f, R3 ;  /* 0x0000001fff007819 */ /* 0x000fe20000011403 */
        /* <DEDUP_REMOVED lines=12> */
[----:B------:R-:W-:Y:S02]  /*192d0*/  VIADD R8, R2, 0x16820 ;  /* 0x0001682002087836 */ /* 0x000fe40000000000 */
[C---:B------:R-:W-:Y:S02]  /*192e0*/  IMAD R3, R7.reuse, UR5, R0 ;  /* 0x0000000507037c24 */ /* 0x040fe4000f8e0200 */
[----:B------:R-:W-:Y:S01]  /*192f0*/  IMAD.WIDE.U32 R4, R7, UR4, R4 ;  /* 0x0000000407047c25 */ /* 0x000fe2000f8e0004 */
[----:B------:R-:W-:Y:S01]  /*19300*/  ULDC.64 UR4, c[0x0][0xb00] ;  /* 0x0002c00000047ab9 */ /* 0x000fe20000000a00 */
[----:B------:R-:W-:-:S02]  /*19310*/  PRMT R8, RZ, 0x654, R8 ;  /* 0x00000654ff087816 */ /* 0x000fc40000000008 */
[----:B------:R-:W-:Y:S01]  /*19320*/  IMAD.IADD R5, R5, 0x1, R3 ;  /* 0x0000000105057824 */ /* 0x000fe200078e0203 */
[C---:B------:R-:W-:Y:S01]  /*19330*/  LEA R3, P0, R4.reuse, UR4, 0x2 ;  /* 0x0000000404037c11 */ /* 0x040fe2000f8010ff */
[C---:B------:R-:W-:Y:S01]  /*19340*/  VIADD R7, R155.reuse, 0x8 ;  /* 0x000000089b077836 */ /* 0x040fe20000000000 */
[----:B------:R-:W-:Y:S01]  /*19350*/  UMOV UR4, 0xffffffff ;  /* 0xffffffff00047882 */ /* 0x000fe20000000000 */
[C---:B------:R-:W-:Y:S01]  /*19360*/  VIADD R37, R155.reuse, 0x20 ;  /* 0x000000209b257836 */ /* 0x040fe20000000000 */
[----:B------:R0:W-:Y:S01]  /*19370*/  SYNCS.ARRIVE.TRANS64.RED.A1T0 RZ, [R8+URZ], RZ ;  /* 0x000000ff08ff79a7 */ /* 0x0001e2000810043f */
[C---:B------:R-:W-:Y:S01]  /*19380*/  VIADD R39, R155.reuse, 0x28 ;  /* 0x000000289b277836 */ /* 0x040fe20000000000 */
[----:B------:R-:W-:Y:S01]  /*19390*/  LEA.HI.X R4, R4, UR5, R5, 0x2, P0 ;  /* 0x0000000504047c11 */ /* 0x000fe200080f1405 */
[C---:B------:R-:W-:Y:S01]  /*193a0*/  VIADD R41, R155.reuse, 0x30 ;  /* 0x000000309b297836 */ /* 0x040fe20000000000 */
[----:B------:R-:W-:Y:S01]  /*193b0*/  SHF.R.S32.HI R5, RZ, 0x1f, R155 ;  /* 0x0000001fff057819 */ /* 0x000fe2000001149b */
[----:B------:R-:W-:Y:S01]  /*193c0*/  VIADD R43, R155, 0x38 ;  /* 0x000000389b2b7836 */ /* 0x000fe20000000000 */
[----:B------:R-:W-:-:S02]  /*193d0*/  SHF.R.S32.HI R28, RZ, 0x1f, R7 ;  /* 0x0000001fff1c7819 */ /* 0x000fc40000011407 */
[----:B------:R-:W-:Y:S02]  /*193e0*/  SHF.R.S32.HI R36, RZ, 0x1f, R37 ;  /* 0x0000001fff247819 */ /* 0x000fe40000011425 */
[----:B------:R-:W-:Y:S02]  /*193f0*/  SHF.R.S32.HI R38, RZ, 0x1f, R39 ;  /* 0x0000001fff267819 */ /* 0x000fe40000011427 */
[----:B------:R-:W-:Y:S02]  /*19400*/  SHF.R.S32.HI R40, RZ, 0x1f, R41 ;  /* 0x0000001fff287819 */ /* 0x000fe40000011429 */
[----:B------:R-:W-:Y:S01]  /*19410*/  SHF.R.S32.HI R42, RZ, 0x1f, R43 ;  /* 0x0000001fff2a7819 */ /* 0x000fe2000001142b */
[----:B0-----:R-:W-:Y:S06]  /*19420*/  BRA.DIV UR4, `(.L_x_1779) ;  /* 0x000000aa04287947 */ /* 0x001fec000b800000 */
[----:B------:R0:W1:Y:S04]  /*19430*/  SHFL.IDX PT, R0, R4, RZ, 0x1c1f ;  /* 0x001c1fff04007589 */ /* 0x00006800000e0000 */
[----:B------:R0:W2:Y:S02]  /*19440*/  SHFL.IDX PT, R14, R3, RZ, 0x1c1f ;  /* 0x001c1fff030e7589 */ /* 0x0000a400000e0000 */
.L_x_1988:
        /* <DEDUP_REMOVED lines=8> */
[-C--:B--2---:R-:W-:Y:S02]  /*194d0*/  @!P1 LEA R8, P3, R155, R14.reuse, 0x2 ;  /* 0x0000000e9b089211 */ /* 0x084fe400078610ff */
[----:B------:R-:W-:Y:S02]  /*194e0*/  @!P2 LEA R10, P4, R7, R14, 0x2 ;  /* 0x0000000e070aa211 */ /* 0x000fe400078810ff */
[-C--:B-1----:R-:W-:Y:S02]  /*194f0*/  @!P1 LEA.HI.X R9, R155, R0.reuse, R5, 0x2, P3 ;  /* 0x000000009b099211 */ /* 0x082fe400018f1405 */
[----:B------:R-:W-:Y:S02]  /*19500*/  @!P2 LEA.HI.X R11, R7, R0, R28, 0x2, P4 ;  /* 0x00000000070ba211 */ /* 0x000fe400020f141c */
[----:B------:R-:W-:Y:S01]  /*19510*/  @!P5 LEA R12, P3, R29, R14, 0x2 ;  /* 0x0000000e1d0cd211 */ /* 0x000fe200078610ff */
[----:B------:R1:W-:Y:S01]  /*19520*/  @!P1 ST.E.64 desc[UR42][R8.64], R20 ;  /* 0x0000001408009985 */ /* 0x0003e2000c101b2a */
[----:B------:R-:W-:-:S02]  /*19530*/  ISETP.GE.AND P1, PT, R37, UR4, PT ;  /* 0x0000000425007c0c */ /* 0x000fc4000bf26270 */
[----:B------:R-:W-:Y:S01]  /*19540*/  @!P5 LEA.HI.X R13, R29, R0, R30, 0x2, P3 ;  /* 0x000000001d0dd211 */ /* 0x000fe200018f141e */
[----:B------:R2:W-:Y:S01]  /*19550*/  @!P2 ST.E.64 desc[UR42][R10.64], R92 ;  /* 0x0000005c0a00a985 */ /* 0x0005e2000c101b2a */
[----:B------:R-:W-:Y:S02]  /*19560*/  ISETP.GE.AND P2, PT, R39, UR4, PT ;  /* 0x0000000427007c0c */ /* 0x000fe4000bf46270 */
[----:B------:R-:W-:Y:S01]  /*19570*/  @!P0 LEA R24, P4, R31, R14, 0x2 ;  /* 0x0000000e1f188211 */ /* 0x000fe200078810ff */
[----:B------:R3:W-:Y:S01]  /*19580*/  @!P5 ST.E.64 desc[UR42][R12.64], R96 ;  /* 0x000000600c00d985 */ /* 0x0007e2000c101b2a */
[----:B------:R-:W-:Y:S02]  /*19590*/  ISETP.GE.AND P3, PT, R41, UR4, PT ;  /* 0x0000000429007c0c */ /* 0x000fe4000bf66270 */
[----:B------:R-:W-:Y:S02]  /*195a0*/  ISETP.GE.AND P5, PT, R43, UR4, PT ;  /* 0x000000042b007c0c */ /* 0x000fe4000bfa6270 */
[----:B------:R-:W-:-:S02]  /*195b0*/  @!P0 LEA.HI.X R25, R31, R0, R32, 0x2, P4 ;  /* 0x000000001f198211 */ /* 0x000fc400020f1420 */
[----:B------:R-:W-:-:S03]  /*195c0*/  @!P1 LEA R26, P4, R37, R14, 0x2 ;  /* 0x0000000e251a9211 */ /* 0x000fc600078810ff */
[----:B------:R3:W-:Y:S01]  /*195d0*/  @!P0 ST.E.64 desc[UR42][R24.64], R100 ;  /* 0x0000006418008985 */ /* 0x0007e2000c101b2a */
[----:B-1----:R-:W-:Y:S02]  /*195e0*/  @!P2 LEA R8, P0, R39, R14, 0x2 ;  /* 0x0000000e2708a211 */ /* 0x002fe400078010ff */
[----:B------:R-:W-:Y:S02]  /*195f0*/  @!P1 LEA.HI.X R27, R37, R0, R36, 0x2, P4 ;  /* 0x00000000251b9211 */ /* 0x000fe400020f1424 */
[----:B--2---:R-:W-:Y:S02]  /*19600*/  @!P3 LEA R10, P4, R41, R14, 0x2 ;  /* 0x0000000e290ab211 */ /* 0x004fe400078810ff */
[----:B------:R-:W-:Y:S01]  /*19610*/  @!P2 LEA.HI.X R9, R39, R0, R38, 0x2, P0 ;  /* 0x000000002709a211 */ /* 0x000fe200000f1426 */
[----:B------:R3:W-:Y:S01]  /*19620*/  @!P1 ST.E.64 desc[UR42][R26.64], R104 ;  /* 0x000000681a009985 */ /* 0x0007e2000c101b2a */
[----:B------:R-:W-:Y:S02]  /*19630*/  @!P5 LEA R14, P0, R43, R14, 0x2 ;  /* 0x0000000e2b0ed211 */ /* 0x000fe400078010ff */
[-C--:B------:R-:W-:Y:S01]  /*19640*/  @!P3 LEA.HI.X R11, R41, R0.reuse, R40, 0x2, P4 ;  /* 0x00000000290bb211 */ /* 0x080fe200020f1428 */
[----:B------:R3:W-:Y:S01]  /*19650*/  @!P2 ST.E.64 desc[UR42][R8.64], R108 ;  /* 0x0000006c0800a985 */ /* 0x0007e2000c101b2a */
[----:B------:R-:W-:-:S03]  /*19660*/  @!P5 LEA.HI.X R15, R43, R0, R42, 0x2, P0 ;  /* 0x000000002b0fd211 */ /* 0x000fc600000f142a */
[----:B------:R3:W-:Y:S04]  /*19670*/  @!P3 ST.E.64 desc[UR42][R10.64], R112 ;  /* 0x000000700a00b985 */ /* 0x0007e8000c101b2a */
[----:B------:R3:W-:Y:S02]  /*19680*/  @!P5 ST.E.64 desc[UR42][R14.64], R116 ;  /* 0x000000740e00d985 */ /* 0x0007e4000c101b2a */
.L_x_1781:
[----:B------:R-:W-:Y:S05]  /*19690*/  BSYNC B1 ;  /* 0x0000000000017941 */ /* 0x000fea0003800000 */
.L_x_1780:
[----:B------:R-:W-:-:S03]  /*196a0*/  UMOV UR4, 0xffffffff ;  /* 0xffffffff00047882 */ /* 0x000fc60000000000 */
[----:B------:R-:W-:Y:S05]  /*196b0*/  BRA.DIV UR4, `(.L_x_1782) ;  /* 0x000000a604b87947 */ /* 0x000fea000b800000 */
[----:B-1----:R1:W4:Y:S04]  /*196c0*/  SHFL.IDX PT, R0, R4, 0x1, 0x1c1f ;  /* 0x003c1f0004007f89 */ /* 0x00232800000e0000 */
[----:B--23--:R1:W2:Y:S02]  /*196d0*/  SHFL.IDX PT, R14, R3, 0x1, 0x1c1f ;  /* 0x003c1f00030e7f89 */ /* 0x00c2a400000e0000 */
.L_x_1992:
[----:B------:R-:W-:-:S13]  /*196e0*/  ISETP.GE.AND P0, PT, R6, R45, PT ;  /* 0x0000002d0600720c */ /* 0x000fda0003f06270 */
[----:B------:R-:W-:Y:S05]  /*196f0*/  @P0 BRA `(.L_x_1778) ;  /* 0x0000000c001c0947 */ /* 0x000fea0003800000 */
[----:B------:R-:W-:Y:S02]  /*19700*/  ULDC UR4, c[0x0][0xac8] ;  /* 0x0002b20000047ab9 */ /* 0x000fe40000000800 */
[----:B------:R-:W-:Y:S02]  /*19710*/  ISETP.GE.AND P0, PT, R155, UR4, PT ;  /* 0x000000049b007c0c */ /* 0x000fe4000bf06270 */
[----:B------:R-:W-:Y:S02]  /*19720*/  ISETP.GE.AND P5, PT, R7, UR4, PT ;  /* 0x0000000407007c0c */ /* 0x000fe4000bfa6270 */
[----:B------:R-:W-:Y:S02]  /*19730*/  ISETP.GE.AND P3, PT, R29, UR4, PT ;  /* 0x000000041d007c0c */ /* 0x000fe4000bf66270 */
[----:B------:R-:W-:-:S07]  /*19740*/  ISETP.GE.AND P2, PT, R31, UR4, PT ;  /* 0x000000041f007c0c */ /* 0x000fce000bf46270 */
[-C--:B012---:R-:W-:Y:S02]  /*19750*/  @!P0 LEA R4, P1, R155, R14.reuse, 0x2 ;  /* 0x0000000e9b048211 */ /* 0x087fe400078210ff */
[----:B------:R-:W-:Y:S02]  /*19760*/  @!P5 LEA R6, P4, R7, R14, 0x2 ;  /* 0x0000000e0706d211 */ /* 0x000fe400078810ff */
[-C--:B----4-:R-:W-:Y:S02]  /*19770*/  @!P0 LEA.HI.X R5, R155, R0.reuse, R5, 0x2, P1 ;  /* 0x000000009b058211 */ /* 0x090fe400008f1405 */
[----:B------:R-:W-:Y:S02]  /*19780*/  ISETP.GE.AND P1, PT, R37, UR4, PT ;  /* 0x0000000425007c0c */ /* 0x000fe4000bf26270 */
[----:B------:R-:W-:Y:S01]  /*19790*/  @!P5 LEA.HI.X R7, R7, R0, R28, 0x2, P4 ;  /* 0x000000000707d211 */ /* 0x000fe200020f141c */
[----:B------:R0:W-:Y:S01]  /*197a0*/  @!P0 ST.E.64 desc[UR42][R4.64], R90 ;  /* 0x0000005a04008985 */ /* 0x0001e2000c101b2a */
[----:B------:R-:W-:-:S02]  /*197b0*/  ISETP.GE.AND P0, PT, R39, UR4, PT ;  /* 0x0000000427007c0c */ /* 0x000fc4000bf06270 */
[-C--:B------:R-:W-:Y:S01]  /*197c0*/  @!P3 LEA R8, P4, R29, R14.reuse, 0x2 ;  /* 0x0000000e1d08b211 */ /* 0x080fe200078810ff */
[----:B------:R3:W-:Y:S01]  /*197d0*/  @!P5 ST.E.64 desc[UR42][R6.64], R94 ;  /* 0x0000005e0600d985 */ /* 0x0007e2000c101b2a */
[----:B------:R-:W-:Y:S02]  /*197e0*/  @!P2 LEA R10, P5, R31, R14, 0x2 ;  /* 0x0000000e1f0aa211 */ /* 0x000fe400078a10ff */
[-C--:B------:R-:W-:Y:S02]  /*197f0*/  @!P3 LEA.HI.X R9, R29, R0.reuse, R30, 0x2, P4 ;  /* 0x000000001d09b211 */ /* 0x080fe400020f141e */
[----:B------:R-:W-:Y:S02]  /*19800*/  ISETP.GE.AND P4, PT, R41, UR4, PT ;  /* 0x0000000429007c0c */ /* 0x000fe4000bf86270 */
[----:B------:R-:W-:Y:S01]  /*19810*/  @!P2 LEA.HI.X R11, R31, R0, R32, 0x2, P5 ;  /* 0x000000001f0ba211 */ /* 0x000fe200028f1420 */
[----:B------:R3:W-:Y:S01]  /*19820*/  @!P3 ST.E.64 desc[UR42][R8.64], R98 ;  /* 0x000000620800b985 */ /* 0x0007e2000c101b2a */
[----:B------:R-:W-:-:S03]  /*19830*/  @!P1 LEA R12, P5, R37, R14, 0x2 ;  /* 0x0000000e250c9211 */ /* 0x000fc600078a10ff */
[----:B------:R3:W-:Y:S01]  /*19840*/  @!P2 ST.E.64 desc[UR42][R10.64], R102 ;  /* 0x000000660a00a985 */ /* 0x0007e2000c101b2a */
[----:B------:R-:W-:Y:S02]  /*19850*/  @!P1 LEA.HI.X R13, R37, R0, R36, 0x2, P5 ;  /* 0x00000000250d9211 */ /* 0x000fe400028f1424 */
[----:B------:R-:W-:-:S03]  /*19860*/  @!P0 LEA R20, P5, R39, R14, 0x2 ;  /* 0x0000000e27148211 */ /* 0x000fc600078a10ff */
[----:B------:R3:W-:Y:S01]  /*19870*/  @!P1 ST.E.64 desc[UR42][R12.64], R106 ;  /* 0x0000006a0c009985 */ /* 0x0007e2000c101b2a */
[----:B------:R-:W-:Y:S02]  /*19880*/  @!P0 LEA.HI.X R21, R39, R0, R38, 0x2, P5 ;  /* 0x0000000027158211 */ /* 0x000fe400028f1426 */
[----:B0-----:R-:W-:-:S03]  /*19890*/  @!P4 LEA R4, P5, R41, R14, 0x2 ;  /* 0x0000000e2904c211 */ /* 0x001fc600078a10ff */
[----:B------:R3:W-:Y:S01]  /*198a0*/  @!P0 ST.E.64 desc[UR42][R20.64], R110 ;  /* 0x0000006e14008985 */ /* 0x0007e2000c101b2a */
[----:B------:R-:W-:Y:S02]  /*198b0*/  @!P4 LEA.HI.X R5, R41, R0, R40, 0x2, P5 ;  /* 0x000000002905c211 */ /* 0x000fe400028f1428 */
[----:B------:R-:W-:-:S03]  /*198c0*/  ISETP.GE.AND P0, PT, R43, UR4, PT ;  /* 0x000000042b007c0c */ /* 0x000fc6000bf06270 */
[----:B------:R3:W-:Y:S10]  /*198d0*/  @!P4 ST.E.64 desc[UR42][R4.64], R114 ;  /* 0x000000720400c985 */ /* 0x0007f4000c101b2a */
[----:B------:R-:W-:Y:S05]  /*198e0*/  @P0 BRA `(.L_x_1778) ;  /* 0x0000000800a00947 */ /* 0x000fea0003800000 */
[----:B------:R-:W-:-:S04]  /*198f0*/  LEA R14, P0, R43, R14, 0x2 ;  /* 0x0000000e2b0e7211 */ /* 0x000fc800078010ff */
[----:B------:R-:W-:-:S05]  /*19900*/  LEA.HI.X R15, R43, R0, R42, 0x2, P0 ;  /* 0x000000002b0f7211 */ /* 0x000fca00000f142a */
[----:B------:R0:W-:Y:S01]  /*19910*/  ST.E.64 desc[UR42][R14.64], R118 ;  /* 0x000000760e007985 */ /* 0x0001e2000c101b2a */
[----:B------:R-:W-:Y:S05]  /*19920*/  BRA `(.L_x_1778) ;  /* 0x0000000800907947 */ /* 0x000fea0003800000 */
.L_x_1774:
[----:B------:R-:W2:Y:S01]  /*19930*/  LDL R0, [R1+0x50] ;  /* 0x0000500001007983 */ /* 0x000ea20000100800 */
[----:B------:R-:W-:Y:S01]  /*19940*/  ULDC.64 UR4, c[0x0][0xc08] ;  /* 0x0003020000047ab9 */ /* 0x000fe20000000a00 */
[----:B------:R-:W2:Y:S01]  /*19950*/  LDC.64 R4, c[0x0][0xc00] ;  /* 0x00030000ff047b82 */ /* 0x000ea20000000a00 */
[----:B------:R-:W-:Y:S01]  /*19960*/  ISETP.NE.U32.AND P0, PT, RZ, UR4, PT ;  /* 0x00000004ff007c0c */ /* 0x000fe2000bf05070 */
[----:B------:R-:W3:Y:S01]  /*19970*/  LDL R8, [R1+0x4c] ;  /* 0x00004c0001087983 */ /* 0x000ee20000100800 */
[----:B------:R-:W-:Y:S02]  /*19980*/  IMAD.MOV.U32 R3, RZ, RZ, RZ ;  /* 0x000000ffff037224 */ /* 0x000fe400078e00ff */
[----:B------:R-:W-:Y:S01]  /*19990*/  ISETP.NE.AND.EX P1, PT, RZ, UR5, PT, P0 ;  /* 0x00000005ff007c0c */ /* 0x000fe2000bf25300 */
[----:B------:R-:W-:Y:S02]  /*199a0*/  ULDC.64 UR4, c[0x0][0xc00] ;  /* 0x0003000000047ab9 */ /* 0x000fe40000000a00 */
[----:B------:R-:W-:-:S04]  /*199b0*/  ISETP.NE.U32.AND P0, PT, RZ, UR4, PT ;  /* 0x00000004ff007c0c */ /* 0x000fc8000bf05070 */
[----:B------:R-:W-:-:S06]  /*199c0*/  ISETP.NE.AND.EX P0, PT, RZ, UR5, PT, P0 ;  /* 0x00000005ff007c0c */ /* 0x000fcc000bf05300 */
[----:B------:R-:W4:Y:S01]  /*199d0*/  @P1 LDC.64 R6, c[0x0][0xc08] ;  /* 0x00030200ff061b82 */ /* 0x000f220000000a00 */
[----:B------:R-:W-:Y:S02]  /*199e0*/  ULDC UR4, c[0x0][0xa88] ;  /* 0x0002a20000047ab9 */ /* 0x000fe40000000800 */
[----:B-----5:R-:W-:Y:S02]  /*199f0*/  IMAD.U32 R24, RZ, RZ, UR4 ;  /* 0x00000004ff187e24 */ /* 0x020fe4000f8e00ff */
[----:B--2---:R-:W-:-:S04]  /*19a00*/  IMAD.WIDE R4, R0, 0x4, R4 ;  /* 0x0000000400047825 */ /* 0x004fc800078e0204 */
[----:B----4-:R-:W-:Y:S01]  /*19a10*/  @P1 IMAD.WIDE R6, R0, 0x4, R6 ;  /* 0x0000000400061825 */ /* 0x010fe200078e0206 */
[----:B------:R2:W5:Y:S04]  /*19a20*/  @P0 LDG.E R3, desc[UR42][R4.64] ;  /* 0x0000002a04030981 */ /* 0x000568000c1e1900 */
[----:B------:R2:W5:Y:S01]  /*19a30*/  @P1 LDG.E R24, desc[UR42][R6.64] ;  /* 0x0000002a06181981 */ /* 0x000562000c1e1900 */
[----:B---3--:R-:W-:Y:S02]  /*19a40*/  ISETP.NE.AND P2, PT, R8, RZ, PT ;  /* 0x000000ff0800720c */ /* 0x008fe40003f45270 */
[----:B------:R-:W-:Y:S02]  /*19a50*/  ISETP.GT.AND P3, PT, R49, 0xbf, PT ;  /* 0x000000bf3100780c */ /* 0x000fe40003f64270 */
[----:B------:R-:W-:-:S09]  /*19a60*/  SHF.R.S32.HI R26, RZ, 0x1f, R0 ;  /* 0x0000001fff1a7819 */ /* 0x000fd20000011400 */
[----:B------:R-:W3:Y:S02]  /*19a70*/  @!P2 LDC R8, c[0x0][0xad4] ;  /* 0x0002b500ff08ab82 */ /* 0x000ee40000000800 */
[----:B---3--:R2:W-:Y:S01]  /*19a80*/  @!P2 STL [R1+0x4c], R8 ;  /* 0x00004c080100a387 */ /* 0x0085e20000100800 */
[----:B------:R-:W-:Y:S01]  /*19a90*/  ISETP.GT.AND P2, PT, R8, 0x1, PT ;  /* 0x000000010800780c */ /* 0x000fe20003f44270 */
[----:B------:R-:W-:-:S12]  /*19aa0*/  @P1 BRA `(.L_x_1783) ;  /* 0x0000000000101947 */ /* 0x000fd80003800000 */
[----:B------:R-:W-:Y:S05]  /*19ab0*/  @!P0 BRA `(.L_x_1783) ;  /* 0x00000000000c8947 */ /* 0x000fea0003800000 */
[----:B--2---:R-:W2:Y:S04]  /*19ac0*/  LDG.E R7, desc[UR42][R4.64] ;  /* 0x0000002a04077981 */ /* 0x004ea8000c1e1900 */
[----:B-----5:R-:W2:Y:S02]  /*19ad0*/  LDG.E R24, desc[UR42][R4.64+0x4] ;  /* 0x0000042a04187981 */ /* 0x020ea4000c1e1900 */
[----:B--2---:R-:W-:-:S07]  /*19ae0*/  IMAD.IADD R24, R24, 0x1, -R7 ;  /* 0x0000000118187824 */ /* 0x004fce00078e0a07 */
.L_x_1783:
[----:B------:R-:W-:Y:S01]  /*19af0*/  BSSY B1, `(.L_x_1784) ;  /* 0x000003a000017945 */ /* 0x000fe20003800000 */
[----:B------:R-:W-:Y:S02]  /*19b00*/  SEL R27, R0, RZ, !P0 ;  /* 0x000000ff001b7207 */ /* 0x000fe40004000000 */
[----:B------:R-:W-:Y:S02]  /*19b10*/  SEL R26, R26, RZ, !P0 ;  /* 0x000000ff1a1a7207 */ /* 0x000fe40004000000 */
[----:B-----5:R-:W-:Y:S01]  /*19b20*/  SHF.R.S32.HI R20, RZ, 0x1f, R3 ;  /* 0x0000001fff147819 */ /* 0x020fe20000011403 */
[----:B------:R-:W-:Y:S06]  /*19b30*/  @P3 BRA `(.L_x_1785) ;  /* 0x0000000000d43947 */ /* 0x000fec0003800000 */
[----:B------:R-:W3:Y:S01]  /*19b40*/  LDL R0, [R1+0x28] ;  /* 0x0000280001007983 */ /* 0x000ee20000100800 */
[----:B------:R-:W4:Y:S01]  /*19b50*/  LDC R37, c[0x0][0xbe8] ;  /* 0x0002fa00ff257b82 */ /* 0x000f220000000800 */
[----:B--2---:R-:W2:Y:S01]  /*19b60*/  S2R R5, SR_TID.X ;  /* 0x0000000000057919 */ /* 0x004ea20000002100 */
[----:B---3--:R-:W-:Y:S02]  /*19b70*/  IMAD.MOV.U32 R4, RZ, RZ, R0 ;  /* 0x000000ffff047224 */ /* 0x008fe400078e0000 */
[----:B----4-:R-:W-:-:S03]  /*19b80*/  IMAD R0, R24, R37, RZ ;  /* 0x0000002518007224 */ /* 0x010fc600078e02ff */
[----:B--2---:R-:W-:-:S04]  /*19b90*/  IADD3 R29, R4, -0x80, R5 ;  /* 0xffffff80041d7810 */ /* 0x004fc80007ffe005 */
[----:B------:R-:W-:-:S13]  /*19ba0*/  ISETP.GE.AND P0, PT, R29, R0, PT ;  /* 0x000000001d00720c */ /* 0x000fda0003f06270 */
[----:B------:R-:W-:Y:S05]  /*19bb0*/  @P0 BRA `(.L_x_1785) ;  /* 0x0000000000b40947 */ /* 0x000fea0003800000 */
[----:B------:R-:W2:Y:S01]  /*19bc0*/  LDL R12, [R1+0x4] ;  /* 0x00000400010c7983 */ /* 0x000ea20000100800 */
[----:B------:R-:W-:Y:S01]  /*19bd0*/  IMAD.MOV.U32 R14, RZ, RZ, 0x9b8 ;  /* 0x000009b8ff0e7424 */ /* 0x000fe200078e00ff */
[----:B------:R-:W-:Y:S01]  /*19be0*/  ISETP.GT.AND P0, PT, R8, 0x1, PT ;  /* 0x000000010800780c */ /* 0x000fe20003f04270 */
[----:B------:R-:W3:Y:S01]  /*19bf0*/  LDC.64 R30, c[0x0][0xba8] ;  /* 0x0002ea00ff1e7b82 */ /* 0x000ee20000000a00 */
[----:B------:R-:W4:Y:S01]  /*19c00*/  LDL.LU R28, [R1+0x54] ;  /* 0x00005400011c7983 */ /* 0x000f220000300800 */
[----:B------:R-:W-:Y:S01]  /*19c10*/  ISETP.NE.AND P1, PT, R37, 0x1, PT ;  /* 0x000000012500780c */ /* 0x000fe20003f25270 */
[----:B------:R-:W-:Y:S01]  /*19c20*/  IMAD.MOV.U32 R15, RZ, RZ, R29 ;  /* 0x000000ffff0f7224 */ /* 0x000fe200078e001d */
[----:B------:R-:W-:-:S04]  /*19c30*/  SEL R14, R14, 0x978, P0 ;  /* 0x000009780e0e7807 */ /* 0x000fc80000000000 */
[----:B------:R-:W5:Y:S08]  /*19c40*/  LDC.64 R6, c[0x0][R14+0x220] ;  /* 0x000088000e067b82 */ /* 0x000f700000000a00 */
[----:B------:R-:W2:Y:S08]  /*19c50*/  LDC.64 R4, c[0x0][R14+0x218] ;  /* 0x000086000e047b82 */ /* 0x000eb00000000a00 */
[----:B------:R-:W0:Y:S08]  /*19c60*/  LDC.64 R8, c[0x0][R14+0x228] ;  /* 0x00008a000e087b82 */ /* 0x000e300000000a00 */
[----:B------:R-:W1:Y:S08]  /*19c70*/  @P1 LDC R0, c[0x0][0xbec] ;  /* 0x0002fb00ff001b82 */ /* 0x000e700000000800 */
[----:B------:R-:W0:Y:S08]  /*19c80*/  LDC.64 R10, c[0x0][R14+0x210] ;  /* 0x000084000e0a7b82 */ /* 0x000e300000000a00 */
[----:B------:R-:W0:Y:S01]  /*19c90*/  @P1 LDC R25, c[0x0][0xbf0] ;  /* 0x0002fc00ff191b82 */ /* 0x000e220000000800 */
[----:B-1----:R-:W-:-:S07]  /*19ca0*/  @P1 IMAD.HI.U32 R0, R29, R0, RZ ;  /* 0x000000001d001227 */ /* 0x002fce00078e00ff */
[----:B---3--:R-:W1:Y:S01]  /*19cb0*/  @!P0 LDC R30, c[0x0][0xb50] ;  /* 0x0002d400ff1e8b82 */ /* 0x008e620000000800 */
[----:B-----5:R-:W-:-:S07]  /*19cc0*/  IMAD R7, R7, R27, RZ ;  /* 0x0000001b07077224 */ /* 0x020fce00078e02ff */
[----:B------:R-:W3:Y:S01]  /*19cd0*/  @!P0 LDC R31, c[0x0][0xb54] ;  /* 0x0002d500ff1f8b82 */ /* 0x000ee20000000800 */
[----:B0-----:R-:W-:Y:S01]  /*19ce0*/  @P1 SHF.R.U32.HI R15, RZ, R25, R0 ;  /* 0x00000019ff0f1219 */ /* 0x001fe20000011600 */
[----:B------:R-:W-:Y:S02]  /*19cf0*/  IMAD R25, R6, R26, R7 ;  /* 0x0000001a06197224 */ /* 0x000fe400078e0207 */
[-C--:B--2---:R-:W-:Y:S02]  /*19d00*/  IMAD R21, R5, R12.reuse, RZ ;  /* 0x0000000c05157224 */ /* 0x084fe400078e02ff */
[----:B------:R-:W-:Y:S01]  /*19d10*/  IMAD.WIDE.U32 R4, R4, R12, RZ ;  /* 0x0000000c04047225 */ /* 0x000fe200078e00ff */
[----:B----4-:R-:W-:-:S03]  /*19d20*/  SEL R7, R28, RZ, P0 ;  /* 0x000000ff1c077207 */ /* 0x010fc60000000000 */
[----:B------:R-:W-:-:S04]  /*19d30*/  IMAD.WIDE.U32 R12, R6, R27, RZ ;  /* 0x0000001b060c7225 */ /* 0x000fc800078e00ff */
[----:B------:R-:W-:Y:S01]  /*19d40*/  IMAD.IADD R21, R5, 0x1, R21 ;  /* 0x0000000105157824 */ /* 0x000fe200078e0215 */
[----:B------:R-:W-:Y:S01]  /*19d50*/  IADD3 R0, P1, P3, R12, R4, R3 ;  /* 0x000000040c007210 */ /* 0x000fe20007b3e003 */
[----:B------:R-:W-:Y:S02]  /*19d60*/  IMAD.MOV R6, RZ, RZ, -R15 ;  /* 0x000000ffff067224 */ /* 0x000fe400078e0a0f */
[----:B------:R-:W-:Y:S02]  /*19d70*/  IMAD.IADD R25, R13, 0x1, R25 ;  /* 0x000000010d197824 */ /* 0x000fe400078e0219 */
        /* <DEDUP_REMOVED lines=12> */
[----:B-1----:R-:W-:-:S03]  /*19e40*/  LEA R6, P0, R4, R30, 0x2 ;  /* 0x0000001e04067211 */ /* 0x002fc600078010ff */
[----:B------:R-:W-:Y:S02]  /*19e50*/  IMAD.IADD R0, R5, 0x1, R9 ;  /* 0x0000000105007824 */ /* 0x000fe400078e0209 */
[----:B------:R-:W-:-:S03]  /*19e60*/  IMAD.MOV.U32 R5, RZ, RZ, -0x800000 ;  /* 0xff800000ff057424 */ /* 0x000fc600078e00ff */
[----:B---3--:R-:W-:-:S05]  /*19e70*/  LEA.HI.X R7, R4, R31, R0, 0x2, P0 ;  /* 0x0000001f04077211 */ /* 0x008fca00000f1400 */
[----:B------:R3:W-:Y:S02]  /*19e80*/  STG.E desc[UR42][R6.64], R5 ;  /* 0x0000000506007986 */ /* 0x0007e4000c10192a */
.L_x_1785:
[----:B------:R-:W-:Y:S05]  /*19e90*/  BSYNC B1 ;  /* 0x0000000000017941 */ /* 0x000fea0003800000 */
.L_x_1784:
[----:B------:R-:W-:Y:S05]  /*19ea0*/  @P2 BRA `(.L_x_1778) ;  /* 0x0000000400302947 */ /* 0x000fea0003800000 */
[----:B--2---:R-:W2:Y:S01]  /*19eb0*/  LDL.LU R8, [R1+0x4] ;  /* 0x0000040001087983 */ /* 0x004ea20000300800 */
[----:B------:R-:W4:Y:S01]  /*19ec0*/  LDC R25, c[0x0][0xbe8] ;  /* 0x0002fa00ff197b82 */ /* 0x000f220000000800 */
[----:B------:R-:W-:Y:S01]  /*19ed0*/  ULDC.64 UR4, c[0x0][0xaa0] ;  /* 0x0002a80000047ab9 */ /* 0x000fe20000000a00 */
[----:B------:R-:W-:Y:S01]  /*19ee0*/  ULDC.64 UR6, c[0x0][0xaf0] ;  /* 0x0002bc0000067ab9 */ /* 0x000fe20000000a00 */
[----:B------:R-:W5:Y:S01]  /*19ef0*/  LDL R28, [R1+0x28] ;  /* 0x00002800011c7983 */ /* 0x000f620000100800 */
[----:B------:R-:W-:Y:S02]  /*19f00*/  IMAD R0, R20, UR4, RZ ;  /* 0x0000000414007c24 */ /* 0x000fe4000f8e02ff */
[----:B---3--:R-:W-:-:S04]  /*19f10*/  IMAD.WIDE.U32 R4, R3, UR4, RZ ;  /* 0x0000000403047c25 */ /* 0x008fc8000f8e00ff */
[----:B------:R-:W-:Y:S01]  /*19f20*/  IMAD R7, R3, UR5, R0 ;  /* 0x0000000503077c24 */ /* 0x000fe2000f8e0200 */
[----:B------:R-:W-:Y:S01]  /*19f30*/  ULDC.64 UR4, c[0x0][0xae8] ;  /* 0x0002ba0000047ab9 */ /* 0x000fe20000000a00 */
[----:B------:R-:W-:Y:S02]  /*19f40*/  IMAD R0, R48, 0x30, R42 ;  /* 0x0000003030007824 */ /* 0x000fe400078e022a */
[----:B------:R-:W-:Y:S01]  /*19f50*/  IMAD.IADD R5, R5, 0x1, R7 ;  /* 0x0000000105057824 */ /* 0x000fe200078e0207 */
[----:B----4-:R-:W-:-:S13]  /*19f60*/  ISETP.NE.AND P0, PT, R25, 0x1, PT ;  /* 0x000000011900780c */ /* 0x010fda0003f05270 */
[----:B------:R-:W3:Y:S08]  /*19f70*/  @P0 LDC R6, c[0x0][0xbec] ;  /* 0x0002fb00ff060b82 */ /* 0x000ef00000000800 */
[----:B------:R-:W4:Y:S01]  /*19f80*/  @P0 LDC R11, c[0x0][0xbf0] ;  /* 0x0002fc00ff0b0b82 */ /* 0x000f220000000800 */
[----:B--2---:R-:W-:-:S04]  /*19f90*/  IMAD.WIDE.U32 R4, R8, UR4, R4 ;  /* 0x0000000408047c25 */ /* 0x004fc8000f8e0004 */
[----:B-----5:R-:W-:Y:S02]  /*19fa0*/  IMAD.IADD R9, R28, 0x1, R0 ;  /* 0x000000011c097824 */ /* 0x020fe400078e0200 */
[----:B------:R-:W-:Y:S01]  /*19fb0*/  IMAD R5, R8, UR5, R5 ;  /* 0x0000000508057c24 */ /* 0x000fe2000f8e0205 */
[----:B------:R-:W-:Y:S01]  /*19fc0*/  ULDC.64 UR4, c[0x0][0xae0] ;  /* 0x0002b80000047ab9 */ /* 0x000fe20000000a00 */
[----:B---3--:R-:W-:-:S04]  /*19fd0*/  @P0 IMAD.HI.U32 R0, R9, R6, RZ ;  /* 0x0000000609000227 */ /* 0x008fc800078e00ff */
[----:B------:R-:W-:Y:S01]  /*19fe0*/  IMAD.MOV.U32 R3, RZ, RZ, R9 ;  /* 0x000000ffff037224 */ /* 0x000fe200078e0009 */
[----:B----4-:R-:W-:Y:S01]  /*19ff0*/  @P0 SHF.R.U32.HI R3, RZ, R11, R0 ;  /* 0x0000000bff030219 */ /* 0x010fe20000011600 */
[----:B------:R-:W-:Y:S02]  /*1a000*/  IMAD R6, R26, UR6, RZ ;  /* 0x000000061a067c24 */ /* 0x000fe4000f8e02ff */
[----:B------:R-:W-:Y:S01]  /*1a010*/  IMAD.WIDE.U32 R4, R27, UR6, R4 ;  /* 0x000000061b047c25 */ /* 0x000fe2000f8e0004 */
[----:B------:R-:W-:-:S03]  /*1a020*/  SHF.R.S32.HI R0, RZ, 0x1f, R3 ;  /* 0x0000001fff007819 */ /* 0x000fc60000011403 */
[----:B------:R-:W-:Y:S01]  /*1a030*/  IMAD R7, R27, UR7, R6 ;  /* 0x000000071b077c24 */ /* 0x000fe2000f8e0206 */
[----:B------:R-:W-:Y:S01]  /*1a040*/  ULDC.64 UR6, c[0x0][0xa80] ;  /* 0x0002a00000067ab9 */ /* 0x000fe20000000a00 */
[----:B------:R-:W-:Y:S02]  /*1a050*/  IMAD.MOV R6, RZ, RZ, -R3 ;  /* 0x000000ffff067224 */ /* 0x000fe400078e0a03 */
        /* <DEDUP_REMOVED lines=18> */
[----:B------:R-:W2:Y:S01]  /*1a180*/  SHFL.IDX PT, R3, R7, RZ, 0x181f ;  /* 0x00181fff07037589 */ /* 0x000ea200000e0000 */
[----:B------:R-:W-:Y:S02]  /*1a190*/  IMAD R21, R24, R25, RZ ;  /* 0x0000001918157224 */ /* 0x000fe400078e02ff */
[----:B------:R-:W-:Y:S01]  /*1a1a0*/  IMAD.IADD R24, R42, 0x1, R28 ;  /* 0x000000012a187824 */ /* 0x000fe200078e021c */
[----:B------:R-:W3:Y:S03]  /*1a1b0*/  SHFL.IDX PT, R0, R20, RZ, 0x181f ;  /* 0x00181fff14007589 */ /* 0x000ee600000e0000 */
[C---:B------:R-:W-:Y:S01]  /*1a1c0*/  VIADD R8, R24.reuse, 0x30 ;  /* 0x0000003018087836 */ /* 0x040fe20000000000 */
[----:B------:R-:W4:Y:S01]  /*1a1d0*/  SHFL.IDX PT, R5, R7, 0x1, 0x181f ;  /* 0x00381f0007057f89 */ /* 0x000f2200000e0000 */
[C---:B------:R-:W-:Y:S01]  /*1a1e0*/  ISETP.GE.OR P2, PT, R24.reuse, R21, P0 ;  /* 0x000000151800720c */ /* 0x040fe20000746670 */
[----:B------:R-:W-:-:S02]  /*1a1f0*/  VIADD R10, R24, 0x60 ;  /* 0x00000060180a7836 */ /* 0x000fc40000000000 */
[----:B------:R-:W5:Y:S01]  /*1a200*/  SHFL.IDX PT, R14, R7, 0x2, 0x181f ;  /* 0x00581f00070e7f89 */ /* 0x000f6200000e0000 */
[-C--:B------:R-:W-:Y:S02]  /*1a210*/  ISETP.GE.OR P3, PT, R8, R21.reuse, P0 ;  /* 0x000000150800720c */ /* 0x080fe40000766670 */
[----:B------:R-:W-:Y:S01]  /*1a220*/  ISETP.GE.OR P4, PT, R10, R21, P0 ;  /* 0x000000150a00720c */ /* 0x000fe20000786670 */
[----:B------:R-:W0:Y:S04]  /*1a230*/  SHFL.IDX PT, R4, R20, 0x1, 0x181f ;  /* 0x00381f0014047f89 */ /* 0x000e2800000e0000 */
[----:B------:R-:W1:Y:S02]  /*1a240*/  SHFL.IDX PT, R6, R20, 0x2, 0x181f ;  /* 0x00581f0014067f89 */ /* 0x000e6400000e0000 */
[----:B--2---:R-:W-:-:S04]  /*1a250*/  @!P2 LEA R10, P5, R43, R3, 0x1 ;  /* 0x000000032b0aa211 */ /* 0x004fc800078a08ff */
[C---:B---3--:R-:W-:Y:S02]  /*1a260*/  @!P2 LEA.HI.X R3, R43.reuse, R0, R44, 0x1, P5 ;  /* 0x000000002b03a211 */ /* 0x048fe400028f0c2c */
[----:B------:R2:W3:Y:S01]  /*1a270*/  SHFL.IDX PT, R0, R20, 0x3, 0x181f ;  /* 0x00781f0014007f89 */ /* 0x0004e200000e0000 */
[C---:B----4-:R-:W-:Y:S02]  /*1a280*/  @!P3 LEA R8, P1, R43.reuse, R5, 0x1 ;  /* 0x000000052b08b211 */ /* 0x050fe400078208ff */
[----:B------:R-:W-:Y:S01]  /*1a290*/  @!P2 IMAD.MOV.U32 R11, RZ, RZ, R3 ;  /* 0x000000ffff0ba224 */ /* 0x000fe200078e0003 */
[----:B-----5:R-:W-:-:S04]  /*1a2a0*/  @!P4 LEA R25, P5, R43, R14, 0x1 ;  /* 0x0000000e2b19c211 */ /* 0x020fc800078a08ff */
[----:B------:R2:W-:Y:S01]  /*1a2b0*/  @!P2 ST.E.128 desc[UR42][R10.64], RZ ;  /* 0x000000ff0a00a985 */ /* 0x0005e2000c101d2a */
[C-C-:B0-----:R-:W-:Y:S01]  /*1a2c0*/  @!P3 LEA.HI.X R9, R43.reuse, R4, R44.reuse, 0x1, P1 ;  /* 0x000000042b09b211 */ /* 0x141fe200008f0c2c */
[----:B------:R-:W-:Y:S02]  /*1a2d0*/  @!P4 IMAD.MOV.U32 R4, RZ, RZ, R25 ;  /* 0x000000ffff04c224 */ /* 0x000fe400078e0019 */
[----:B------:R2:W0:Y:S01]  /*1a2e0*/  SHFL.IDX PT, R14, R7, 0x3, 0x181f ;  /* 0x00781f00070e7f89 */ /* 0x00042200000e0000 */
[----:B-1----:R-:W-:-:S03]  /*1a2f0*/  @!P4 LEA.HI.X R5, R43, R6, R44, 0x1, P5 ;  /* 0x000000062b05c211 */ /* 0x002fc600028f0c2c */
[----:B------:R2:W-:Y:S04]  /*1a300*/  @!P3 ST.E.128 desc[UR42][R8.64], RZ ;  /* 0x000000ff0800b985 */ /* 0x0005e8000c101d2a */
[----:B------:R2:W-:Y:S02]  /*1a310*/  @!P4 ST.E.128 desc[UR42][R4.64], RZ ;  /* 0x000000ff0400c985 */ /* 0x0005e4000c101d2a */
.L_x_2001:
[----:B------:R-:W-:-:S05]  /*1a320*/  VIADD R24, R24, 0x90 ;  /* 0x0000009018187836 */ /* 0x000fca0000000000 */
[----:B------:R-:W-:-:S13]  /*1a330*/  ISETP.GE.OR P0, PT, R24, R21, P0 ;  /* 0x000000151800720c */ /* 0x000fda0000706670 */
[----:B0-----:R-:W-:-:S04]  /*1a340*/  @!P0 LEA R14, P1, R43, R14, 0x1 ;  /* 0x0000000e2b0e8211 */ /* 0x001fc800078208ff */
[----:B---3--:R-:W-:-:S05]  /*1a350*/  @!P0 LEA.HI.X R15, R43, R0, R44, 0x1, P1 ;  /* 0x000000002b0f8211 */ /* 0x008fca00008f0c2c */
[----:B------:R0:W-:Y:S04]  /*1a360*/  @!P0 ST.E.128 desc[UR42][R14.64], RZ ;  /* 0x000000ff0e008985 */ /* 0x0001e8000c101d2a */
.L_x_1778:
[----:B------:R-:W-:Y:S05]  /*1a370*/  BSYNC B0 ;  /* 0x0000000000007941 */ /* 0x000fea0003800000 */
.L_x_1773:
[----:B------:R-:W-:Y:S02]  /*1a380*/  ULDC UR4, c[0x0][0xc3c] ;  /* 0x00030f0000047ab9 */ /* 0x000fe40000000800 */
[----:B-1----:R-:W-:-:S13]  /*1a390*/  ISETP.GE.AND P0, PT, R35, UR4, PT ;  /* 0x0000000423007c0c */ /* 0x002fda000bf06270 */
[----:B------:R-:W-:Y:S05]  /*1a3a0*/  @!P0 BRA `(.L_x_1787) ;  /* 0xfffffe6c00188947 */ /* 0x000fea000383ffff */
[----:B------:R-:W-:Y:S05]  /*1a3b0*/  BRA `(.L_x_1571) ;  /* 0x0000007c00c87947 */ /* 0x000fea0003800000 */
.L_x_1569:
        /* <DEDUP_REMOVED lines=13> */
[----:B------:R-:W0:Y:S01]  /*1a490*/  LDS.128 R24, [UR4+0x168d0] ;  /* 0x0168d004ff187984 */ /* 0x000e220008000c00 */
[----:B------:R-:W-:Y:S06]  /*1a4a0*/  BAR.ARV 0x4, 0x200 ;  /* 0x0108000000007b1d */ /* 0x000fec0000002000 */
[----:B------:R-:W-:Y:S05]  /*1a4b0*/  BRA `(.L_x_1789) ;  /* 0x0000000c00987947 */ /* 0x000fea0003800000 */
.L_x_1788:
        /* <DEDUP_REMOVED lines=44> */
.L_x_1792:
[----:B------:R-:W0:Y:S01]  /*1a780*/  LDC R2, c[0x0][0xc3c] ;  /* 0x00030f00ff027b82 */ /* 0x000e220000000800 */
[----:B------:R-:W-:Y:S01]  /*1a790*/  UIADD3 UR4, UR4, 0x1f, URZ ;  /* 0x0000001f04047890 */ /* 0x000fe2000fffe03f */
[----:B------:R-:W-:Y:S02]  /*1a7a0*/  ULDC UR7, c[0x0][0xc3c] ;  /* 0x00030f0000077ab9 */ /* 0x000fe40000000800 */
[----:B------:R-:W-:-:S03]  /*1a7b0*/  IMAD.U32 R27, RZ, RZ, UR7 ;  /* 0x00000007ff1b7e24 */ /* 0x000fc6000f8e00ff */
[----:B0-----:R-:W-:-:S13]  /*1a7c0*/  ISETP.LE.AND P6, PT, R2, UR4, PT ;  /* 0x0000000402007c0c */ /* 0x001fda000bfc3270 */
[----:B------:R-:W-:Y:S05]  /*1a7d0*/  @P6 BRA `(.L_x_1791) ;  /* 0x0000000800ac6947 */ /* 0x000fea0003800000 */
[----:B------:R-:W-:Y:S02]  /*1a7e0*/  VIADD R9, R0, UR4 ;  /* 0x0000000400097c36 */ /* 0x000fe40008000000 */
[----:B------:R-:W-:Y:S02]  /*1a7f0*/  IMAD.MOV.U32 R25, RZ, RZ, RZ ;  /* 0x000000ffff197224 */ /* 0x000fe400078e00ff */
[----:B------:R-:W-:Y:S01]  /*1a800*/  IMAD.MOV.U32 R6, RZ, RZ, RZ ;  /* 0x000000ffff067224 */ /* 0x000fe200078e00ff */
[----:B------:R-:W-:-:S13]  /*1a810*/  ISETP.GE.OR P6, PT, R9, R2, !P0 ;  /* 0x000000020900720c */ /* 0x000fda00047c6670 */
[----:B------:R-:W0:Y:S08]  /*1a820*/  @!P6 LDC.64 R4, c[0x0][0xc80] ;  /* 0x00032000ff04eb82 */ /* 0x000e300000000a00 */
[----:B------:R-:W1:Y:S01]  /*1a830*/  @!P6 LDC.64 R2, c[0x0][0xc78] ;  /* 0x00031e00ff02eb82 */ /* 0x000e620000000a00 */
[----:B0-----:R-:W-:-:S05]  /*1a840*/  @!P6 IMAD.WIDE R4, R9, 0x4, R4 ;  /* 0x000000040904e825 */ /* 0x001fca00078e0204 */
[----:B------:R-:W2:Y:S01]  /*1a850*/  @!P6 LDG.E R25, desc[UR42][R4.64] ;  /* 0x0000002a0419e981 */ /* 0x000ea2000c1e1900 */
[----:B-1----:R-:W-:-:S05]  /*1a860*/  @!P6 IMAD.WIDE R2, R9, 0x4, R2 ;  /* 0x000000040902e825 */ /* 0x002fca00078e0202 */
        /* <DEDUP_REMOVED lines=22> */
.L_x_1790:
        /* <DEDUP_REMOVED lines=11> */
[----:B------:R-:W-:-:S05]  /*1aa80*/  VIADD R3, R27, 0xffffffff ;  /* 0xffffffff1b037836 */ /* 0x000fca0000000000 */
[----:B------:R0:W1:Y:S02]  /*1aa90*/  SHFL.IDX PT, R24, R2, R3, 0x1f ;  /* 0x00001f0302187589 */ /* 0x00006400000e0000 */
.L_x_1793:
[----:B-1----:R-:W-:Y:S02]  /*1aaa0*/  IMAD R24, R24, UR5, R5 ;  /* 0x0000000518187c24 */ /* 0x002fe4000f8e0205 */
[----:B------:R-:W-:-:S03]  /*1aab0*/  VIADD R27, R27, UR4 ;  /* 0x000000041b1b7c36 */ /* 0x000fc60008000000 */
[----:B------:R-:W-:Y:S01]  /*1aac0*/  IADD3 R4, -R24, UR6, RZ ;  /* 0x0000000618047c10 */ /* 0x000fe2000fffe1ff */
[----:B------:R-:W-:Y:S06]  /*1aad0*/  @!P1 BRA `(.L_x_1794) ;  /* 0x0000000000e89947 */ /* 0x000fec0003800000 */
[----:B--2---:R-:W-:Y:S02]  /*1aae0*/  IABS R7, R25 ;  /* 0x0000001900077213 */ /* 0x004fe40000000000 */
[----:B------:R-:W-:Y:S02]  /*1aaf0*/  IABS R5, R6 ;  /* 0x0000000600057213 */ /* 0x000fe40000000000 */
[----:B------:R-:W1:Y:S08]  /*1ab00*/  I2F.RP R8, R7 ;  /* 0x0000000700087306 */ /* 0x000e700000209400 */
[----:B-1----:R-:W0:Y:S02]  /*1ab10*/  MUFU.RCP R8, R8 ;  /* 0x0000000800087308 */ /* 0x002e240000001000 */
[----:B0-----:R-:W-:Y:S01]  /*1ab20*/  VIADD R2, R8, 0xffffffe ;  /* 0x0ffffffe08027836 */ /* 0x001fe20000000000 */
[----:B------:R-:W-:-:S05]  /*1ab30*/  IABS R8, R4 ;  /* 0x0000000400087213 */ /* 0x000fca0000000000 */
[----:B------:R0:W1:Y:S02]  /*1ab40*/  F2I.FTZ.U32.TRUNC.NTZ R3, R2 ;  /* 0x0000000200037305 */ /* 0x000064000021f000 */
[----:B0-----:R-:W-:Y:S01]  /*1ab50*/  IMAD.MOV.U32 R2, RZ, RZ, RZ ;  /* 0x000000ffff027224 */ /* 0x001fe200078e00ff */
[----:B-1----:R-:W-:-:S05]  /*1ab60*/  IADD3 R10, RZ, -R3, RZ ;  /* 0x80000003ff0a7210 */ /* 0x002fca0007ffe0ff */
[----:B------:R-:W-:Y:S01]  /*1ab70*/  IMAD R9, R10, R7, RZ ;  /* 0x000000070a097224 */ /* 0x000fe200078e02ff */
[----:B------:R-:W-:-:S03]  /*1ab80*/  IABS R10, R25 ;  /* 0x00000019000a7213 */ /* 0x000fc60000000000 */
[----:B------:R-:W-:Y:S02]  /*1ab90*/  IMAD.HI.U32 R3, R3, R9, R2 ;  /* 0x0000000903037227 */ /* 0x000fe400078e0002 */
[----:B------:R-:W0:Y:S02]  /*1aba0*/  I2F.RP R9, R5 ;  /* 0x0000000500097306 */ /* 0x000e240000209400 */
[----:B------:R-:W-:Y:S01]  /*1abb0*/  IMAD.MOV R11, RZ, RZ, -R10 ;  /* 0x000000ffff0b7224 */ /* 0x000fe200078e0a0a */
[----:B------:R-:W-:Y:S01]  /*1abc0*/  IABS R10, R6 ;  /* 0x00000006000a7213 */ /* 0x000fe20000000000 */
[----:B------:R-:W-:-:S04]  /*1abd0*/  IMAD.HI.U32 R2, R3, R8, RZ ;  /* 0x0000000803027227 */ /* 0x000fc800078e00ff */
[----:B------:R-:W-:Y:S02]  /*1abe0*/  IMAD R8, R2, R11, R8 ;  /* 0x0000000b02087224 */ /* 0x000fe400078e0208 */
[----:B------:R-:W-:-:S03]  /*1abf0*/  IMAD.MOV R10, RZ, RZ, -R10 ;  /* 0x000000ffff0a7224 */ /* 0x000fc600078e0a0a */
[----:B------:R-:W-:Y:S01]  /*1ac00*/  ISETP.GT.U32.AND P1, PT, R7, R8, PT ;  /* 0x000000080700720c */ /* 0x000fe20003f24070 */
[----:B0-----:R-:W0:-:S12]  /*1ac10*/  MUFU.RCP R9, R9 ;  /* 0x0000000900097308 */ /* 0x001e180000001000 */
[----:B------:R-:W-:Y:S02]  /*1ac20*/  @!P1 IMAD.IADD R8, R8, 0x1, -R7 ;  /* 0x0000000108089824 */ /* 0x000fe400078e0a07 */
[----:B------:R-:W-:Y:S01]  /*1ac30*/  @!P1 VIADD R2, R2, 0x1 ;  /* 0x0000000102029836 */ /* 0x000fe20000000000 */
[----:B------:R-:W-:Y:S02]  /*1ac40*/  ISETP.NE.AND P1, PT, R25, RZ, PT ;  /* 0x000000ff1900720c */ /* 0x000fe40003f25270 */
[----:B------:R-:W-:Y:S01]  /*1ac50*/  ISETP.GE.U32.AND P0, PT, R8, R7, PT ;  /* 0x000000070800720c */ /* 0x000fe20003f06070 */
[----:B0-----:R-:W-:Y:S01]  /*1ac60*/  VIADD R3, R9, 0xffffffe ;  /* 0x0ffffffe09037836 */ /* 0x001fe20000000000 */
[----:B------:R-:W-:-:S04]  /*1ac70*/  LOP3.LUT R7, R4, R25, RZ, 0x3c, !PT ;  /* 0x0000001904077212 */ /* 0x000fc800078e3cff */
[----:B------:R-:W-:Y:S01]  /*1ac80*/  ISETP.GE.AND P2, PT, R7, RZ, PT ;  /* 0x000000ff0700720c */ /* 0x000fe20003f46270 */
[----:B------:R-:W0:Y:S06]  /*1ac90*/  F2I.FTZ.U32.TRUNC.NTZ R3, R3 ;  /* 0x0000000300037305 */ /* 0x000e2c000021f000 */
[----:B------:R-:W-:-:S04]  /*1aca0*/  @P0 VIADD R2, R2, 0x1 ;  /* 0x0000000102020836 */ /* 0x000fc80000000000 */
[----:B------:R-:W-:-:S04]  /*1acb0*/  IMAD.MOV.U32 R9, RZ, RZ, R2 ;  /* 0x000000ffff097224 */ /* 0x000fc800078e0002 */
[----:B------:R-:W-:Y:S01]  /*1acc0*/  @!P2 IMAD.MOV R9, RZ, RZ, -R9 ;  /* 0x000000ffff09a224 */ /* 0x000fe200078e0a09 */
[----:B------:R-:W-:Y:S01]  /*1acd0*/  @!P1 LOP3.LUT R9, RZ, R25, RZ, 0x33, !PT ;  /* 0x00000019ff099212 */ /* 0x000fe200078e33ff */
[----:B0-----:R-:W-:-:S03]  /*1ace0*/  IMAD.MOV R2, RZ, RZ, -R3 ;  /* 0x000000ffff027224 */ /* 0x001fc600078e0a03 */
[----:B------:R-:W-:Y:S01]  /*1acf0*/  IABS R8, R9 ;  /* 0x0000000900087213 */ /* 0x000fe20000000000 */
[----:B------:R-:W-:Y:S02]  /*1ad00*/  IMAD R7, R2, R5, RZ ;  /* 0x0000000502077224 */ /* 0x000fe400078e02ff */
[----:B------:R-:W-:-:S04]  /*1ad10*/  IMAD.MOV.U32 R2, RZ, RZ, RZ ;  /* 0x000000ffff027224 */ /* 0x000fc800078e00ff */
[----:B------:R-:W-:-:S04]  /*1ad20*/  IMAD.HI.U32 R2, R3, R7, R2 ;  /* 0x0000000703027227 */ /* 0x000fc800078e0002 */
[----:B------:R-:W-:Y:S02]  /*1ad30*/  IMAD.MOV.U32 R3, RZ, RZ, R8 ;  /* 0x000000ffff037224 */ /* 0x000fe400078e0008 */
[----:B------:R-:W-:Y:S02]  /*1ad40*/  IMAD.MOV.U32 R8, RZ, RZ, R10 ;  /* 0x000000ffff087224 */ /* 0x000fe400078e000a */
        /* <DEDUP_REMOVED lines=9> */
[----:B------:R-:W-:-:S12]  /*1ade0*/  IMAD.MOV R5, RZ, RZ, -R9 ;  /* 0x000000ffff057224 */ /* 0x000fd800078e0a09 */
[----:B------:R-:W-:-:S04]  /*1adf0*/  @P0 VIADD R2, R2, 0x1 ;  /* 0x0000000102020836 */ /* 0x000fc80000000000 */
        /* <DEDUP_REMOVED lines=8> */
.L_x_1794:
[----:B0-----:R-:W0:Y:S02]  /*1ae80*/  LDC.64 R2, c[0x0][0xc90] ;  /* 0x00032400ff027b82 */ /* 0x001e240000000a00 */
        /* <DEDUP_REMOVED lines=14> */
[----:B------:R-:W-:Y:S02]  /*1af70*/  IMAD.MOV.U32 R9, RZ, RZ, R11 ;  /* 0x000000ffff097224 */ /* 0x000fe400078e000b */
        /* <DEDUP_REMOVED lines=16> */
[----:B------:R-:W-:Y:S02]  /*1b080*/  IMAD R4, R5, R2, R4 ;  /* 0x0000000205047224 */ /* 0x000fe400078e0204 */
[----:B------:R-:W-:Y:S01]  /*1b090*/  IMAD.MOV.U32 R2, RZ, RZ, RZ ;  /* 0x000000ffff027224 */ /* 0x000fe200078e00ff */
[----:B------:R-:W-:Y:S02]  /*1b0a0*/  VIADDMNMX R6, R3, UR5, R6, PT ;  /* 0x0000000503067c46 */ /* 0x000fe4000b800106 */
[----:B------:R-:W-:-:S02]  /*1b0b0*/  IABS R10, R4 ;  /* 0x00000004000a7213 */ /* 0x000fc40000000000 */
[----:B------:R-:W-:Y:S01]  /*1b0c0*/  IABS R8, R6 ;  /* 0x0000000600087213 */ /* 0x000fe20000000000 */
[----:B------:R-:W-:Y:S01]  /*1b0d0*/  IMAD.MOV R26, RZ, RZ, -R6 ;  /* 0x000000ffff1a7224 */ /* 0x000fe200078e0a06 */
[----:B------:R-:W-:Y:S02]  /*1b0e0*/  IADD3 R7, R7, 0x1000000, R4 ;  /* 0x0100000007077810 */ /* 0x000fe40007ffe004 */
[----:B------:R-:W0:Y:S08]  /*1b0f0*/  I2F.RP R9, R8 ;  /* 0x0000000800097306 */ /* 0x000e300000209400 */
[----:B0-----:R-:W0:Y:S02]  /*1b100*/  MUFU.RCP R9, R9 ;  /* 0x0000000900097308 */ /* 0x001e240000001000 */
[----:B0-----:R-:W-:-:S06]  /*1b110*/  VIADD R3, R9, 0xffffffe ;  /* 0x0ffffffe09037836 */ /* 0x001fcc0000000000 */
[----:B------:R-:W0:Y:S02]  /*1b120*/  F2I.FTZ.U32.TRUNC.NTZ R3, R3 ;  /* 0x0000000300037305 */ /* 0x000e24000021f000 */
[----:B0-----:R-:W-:-:S04]  /*1b130*/  IMAD.MOV R11, RZ, RZ, -R3 ;  /* 0x000000ffff0b7224 */ /* 0x001fc800078e0a03 */
[----:B------:R-:W-:Y:S01]  /*1b140*/  IMAD R5, R11, R8, RZ ;  /* 0x000000080b057224 */ /* 0x000fe200078e02ff */
[----:B------:R-:W-:-:S03]  /*1b150*/  IABS R11, R6 ;  /* 0x00000006000b7213 */ /* 0x000fc60000000000 */
        /* <DEDUP_REMOVED lines=15> */
[----:B------:R-:W-:-:S07]  /*1b250*/  IMAD R26, R2, R26, R7 ;  /* 0x0000001a021a7224 */ /* 0x000fce00078e0207 */
.L_x_1795:
[----:B------:R-:W-:-:S05]  /*1b260*/  LOP3.LUT R2, RZ, R2, RZ, 0x33, !PT ;  /* 0x00000002ff027212 */ /* 0x000fca00078e33ff */
[----:B------:R-:W-:Y:S01]  /*1b270*/  IMAD.IADD R25, R25, 0x1, R2 ;  /* 0x0000000119197824 */ /* 0x000fe200078e0202 */
[----:B------:R-:W-:Y:S06]  /*1b280*/  BRA `(.L_x_1796) ;  /* 0x00000000000c7947 */ /* 0x000fec0003800000 */
.L_x_1791:
[----:B------:R-:W-:Y:S02]  /*1b290*/  IMAD.MOV.U32 R25, RZ, RZ, RZ ;  /* 0x000000ffff197224 */ /* 0x000fe400078e00ff */
[----:B------:R-:W-:Y:S02]  /*1b2a0*/  IMAD.U32 R24, RZ, RZ, UR6 ;  /* 0x00000006ff187e24 */ /* 0x000fe4000f8e00ff */
[----:B------:R-:W-:-:S07]  /*1b2b0*/  IMAD.MOV.U32 R26, RZ, RZ, RZ ;  /* 0x000000ffff1a7224 */ /* 0x000fce00078e00ff */
.L_x_1796:
[----:B------:R-:W-:-:S13]  /*1b2c0*/  ISETP.NE.AND P0, PT, R0, RZ, PT ;  /* 0x000000ff0000720c */ /* 0x000fda0003f05270 */
[----:B------:R-:W0:Y:S01]  /*1b2d0*/  @!P0 S2R R3, SR_CgaCtaId ;  /* 0x0000000000038919 */ /* 0x000e220000008800 */
[----:B------:R-:W-:-:S04]  /*1b2e0*/  @!P0 MOV R0, 0x400 ;  /* 0x0000040000008802 */ /* 0x000fc80000000f00 */
[----:B0-----:R-:W-:-:S05]  /*1b2f0*/  @!P0 LEA R0, R3, R0, 0x18 ;  /* 0x0000000003008211 */ /* 0x001fca00078ec0ff */
[----:B------:R1:W-:Y:S01]  /*1b300*/  @!P0 STS.128 [R0+0x168d0], R24 ;  /* 0x0168d01800008388 */ /* 0x0003e20000000c00 */
[----:B------:R-:W-:Y:S06]  /*1b310*/  BAR.ARV 0x5, 0x200 ;  /* 0x0148000000007b1d */ /* 0x000fec0000002000 */
.L_x_1789:
[----:B-1----:R-:W-:Y:S01]  /*1b320*/  IMAD.MOV.U32 R0, RZ, RZ, 0x1 ;  /* 0x00000001ff007424 */ /* 0x002fe200078e00ff */
[----:B------:R-:W-:Y:S01]  /*1b330*/  ULDC UR4, c[0x0][0xc3c] ;  /* 0x00030f0000047ab9 */ /* 0x000fe20000000800 */
[----:B------:R-:W-:Y:S01]  /*1b340*/  IMAD.MOV.U32 R28, RZ, RZ, RZ ;  /* 0x000000ffff1c7224 */ /* 0x000fe200078e00ff */
[----:B0-----:R-:W-:Y:S02]  /*1b350*/  ISETP.GE.AND P0, PT, R27, UR4, PT ;  /* 0x000000041b007c0c */ /* 0x001fe4000bf06270 */
[----:B------:R0:W-:Y:S04]  /*1b360*/  STL [R1], R0 ;  /* 0x0000000001007387 */ /* 0x0001e80000100800 */
[----:B------:R0:W-:Y:S07]  /*1b370*/  STL [R1+0x40], RZ ;  /* 0x000040ff01007387 */ /* 0x0001ee0000100800 */
[----:B------:R-:W-:Y:S05]  /*1b380*/  @P0 BRA `(.L_x_1797) ;  /* 0x0000006800f00947 */ /* 0x000fea0003800000 */
[----:B------:R-:W1:Y:S01]  /*1b390*/  S2R R6, SR_TID.X ;  /* 0x0000000000067919 */ /* 0x000e620000002100 */
[----:B------:R-:W2:Y:S01]  /*1b3a0*/  S2UR UR5, SR_CgaCtaId ;  /* 0x00000000000579c3 */ /* 0x000ea20000008800 */
[----:B------:R-:W-:Y:S01]  /*1b3b0*/  UMOV UR4, 0x400 ;  /* 0x0000040000047882 */ /* 0x000fe20000000000 */
[----:B------:R-:W-:Y:S01]  /*1b3c0*/  BSSY B8, `(.L_x_1797) ;  /* 0x00006b8000087945 */ /* 0x000fe20003800000 */
[----:B------:R-:W-:Y:S01]  /*1b3d0*/  STL [R1+0x40], RZ ;  /* 0x000040ff01007387 */ /* 0x000fe20000100800 */
[----:B------:R-:W-:Y:S01]  /*1b3e0*/  CS2R R28, SRZ ;  /* 0x00000000001c7805 */ /* 0x000fe2000001ff00 */
[----:B------:R-:W-:Y:S01]  /*1b3f0*/  ULDC.64 UR40, c[0x0][0x198] ;  /* 0x0000660000287ab9 */ /* 0x000fe20000000a00 */
[----:B------:R-:W-:Y:S01]  /*1b400*/  ULOP3.LUT UR38, UR37, 0x2, URZ, 0xfc, !UPT ;  /* 0x0000000225267892 */ /* 0x000fe2000f8efc3f */
[----:B------:R-:W-:Y:S01]  /*1b410*/  ULDC UR36, c[0x0][0xc] ;  /* 0x0000030000247ab9 */ /* 0x000fe20000000800 */
[----:B--2---:R-:W-:-:S06]  /*1b420*/  ULEA UR4, UR5, UR4, 0x18 ;  /* 0x0000000405047291 */ /* 0x004fcc000f8ec03f */
[----:B------:R-:W-:Y:S01]  /*1b430*/  IMAD.U32 R16, RZ, RZ, UR4 ;  /* 0x00000004ff107e24 */ /* 0x000fe2000f8e00ff */
[C---:B-1----:R-:W-:Y:S01]  /*1b440*/  LOP3.LUT R5, R6.reuse, 0x7f, RZ, 0xc0, !PT ;  /* 0x0000007f06057812 */ /* 0x042fe200078ec0ff */
[----:B0-----:R-:W-:-:S04]  /*1b450*/  IMAD.SHL.U32 R0, R6, 0x8, RZ ;  /* 0x0000000806007824 */ /* 0x001fc800078e00ff */
[----:B------:R-:W-:Y:S01]  /*1b460*/  IMAD.SHL.U32 R3, R5, 0x8, RZ ;  /* 0x0000000805037824 */ /* 0x000fe200078e00ff */
[----:B------:R-:W-:Y:S01]  /*1b470*/  LOP3.LUT R2, R0, 0x1f8, RZ, 0xc0, !PT ;  /* 0x000001f800027812 */ /* 0x000fe200078ec0ff */
[----:B------:R-:W-:-:S03]  /*1b480*/  IMAD.MOV.U32 R0, RZ, RZ, 0x1 ;  /* 0x00000001ff007424 */ /* 0x000fc600078e00ff */
[----:B------:R-:W-:Y:S02]  /*1b490*/  LOP3.LUT R2, R2, 0x38, R6, 0x78, !PT ;  /* 0x0000003802027812 */ /* 0x000fe400078e7806 */
[----:B------:R0:W-:Y:S02]  /*1b4a0*/  STL [R1+0x4], R0 ;  /* 0x0000040001007387 */ /* 0x0001e40000100800 */
[----:B------:R-:W-:Y:S01]  /*1b4b0*/  LOP3.LUT R4, R2, 0x200, R3, 0xf8, !PT ;  /* 0x0000020002047812 */ /* 0x000fe200078ef803 */
[----:B------:R-:W-:Y:S01]  /*1b4c0*/  IMAD.SHL.U32 R2, R6, 0x10, RZ ;  /* 0x0000001006027824 */ /* 0x000fe200078e00ff */
[----:B------:R-:W-:Y:S01]  /*1b4d0*/  SHF.R.U32.HI R3, RZ, 0x3, R5 ;  /* 0x00000003ff037819 */ /* 0x000fe20000011605 */
[----:B------:R-:W-:-:S03]  /*1b4e0*/  IMAD.MOV.U32 R5, RZ, RZ, 0x1 ;  /* 0x00000001ff057424 */ /* 0x000fc600078e00ff */
[----:B------:R-:W-:Y:S01]  /*1b4f0*/  LOP3.LUT R2, R2, 0x70, RZ, 0xc0, !PT ;  /* 0x0000007002027812 */ /* 0x000fe200078ec0ff */
[----:B0-----:R-:W-:Y:S01]  /*1b500*/  IMAD R0, R4, 0x2, R16 ;  /* 0x0000000204007824 */ /* 0x001fe200078e0210 */
[----:B------:R0:W-:Y:S02]  /*1b510*/  STL [R1], R5 ;  /* 0x0000000501007387 */ /* 0x0001e40000100800 */
[----:B------:R-:W-:Y:S02]  /*1b520*/  LOP3.LUT R2, R3, R2, RZ, 0xfc, !PT ;  /* 0x0000000203027212 */ /* 0x000fe400078efcff */
[----:B------:R0:W-:Y:S05]  /*1b530*/  STL [R1+0x24], R0 ;  /* 0x0000240001007387 */ /* 0x0001ea0000100800 */
.L_x_1910:
[----:B------:R-:W-:Y:S05]  /*1b540*/  YIELD ;  /* 0x0000000000007946 */ /* 0x000fea0003800000 */
[----:B------:R-:W-:Y:S01]  /*1b550*/  ULDC.64 UR4, c[0x0][0xa28] ;  /* 0x00028a0000047ab9 */ /* 0x000fe20000000a00 */
[----:B------:R-:W-:Y:S01]  /*1b560*/  IMAD.MOV.U32 R10, RZ, RZ, RZ ;  /* 0x000000ffff0a7224 */ /* 0x000fe200078e00ff */
[----:B------:R-:W-:Y:S01]  /*1b570*/  ISETP.NE.U32.AND P0, PT, RZ, UR4, PT ;  /* 0x00000004ff007c0c */ /* 0x000fe2000bf05070 */
[----:B0-----:R-:W0:Y:S01]  /*1b580*/  LDC.64 R4, c[0x0][0xa00] ;  /* 0x00028000ff047b82 */ /* 0x001e220000000a00 */
[----:B------:R-:W-:Y:S01]  /*1b590*/  IMAD.MOV.U32 R0, RZ, RZ, RZ ;  /* 0x000000ffff007224 */ /* 0x000fe200078e00ff */
[----:B------:R-:W-:Y:S01]  /*1b5a0*/  ULDC.64 UR6, c[0x0][0xa10] ;  /* 0x0002840000067ab9 */ /* 0x000fe20000000a00 */
[----:B------:R-:W-:Y:S01]  /*1b5b0*/  ISETP.NE.AND.EX P0, PT, RZ, UR5, PT, P0 ;  /* 0x00000005ff007c0c */ /* 0x000fe2000bf05300 */
[----:B------:R-:W-:-:S12]  /*1b5c0*/  ULDC.64 UR4, c[0x0][0xa18] ;  /* 0x0002860000047ab9 */ /* 0x000fd80000000a00 */
[----:B-1----:R-:W1:Y:S02]  /*1b5d0*/  @P0 LDC.64 R2, c[0x0][0xa28] ;  /* 0x00028a00ff020b82 */ /* 0x002e640000000a00 */
[----:B-1----:R-:W-:-:S05]  /*1b5e0*/  @P0 IMAD.WIDE R2, R27, 0x4, R2 ;  /* 0x000000041b020825 */ /* 0x002fca00078e0202 */
[----:B--2---:R1:W2:Y:S01]  /*1b5f0*/  @P0 LDG.E R10, desc[UR42][R2.64] ;  /* 0x0000002a020a0981 */ /* 0x0042a2000c1e1900 */
[----:B------:R-:W-:Y:S01]  /*1b600*/  ISETP.NE.U32.AND P0, PT, RZ, UR4, PT ;  /* 0x00000004ff007c0c */ /* 0x000fe2000bf05070 */
[----:B0-----:R-:W-:Y:S01]  /*1b610*/  IMAD.WIDE R4, R27, 0x4, R4 ;  /* 0x000000041b047825 */ /* 0x001fe200078e0204 */
[----:B------:R-:W-:Y:S02]  /*1b620*/  ISETP.NE.U32.AND P1, PT, RZ, UR6, PT ;  /* 0x00000006ff007c0c */ /* 0x000fe4000bf25070 */
[----:B------:R-:W-:Y:S01]  /*1b630*/  ISETP.NE.AND.EX P2, PT, RZ, UR5, PT, P0 ;  /* 0x00000005ff007c0c */ /* 0x000fe2000bf45300 */
[----:B------:R-:W-:Y:S01]  /*1b640*/  ULDC.64 UR4, c[0x0][0xa00] ;  /* 0x0002800000047ab9 */ /* 0x000fe20000000a00 */
[----:B------:R-:W-:Y:S01]  /*1b650*/  ISETP.NE.AND.EX P1, PT, RZ, UR7, PT, P1 ;  /* 0x00000007ff007c0c */ /* 0x000fe2000bf25310 */
[----:B------:R-:W-:Y:S01]  /*1b660*/  IMAD.MOV.U32 R6, RZ, RZ, RZ ;  /* 0x000000ffff067224 */ /* 0x000fe200078e00ff */
[----:B------:R-:W-:Y:S01]  /*1b670*/  ISETP.NE.U32.AND P0, PT, RZ, UR4, PT ;  /* 0x00000004ff007c0c */ /* 0x000fe2000bf05070 */
[----:B-1----:R-:W0:Y:S03]  /*1b680*/  LDC.64 R2, c[0x0][0xa10] ;  /* 0x00028400ff027b82 */ /* 0x002e260000000a00 */
[----:B------:R-:W-:-:S05]  /*1b690*/  ISETP.NE.AND.EX P0, PT, RZ, UR5, PT, P0 ;  /* 0x00000005ff007c0c */ /* 0x000fca000bf05300 */
[----:B------:R-:W1:Y:S08]  /*1b6a0*/  @P2 LDC.64 R8, c[0x0][0xa18] ;  /* 0x00028600ff082b82 */ /* 0x000e700000000a00 */
[----:B---3--:R-:W3:Y:S01]  /*1b6b0*/  @P0 LDG.E R0, desc[UR42][R4.64] ;  /* 0x0000002a04000981 */ /* 0x008ee2000c1e1900 */
[----:B------:R-:W-:Y:S01]  /*1b6c0*/  ULDC UR4, c[0x0][0x288] ;  /* 0x0000a20000047ab9 */ /* 0x000fe20000000800 */
[----:B0-----:R-:W-:-:S05]  /*1b6d0*/  IMAD.WIDE R2, R27, 0x4, R2 ;  /* 0x000000041b027825 */ /* 0x001fca00078e0202 */
[----:B-----5:R-:W5:Y:S01]  /*1b6e0*/  @P1 LDG.E R6, desc[UR42][R2.64] ;  /* 0x0000002a02061981 */ /* 0x020f62000c1e1900 */
[----:B-1----:R-:W-:-:S03]  /*1b6f0*/  @P2 IMAD.WIDE R8, R27, 0x4, R8 ;  /* 0x000000041b082825 */ /* 0x002fc600078e0208 */
[----:B---3--:R0:W-:Y:S02]  /*1b700*/  STL [R1+0x2c], R0 ;  /* 0x00002c0001007387 */ /* 0x0081e40000100800 */
[----:B0-----:R-:W-:Y:S01]  /*1b710*/  IMAD.U32 R0, RZ, RZ, UR4 ;  /* 0x00000004ff007e24 */ /* 0x001fe2000f8e00ff */
[----:B------:R-:W-:-:S05]  /*1b720*/  ULDC.64 UR4, c[0x0][0x418] ;  /* 0x0001060000047ab9 */ /* 0x000fca0000000a00 */
[----:B------:R0:W3:Y:S01]  /*1b730*/  @P2 LDG.E R0, desc[UR42][R8.64] ;  /* 0x0000002a08002981 */ /* 0x0000e2000c1e1900 */
[----:B------:R-:W-:-:S03]  /*1b740*/  UISETP.NE.U32.AND UP0, UPT, UR4, URZ, UPT ;  /* 0x0000003f0400728c */ /* 0x000fc6000bf05070 */
[----:B------:R-:W-:Y:S01]  /*1b750*/  ULDC UR4, c[0x0][0x424] ;  /* 0x0001090000047ab9 */ /* 0x000fe20000000800 */
[----:B------:R-:W-:-:S03]  /*1b760*/  UISETP.NE.AND.EX UP0, UPT, UR5, URZ, UPT, UP0 ;  /* 0x0000003f0500728c */ /* 0x000fc6000bf05300 */
[----:B------:R-:W-:Y:S01]  /*1b770*/  ULDC UR5, c[0x0][0x2f0] ;  /* 0x0000bc0000057ab9 */ /* 0x000fe20000000800 */
[----:B------:R-:W-:-:S04]  /*1b780*/  USEL UR4, UR4, 0x1, UP0 ;  /* 0x0000000104047887 */ /* 0x000fc80008000000 */
[----:B------:R-:W-:-:S03]  /*1b790*/  UIMAD UR4, UR4, UR5, URZ ;  /* 0x00000005040472a4 */ /* 0x000fc6000f8e023f */
[----:B------:R-:W-:Y:S02]  /*1b7a0*/  ULDC UR5, c[0x0][0x348] ;  /* 0x0000d20000057ab9 */ /* 0x000fe40000000800 */
[----:B0-----:R-:W-:Y:S02]  /*1b7b0*/  IMAD.U32 R8, RZ, RZ, UR5 ;  /* 0x00000005ff087e24 */ /* 0x001fe4000f8e00ff */
[----:B------:R-:W-:Y:S01]  /*1b7c0*/  IMAD.U32 R7, RZ, RZ, UR4 ;  /* 0x00000004ff077e24 */ /* 0x000fe2000f8e00ff */
[----:B---3--:R0:W-:Y:S04]  /*1b7d0*/  STL [R1+0x28], R0 ;  /* 0x0000280001007387 */ /* 0x0081e80000100800 */
[----:B--2---:R0:W-:Y:S01]  /*1b7e0*/  STL [R1+0x1c], R10 ;  /* 0x00001c0a01007387 */ /* 0x0041e20000100800 */
[----:B------:R-:W-:Y:S01]  /*1b7f0*/  IMAD.MOV.U32 R13, RZ, RZ, R0 ;  /* 0x000000ffff0d7224 */ /* 0x000fe200078e0000 */
[----:B------:R-:W-:Y:S06]  /*1b800*/  @P2 BRA `(.L_x_1798) ;  /* 0x0000000000142947 */ /* 0x000fec0003800000 */
[----:B------:R-:W-:Y:S05]  /*1b810*/  @!P0 BRA `(.L_x_1798) ;  /* 0x0000000000108947 */ /* 0x000fea0003800000 */
[----:B0-----:R-:W2:Y:S04]  /*1b820*/  LDG.E R0, desc[UR42][R4.64] ;  /* 0x0000002a04007981 */ /* 0x001ea8000c1e1900 */
[----:B------:R-:W2:Y:S02]  /*1b830*/  LDG.E R9, desc[UR42][R4.64+0x4] ;  /* 0x0000042a04097981 */ /* 0x000ea4000c1e1900 */
[----:B--2---:R-:W-:-:S05]  /*1b840*/  IMAD.IADD R13, R9, 0x1, -R0 ;  /* 0x00000001090d7824 */ /* 0x004fca00078e0a00 */
[----:B------:R1:W-:Y:S02]  /*1b850*/  STL [R1+0x28], R13 ;  /* 0x0000280d01007387 */ /* 0x0003e40000100800 */
.L_x_1798:
[----:B------:R-:W-:Y:S01]  /*1b860*/  ULDC.64 UR4, c[0x0][0xa20] ;  /* 0x0002880000047ab9 */ /* 0x000fe20000000a00 */
[C---:B0-----:R-:W-:Y:S02]  /*1b870*/  LOP3.LUT R0, R26.reuse, 0xff000000, RZ, 0xc0, !PT ;  /* 0xff0000001a007812 */ /* 0x041fe400078ec0ff */
[----:B------:R-:W-:Y:S02]  /*1b880*/  ISETP.NE.U32.AND P0, PT, RZ, UR4, PT ;  /* 0x00000004ff007c0c */ /* 0x000fe4000bf05070 */
[----:B------:R-:W-:Y:S02]  /*1b890*/  SHF.R.U32.HI R0, RZ, 0x8, R0 ;  /* 0x00000008ff007819 */ /* 0x000fe40000011600 */
[----:B------:R-:W-:Y:S02]  /*1b8a0*/  ISETP.NE.AND.EX P0, PT, RZ, UR5, PT, P0 ;  /* 0x00000005ff007c0c */ /* 0x000fe4000bf05300 */
[C---:B------:R-:W-:Y:S02]  /*1b8b0*/  LOP3.LUT R4, R26.reuse, 0xff0000, RZ, 0xc0, !PT ;  /* 0x00ff00001a047812 */ /* 0x040fe400078ec0ff */
[----:B------:R-:W-:-:S02]  /*1b8c0*/  LOP3.LUT R17, R26, 0xffff, RZ, 0xc0, !PT ;  /* 0x0000ffff1a117812 */ /* 0x000fc400078ec0ff */
[----:B------:R-:W-:-:S07]  /*1b8d0*/  LEA.HI R0, R4, R0, RZ, 0x10 ;  /* 0x0000000004007211 */ /* 0x000fce00078f80ff */
[----:B------:R-:W-:Y:S05]  /*1b8e0*/  @!P0 BRA `(.L_x_1799) ;  /* 0x0000000000108947 */ /* 0x000fea0003800000 */
[----:B------:R-:W0:Y:S02]  /*1b8f0*/  LDC.64 R4, c[0x0][0xa20] ;  /* 0x00028800ff047b82 */ /* 0x000e240000000a00 */
[----:B0-----:R-:W-:-:S05]  /*1b900*/  IMAD.WIDE R4, R27, 0x4, R4 ;  /* 0x000000041b047825 */ /* 0x001fca00078e0204 */
[----:B------:R0:W5:Y:S01]  /*1b910*/  LDG.E R7, desc[UR42][R4.64] ;  /* 0x0000002a04077981 */ /* 0x000162000c1e1900 */
[----:B------:R-:W-:Y:S05]  /*1b920*/  BRA `(.L_x_1800) ;  /* 0x0000000000247947 */ /* 0x000fea0003800000 */
.L_x_1799:
        /* <DEDUP_REMOVED lines=9> */
.L_x_1800:
[----:B0-----:R-:W2:Y:S04]  /*1b9c0*/  @P1 LDG.E R4, desc[UR42][R2.64] ;  /* 0x0000002a02041981 */ /* 0x001ea8000c1e1900 */
[----:B------:R0:W2:Y:S01]  /*1b9d0*/  @P1 LDG.E R5, desc[UR42][R2.64+0x4] ;  /* 0x0000042a02051981 */ /* 0x0000a2000c1e1900 */
[----:B------:R-:W-:Y:S02]  /*1b9e0*/  IMAD R25, R25, 0xc0, RZ ;  /* 0x000000c019197824 */ /* 0x000fe400078e02ff */
[----:B-----5:R-:W-:Y:S02]  /*1b9f0*/  IMAD.IADD R7, R7, 0x1, -R10 ;  /* 0x0000000107077824 */ /* 0x020fe400078e0a0a */
[----:B------:R-:W-:Y:S01]  /*1ba00*/  VIADD R9, R25, 0xbf ;  /* 0x000000bf19097836 */ /* 0x000fe20000000000 */
[----:B0-----:R-:W0:Y:S02]  /*1ba10*/  LDC R2, c[0x0][0x448] ;  /* 0x00011200ff027b82 */ /* 0x001e240000000800 */
[----:B0-----:R-:W-:-:S13]  /*1ba20*/  ISETP.NE.AND P2, PT, R2, 0x1, PT ;  /* 0x000000010200780c */ /* 0x001fda0003f45270 */
[----:B------:R-:W0:Y:S08]  /*1ba30*/  @P2 LDC R3, c[0x0][0x44c] ;  /* 0x00011300ff032b82 */ /* 0x000e300000000800 */
[----:B------:R-:W3:Y:S01]  /*1ba40*/  @P2 LDC R2, c[0x0][0x450] ;  /* 0x00011400ff022b82 */ /* 0x000ee20000000800 */
[----:B0-----:R-:W-:-:S05]  /*1ba50*/  @P2 IMAD.HI.U32 R3, R9, R3, RZ ;  /* 0x0000000309032227 */ /* 0x001fca00078e00ff */
[----:B---3--:R-:W-:Y:S01]  /*1ba60*/  @P2 SHF.R.U32.HI R9, RZ, R2, R3 ;  /* 0x00000002ff092219 */ /* 0x008fe20000011603 */
[----:B--2---:R-:W-:-:S04]  /*1ba70*/  @P1 IMAD.IADD R8, R5, 0x1, -R4 ;  /* 0x0000000105081824 */ /* 0x004fc800078e0a04 */
[----:B------:R-:W-:-:S04]  /*1ba80*/  IMAD.IADD R12, R7, 0x1, R8 ;  /* 0x00000001070c7824 */ /* 0x000fc800078e0208 */
[C---:B------:R-:W-:Y:S01]  /*1ba90*/  VIADD R20, R12.reuse, 0x7f ;  /* 0x0000007f0c147836 */ /* 0x040fe20000000000 */
[----:B------:R0:W-:Y:S01]  /*1baa0*/  STL [R1+0x14], R12 ;  /* 0x0000140c01007387 */ /* 0x0001e20000100800 */
[----:B------:R-:W-:-:S03]  /*1bab0*/  IADD3 R10, R12, 0x1, -R13 ;  /* 0x000000010c0a7810 */ /* 0x000fc60007ffe80d */
[----:B------:R-:W-:Y:S02]  /*1bac0*/  SHF.R.S32.HI R2, RZ, 0x1f, R20 ;  /* 0x0000001fff027819 */ /* 0x000fe40000011414 */
[----:B------:R-:W-:Y:S02]  /*1bad0*/  IMAD.IADD R9, R10, 0x1, R9 ;  /* 0x000000010a097824 */ /* 0x000fe400078e0209 */
[----:B------:R-:W-:Y:S02]  /*1bae0*/  LEA.HI R20, R2, R20, RZ, 0x7 ;  /* 0x0000001402147211 */ /* 0x000fe400078f38ff */
[----:B------:R-:W2:Y:S02]  /*1baf0*/  LDC.64 R2, c[0x0][0x9e0] ;  /* 0x00027800ff027b82 */ /* 0x000ea40000000a00 */
[----:B------:R-:W-:Y:S02]  /*1bb00*/  SHF.R.S32.HI R20, RZ, 0x7, R20 ;  /* 0x00000007ff147819 */ /* 0x000fe40000011414 */
[----:B--2---:R-:W-:Y:S01]  /*1bb10*/  ISETP.GE.AND P3, PT, R3, 0x1, PT ;  /* 0x000000010300780c */ /* 0x004fe20003f66270 */
[----:B------:R-:W-:-:S12]  /*1bb20*/  IMAD.IADD R2, R9, 0x1, R2 ;  /* 0x0000000109027824 */ /* 0x000fd800078e0202 */
[----:B0-----:R-:W-:Y:S05]  /*1bb30*/  @!P3 BRA `(.L_x_1801) ;  /* 0x000000000048b947 */ /* 0x001fea0003800000 */
        /* <DEDUP_REMOVED lines=11> */
.L_x_1803:
[----:B------:R-:W-:-:S13]  /*1bbf0*/  ISETP.NE.AND P0, PT, R3, 0x1, PT ;  /* 0x000000010300780c */ /* 0x000fda0003f05270 */
[----:B------:R-:W0:Y:S02]  /*1bc00*/  @P0 LDC.64 R4, c[0x0][0x9e8] ;  /* 0x00027a00ff040b82 */ /* 0x000e240000000a00 */
[----:B0-----:R-:W-:-:S05]  /*1bc10*/  @P0 IMAD.HI.U32 R4, R11, R4, RZ ;  /* 0x000000040b040227 */ /* 0x001fca00078e00ff */
[----:B------:R-:W-:-:S07]  /*1bc20*/  @P0 SHF.R.U32.HI R11, RZ, R5, R4 ;  /* 0x00000005ff0b0219 */ /* 0x000fce0000011604 */
.L_x_1804:
[----:B------:R-:W-:Y:S05]  /*1bc30*/  BSYNC B0 ;  /* 0x0000000000007941 */ /* 0x000fea0003800000 */
.L_x_1802:
[----:B------:R-:W-:-:S05]  /*1bc40*/  IMAD R11, R11, R3, R3 ;  /* 0x000000030b0b7224 */ /* 0x000fca00078e0203 */
[----:B------:R-:W-:-:S07]  /*1bc50*/  VIMNMX R2, R2, R11, PT ;  /* 0x0000000b02027248 */ /* 0x000fce0003fe0100 */
.L_x_1801:
[----:B------:R-:W0:Y:S01]  /*1bc60*/  @P2 LDC R9, c[0x0][0x44c] ;  /* 0x00011300ff092b82 */ /* 0x000e220000000800 */
[----:B------:R-:W-:Y:S01]  /*1bc70*/  VIADD R2, R2, 0x7f ;  /* 0x0000007f02027836 */ /* 0x000fe20000000000 */
[----:B------:R-:W-:Y:S01]  /*1bc80*/  ULDC UR4, c[0x0][0x9dc] ;  /* 0x0002770000047ab9 */ /* 0x000fe20000000800 */
[----:B------:R-:W-:Y:S02]  /*1bc90*/  IMAD.MOV.U32 R4, RZ, RZ, R25 ;  /* 0x000000ffff047224 */ /* 0x000fe400078e0019 */
[----:B------:R-:W-:-:S03]  /*1bca0*/  IMAD.IADD R19, R12, 0x1, -R13 ;  /* 0x000000010c137824 */ /* 0x000fc600078e0a0d */
[----:B------:R-:W2:Y:S01]  /*1bcb0*/  @P2 LDC R5, c[0x0][0x450] ;  /* 0x00011400ff052b82 */ /* 0x000ea20000000800 */
[----:B0-----:R-:W-:-:S05]  /*1bcc0*/  @P2 IMAD.HI.U32 R9, R25, R9, RZ ;  /* 0x0000000919092227 */ /* 0x001fca00078e00ff */
[----:B--2---:R-:W-:Y:S02]  /*1bcd0*/  @P2 SHF.R.U32.HI R4, RZ, R5, R9 ;  /* 0x00000005ff042219 */ /* 0x004fe40000011609 */
[----:B------:R-:W-:-:S03]  /*1bce0*/  SHF.R.S32.HI R5, RZ, 0x1f, R2 ;  /* 0x0000001fff057819 */ /* 0x000fc60000011402 */
[----:B------:R-:W-:Y:S01]  /*1bcf0*/  IMAD.IADD R11, R19, 0x1, R4 ;  /* 0x00000001130b7824 */ /* 0x000fe200078e0204 */
[----:B------:R-:W-:-:S03]  /*1bd00*/  LEA.HI R5, R5, R2, RZ, 0x7 ;  /* 0x0000000205057211 */ /* 0x000fc600078f38ff */
[----:B------:R-:W-:Y:S01]  /*1bd10*/  VIADD R2, R11, -UR4 ;  /* 0x800000040b027c36 */ /* 0x000fe20008000000 */
        /* <DEDUP_REMOVED lines=13> */
.L_x_1807:
[----:B------:R-:W-:-:S13]  /*1bdf0*/  ISETP.NE.AND P0, PT, R3, 0x1, PT ;  /* 0x000000010300780c */ /* 0x000fda0003f05270 */
[----:B------:R-:W0:Y:S02]  /*1be00*/  @P0 LDC.64 R4, c[0x0][0x9e8] ;  /* 0x00027a00ff040b82 */ /* 0x000e240000000a00 */
[----:B0-----:R-:W-:-:S05]  /*1be10*/  @P0 IMAD.HI.U32 R4, R11, R4, RZ ;  /* 0x000000040b040227 */ /* 0x001fca00078e00ff */
[----:B------:R-:W-:-:S07]  /*1be20*/  @P0 SHF.R.U32.HI R11, RZ, R5, R4 ;  /* 0x00000005ff0b0219 */ /* 0x000fce0000011604 */
.L_x_1808:
[----:B------:R-:W-:Y:S05]  /*1be30*/  BSYNC B0 ;  /* 0x0000000000007941 */ /* 0x000fea0003800000 */
.L_x_1806:
[----:B------:R-:W-:-:S05]  /*1be40*/  IMAD R3, R11, R3, RZ ;  /* 0x000000030b037224 */ /* 0x000fca00078e02ff */
[----:B------:R-:W-:-:S07]  /*1be50*/  VIMNMX R2, R2, R3, !PT ;  /* 0x0000000302027248 */ /* 0x000fce0007fe0100 */
.L_x_1805:
[----:B------:R-:W-:Y:S01]  /*1be60*/  SHF.R.S32.HI R3, RZ, 0x1f, R2 ;  /* 0x0000001fff037819 */ /* 0x000fe20000011402 */
[----:B------:R-:W-:Y:S01]  /*1be70*/  BSSY B0, `(.L_x_1809) ;  /* 0x0000027000007945 */ /* 0x000fe20003800000 */
[----:B------:R-:W-:Y:S02]  /*1be80*/  LOP3.LUT R18, R0, 0xff, RZ, 0xc0, !PT ;  /* 0x000000ff00127812 */ /* 0x000fe400078ec0ff */
[----:B------:R-:W-:Y:S01]  /*1be90*/  LEA.HI R3, R3, R2, RZ, 0x7 ;  /* 0x0000000203037211 */ /* 0x000fe200078f38ff */
[----:B------:R-:W-:Y:S01]  /*1bea0*/  IMAD.MOV.U32 R2, RZ, RZ, RZ ;  /* 0x000000ffff027224 */ /* 0x000fe200078e00ff */
[----:B------:R-:W-:Y:S02]  /*1beb0*/  SHF.R.U32.HI R0, RZ, 0x10, R0 ;  /* 0x00000010ff007819 */ /* 0x000fe40000011600 */
[----:B------:R-:W-:-:S04]  /*1bec0*/  SHF.R.S32.HI R3, RZ, 0x7, R3 ;  /* 0x00000007ff037819 */ /* 0x000fc80000011403 */
[----:B------:R-:W-:-:S04]  /*1bed0*/  VIMNMX R4, RZ, R3, !PT ;  /* 0x00000003ff047248 */ /* 0x000fc80007fe0100 */
[----:B------:R-:W-:-:S13]  /*1bee0*/  ISETP.GT.AND P0, PT, R9, R4, PT ;  /* 0x000000040900720c */ /* 0x000fda0003f04270 */
[----:B------:R-:W-:Y:S05]  /*1bef0*/  @!P0 BRA `(.L_x_1810) ;  /* 0x0000000000788947 */ /* 0x000fea0003800000 */
[----:B------:R-:W-:Y:S01]  /*1bf00*/  ISETP.NE.AND P0, PT, R0, RZ, PT ;  /* 0x000000ff0000720c */ /* 0x000fe20003f05270 */
[----:B------:R-:W-:-:S03]  /*1bf10*/  ULDC UR4, c[0x0][0x9f0] ;  /* 0x00027c0000047ab9 */ /* 0x000fc60000000800 */
[----:B------:R-:W-:-:S04]  /*1bf20*/  SEL R5, R0, UR4, P0 ;  /* 0x0000000400057c07 */ /* 0x000fc80008000000 */
[----:B------:R-:W-:Y:S02]  /*1bf30*/  IABS R11, R5 ;  /* 0x00000005000b7213 */ /* 0x000fe40000000000 */
[----:B------:R-:W-:Y:S02]  /*1bf40*/  IADD3 R12, R5, -0x1, R9 ;  /* 0xffffffff050c7810 */ /* 0x000fe40007ffe009 */
[----:B------:R-:W0:Y:S03]  /*1bf50*/  I2F.RP R2, R11 ;  /* 0x0000000b00027306 */ /* 0x000e260000209400 */
[----:B------:R-:W-:-:S05]  /*1bf60*/  IMAD.IADD R12, R12, 0x1, -R4 ;  /* 0x000000010c0c7824 */ /* 0x000fca00078e0a04 */
[----:B0-----:R-:W0:Y:S02]  /*1bf70*/  MUFU.RCP R2, R2 ;  /* 0x0000000200027308 */ /* 0x001e240000001000 */
[----:B0-----:R-:W-:-:S06]  /*1bf80*/  VIADD R2, R2, 0xffffffe ;  /* 0x0ffffffe02027836 */ /* 0x001fcc0000000000 */
[----:B------:R0:W2:Y:S02]  /*1bf90*/  F2I.FTZ.U32.TRUNC.NTZ R3, R2 ;  /* 0x0000000200037305 */ /* 0x0000a4000021f000 */
[----:B0-----:R-:W-:-:S04]  /*1bfa0*/  LOP3.LUT R2, R12, R5, RZ, 0x3c, !PT ;  /* 0x000000050c027212 */ /* 0x001fc800078e3cff */
[----:B------:R-:W-:Y:S01]  /*1bfb0*/  ISETP.GE.AND P3, PT, R2, RZ, PT ;  /* 0x000000ff0200720c */ /* 0x000fe20003f66270 */
[----:B--2---:R-:W-:-:S04]  /*1bfc0*/  IMAD.MOV R2, RZ, RZ, -R3 ;  /* 0x000000ffff027224 */ /* 0x004fc800078e0a03 */
[----:B-1----:R-:W-:Y:S02]  /*1bfd0*/  IMAD R13, R2, R11, RZ ;  /* 0x0000000b020d7224 */ /* 0x002fe400078e02ff */
        /* <DEDUP_REMOVED lines=16> */
.L_x_1810:
[----:B------:R-:W-:Y:S05]  /*1c0e0*/  BSYNC B0 ;  /* 0x0000000000007941 */ /* 0x000fea0003800000 */
.L_x_1809:
[-C--:B------:R-:W-:Y:S01]  /*1c0f0*/  IMAD R4, R18, R2.reuse, R4 ;  /* 0x0000000212047224 */ /* 0x080fe200078e0204 */
[----:B------:R-:W-:Y:S04]  /*1c100*/  BSSY B0, `(.L_x_1811) ;  /* 0x00000dc000007945 */ /* 0x000fe80003800000 */
[C---:B------:R-:W-:Y:S01]  /*1c110*/  VIADDMNMX R2, R4.reuse, R2, R9, PT ;  /* 0x0000000204027246 */ /* 0x040fe20003800109 */
[----:B------:R-:W-:-:S04]  /*1c120*/  IMAD R4, R4, 0x80, -R7 ;  /* 0x0000008004047824 */ /* 0x000fc800078e0a07 */
[----:B------:R-:W-:Y:S01]  /*1c130*/  IMAD R2, R2, 0x80, -R7 ;  /* 0x0000008002027824 */ /* 0x000fe200078e0a07 */
[----:B------:R-:W-:-:S04]  /*1c140*/  VIMNMX R4, RZ, R4, !PT ;  /* 0x00000004ff047248 */ /* 0x000fc80007fe0100 */
[----:B------:R-:W-:Y:S02]  /*1c150*/  VIMNMX R2, R2, R8, PT ;  /* 0x0000000802027248 */ /* 0x000fe40003fe0100 */
[----:B------:R-:W-:Y:S02]  /*1c160*/  SHF.R.U32.HI R3, RZ, 0x7, R4 ;  /* 0x00000007ff037819 */ /* 0x000fe40000011604 */
[----:B------:R-:W-:-:S13]  /*1c170*/  ISETP.GT.AND P0, PT, R2, R4, PT ;  /* 0x000000040200720c */ /* 0x000fda0003f04270 */
[----:B------:R-:W-:-:S05]  /*1c180*/  @P0 VIADD R2, R2, 0x7f ;  /* 0x0000007f02020836 */ /* 0x000fca0000000000 */
        /* <DEDUP_REMOVED lines=13> */
[----:B------:R0:W2:Y:S02]  /*1c260*/  SHFL.IDX PT, R14, R5, RZ, 0x1f ;  /* 0x00001fff050e7589 */ /* 0x0000a400000e0000 */
.L_x_2004:
[----:B--2---:R-:W-:Y:S02]  /*1c270*/  ISETP.NE.AND P0, PT, R14, RZ, PT ;  /* 0x000000ff0e00720c */ /* 0x004fe40003f05270 */
[----:B------:R-:W-:-:S11]  /*1c280*/  PLOP3.LUT P6, PT, PT, PT, PT, 0x8, 0x0 ;  /* 0x000000000000781c */ /* 0x000fd60003fce170 */
[----:B------:R-:W-:Y:S05]  /*1c290*/  @P0 BRA `(.L_x_1814) ;  /* 0x00000000000c0947 */ /* 0x000fea0003800000 */
[----:B------:R-:W-:-:S03]  /*1c2a0*/  UMOV UR4, 0xffffffff ;  /* 0xffffffff00047882 */ /* 0x000fc60000000000 */
[----:B------:R-:W-:Y:S05]  /*1c2b0*/  BRA.DIV UR4, `(.L_x_1815) ;  /* 0x0000008204347947 */ /* 0x000fea000b800000 */
[----:B------:R-:W-:-:S13]  /*1c2c0*/  ELECT P6, URZ, PT ;  /* 0x00000000003f782f */ /* 0x000fda00038c0000 */
.L_x_1814:
        /* <DEDUP_REMOVED lines=9> */
.L_x_2007:
[----:B------:R-:W-:Y:S05]  /*1c360*/  BSYNC B1 ;  /* 0x0000000000017941 */ /* 0x000fea0003800000 */
.L_x_1816:
        /* <DEDUP_REMOVED lines=11> */
.L_x_2008:
[----:B------:R-:W-:Y:S05]  /*1c420*/  BSYNC B2 ;  /* 0x0000000000027941 */ /* 0x000fea0003800000 */
.L_x_1820:
[----:B------:R-:W-:Y:S04]  /*1c430*/  BSSY B2, `(.L_x_1822) ;  /* 0x0000009000027945 */ /* 0x000fe80003800000 */
[----:B------:R-:W-:Y:S05]  /*1c440*/  @P1 BRA `(.L_x_1823) ;  /* 0x00000000001c1947 */ /* 0x000fea0003800000 */
[----:B------:R-:W2:Y:S02]  /*1c450*/  S2R R8, SR_TID.X ;  /* 0x0000000000087919 */ /* 0x000ea40000002100 */
[----:B--2---:R-:W-:Y:S01]  /*1c460*/  LOP3.LUT R9, R8, 0x1f, RZ, 0xc0, !PT ;  /* 0x0000001f08097812 */ /* 0x004fe200078ec0ff */
[----:B------:R-:W-:-:S03]  /*1c470*/  IMAD.MOV.U32 R8, RZ, RZ, 0x4000 ;  /* 0x00004000ff087424 */ /* 0x000fc600078e00ff */
[----:B------:R-:W-:Y:S01]  /*1c480*/  ISETP.NE.AND P0, PT, R9, RZ, PT ;  /* 0x000000ff0900720c */ /* 0x000fe20003f05270 */
[----:B------:R2:W-:-:S12]  /*1c490*/  SYNCS.ARRIVE.TRANS64 RZ, [R5+URZ+0x16890], R8 ;  /* 0x0168900805ff79a7 */ /* 0x0005d8000800003f */
[----:B--2---:R-:W-:Y:S05]  /*1c4a0*/  @!P0 BRA `(.L_x_1823) ;  /* 0x0000000000048947 */ /* 0x004fea0003800000 */
[----:B------:R-:W-:Y:S01]  /*1c4b0*/  BPT.TRAP 0x1 ;  /* 0x000000040000795c */ /* 0x000fe20000300000 */
.L_x_1823:
[----:B------:R-:W-:Y:S05]  /*1c4c0*/  BSYNC B2 ;  /* 0x0000000000027941 */ /* 0x000fea0003800000 */
.L_x_1822:
[----:B-1----:R-:W-:Y:S01]  /*1c4d0*/  IMAD.MOV.U32 R13, RZ, RZ, RZ ;  /* 0x000000ffff0d7224 */ /* 0x002fe200078e00ff */
[----:B------:R-:W-:Y:S01]  /*1c4e0*/  UIADD3 UR4, UP0, UR40, 0x570, URZ ;  /* 0x0000057028047890 */ /* 0x000fe2000ff1e03f */
[----:B------:R-:W-:Y:S01]  /*1c4f0*/  IMAD R8, R4, 0x80, R6 ;  /* 0x0000008004087824 */ /* 0x000fe200078e0206 */
[----:B------:R-:W-:Y:S01]  /*1c500*/  PLOP3.LUT P0, PT, PT, PT, PT, 0x80, 0x0 ;  /* 0x000000000000781c */ /* 0x000fe20003f0f070 */
[----:B------:R-:W-:Y:S01]  /*1c510*/  IMAD R9, R29, 0x4000, R16 ;  /* 0x000040001d097824 */ /* 0x000fe200078e0210 */
[----:B------:R-:W-:Y:S01]  /*1c520*/  R2UR UR10, R13 ;  /* 0x000000000d0a72ca */ /* 0x000fe200000e0000 */
[----:B------:R-:W-:Y:S01]  /*1c530*/  VIADD R8, R8, 0xffffff80 ;  /* 0xffffff8008087836 */ /* 0x000fe20000000000 */
[----:B------:R-:W-:Y:S01]  /*1c540*/  UIADD3.X UR5, URZ, UR41, URZ, UP0, !UPT ;  /* 0x000000293f057290 */ /* 0x000fe200087fe43f */
[----:B------:R-:W-:Y:S01]  /*1c550*/  VIADD R9, R9, 0xe400 ;  /* 0x0000e40009097836 */ /* 0x000fe20000000000 */
[----:B------:R-:W-:Y:S01]  /*1c560*/  UMOV UR6, 0x0 ;  /* 0x0000000000067882 */ /* 0x000fe20000000000 */
[----:B------:R-:W-:Y:S01]  /*1c570*/  IMAD.SHL.U32 R12, R29, 0x2000, RZ ;  /* 0x000020001d0c7824 */ /* 0x000fe200078e00ff */
[----:B------:R-:W-:Y:S01]  /*1c580*/  UMOV UR7, 0x12f00000 ;  /* 0x12f0000000077882 */ /* 0x000fe20000000000 */
[----:B------:R-:W-:-:S08]  /*1c590*/  VIADD R11, R5, 0x16890 ;  /* 0x00016890050b7836 */ /* 0x000fd00000000000 */
.L_x_1824:
        /* <DEDUP_REMOVED lines=13> */
.L_x_2009:
[----:B------:R-:W-:Y:S05]  /*1c670*/  BSYNC B2 ;  /* 0x0000000000027941 */ /* 0x000fea0003800000 */
.L_x_1825:
[----:B------:R-:W-:Y:S01]  /*1c680*/  BSSY B2, `(.L_x_1827) ;  /* 0x000000b000027945 */ /* 0x000fe20003800000 */
[----:B------:R-:W-:Y:S02]  /*1c690*/  IMAD.MOV.U32 R14, RZ, RZ, 0x0 ;  /* 0x00000000ff0e7424 */ /* 0x000fe400078e00ff */
[----:B------:R-:W-:Y:S01]  /*1c6a0*/  IMAD.MOV.U32 R15, RZ, RZ, 0x12f00000 ;  /* 0x12f00000ff0f7424 */ /* 0x000fe200078e00ff */
[----:B------:R-:W-:Y:S06]  /*1c6b0*/  @P1 BRA `(.L_x_1828) ;  /* 0x00000000001c1947 */ /* 0x000fec0003800000 */
[----:B------:R-:W2:Y:S01]  /*1c6c0*/  S2R R9, SR_TID.X ;  /* 0x0000000000097919 */ /* 0x000ea20000002100 */
[----:B01----:R-:W-:-:S04]  /*1c6d0*/  IMAD.MOV.U32 R7, RZ, RZ, 0x4000 ;  /* 0x00004000ff077424 */ /* 0x003fc800078e00ff */
[----:B------:R3:W-:Y:S01]  /*1c6e0*/  SYNCS.ARRIVE.TRANS64 RZ, [R5+URZ+0x168b0], R7 ;  /* 0x0168b00705ff79a7 */ /* 0x0007e2000800003f */
[----:B--2---:R-:W-:-:S04]  /*1c6f0*/  LOP3.LUT R9, R9, 0x1f, RZ, 0xc0, !PT ;  /* 0x0000001f09097812 */ /* 0x004fc800078ec0ff */
[----:B------:R-:W-:-:S13]  /*1c700*/  ISETP.NE.AND P0, PT, R9, RZ, PT ;  /* 0x000000ff0900720c */ /* 0x000fda0003f05270 */
[----:B---3--:R-:W-:Y:S05]  /*1c710*/  @!P0 BRA `(.L_x_1828) ;  /* 0x0000000000048947 */ /* 0x008fea0003800000 */
[----:B------:R-:W-:Y:S01]  /*1c720*/  BPT.TRAP 0x1 ;  /* 0x000000040000795c */ /* 0x000fe20000300000 */
.L_x_1828:
[----:B------:R-:W-:Y:S05]  /*1c730*/  BSYNC B2 ;  /* 0x0000000000027941 */ /* 0x000fea0003800000 */
.L_x_1827:
[----:B------:R-:W-:Y:S01]  /*1c740*/  R2UR UR10, R13 ;  /* 0x000000000d0a72ca */ /* 0x000fe200000e0000 */
[----:B------:R-:W-:Y:S01]  /*1c750*/  IMAD R12, R12, 0x2, R16 ;  /* 0x000000020c0c7824 */ /* 0x000fe200078e0210 */
[----:B------:R-:W-:Y:S01]  /*1c760*/  R2UR UR6, R14 ;  /* 0x000000000e0672ca */ /* 0x000fe200000e0000 */
[----:B------:R-:W-:Y:S01]  /*1c770*/  UIADD3 UR4, UP0, UR40, 0x670, URZ ;  /* 0x0000067028047890 */ /* 0x000fe2000ff1e03f */
[----:B------:R-:W-:Y:S01]  /*1c780*/  R2UR UR7, R15 ;  /* 0x000000000f0772ca */ /* 0x000fe200000e0000 */
[----:B01----:R-:W-:Y:S01]  /*1c790*/  VIADD R5, R5, 0x168b0 ;  /* 0x000168b005057836 */ /* 0x003fe20000000000 */
[----:B------:R-:W-:Y:S01]  /*1c7a0*/  PLOP3.LUT P0, PT, PT, PT, PT, 0x80, 0x0 ;  /* 0x000000000000781c */ /* 0x000fe20003f0f070 */
[----:B------:R-:W-:Y:S01]  /*1c7b0*/  VIADD R12, R12, 0x400 ;  /* 0x000004000c0c7836 */ /* 0x000fe20000000000 */
[----:B------:R-:W-:-:S12]  /*1c7c0*/  UIADD3.X UR5, URZ, UR41, URZ, UP0, !UPT ;  /* 0x000000293f057290 */ /* 0x000fd800087fe43f */
.L_x_1829:
        /* <DEDUP_REMOVED lines=9> */
[----:B--2---:R-:W-:Y:S05]  /*1c860*/  @P0 BRA.U.ANY `(.L_x_1829) ;  /* 0xfffffffd00d80947 */ /* 0x004fea000393ffff */
.L_x_1819:
[----:B------:R-:W-:Y:S05]  /*1c870*/  BSYNC B1 ;  /* 0x0000000000017941 */ /* 0x000fea0003800000 */
.L_x_1818:
        /* <DEDUP_REMOVED lines=11> */
.L_x_1842:
[----:B------:R-:W-:Y:S05]  /*1c930*/  YIELD ;  /* 0x0000000000007946 */ /* 0x000fea0003800000 */
[----:B------:R-:W-:Y:S04]  /*1c940*/  BSSY B1, `(.L_x_1830) ;  /* 0x000004d000017945 */ /* 0x000fe80003800000 */
[----:B--2---:R-:W-:Y:S05]  /*1c950*/  @!P6 BRA `(.L_x_1831) ;  /* 0x00000004002ce947 */ /* 0x004fea0003800000 */
[----:B0-----:R-:W2:Y:S01]  /*1c960*/  LDL R7, [R1+0x4] ;  /* 0x0000040001077983 */ /* 0x001ea20000100800 */
[----:B------:R-:W0:Y:S02]  /*1c970*/  S2R R5, SR_TID.X ;  /* 0x0000000000057919 */ /* 0x000e240000002100 */
[----:B0-----:R-:W-:Y:S01]  /*1c980*/  LOP3.LUT R8, R5, 0x7f, RZ, 0xc0, !PT ;  /* 0x0000007f05087812 */ /* 0x001fe200078ec0ff */
[----:B------:R-:W-:Y:S01]  /*1c990*/  IMAD R5, R29, 0x8, R16 ;  /* 0x000000081d057824 */ /* 0x000fe200078e0210 */
[----:B------:R-:W-:Y:S02]  /*1c9a0*/  BSSY B2, `(.L_x_1832) ;  /* 0x0000005000027945 */ /* 0x000fe40003800000 */
[----:B------:R-:W-:Y:S02]  /*1c9b0*/  ISETP.NE.AND P2, PT, R8, RZ, PT ;  /* 0x000000ff0800720c */ /* 0x000fe40003f45270 */
[----:B--2---:R-:W-:-:S04]  /*1c9c0*/  SHF.L.U32 R7, R7, 0x1f, RZ ;  /* 0x0000001f07077819 */ /* 0x004fc800000006ff */
[----:B------:R-:W0:Y:S02]  /*1c9d0*/  SYNCS.PHASECHK.TRANS64.TRYWAIT P1, [R5+URZ+0x168a0], R7 ;  /* 0x0168a007050075a7 */ /* 0x000e24000802017f */
[----:B0-----:R-:W-:Y:S05]  /*1c9e0*/  @!P1 BRA `(.L_x_1833) ;  /* 0x0000007800c49947 */ /* 0x001fea0003800000 */
.L_x_2010:
[----:B------:R-:W-:Y:S05]  /*1c9f0*/  BSYNC B2 ;  /* 0x0000000000027941 */ /* 0x000fea0003800000 */
.L_x_1832:
        /* <DEDUP_REMOVED lines=9> */
.L_x_1835:
[----:B------:R-:W-:Y:S05]  /*1ca90*/  BSYNC B2 ;  /* 0x0000000000027941 */ /* 0x000fea0003800000 */
.L_x_1834:
        /* <DEDUP_REMOVED lines=10> */
[----:B------:R-:W-:-:S10]  /*1cb40*/  UMOV UR7, 0x12f00000 ;  /* 0x12f0000000077882 */ /* 0x000fd40000000000 */
.L_x_1836:
        /* <DEDUP_REMOVED lines=13> */
.L_x_2011:
[----:B------:R-:W-:Y:S05]  /*1cc20*/  BSYNC B2 ;  /* 0x0000000000027941 */ /* 0x000fea0003800000 */
.L_x_1837:
        /* <DEDUP_REMOVED lines=11> */
.L_x_1840:
[----:B------:R-:W-:Y:S05]  /*1cce0*/  BSYNC B2 ;  /* 0x0000000000027941 */ /* 0x000fea0003800000 */
.L_x_1839:
        /* <DEDUP_REMOVED lines=8> */
.L_x_1841:
        /* <DEDUP_REMOVED lines=10> */
.L_x_1831:
[----:B------:R-:W-:Y:S05]  /*1ce10*/  BSYNC B1 ;  /* 0x0000000000017941 */ /* 0x000fea0003800000 */
.L_x_1830:
[----:B0-----:R-:W2:Y:S01]  /*1ce20*/  LDL.LU R7, [R1+0x4] ;  /* 0x0000040001077983 */ /* 0x001ea20000300800 */
        /* <DEDUP_REMOVED lines=9> */
.L_x_1812:
[----:B------:R-:W-:Y:S05]  /*1cec0*/  BSYNC B0 ;  /* 0x0000000000007941 */ /* 0x000fea0003800000 */
.L_x_1811:
[----:B------:R-:W3:Y:S01]  /*1ced0*/  LDC R2, c[0x0][0x448] ;  /* 0x00011200ff027b82 */ /* 0x000ee20000000800 */
[----:B------:R-:W-:Y:S01]  /*1cee0*/  VIADD R3, R25, 0xbf ;  /* 0x000000bf19037836 */ /* 0x000fe20000000000 */
[----:B------:R-:W-:Y:S06]  /*1cef0*/  @!P0 WARPSYNC.ALL ;  /* 0x0000000000008948 */ /* 0x000fec0003800000 */
[----:B------:R-:W-:Y:S01]  /*1cf00*/  @!P0 BAR.SYNC.DEFER_BLOCKING 0xc, 0x200 ;  /* 0x0308000000008b1d */ /* 0x000fe20000010000 */
[----:B---3--:R-:W-:-:S13]  /*1cf10*/  ISETP.NE.AND P1, PT, R2, 0x1, PT ;  /* 0x000000010200780c */ /* 0x008fda0003f25270 */
[----:B------:R-:W3:Y:S08]  /*1cf20*/  @P1 LDC R4, c[0x0][0x44c] ;  /* 0x00011300ff041b82 */ /* 0x000ef00000000800 */
[----:B------:R-:W4:Y:S01]  /*1cf30*/  @P1 LDC R2, c[0x0][0x450] ;  /* 0x00011400ff021b82 */ /* 0x000f220000000800 */
[----:B---3--:R-:W-:-:S05]  /*1cf40*/  @P1 IMAD.HI.U32 R4, R3, R4, RZ ;  /* 0x0000000403041227 */ /* 0x008fca00078e00ff */
[----:B----4-:R-:W-:-:S05]  /*1cf50*/  @P1 SHF.R.U32.HI R3, RZ, R2, R4 ;  /* 0x00000002ff031219 */ /* 0x010fca0000011604 */
[----:B------:R-:W-:Y:S02]  /*1cf60*/  IMAD.IADD R10, R10, 0x1, R3 ;  /* 0x000000010a0a7824 */ /* 0x000fe400078e0203 */
[----:B------:R-:W3:Y:S02]  /*1cf70*/  LDC.64 R2, c[0x0][0x9e0] ;  /* 0x00027800ff027b82 */ /* 0x000ee40000000a00 */
[----:B---3--:R-:W-:Y:S01]  /*1cf80*/  ISETP.GE.AND P2, PT, R3, 0x1, PT ;  /* 0x000000010300780c */ /* 0x008fe20003f46270 */
[----:B------:R-:W-:-:S12]  /*1cf90*/  IMAD.IADD R2, R10, 0x1, R2 ;  /* 0x000000010a027824 */ /* 0x000fd800078e0202 */
[----:B------:R-:W-:Y:S05]  /*1cfa0*/  @!P2 BRA `(.L_x_1843) ;  /* 0x000000000048a947 */ /* 0x000fea0003800000 */
[C---:B------:R-:W-:Y:S01]  /*1cfb0*/  ISETP.GT.AND P0, PT, R10.reuse, RZ, PT ;  /* 0x000000ff0a00720c */ /* 0x040fe20003f04270 */
[----:B------:R-:W-:Y:S01]  /*1cfc0*/  BSSY B0, `(.L_x_1844) ;  /* 0x000000e000007945 */ /* 0x000fe20003800000 */
[----:B------:R-:W-:-:S11]  /*1cfd0*/  VIADD R6, R10, 0xffffffff ;  /* 0xffffffff0a067836 */ /* 0x000fd60000000000 */
[----:B------:R-:W-:Y:S05]  /*1cfe0*/  @P0 BRA `(.L_x_1845) ;  /* 0x00000000001c0947 */ /* 0x000fea0003800000 */
[----:B------:R-:W-:Y:S01]  /*1cff0*/  ISETP.NE.AND P0, PT, R3, 0x1, PT ;  /* 0x000000010300780c */ /* 0x000fe20003f05270 */
[----:B------:R-:W-:-:S12]  /*1d000*/  IMAD.MOV R6, RZ, RZ, -R10 ;  /* 0x000000ffff067224 */ /* 0x000fd800078e0a0a */
[----:B------:R-:W3:Y:S02]  /*1d010*/  @P0 LDC.64 R4, c[0x0][0x9e8] ;  /* 0x00027a00ff040b82 */ /* 0x000ee40000000a00 */
[----:B---3--:R-:W-:-:S05]  /*1d020*/  @P0 IMAD.HI.U32 R4, R6, R4, RZ ;  /* 0x0000000406040227 */ /* 0x008fca00078e00ff */
[----:B------:R-:W-:-:S04]  /*1d030*/  @P0 SHF.R.U32.HI R6, RZ, R5, R4 ;  /* 0x00000005ff060219 */ /* 0x000fc80000011604 */
[----:B------:R-:W-:Y:S01]  /*1d040*/  LOP3.LUT R6, RZ, R6, RZ, 0x33, !PT ;  /* 0x00000006ff067212 */ /* 0x000fe200078e33ff */
[----:B------:R-:W-:Y:S06]  /*1d050*/  BRA `(.L_x_1846) ;  /* 0x0000000000107947 */ /* 0x000fec0003800000 */
.L_x_1845:
[----:B------:R-:W-:-:S13]  /*1d060*/  ISETP.NE.AND P0, PT, R3, 0x1, PT ;  /* 0x000000010300780c */ /* 0x000fda0003f05270 */
[----:B------:R-:W3:Y:S02]  /*1d070*/  @P0 LDC.64 R4, c[0x0][0x9e8] ;  /* 0x00027a00ff040b82 */ /* 0x000ee40000000a00 */
[----:B---3--:R-:W-:-:S05]  /*1d080*/  @P0 IMAD.HI.U32 R4, R6, R4, RZ ;  /* 0x0000000406040227 */ /* 0x008fca00078e00ff */
[----:B------:R-:W-:-:S07]  /*1d090*/  @P0 SHF.R.U32.HI R6, RZ, R5, R4 ;  /* 0x00000005ff060219 */ /* 0x000fce0000011604 */
.L_x_1846:
[----:B------:R-:W-:Y:S05]  /*1d0a0*/  BSYNC B0 ;  /* 0x0000000000007941 */ /* 0x000fea0003800000 */
.L_x_1844:
[----:B------:R-:W-:-:S05]  /*1d0b0*/  IMAD R6, R6, R3, R3 ;  /* 0x0000000306067224 */ /* 0x000fca00078e0203 */
[----:B------:R-:W-:-:S07]  /*1d0c0*/  VIMNMX R2, R2, R6, PT ;  /* 0x0000000602027248 */ /* 0x000fce0003fe0100 */
.L_x_1843:
[----:B------:R-:W-:Y:S01]  /*1d0d0*/  VIADD R2, R2, 0x7f ;  /* 0x0000007f02027836 */ /* 0x000fe20000000000 */
[----:B------:R-:W-:Y:S01]  /*1d0e0*/  ULDC UR4, c[0x0][0x9dc] ;  /* 0x0002770000047ab9 */ /* 0x000fe20000000800 */
[----:B------:R-:W-:-:S03]  /*1d0f0*/  IMAD.MOV.U32 R5, RZ, RZ, R25 ;  /* 0x000000ffff057224 */ /* 0x000fc600078e0019 */
[----:B------:R-:W-:-:S04]  /*1d100*/  SHF.R.S32.HI R4, RZ, 0x1f, R2 ;  /* 0x0000001fff047819 */ /* 0x000fc80000011402 */
[----:B------:R-:W-:Y:S02]  /*1d110*/  LEA.HI R4, R4, R2, RZ, 0x7 ;  /* 0x0000000204047211 */ /* 0x000fe400078f38ff */
[----:B------:R-:W3:Y:S02]  /*1d120*/  @P1 LDC R2, c[0x0][0x450] ;  /* 0x00011400ff021b82 */ /* 0x000ee40000000800 */
[----:B------:R-:W-:-:S04]  /*1d130*/  SHF.R.S32.HI R4, RZ, 0x7, R4 ;  /* 0x00000007ff047819 */ /* 0x000fc80000011404 */
[----:B------:R-:W-:Y:S02]  /*1d140*/  VIMNMX R20, R20, R4, PT ;  /* 0x0000000414147248 */ /* 0x000fe40003fe0100 */
[----:B------:R-:W4:Y:S02]  /*1d150*/  @P1 LDC R4, c[0x0][0x44c] ;  /* 0x00011300ff041b82 */ /* 0x000f240000000800 */
[----:B----4-:R-:W-:-:S05]  /*1d160*/  @P1 IMAD.HI.U32 R4, R25, R4, RZ ;  /* 0x0000000419041227 */ /* 0x010fca00078e00ff */
[----:B---3--:R-:W-:-:S05]  /*1d170*/  @P1 SHF.R.U32.HI R5, RZ, R2, R4 ;  /* 0x00000002ff051219 */ /* 0x008fca0000011604 */
        /* <DEDUP_REMOVED lines=8> */
[----:B------:R-:W3:Y:S02]  /*1d200*/  @P0 LDC.64 R4, c[0x0][0x9e8] ;  /* 0x00027a00ff040b82 */ /* 0x000ee40000000a00 */
[----:B---3--:R-:W-:-:S05]  /*1d210*/  @P0 IMAD.HI.U32 R4, R6, R4, RZ ;  /* 0x0000000406040227 */ /* 0x008fca00078e00ff */
[----:B------:R-:W-:-:S04]  /*1d220*/  @P0 SHF.R.U32.HI R6, RZ, R5, R4 ;  /* 0x00000005ff060219 */ /* 0x000fc80000011604 */
[----:B------:R-:W-:Y:S01]  /*1d230*/  LOP3.LUT R6, RZ, R6, RZ, 0x33, !PT ;  /* 0x00000006ff067212 */ /* 0x000fe200078e33ff */
[----:B------:R-:W-:Y:S06]  /*1d240*/  BRA `(.L_x_1850) ;  /* 0x0000000000107947 */ /* 0x000fec0003800000 */
.L_x_1849:
[----:B------:R-:W-:-:S13]  /*1d250*/  ISETP.NE.AND P0, PT, R3, 0x1, PT ;  /* 0x000000010300780c */ /* 0x000fda0003f05270 */
[----:B------:R-:W3:Y:S02]  /*1d260*/  @P0 LDC.64 R4, c[0x0][0x9e8] ;  /* 0x00027a00ff040b82 */ /* 0x000ee40000000a00 */
[----:B---3--:R-:W-:-:S05]  /*1d270*/  @P0 IMAD.HI.U32 R4, R6, R4, RZ ;  /* 0x0000000406040227 */ /* 0x008fca00078e00ff */
[----:B------:R-:W-:-:S07]  /*1d280*/  @P0 SHF.R.U32.HI R6, RZ, R5, R4 ;  /* 0x00000005ff060219 */ /* 0x000fce0000011604 */
.L_x_1850:
[----:B------:R-:W-:Y:S05]  /*1d290*/  BSYNC B0 ;  /* 0x0000000000007941 */ /* 0x000fea0003800000 */
.L_x_1848:
[----:B------:R-:W-:-:S05]  /*1d2a0*/  IMAD R3, R6, R3, RZ ;  /* 0x0000000306037224 */ /* 0x000fca00078e02ff */
[----:B------:R-:W-:-:S07]  /*1d2b0*/  VIMNMX R2, R2, R3, !PT ;  /* 0x0000000302027248 */ /* 0x000fce0007fe0100 */
.L_x_1847:
[----:B------:R-:W-:Y:S01]  /*1d2c0*/  ISETP.NE.AND P1, PT, R0, RZ, PT ;  /* 0x000000ff0000720c */ /* 0x000fe20003f25270 */
[----:B------:R-:W-:Y:S01]  /*1d2d0*/  BSSY B0, `(.L_x_1851) ;  /* 0x0000024000007945 */ /* 0x000fe20003800000 */
[----:B------:R-:W-:-:S04]  /*1d2e0*/  SHF.R.S32.HI R3, RZ, 0x1f, R2 ;  /* 0x0000001fff037819 */ /* 0x000fc80000011402 */
[----:B------:R-:W-:Y:S01]  /*1d2f0*/  LEA.HI R3, R3, R2, RZ, 0x7 ;  /* 0x0000000203037211 */ /* 0x000fe200078f38ff */
[----:B------:R-:W-:-:S03]  /*1d300*/  IMAD.MOV.U32 R2, RZ, RZ, RZ ;  /* 0x000000ffff027224 */ /* 0x000fc600078e00ff */
[----:B------:R-:W-:-:S03]  /*1d310*/  SHF.R.S32.HI R3, RZ, 0x7, R3 ;  /* 0x00000007ff037819 */ /* 0x000fc60000011403 */
[----:B------:R-:W3:Y:S01]  /*1d320*/  @!P1 LDC R0, c[0x0][0x9f0] ;  /* 0x00027c00ff009b82 */ /* 0x000ee20000000800 */
[----:B------:R-:W-:-:S04]  /*1d330*/  VIMNMX R4, RZ, R3, !PT ;  /* 0x00000003ff047248 */ /* 0x000fc80007fe0100 */
[----:B------:R-:W-:-:S13]  /*1d340*/  ISETP.GT.AND P0, PT, R20, R4, PT ;  /* 0x000000041400720c */ /* 0x000fda0003f04270 */
[----:B------:R-:W-:Y:S05]  /*1d350*/  @!P0 BRA `(.L_x_1852) ;  /* 0x00000000006c8947 */ /* 0x000fea0003800000 */
[-C--:B---3--:R-:W-:Y:S02]  /*1d360*/  IABS R5, R0.reuse ;  /* 0x0000000000057213 */ /* 0x088fe40000000000 */
[----:B0-2---:R-:W-:Y:S02]  /*1d370*/  IABS R7, R0 ;  /* 0x0000000000077213 */ /* 0x005fe40000000000 */
[----:B------:R-:W0:Y:S03]  /*1d380*/  I2F.RP R2, R5 ;  /* 0x0000000500027306 */ /* 0x000e260000209400 */
[----:B------:R-:W-:-:S05]  /*1d390*/  IMAD.MOV R7, RZ, RZ, -R7 ;  /* 0x000000ffff077224 */ /* 0x000fca00078e0a07 */
[----:B0-----:R-:W0:Y:S02]  /*1d3a0*/  MUFU.RCP R2, R2 ;  /* 0x0000000200027308 */ /* 0x001e240000001000 */
[----:B0-----:R-:W-:-:S06]  /*1d3b0*/  VIADD R2, R2, 0xffffffe ;  /* 0x0ffffffe02027836 */ /* 0x001fcc0000000000 */
[----:B------:R-:W0:Y:S02]  /*1d3c0*/  F2I.FTZ.U32.TRUNC.NTZ R3, R2 ;  /* 0x0000000200037305 */ /* 0x000e24000021f000 */
[----:B0-----:R-:W-:-:S04]  /*1d3d0*/  IMAD.MOV R2, RZ, RZ, -R3 ;  /* 0x000000ffff027224 */ /* 0x001fc800078e0a03 */
[----:B------:R-:W-:Y:S02]  /*1d3e0*/  IMAD R6, R2, R5, RZ ;  /* 0x0000000502067224 */ /* 0x000fe400078e02ff */
[----:B------:R-:W-:-:S04]  /*1d3f0*/  IMAD.MOV.U32 R2, RZ, RZ, RZ ;  /* 0x000000ffff027224 */ /* 0x000fc800078e00ff */
[----:B------:R-:W-:Y:S01]  /*1d400*/  IMAD.HI.U32 R6, R3, R6, R2 ;  /* 0x0000000603067227 */ /* 0x000fe200078e0002 */
[----:B------:R-:W-:-:S05]  /*1d410*/  IADD3 R3, R0, -0x1, R20 ;  /* 0xffffffff00037810 */ /* 0x000fca0007ffe014 */
[----:B------:R-:W-:-:S05]  /*1d420*/  IMAD.IADD R3, R3, 0x1, -R4 ;  /* 0x0000000103037824 */ /* 0x000fca00078e0a04 */
        /* <DEDUP_REMOVED lines=14> */
.L_x_1852:
[----:B------:R-:W-:Y:S05]  /*1d510*/  BSYNC B0 ;  /* 0x0000000000007941 */ /* 0x000fea0003800000 */
.L_x_1851:
[-C--:B---3--:R-:W-:Y:S01]  /*1d520*/  IMAD R0, R18, R2.reuse, R4 ;  /* 0x0000000212007224 */ /* 0x088fe200078e0204 */
[----:B------:R-:W-:Y:S04]  /*1d530*/  BSSY B7, `(.L_x_1853) ;  /* 0x000039c000077945 */ /* 0x000fe80003800000 */
[----:B------:R-:W-:Y:S01]  /*1d540*/  VIADDMNMX R23, R0, R2, R20, PT ;  /* 0x0000000200177246 */ /* 0x000fe20003800114 */
[----:B------:R3:W-:Y:S03]  /*1d550*/  STL [R1+0x18], R0 ;  /* 0x0000180001007387 */ /* 0x0007e60000100800 */
[----:B------:R-:W-:Y:S01]  /*1d560*/  ISETP.GT.AND P0, PT, R23, R0, PT ;  /* 0x000000001700720c */ /* 0x000fe20003f04270 */
[----:B------:R3:W-:-:S12]  /*1d570*/  STL [R1+0x38], R23 ;  /* 0x0000381701007387 */ /* 0x0007d80000100800 */
[----:B---3--:R-:W-:Y:S05]  /*1d580*/  @P0 BRA `(.L_x_1854) ;  /* 0x0000000000440947 */ /* 0x008fea0003800000 */
[----:B------:R-:W3:Y:S02]  /*1d590*/  S2R R0, SR_TID.X ;  /* 0x0000000000007919 */ /* 0x000ee40000002100 */
[----:B---3--:R-:W-:-:S04]  /*1d5a0*/  LOP3.LUT R0, R0, 0x7f, RZ, 0xc0, !PT ;  /* 0x0000007f00007812 */ /* 0x008fc800078ec0ff */
[----:B------:R-:W-:-:S13]  /*1d5b0*/  ISETP.NE.AND P0, PT, R0, RZ, PT ;  /* 0x000000ff0000720c */ /* 0x000fda0003f05270 */
[----:B------:R-:W-:Y:S05]  /*1d5c0*/  @P0 BRA `(.L_x_1855) ;  /* 0x0000003800480947 */ /* 0x000fea0003800000 */
[----:B------:R-:W3:Y:S01]  /*1d5d0*/  S2R R5, SR_LANEID ;  /* 0x0000000000057919 */ /* 0x000ee20000000000 */
[----:B------:R-:W-:Y:S01]  /*1d5e0*/  VOTEU.ANY UR4, UPT, PT ;  /* 0x0000000000047886 */ /* 0x000fe200038e0100 */
[----:B------:R-:W4:Y:S01]  /*1d5f0*/  LDC.64 R2, c[0x0][0xc60] ;  /* 0x00031800ff027b82 */ /* 0x000f220000000a00 */
[----:B------:R-:W3:Y:S02]  /*1d600*/  FLO.U32 R0, UR4 ;  /* 0x0000000400007d00 */ /* 0x000ee400080e0000 */
[----:B---3--:R-:W-:-:S06]  /*1d610*/  ISETP.EQ.U32.AND P0, PT, R0, R5, PT ;  /* 0x000000050000720c */ /* 0x008fcc0003f02070 */
[----:B------:R-:W4:Y:S07]  /*1d620*/  POPC R5, UR4 ;  /* 0x0000000400057d09 */ /* 0x000f2e0008000000 */
[----:B----4-:R-:W3:Y:S01]  /*1d630*/  @P0 ATOMG.E.ADD.STRONG.GPU PT, R3, desc[UR42][R2.64], R5 ;  /* 0x00000005020309a8 */ /* 0x010ee200081ee1ea */
[----:B------:R-:W4:Y:S02]  /*1d640*/  S2R R4, SR_LTMASK ;  /* 0x0000000000047919 */ /* 0x000f240000003900 */
[----:B----4-:R-:W-:-:S04]  /*1d650*/  LOP3.LUT R4, R4, UR4, RZ, 0xc0, !PT ;  /* 0x0000000404047c12 */ /* 0x010fc8000f8ec0ff */
[----:B0-2---:R-:W0:Y:S01]  /*1d660*/  POPC R7, R4 ;  /* 0x0000000400077309 */ /* 0x005e220000000000 */
[----:B---3--:R-:W0:Y:S02]  /*1d670*/  SHFL.IDX PT, R0, R3, R0, 0x1f ;  /* 0x00001f0003007589 */ /* 0x008e2400000e0000 */
[----:B0-----:R-:W-:Y:S01]  /*1d680*/  IADD3 R24, R0, UR36, R7 ;  /* 0x0000002400187c10 */ /* 0x001fe2000fffe007 */
[----:B------:R-:W-:Y:S06]  /*1d690*/  BRA `(.L_x_1855) ;  /* 0x0000003800147947 */ /* 0x000fec0003800000 */
.L_x_1854:
        /* <DEDUP_REMOVED lines=9> */
[----:B------:R-:W3:Y:S01]  /*1d730*/  LDC.64 R2, c[0x4][R2] ;  /* 0x0100000002027b82 */ /* 0x000ee20000000a00 */
[----:B------:R-:W-:Y:S02]  /*1d740*/  IMAD.U32 R5, RZ, RZ, UR7 ;  /* 0x00000007ff057e24 */ /* 0x000fe4000f8e00ff */
[----:B------:R-:W-:Y:S02]  /*1d750*/  IMAD.U32 R6, RZ, RZ, UR8 ;  /* 0x00000008ff067e24 */ /* 0x000fe4000f8e00ff */
[----:B0-2---:R-:W-:-:S02]  /*1d760*/  IMAD.U32 R7, RZ, RZ, UR9 ;  /* 0x00000009ff077e24 */ /* 0x005fc4000f8e00ff */
[----:B------:R-:W-:Y:S02]  /*1d770*/  IMAD.U32 R10, RZ, RZ, UR4 ;  /* 0x00000004ff0a7e24 */ /* 0x000fe4000f8e00ff */
[----:B------:R-:W-:Y:S02]  /*1d780*/  IMAD.U32 R11, RZ, RZ, UR5 ;  /* 0x00000005ff0b7e24 */ /* 0x000fe4000f8e00ff */
[----:B------:R-:W-:Y:S02]  /*1d790*/  IMAD.MOV.U32 R8, RZ, RZ, 0x70 ;  /* 0x00000070ff087424 */ /* 0x000fe400078e00ff */
[----:B------:R-:W-:Y:S02]  /*1d7a0*/  IMAD.MOV.U32 R12, RZ, RZ, 0x1 ;  /* 0x00000001ff0c7424 */ /* 0x000fe400078e00ff */
[----:B-1----:R-:W-:-:S07]  /*1d7b0*/  IMAD.MOV.U32 R13, RZ, RZ, RZ ;  /* 0x000000ffff0d7224 */ /* 0x002fce00078e00ff */
[----:B------:R-:W-:-:S07]  /*1d7c0*/  LEPC R20, `(.L_x_1857) ;  /* 0x000000001014794e */ /* 0x000fce0000000000 */
[----:B---3--:R-:W-:Y:S05]  /*1d7d0*/  CALL.ABS.NOINC R2 ;  /* 0x0000000002007343 */ /* 0x008fea0003c00000 */
.L_x_1857:
[----:B------:R-:W-:Y:S05]  /*1d7e0*/  BSYNC B6 ;  /* 0x0000000000067941 */ /* 0x000fea0003800000 */
.L_x_1856:
        /* <DEDUP_REMOVED lines=8> */
[----:B------:R3:W4:Y:S01]  /*1d870*/  LDC.64 R2, c[0x4][R18] ;  /* 0x0100000012027b82 */ /* 0x0007220000000a00 */
[----:B------:R-:W-:Y:S02]  /*1d880*/  IMAD.U32 R4, RZ, RZ, UR6 ;  /* 0x00000006ff047e24 */ /* 0x000fe4000f8e00ff */
[----:B------:R-:W-:Y:S02]  /*1d890*/  IMAD.U32 R5, RZ, RZ, UR7 ;  /* 0x00000007ff057e24 */ /* 0x000fe4000f8e00ff */
[----:B------:R-:W-:Y:S02]  /*1d8a0*/  IMAD.U32 R6, RZ, RZ, UR8 ;  /* 0x00000008ff067e24 */ /* 0x000fe4000f8e00ff */
[----:B0-2---:R-:W-:-:S02]  /*1d8b0*/  IMAD.U32 R7, RZ, RZ, UR9 ;  /* 0x00000009ff077e24 */ /* 0x005fc4000f8e00ff */
[----:B------:R-:W-:Y:S02]  /*1d8c0*/  IMAD.U32 R10, RZ, RZ, UR4 ;  /* 0x00000004ff0a7e24 */ /* 0x000fe4000f8e00ff */
[----:B------:R-:W-:Y:S02]  /*1d8d0*/  IMAD.U32 R11, RZ, RZ, UR5 ;  /* 0x00000005ff0b7e24 */ /* 0x000fe4000f8e00ff */
[----:B------:R-:W-:Y:S02]  /*1d8e0*/  IMAD.MOV.U32 R8, RZ, RZ, 0x70 ;  /* 0x00000070ff087424 */ /* 0x000fe400078e00ff */
[----:B------:R-:W-:Y:S02]  /*1d8f0*/  IMAD.MOV.U32 R12, RZ, RZ, 0x1 ;  /* 0x00000001ff0c7424 */ /* 0x000fe400078e00ff */
[----:B-1-3--:R-:W-:-:S07]  /*1d900*/  IMAD.MOV.U32 R13, RZ, RZ, RZ ;  /* 0x000000ffff0d7224 */ /* 0x00afce00078e00ff */
[----:B------:R-:W-:-:S07]  /*1d910*/  LEPC R20, `(.L_x_1860) ;  /* 0x000000001014794e */ /* 0x000fce0000000000 */
[----:B----4-:R-:W-:Y:S05]  /*1d920*/  CALL.ABS.NOINC R2 ;  /* 0x0000000002007343 */ /* 0x010fea0003c00000 */
.L_x_1860:
        /* <DEDUP_REMOVED lines=15> */
.L_x_1859:
[----:B------:R-:W-:Y:S05]  /*1da20*/  BSYNC B6 ;  /* 0x0000000000067941 */ /* 0x000fea0003800000 */
.L_x_1858:
[----:B------:R-:W-:Y:S01]  /*1da30*/  ULDC.64 UR4, c[0x0][0x9f8] ;  /* 0x00027e0000047ab9 */ /* 0x000fe20000000a00 */
[----:B------:R-:W3:Y:S01]  /*1da40*/  LDL R19, [R1+0x14] ;  /* 0x0000140001137983 */ /* 0x000ee20000100800 */
[----:B------:R-:W-:-:S03]  /*1da50*/  ISETP.NE.U32.AND P0, PT, RZ, UR4, PT ;  /* 0x00000004ff007c0c */ /* 0x000fc6000bf05070 */
[----:B------:R-:W4:Y:S01]  /*1da60*/  LDL R18, [R1+0x1c] ;  /* 0x00001c0001127983 */ /* 0x000f220000100800 */
[----:B------:R-:W-:Y:S01]  /*1da70*/  ISETP.NE.AND.EX P0, PT, RZ, UR5, PT, P0 ;  /* 0x00000005ff007c0c */ /* 0x000fe2000bf05300 */
[----:B0-2---:R-:W-:Y:S01]  /*1da80*/  IMAD.MOV.U32 R7, RZ, RZ, R27 ;  /* 0x000000ffff077224 */ /* 0x005fe200078e001b */
[----:B------:R-:W0:Y:S01]  /*1da90*/  LDC R6, c[0x0][0x430] ;  /* 0x00010c00ff067b82 */ /* 0x000e220000000800 */
[----:B------:R-:W2:Y:S10]  /*1daa0*/  S2R R20, SR_TID.X ;  /* 0x0000000000147919 */ /* 0x000eb40000002100 */
[----:B------:R-:W1:Y:S02]  /*1dab0*/  @P0 LDC.64 R2, c[0x0][0x9f8] ;  /* 0x00027e00ff020b82 */ /* 0x000e640000000a00 */
[----:B-1----:R-:W-:-:S05]  /*1dac0*/  @P0 IMAD.WIDE R2, R27, 0x4, R2 ;  /* 0x000000041b020825 */ /* 0x002fca00078e0202 */
[----:B------:R1:W4:Y:S01]  /*1dad0*/  @P0 LDG.E R7, desc[UR42][R2.64] ;  /* 0x0000002a02070981 */ /* 0x000322000c1e1900 */
[----:B0-----:R-:W-:Y:S01]  /*1dae0*/  ISETP.NE.AND P1, PT, R6, 0x1, PT ;  /* 0x000000010600780c */ /* 0x001fe20003f25270 */
[----:B------:R-:W-:Y:S01]  /*1daf0*/  VIADD R23, R23, 0xffffffff ;  /* 0xffffffff17177836 */ /* 0x000fe20000000000 */
[----:B--2---:R-:W-:Y:S01]  /*1db00*/  LOP3.LUT R20, R20, 0x7f, RZ, 0xc0, !PT ;  /* 0x0000007f14147812 */ /* 0x004fe200078ec0ff */
[----:B------:R-:W0:Y:S02]  /*1db10*/  S2R R21, SR_TID.X ;  /* 0x0000000000157919 */ /* 0x000e240000002100 */
[----:B------:R-:W-:Y:S01]  /*1db20*/  IMAD.SHL.U32 R8, R23, 0x80, RZ ;  /* 0x0000008017087824 */ /* 0x000fe200078e00ff */
[----:B------:R-:W-:-:S07]  /*1db30*/  SHF.R.U32.HI R20, RZ, 0x3, R20 ;  /* 0x00000003ff147819 */ /* 0x000fce0000011614 */
[----:B-1----:R-:W1:Y:S08]  /*1db40*/  @P1 LDC R3, c[0x0][0x434] ;  /* 0x00010d00ff031b82 */ /* 0x002e700000000800 */
[----:B------:R-:W2:Y:S01]  /*1db50*/  @P1 LDC R2, c[0x0][0x438] ;  /* 0x00010e00ff021b82 */ /* 0x000ea20000000800 */
[----:B0-----:R-:W-:-:S05]  /*1db60*/  IMAD.SHL.U32 R21, R21, 0x10, RZ ;  /* 0x0000001015157824 */ /* 0x001fca00078e00ff */
[----:B------:R-:W-:-:S04]  /*1db70*/  LOP3.LUT R21, R21, 0x70, RZ, 0xc0, !PT ;  /* 0x0000007015157812 */ /* 0x000fc800078ec0ff */
[----:B------:R-:W-:-:S04]  /*1db80*/  LOP3.LUT R0, R8, R20, R21, 0xfe, !PT ;  /* 0x0000001408007212 */ /* 0x000fc800078efe15 */
[C---:B---3--:R-:W-:Y:S01]  /*1db90*/  ISETP.GE.AND P0, PT, R0.reuse, R19, PT ;  /* 0x000000130000720c */ /* 0x048fe20003f06270 */
[----:B----4-:R-:W-:-:S04]  /*1dba0*/  IMAD.IADD R0, R0, 0x1, R18 ;  /* 0x0000000100007824 */ /* 0x010fc800078e0212 */
[----:B-1----:R-:W-:-:S04]  /*1dbb0*/  @P1 IMAD.HI.U32 R3, R0, R3, RZ ;  /* 0x0000000300031227 */ /* 0x002fc800078e00ff */
[----:B------:R-:W-:Y:S01]  /*1dbc0*/  IMAD.MOV.U32 R4, RZ, RZ, R0 ;  /* 0x000000ffff047224 */ /* 0x000fe200078e0000 */
[----:B--2---:R-:W-:-:S03]  /*1dbd0*/  @P1 SHF.R.U32.HI R4, RZ, R2, R3 ;  /* 0x00000002ff041219 */ /* 0x004fc60000011603 */
[----:B------:R-:W0:Y:S02]  /*1dbe0*/  @!P0 LDC.64 R2, c[0x0][0x428] ;  /* 0x00010a00ff028b82 */ /* 0x000e240000000a00 */
[----:B------:R-:W-:-:S04]  /*1dbf0*/  IMAD.MOV R5, RZ, RZ, -R4 ;  /* 0x000000ffff057224 */ /* 0x000fc800078e0a04 */
[----:B------:R-:W-:Y:S01]  /*1dc00*/  IMAD R0, R6, R5, R0 ;  /* 0x0000000506007224 */ /* 0x000fe200078e0200 */
[--C-:B------:R-:W-:Y:S02]  /*1dc10*/  @!P0 SHF.R.S32.HI R5, RZ, 0x1f, R4.reuse ;  /* 0x0000001fff058819 */ /* 0x100fe40000011404 */
[----:B------:R-:W-:Y:S01]  /*1dc20*/  SHF.R.S32.HI R9, RZ, 0x1f, R7 ;  /* 0x0000001fff097819 */ /* 0x000fe20000011407 */
[-C--:B0-----:R-:W-:Y:S01]  /*1dc30*/  @!P0 IMAD.WIDE.U32 R4, R7, R2.reuse, R4 ;  /* 0x0000000207048225 */ /* 0x081fe200078e0004 */
[----:B------:R0:W-:Y:S03]  /*1dc40*/  STL [R1+0xc], R7 ;  /* 0x00000c0701007387 */ /* 0x0001e60000100800 */
[----:B------:R-:W-:Y:S01]  /*1dc50*/  @!P0 IMAD R6, R9, R2, RZ ;  /* 0x0000000209068224 */ /* 0x000fe200078e02ff */
[----:B------:R1:W-:Y:S03]  /*1dc60*/  STL [R1+0x20], R9 ;  /* 0x0000200901007387 */ /* 0x0003e60000100800 */
[----:B------:R-:W-:-:S02]  /*1dc70*/  @!P0 IMAD R6, R7, R3, R6 ;  /* 0x0000000307068224 */ /* 0x000fc400078e0206 */
[----:B------:R-:W2:Y:S02]  /*1dc80*/  @!P0 LDC.64 R2, c[0x0][0x418] ;  /* 0x00010600ff028b82 */ /* 0x000ea40000000a00 */
[----:B------:R-:W-:Y:S01]  /*1dc90*/  @!P0 IMAD.IADD R5, R5, 0x1, R6 ;  /* 0x0000000105058824 */ /* 0x000fe200078e0206 */
[----:B--2---:R-:W-:Y:S01]  /*1dca0*/  @!P0 LEA R6, P1, R4, R2, 0x2 ;  /* 0x0000000204068211 */ /* 0x004fe200078210ff */
[----:B------:R-:W-:-:S03]  /*1dcb0*/  IMAD.MOV.U32 R2, RZ, RZ, RZ ;  /* 0x000000ffff027224 */ /* 0x000fc600078e00ff */
[----:B0-----:R-:W-:-:S05]  /*1dcc0*/  @!P0 LEA.HI.X R7, R4, R3, R5, 0x2, P1 ;  /* 0x0000000304078211 */ /* 0x001fca00008f1405 */
[----:B------:R0:W5:Y:S01]  /*1dcd0*/  @!P0 LDG.E R2, desc[UR42][R6.64] ;  /* 0x0000002a06028981 */ /* 0x000162000c1e1900 */
[----:B-1----:R-:W-:Y:S01]  /*1dce0*/  IMAD.U32 R9, RZ, RZ, UR38 ;  /* 0x00000026ff097e24 */ /* 0x002fe2000f8e00ff */
[----:B------:R-:W-:Y:S01]  /*1dcf0*/  UMOV UR4, 0xffffffff ;  /* 0xffffffff00047882 */ /* 0x000fe20000000000 */
[----:B------:R-:W-:-:S03]  /*1dd00*/  LOP3.LUT R22, R22, 0xfffffffd, RZ, 0xc0, !PT ;  /* 0xfffffffd16167812 */ /* 0x000fc600078ec0ff */
[----:B------:R-:W-:-:S13]  /*1dd10*/  ISETP.NE.AND P2, PT, R9, 0x3, PT ;  /* 0x000000030900780c */ /* 0x000fda0003f45270 */
[----:B------:R-:W-:Y:S01]  /*1dd20*/  @P2 LOP3.LUT R22, R22, 0x2, RZ, 0xfc, !PT ;  /* 0x0000000216162812 */ /* 0x000fe200078efcff */
[----:B0-----:R-:W-:Y:S06]  /*1dd30*/  BRA.DIV UR4, `(.L_x_1861) ;  /* 0x0000006a04187947 */ /* 0x001fec000b800000 */
.L_x_2014:
[----:B------:R-:W-:Y:S05]  /*1dd40*/  @!P2 BRA `(.L_x_1862) ;  /* 0x000000000004a947 */ /* 0x000fea0003800000 */
[----:B------:R-:W-:Y:S01]  /*1dd50*/  BPT.TRAP 0x1 ;  /* 0x000000040000795c */ /* 0x000fe20000300000 */
.L_x_1862:
[----:B------:R-:W2:Y:S01]  /*1dd60*/  LDL R9, [R1] ;  /* 0x0000000001097983 */ /* 0x000ea20000100800 */
        /* <DEDUP_REMOVED lines=20> */
[----:B--2---:R-:W-:-:S06]  /*1deb0*/  SHF.L.U32 R4, R9, 0x1f, RZ ;  /* 0x0000001f09047819 */ /* 0x004fcc00000006ff */
[----:B------:R-:W0:Y:S02]  /*1dec0*/  SYNCS.PHASECHK.TRANS64.TRYWAIT P0, [R3+URZ+0x16840], R4 ;  /* 0x01684004030075a7 */ /* 0x000e24000800017f */
[----:B0-----:R-:W-:Y:S05]  /*1ded0*/  @!P0 BRA `(.L_x_1864) ;  /* 0x0000006400e48947 */ /* 0x001fea0003800000 */
.L_x_2015:
[----:B------:R-:W-:Y:S05]  /*1dee0*/  BSYNC B0 ;  /* 0x0000000000007941 */ /* 0x000fea0003800000 */
.L_x_1863:
[----:B------:R-:W2:Y:S01]  /*1def0*/  LDL R13, [R1+0x14] ;  /* 0x00001400010d7983 */ /* 0x000ea20000100800 */
[----:B------:R-:W-:Y:S01]  /*1df00*/  ULDC.64 UR4, c[0x0][0x300] ;  /* 0x0000c00000047ab9 */ /* 0x000fe20000000a00 */
[----:B------:R-:W-:Y:S01]  /*1df10*/  ULDC.64 UR6, c[0x0][0x2e8] ;  /* 0x0000ba0000067ab9 */ /* 0x000fe20000000a00 */
[----:B------:R-:W-:Y:S01]  /*1df20*/  IMAD R6, R6, UR4, RZ ;  /* 0x0000000406067c24 */ /* 0x000fe2000f8e02ff */
[----:B------:R-:W1:Y:S01]  /*1df30*/  S2R R9, SR_TID.X ;  /* 0x0000000000097919 */ /* 0x000e620000002100 */
[----:B0-----:R-:W-:Y:S01]  /*1df40*/  IMAD.WIDE.U32 R4, R0, UR4, RZ ;  /* 0x0000000400047c25 */ /* 0x001fe2000f8e00ff */
        /* <DEDUP_REMOVED lines=10> */
[----:B------:R-:W-:Y:S01]  /*1dff0*/  IMAD.WIDE.U32 R4, R17, UR4, R4 ;  /* 0x0000000411047c25 */ /* 0x000fe2000f8e0004 */
[----:B------:R-:W-:-:S03]  /*1e000*/  ULDC UR4, c[0x0][0x2f4] ;  /* 0x0000bd0000047ab9 */ /* 0x000fc60000000800 */
[----:B------:R-:W-:Y:S01]  /*1e010*/  IMAD R2, R17, UR5, R5 ;  /* 0x0000000511027c24 */ /* 0x000fe2000f8e0205 */
[----:B------:R-:W-:-:S04]  /*1e020*/  LEA R0, P0, R4, UR6, 0x1 ;  /* 0x0000000604007c11 */ /* 0x000fc8000f8008ff */
[----:B------:R-:W-:Y:S02]  /*1e030*/  LEA.HI.X R2, R4, UR7, R2, 0x1, P0 ;  /* 0x0000000704027c11 */ /* 0x000fe400080f0c02 */
[----:B-1----:R-:W-:Y:S01]  /*1e040*/  LOP3.LUT R10, R9, 0x7f, RZ, 0xc0, !PT ;  /* 0x0000007f090a7812 */ /* 0x002fe200078ec0ff */
[----:B0-----:R-:W-:-:S03]  /*1e050*/  IMAD.SHL.U32 R9, R12, 0x8, RZ ;  /* 0x000000080c097824 */ /* 0x001fc600078e00ff */
[----:B------:R-:W-:Y:S02]  /*1e060*/  SHF.R.U32.HI R11, RZ, 0x3, R10 ;  /* 0x00000003ff0b7819 */ /* 0x000fe4000001160a */
[----:B------:R-:W-:-:S04]  /*1e070*/  LOP3.LUT R9, R9, 0x38, RZ, 0xc0, !PT ;  /* 0x0000003809097812 */ /* 0x000fc800078ec0ff */
[----:B------:R-:W-:Y:S01]  /*1e080*/  ISETP.GE.AND P2, PT, R9, UR4, PT ;  /* 0x0000000409007c0c */ /* 0x000fe2000bf46270 */
[----:B------:R-:W-:-:S12]  /*1e090*/  UMOV UR4, 0xffffffff ;  /* 0xffffffff00047882 */ /* 0x000fd80000000000 */
[----:B------:R-:W-:Y:S02]  /*1e0a0*/  @P2 LOP3.LUT R22, R22, 0x1, RZ, 0xfc, !PT ;  /* 0x0000000116162812 */ /* 0x000fe400078efcff */
[----:B--2---:R-:W-:Y:S01]  /*1e0b0*/  IADD3 R4, -R11, R13, -R8 ;  /* 0x0000000d0b047210 */ /* 0x004fe20007ffe908 */
[----:B------:R-:W-:Y:S02]  /*1e0c0*/  IMAD.SHL.U32 R11, R10, 0x8, RZ ;  /* 0x000000080a0b7824 */ /* 0x000fe400078e00ff */
[----:B------:R-:W-:Y:S01]  /*1e0d0*/  IMAD.SHL.U32 R10, R12, 0x8, RZ ;  /* 0x000000080c0a7824 */ /* 0x000fe200078e00ff */
[----:B------:R-:W-:-:S04]  /*1e0e0*/  ISETP.GE.AND P0, PT, R4, 0x1, PT ;  /* 0x000000010400780c */ /* 0x000fc80003f06270 */
        /* <DEDUP_REMOVED lines=9> */
[----:B-1----:R-:W-:-:S05]  /*1e180*/  @P0 IMAD.X R6, RZ, RZ, R6, P1 ;  /* 0x000000ffff060224 */ /* 0x002fca00008e0606 */
[----:B------:R-:W-:-:S04]  /*1e190*/  @P0 LOP3.LUT R7, R7, R6, RZ, 0x3c, !PT ;  /* 0x0000000607070212 */ /* 0x000fc800078e3cff */
[----:B------:R-:W-:-:S04]  /*1e1a0*/  @P0 LOP3.LUT R6, R7, R6, RZ, 0x3c, !PT ;  /* 0x0000000607060212 */ /* 0x000fc800078e3cff */
[----:B------:R-:W-:-:S05]  /*1e1b0*/  @P0 LOP3.LUT R7, R7, R6, RZ, 0x3c, !PT ;  /* 0x0000000607070212 */ /* 0x000fca00078e3cff */
[----:B------:R-:W-:Y:S01]  /*1e1c0*/  @!PT LDS RZ, [RZ] ;  /* 0x00000000fffff984 */ /* 0x000fe20000000800 */
        /* <DEDUP_REMOVED lines=13> */
[----:B------:R-:W-:Y:S01]  /*1e2a0*/  @P0 LEA R8, R5, R16, 0x1 ;  /* 0x0000001005080211 */ /* 0x000fe200078e08ff */
        /* <DEDUP_REMOVED lines=49> */
.L_x_2033:
        /* <DEDUP_REMOVED lines=10> */
.L_x_1866:
        /* <DEDUP_REMOVED lines=11> */
.L_x_1867:
[----:B------:R1:W5:Y:S01]  /*1e710*/  LDL.LU R4, [R1+0x2c] ;  /* 0x00002c0001047983 */ /* 0x0003620000300800 */
[----:B------:R1:W-:Y:S02]  /*1e720*/  SYNCS.ARRIVE.TRANS64.A1T0 RZ, [R3+URZ+0x16830], RZ ;  /* 0x016830ff03ff79a7 */ /* 0x0003e4000810003f */
[----:B------:R-:W-:Y:S05]  /*1e730*/  WARPSYNC.ALL ;  /* 0x0000000000007948 */ /* 0x000fea0003800000 */
[----:B------:R-:W-:Y:S01]  /*1e740*/  ULDC.64 UR4, c[0x0][0x298] ;  /* 0x0000a60000047ab9 */ /* 0x000fe20000000a00 */
[----:B------:R-:W-:Y:S01]  /*1e750*/  VIADD R0, R16, 0x8400 ;  /* 0x0000840010007836 */ /* 0x000fe20000000000 */
[----:B------:R-:W-:Y:S01]  /*1e760*/  ULDC.64 UR6, c[0x0][0xa00] ;  /* 0x0002800000067ab9 */ /* 0x000fe20000000a00 */
[----:B------:R-:W-:Y:S01]  /*1e770*/  BSSY B6, `(.L_x_1868) ;  /* 0x0000021000067945 */ /* 0x000fe20003800000 */
[----:B------:R-:W-:Y:S01]  /*1e780*/  BAR.SYNC.DEFER_BLOCKING 0x8, 0x200 ;  /* 0x0208000000007b1d */ /* 0x000fe20000010000 */
[----:B------:R-:W-:-:S02]  /*1e790*/  ISETP.NE.U32.AND P0, PT, RZ, UR6, PT ;  /* 0x00000006ff007c0c */ /* 0x000fc4000bf05070 */
[----:B------:R-:W-:Y:S02]  /*1e7a0*/  LOP3.LUT P1, RZ, R0, 0x3ff, RZ, 0xc0, !PT ;  /* 0x000003ff00ff7812 */ /* 0x000fe4000782c0ff */
[----:B------:R-:W-:-:S04]  /*1e7b0*/  ISETP.NE.AND.EX P0, PT, RZ, UR7, PT, P0 ;  /* 0x00000007ff007c0c */ /* 0x000fc8000bf05300 */
[----:B------:R-:W-:Y:S02]  /*1e7c0*/  SEL R26, R27, RZ, !P0 ;  /* 0x000000ff1b1a7207 */ /* 0x000fe40004000000 */
[----:B-----5:R-:W-:-:S05]  /*1e7d0*/  SHF.R.S32.HI R2, RZ, 0x1f, R4 ;  /* 0x0000001fff027819 */ /* 0x020fca0000011404 */
[----:B------:R-:W-:-:S04]  /*1e7e0*/  IMAD R2, R2, UR4, RZ ;  /* 0x0000000402027c24 */ /* 0x000fc8000f8e02ff */
[C---:B------:R-:W-:Y:S01]  /*1e7f0*/  IMAD R0, R4.reuse, UR5, R2 ;  /* 0x0000000504007c24 */ /* 0x040fe2000f8e0202 */
[----:B------:R-:W-:Y:S01]  /*1e800*/  SHF.R.S32.HI R2, RZ, 0x1f, R27 ;  /* 0x0000001fff027819 */ /* 0x000fe2000001141b */
[----:B0-----:R-:W-:-:S04]  /*1e810*/  IMAD.WIDE.U32 R4, R4, UR4, RZ ;  /* 0x0000000404047c25 */ /* 0x001fc8000f8e00ff */
[----:B-1----:R-:W-:Y:S01]  /*1e820*/  IMAD.IADD R3, R5, 0x1, R0 ;  /* 0x0000000105037824 */ /* 0x002fe200078e0200 */
[----:B------:R-:W-:Y:S01]  /*1e830*/  SEL R0, R2, RZ, !P0 ;  /* 0x000000ff02007207 */ /* 0x000fe20004000000 */
[----:B------:R0:W-:Y:S04]  /*1e840*/  STL.64 [R1+0x30], R4 ;  /* 0x0000300401007387 */ /* 0x0001e80000100a00 */
[----:B------:R0:W-:Y:S04]  /*1e850*/  STL [R1+0x2c], R3 ;  /* 0x00002c0301007387 */ /* 0x0001e80000100800 */
[----:B------:R0:W-:Y:S01]  /*1e860*/  STL [R1+0x3c], R0 ;  /* 0x00003c0001007387 */ /* 0x0001e20000100800 */
[----:B------:R-:W-:Y:S05]  /*1e870*/  @!P1 BRA `(.L_x_1869) ;  /* 0x0000000000409947 */ /* 0x000fea0003800000 */
[----:B------:R-:W-:Y:S01]  /*1e880*/  MOV R2, 0x0 ;  /* 0x0000000000027802 */ /* 0x000fe20000000f00 */
[----:B------:R-:W-:Y:S01]  /*1e890*/  ULDC.64 UR4, c[0x4][0x88] ;  /* 0x0100220000047ab9 */ /* 0x000fe20000000a00 */
[----:B------:R-:W-:Y:S01]  /*1e8a0*/  ULDC.64 UR6, c[0x4][0x90] ;  /* 0x0100240000067ab9 */ /* 0x000fe20000000a00 */
[----:B------:R-:W-:Y:S01]  /*1e8b0*/  ULDC.64 UR8, c[0x4][0x20] ;  /* 0x0100080000087ab9 */ /* 0x000fe20000000a00 */
[----:B0-----:R-:W-:Y:S02]  /*1e8c0*/  IMAD.U32 R4, RZ, RZ, UR4 ;  /* 0x00000004ff047e24 */ /* 0x001fe4000f8e00ff */
        /* <DEDUP_REMOVED lines=11> */
.L_x_1869:
[----:B------:R-:W-:Y:S05]  /*1e980*/  BSYNC B6 ;  /* 0x0000000000067941 */ /* 0x000fea0003800000 */
.L_x_1868:
[----:B------:R-:W2:Y:S01]  /*1e990*/  LDL.LU R2, [R1+0x2c] ;  /* 0x00002c0001027983 */ /* 0x000ea20000300800 */
[----:B------:R-:W-:Y:S01]  /*1e9a0*/  ULDC.64 UR4, c[0x0][0x2d8] ;  /* 0x0000b60000047ab9 */ /* 0x000fe20000000a00 */
[----:B------:R-:W-:Y:S01]  /*1e9b0*/  ULDC.64 UR6, c[0x0][0x2e0] ;  /* 0x0000b80000067ab9 */ /* 0x000fe20000000a00 */
[----:B------:R-:W1:Y:S01]  /*1e9c0*/  LDC R9, c[0x0][0x448] ;  /* 0x00011200ff097b82 */ /* 0x000e620000000800 */
[----:B------:R-:W3:Y:S01]  /*1e9d0*/  LDL.LU.64 R20, [R1+0x30] ;  /* 0x0000300001147983 */ /* 0x000ee20000300a00 */
[----:B------:R-:W-:-:S03]  /*1e9e0*/  ULDC.64 UR8, c[0x0][0x280] ;  /* 0x0000a00000087ab9 */ /* 0x000fc60000000a00 */
[----:B0-----:R-:W4:Y:S04]  /*1e9f0*/  LDL.LU R0, [R1+0x3c] ;  /* 0x00003c0001007983 */ /* 0x001f280000300800 */
[----:B------:R0:W5:Y:S01]  /*1ea00*/  LDL R10, [R1+0x24] ;  /* 0x00002400010a7983 */ /* 0x0001620000100800 */
[----:B-1----:R-:W-:-:S13]  /*1ea10*/  ISETP.NE.AND P1, PT, R9, 0x1, PT ;  /* 0x000000010900780c */ /* 0x002fda0003f25270 */
[----:B------:R-:W1:Y:S08]  /*1ea20*/  @P1 LDC R4, c[0x0][0x44c] ;  /* 0x00011300ff041b82 */ /* 0x000e700000000800 */
[----:B------:R-:W0:Y:S08]  /*1ea30*/  @P1 LDC R5, c[0x0][0x450] ;  /* 0x00011400ff051b82 */ /* 0x000e300000000800 */
[----:B------:R-:W0:Y:S01]  /*1ea40*/  @P1 LDC R8, c[0x0][0x450] ;  /* 0x00011400ff081b82 */ /* 0x000e220000000800 */
        /* <DEDUP_REMOVED lines=10> */
[----:B------:R-:W-:Y:S01]  /*1eaf0*/  ULDC.64 UR6, c[0x0][0x2c8] ;  /* 0x0000b20000067ab9 */ /* 0x000fe20000000a00 */
[----:B------:R4:W5:Y:S02]  /*1eb00*/  LDL R26, [R1+0x28] ;  /* 0x00002800011a7983 */ /* 0x0009640000100800 */
[----:B------:R-:W-:Y:S02]  /*1eb10*/  IMAD.IADD R3, R3, 0x1, R0 ;  /* 0x0000000103037824 */ /* 0x000fe400078e0200 */
[----:B--2---:R-:W-:Y:S01]  /*1eb20*/  IMAD.SHL.U32 R21, R21, 0x10, RZ ;  /* 0x0000001015157824 */ /* 0x004fe200078e00ff */
[----:B---3--:R-:W-:-:S04]  /*1eb30*/  LOP3.LUT R20, R20, 0x7f, RZ, 0xc0, !PT ;  /* 0x0000007f14147812 */ /* 0x008fc800078ec0ff */
[----:B------:R-:W-:Y:S02]  /*1eb40*/  LOP3.LUT R21, R21, 0x70, RZ, 0xc0, !PT ;  /* 0x0000007015157812 */ /* 0x000fe400078ec0ff */
[----:B------:R-:W-:-:S04]  /*1eb50*/  SHF.R.U32.HI R20, RZ, 0x3, R20 ;  /* 0x00000003ff147819 */ /* 0x000fc80000011614 */
[----:B------:R-:W-:-:S05]  /*1eb60*/  LOP3.LUT R20, R20, R21, RZ, 0xfc, !PT ;  /* 0x0000001514147212 */ /* 0x000fca00078efcff */
[----:B------:R-:W-:-:S04]  /*1eb70*/  IMAD.IADD R6, R20, 0x1, R25 ;  /* 0x0000000114067824 */ /* 0x000fc800078e0219 */
[----:B-1----:R-:W-:-:S04]  /*1eb80*/  @P1 IMAD.HI.U32 R0, R6, R4, RZ ;  /* 0x0000000406001227 */ /* 0x002fc800078e00ff */
[----:B------:R-:W-:Y:S01]  /*1eb90*/  IMAD.MOV.U32 R4, RZ, RZ, R6 ;  /* 0x000000ffff047224 */ /* 0x000fe200078e0006 */
[----:B0-----:R-:W-:-:S04]  /*1eba0*/  @P1 SHF.R.U32.HI R4, RZ, R5, R0 ;  /* 0x00000005ff041219 */ /* 0x001fc80000011600 */
        /* <DEDUP_REMOVED lines=14> */
[----:B------:R-:W-:Y:S01]  /*1ec90*/  LEA.HI.X R4, R4, UR9, R5, 0x1, P0 ;  /* 0x0000000904047c11 */ /* 0x000fe200080f0c05 */
[----:B------:R-:W-:Y:S01]  /*1eca0*/  VIADD R5, R6, 0x80 ;  /* 0x0000008006057836 */ /* 0x000fe20000000000 */
[----:B------:R-:W1:Y:S03]  /*1ecb0*/  S2R R11, SR_TID.X ;  /* 0x00000000000b7919 */ /* 0x000e660000002100 */
[----:B------:R-:W-:Y:S02]  /*1ecc0*/  IMAD.MOV.U32 R6, RZ, RZ, R5 ;  /* 0x000000ffff067224 */ /* 0x000fe400078e0005 */
        /* <DEDUP_REMOVED lines=9> */
[----:B------:R-:W-:Y:S01]  /*1ed60*/  SHF.R.S32.HI R6, RZ, 0x1f, R5 ;  /* 0x0000001fff067819 */ /* 0x000fe20000011405 */
[----:B-1----:R-:W-:Y:S02]  /*1ed70*/  IMAD.SHL.U32 R20, R11, 0x8, RZ ;  /* 0x000000080b147824 */ /* 0x002fe400078e00ff */
[----:B------:R-:W-:Y:S02]  /*1ed80*/  IMAD.IADD R3, R3, 0x1, R7 ;  /* 0x0000000103037824 */ /* 0x000fe400078e0207 */
[----:B------:R-:W-:Y:S02]  /*1ed90*/  IMAD R6, R6, UR6, RZ ;  /* 0x0000000606067c24 */ /* 0x000fe4000f8e02ff */
[----:B------:R-:W-:Y:S01]  /*1eda0*/  IMAD.WIDE.U32 R2, R5, UR6, R2 ;  /* 0x0000000605027c25 */ /* 0x000fe2000f8e0002 */
[----:B------:R-:W-:-:S03]  /*1edb0*/  LOP3.LUT R20, R20, 0x38, RZ, 0xc0, !PT ;  /* 0x0000003814147812 */ /* 0x000fc600078ec0ff */
[----:B------:R-:W-:Y:S01]  /*1edc0*/  IMAD R6, R5, UR7, R6 ;  /* 0x0000000705067c24 */ /* 0x000fe2000f8e0206 */
[----:B------:R-:W-:-:S03]  /*1edd0*/  LEA R5, P1, R2, UR8, 0x1 ;  /* 0x0000000802057c11 */ /* 0x000fc6000f8208ff */
[----:B------:R-:W-:Y:S01]  /*1ede0*/  IMAD.IADD R3, R3, 0x1, R6 ;  /* 0x0000000103037824 */ /* 0x000fe200078e0206 */
[----:B------:R-:W-:Y:S01]  /*1edf0*/  ISETP.GE.AND P0, PT, R20, UR4, PT ;  /* 0x0000000414007c0c */ /* 0x000fe2000bf06270 */
[----:B------:R-:W-:Y:S01]  /*1ee00*/  UMOV UR4, 0xffffffff ;  /* 0xffffffff00047882 */ /* 0x000fe20000000000 */
[----:B------:R-:W-:Y:S02]  /*1ee10*/  LOP3.LUT R21, R11, 0x7f, RZ, 0xc0, !PT ;  /* 0x0000007f0b157812 */ /* 0x000fe400078ec0ff */
[----:B------:R-:W-:Y:S02]  /*1ee20*/  LEA.HI.X R3, R2, UR9, R3, 0x1, P1 ;  /* 0x0000000902037c11 */ /* 0x000fe400088f0c03 */
[----:B------:R-:W-:Y:S01]  /*1ee30*/  SHF.R.U32.HI R21, RZ, 0x3, R21 ;  /* 0x00000003ff157819 */ /* 0x000fe20000011615 */
[----:B----4-:R-:W-:Y:S06]  /*1ee40*/  BRA.DIV UR4, `(.L_x_1870) ;  /* 0x0000006204cc7947 */ /* 0x010fec000b800000 */
[----:B------:R-:W0:Y:S01]  /*1ee50*/  SHFL.IDX PT, R7, R0, RZ, 0x181f ;  /* 0x00181fff00077589 */ /* 0x000e2200000e0000 */
[----:B-----5:R-:W-:Y:S02]  /*1ee60*/  IMAD R2, R26, R9, RZ ;  /* 0x000000091a027224 */ /* 0x020fe400078e02ff */
[----:B------:R-:W-:Y:S01]  /*1ee70*/  IMAD.IADD R25, R21, 0x1, R25 ;  /* 0x0000000115197824 */ /* 0x000fe200078e0219 */
        /* <DEDUP_REMOVED lines=78> */
[----:B------:R-:W-:-:S05]  /*1f360*/  @!P3 IMAD.MOV.U32 R7, RZ, RZ, R4 ;  /* 0x000000ffff07b224 */ /* 0x000fca00078e0004 */
[----:B------:R1:W-:Y:S02]  /*1f370*/  @!P3 LDGSTS.E.BYPASS.LTC128B.128 [R10+0xbc00], desc[UR42][R6.64], !P0 ;  /* 0x0bc00000060abfae */ /* 0x0003e4000c101d6a */
[----:B-1----:R-:W-:-:S05]  /*1f380*/  @!P1 LEA R6, P2, R20, R8, 0x1 ;  /* 0x0000000814069211 */ /* 0x002fca00078408ff */
[----:B0-----:R-:W-:-:S04]  /*1f390*/  @!P1 IMAD.X R0, RZ, RZ, R0, P2 ;  /* 0x000000ffff009224 */ /* 0x001fc800010e0600 */
        /* <DEDUP_REMOVED lines=14> */
[----:B0-----:R-:W0:Y:S04]  /*1f480*/  SHFL.IDX PT, R6, R5, 0x2, 0x181f ;  /* 0x00581f0005067f89 */ /* 0x001e2800000e0000 */
[----:B------:R-:W1:Y:S01]  /*1f490*/  SHFL.IDX PT, R5, R5, 0x3, 0x181f ;  /* 0x00781f0005057f89 */ /* 0x000e6200000e0000 */
[----:B0-----:R-:W-:-:S05]  /*1f4a0*/  @!P1 LEA R6, P2, R20, R6, 0x1 ;  /* 0x0000000614069211 */ /* 0x001fca00078408ff */
[----:B------:R-:W-:-:S04]  /*1f4b0*/  @!P1 IMAD.X R0, RZ, RZ, R0, P2 ;  /* 0x000000ffff009224 */ /* 0x000fc800010e0600 */
[----:B------:R-:W-:-:S05]  /*1f4c0*/  @!P1 IMAD.MOV.U32 R7, RZ, RZ, R0 ;  /* 0x000000ffff079224 */ /* 0x000fca00078e0000 */
[----:B-1----:R0:W-:Y:S02]  /*1f4d0*/  @!P1 LDGSTS.E.BYPASS.LTC128B.128 [R10+0xd400], desc[UR42][R6.64], !P0 ;  /* 0x0d400000060a9fae */ /* 0x0021e4000c101d6a */
.L_x_2058:
[----:B------:R-:W-:-:S05]  /*1f4e0*/  VIADD R25, R25, 0xb0 ;  /* 0x000000b019197836 */ /* 0x000fca0000000000 */
        /* <DEDUP_REMOVED lines=9> */
.L_x_1871:
        /* <DEDUP_REMOVED lines=18> */
.L_x_2059:
[----:B------:R-:W-:Y:S05]  /*1f6a0*/  BSYNC B0 ;  /* 0x0000000000007941 */ /* 0x000fea0003800000 */
.L_x_1872:
[----:B------:R-:W0:Y:S04]  /*1f6b0*/  LDL.LU R3, [R1+0x38] ;  /* 0x0000380001037983 */ /* 0x000e280000300800 */
[----:B------:R-:W2:Y:S01]  /*1f6c0*/  LDL R2, [R1+0x18] ;  /* 0x0000180001027983 */ /* 0x000ea20000100800 */
[----:B------:R-:W-:Y:S01]  /*1f6d0*/  BSSY B0, `(.L_x_1874) ;  /* 0x0000108000007945 */ /* 0x000fe20003800000 */
[----:B0-----:R-:W-:-:S05]  /*1f6e0*/  VIADD R7, R3, 0xfffffffe ;  /* 0xfffffffe03077836 */ /* 0x001fca0000000000 */
[----:B--2---:R-:W-:-:S13]  /*1f6f0*/  ISETP.GE.AND P0, PT, R7, R2, PT ;  /* 0x000000020700720c */ /* 0x004fda0003f06270 */
[----:B------:R-:W-:Y:S05]  /*1f700*/  @!P0 BRA `(.L_x_1875) ;  /* 0x0000001000108947 */ /* 0x000fea0003800000 */
[----:B------:R0:W5:Y:S01]  /*1f710*/  LDL.LU R20, [R1] ;  /* 0x0000000001147983 */ /* 0x0001620000300800 */
[----:B------:R-:W-:Y:S01]  /*1f720*/  ULDC UR4, c[0x0][0x2f4] ;  /* 0x0000bd0000047ab9 */ /* 0x000fe20000000800 */
[----:B------:R-:W-:Y:S01]  /*1f730*/  IMAD.MOV.U32 R6, RZ, RZ, R28 ;  /* 0x000000ffff067224 */ /* 0x000fe200078e001c */
[----:B------:R-:W2:Y:S01]  /*1f740*/  S2R R2, SR_TID.X ;  /* 0x0000000000027919 */ /* 0x000ea20000002100 */
[----:B------:R-:W-:Y:S02]  /*1f750*/  IMAD.MOV.U32 R26, RZ, RZ, R23 ;  /* 0x000000ffff1a7224 */ /* 0x000fe400078e0017 */
[----:B--2---:R-:W-:-:S05]  /*1f760*/  IMAD.SHL.U32 R2, R2, 0x8, RZ ;  /* 0x0000000802027824 */ /* 0x004fca00078e00ff */
[----:B------:R-:W-:-:S04]  /*1f770*/  LOP3.LUT R2, R2, 0x38, RZ, 0xc0, !PT ;  /* 0x0000003802027812 */ /* 0x000fc800078ec0ff */
[----:B0-----:R-:W-:-:S13]  /*1f780*/  ISETP.GE.AND P1, PT, R2, UR4, PT ;  /* 0x0000000402007c0c */ /* 0x001fda000bf26270 */
.L_x_1888:
        /* <DEDUP_REMOVED lines=30> */
[----:B------:R-:W-:-:S05]  /*1f970*/  VIADD R28, R6, 0x1 ;  /* 0x00000001061c7836 */ /* 0x000fca0000000000 */
[----:B------:R-:W-:-:S04]  /*1f980*/  ISETP.NE.AND P0, PT, R28, 0x2, PT ;  /* 0x000000021c00780c */ /* 0x000fc80003f05270 */
[----:B------:R-:W-:-:S04]  /*1f990*/  SEL R2, RZ, 0x1, P0 ;  /* 0x00000001ff027807 */ /* 0x000fc80000000000 */
[----:B-----5:R-:W-:Y:S01]  /*1f9a0*/  LOP3.LUT R2, R20, R2, RZ, 0x3c, !PT ;  /* 0x0000000214027212 */ /* 0x020fe200078e3cff */
[----:B------:R-:W-:-:S04]  /*1f9b0*/  IMAD.U32 R8, RZ, RZ, UR38 ;  /* 0x00000026ff087e24 */ /* 0x000fc8000f8e00ff */
[----:B------:R0:W-:Y:S01]  /*1f9c0*/  STL [R1], R2 ;  /* 0x0000000201007387 */ /* 0x0001e20000100800 */
[----:B------:R-:W-:Y:S01]  /*1f9d0*/  ISETP.NE.AND P2, PT, R8, 0x3, PT ;  /* 0x000000030800780c */ /* 0x000fe20003f45270 */
[----:B------:R-:W-:Y:S01]  /*1f9e0*/  IMAD.MOV.U32 R23, RZ, RZ, R7 ;  /* 0x000000ffff177224 */ /* 0x000fe200078e0007 */
[----:B------:R-:W-:Y:S02]  /*1f9f0*/  SEL R28, R28, RZ, P0 ;  /* 0x000000ff1c1c7207 */ /* 0x000fe40000000000 */
[----:B--2---:R-:W-:-:S09]  /*1fa00*/  SHF.R.S32.HI R25, RZ, 0x1f, R4 ;  /* 0x0000001fff197819 */ /* 0x004fd20000011404 */
[----:B0-----:R-:W-:Y:S05]  /*1fa10*/  @!P2 BRA `(.L_x_1876) ;  /* 0x000000000004a947 */ /* 0x001fea0003800000 */
[----:B------:R-:W-:Y:S01]  /*1fa20*/  BPT.TRAP 0x1 ;  /* 0x000000040000795c */ /* 0x000fe20000300000 */
.L_x_1876:
[----:B------:R-:W-:Y:S01]  /*1fa30*/  IMAD R5, R28, 0x8, R16 ;  /* 0x000000081c057824 */ /* 0x000fe200078e0210 */
[----:B------:R-:W-:Y:S01]  /*1fa40*/  SHF.L.U32 R2, R2, 0x1f, RZ ;  /* 0x0000001f02027819 */ /* 0x000fe200000006ff */
[----:B------:R-:W-:Y:S03]  /*1fa50*/  BSSY B1, `(.L_x_1877) ;  /* 0x0000003000017945 */ /* 0x000fe60003800000 */
[----:B------:R-:W0:Y:S02]  /*1fa60*/  SYNCS.PHASECHK.TRANS64.TRYWAIT P0, [R5+URZ+0x16840], R2 ;  /* 0x01684002050075a7 */ /* 0x000e24000800017f */
[----:B0-----:R-:W-:Y:S05]  /*1fa70*/  @!P0 BRA `(.L_x_1878) ;  /* 0x0000006400b88947 */ /* 0x001fea0003800000 */
.L_x_2060:
[----:B------:R-:W-:Y:S05]  /*1fa80*/  BSYNC B1 ;  /* 0x0000000000017941 */ /* 0x000fea0003800000 */
.L_x_1877:
        /* <DEDUP_REMOVED lines=14> */
[----:B------:R-:W-:Y:S01]  /*1fb70*/  IMAD.IADD R3, R3, 0x1, R7 ;  /* 0x0000000103037824 */ /* 0x000fe200078e0207 */
[----:B-1----:R-:W-:Y:S01]  /*1fb80*/  LOP3.LUT R9, R8, 0x7f, RZ, 0xc0, !PT ;  /* 0x0000007f08097812 */ /* 0x002fe200078ec0ff */
[----:B------:R-:W-:Y:S01]  /*1fb90*/  IMAD.WIDE.U32 R2, R17, UR4, R2 ;  /* 0x0000000411027c25 */ /* 0x000fe2000f8e0002 */
[----:B------:R-:W-:-:S03]  /*1fba0*/  UMOV UR4, 0xffffffff ;  /* 0xffffffff00047882 */ /* 0x000fc60000000000 */
[----:B------:R-:W-:Y:S02]  /*1fbb0*/  IMAD.SHL.U32 R11, R9, 0x8, RZ ;  /* 0x00000008090b7824 */ /* 0x000fe400078e00ff */
[----:B------:R-:W-:Y:S02]  /*1fbc0*/  IMAD.SHL.U32 R9, R8, 0x8, RZ ;  /* 0x0000000808097824 */ /* 0x000fe400078e00ff */
[----:B------:R-:W-:-:S03]  /*1fbd0*/  IMAD R10, R17, UR5, R3 ;  /* 0x00000005110a7c24 */ /* 0x000fc6000f8e0203 */
[----:B------:R-:W-:-:S04]  /*1fbe0*/  LOP3.LUT R9, R9, 0x1f8, RZ, 0xc0, !PT ;  /* 0x000001f809097812 */ /* 0x000fc800078ec0ff */
[----:B------:R-:W-:Y:S02]  /*1fbf0*/  LOP3.LUT R9, R9, 0x38, R8, 0x78, !PT ;  /* 0x0000003809097812 */ /* 0x000fe400078e7808 */
[C---:B------:R-:W-:Y:S02]  /*1fc00*/  LEA R8, P0, R2.reuse, UR6, 0x1 ;  /* 0x0000000602087c11 */ /* 0x040fe4000f8008ff */
[----:B------:R-:W-:Y:S02]  /*1fc10*/  LOP3.LUT R9, R9, 0x200, R11, 0xf8, !PT ;  /* 0x0000020009097812 */ /* 0x000fe400078ef80b */
[----:B------:R-:W-:-:S03]  /*1fc20*/  LEA.HI.X R10, R2, UR7, R10, 0x1, P0 ;  /* 0x00000007020a7c11 */ /* 0x000fc600080f0c0a */
[----:B------:R-:W-:Y:S01]  /*1fc30*/  IMAD R9, R28, 0x2000, R9 ;  /* 0x000020001c097824 */ /* 0x000fe200078e0209 */
[----:B------:R-:W-:Y:S06]  /*1fc40*/  BRA.DIV UR4, `(.L_x_1879) ;  /* 0x0000006604587947 */ /* 0x000fec000b800000 */
        /* <DEDUP_REMOVED lines=43> */
.L_x_2078:
        /* <DEDUP_REMOVED lines=8> */
.L_x_1880:
        /* <DEDUP_REMOVED lines=11> */
.L_x_1881:
[----:B------:R1:W-:Y:S01]  /*20030*/  SYNCS.ARRIVE.TRANS64.A1T0 RZ, [R5+URZ+0x16830], RZ ;  /* 0x016830ff05ff79a7 */ /* 0x0003e2000810003f */
[----:B------:R-:W-:Y:S05]  /*20040*/  @!P3 BRA `(.L_x_1882) ;  /* 0x000000000004b947 */ /* 0x000fea0003800000 */
[----:B------:R-:W-:Y:S01]  /*20050*/  BPT.TRAP 0x1 ;  /* 0x000000040000795c */ /* 0x000fe20000300000 */
.L_x_1882:
[----:B------:R-:W-:Y:S01]  /*20060*/  SHF.L.U32 R2, R20, 0x1f, RZ ;  /* 0x0000001f14027819 */ /* 0x000fe200000006ff */
[----:B-1----:R-:W-:Y:S01]  /*20070*/  IMAD R5, R6, 0x8, R16 ;  /* 0x0000000806057824 */ /* 0x002fe200078e0210 */
[----:B------:R-:W-:Y:S03]  /*20080*/  BSSY B1, `(.L_x_1883) ;  /* 0x0000003000017945 */ /* 0x000fe60003800000 */
[----:B------:R-:W1:Y:S02]  /*20090*/  SYNCS.PHASECHK.TRANS64.TRYWAIT P0, [R5+URZ+0x16860], R2 ;  /* 0x01686002050075a7 */ /* 0x000e64000800017f */
[----:B-1----:R-:W-:Y:S05]  /*200a0*/  @!P0 BRA `(.L_x_1884) ;  /* 0x00000068007c8947 */ /* 0x002fea0003800000 */
.L_x_2079:
[----:B------:R-:W-:Y:S05]  /*200b0*/  BSYNC B1 ;  /* 0x0000000000017941 */ /* 0x000fea0003800000 */
.L_x_1883:
[----:B0-----:R-:W2:Y:S01]  /*200c0*/  LDL R8, [R1+0x14] ;  /* 0x0000140001087983 */ /* 0x001ea20000100800 */
        /* <DEDUP_REMOVED lines=59> */
.L_x_2097:
        /* <DEDUP_REMOVED lines=25> */
.L_x_1886:
        /* <DEDUP_REMOVED lines=12> */
.L_x_1887:
[----:B------:R-:W2:Y:S01]  /*206d0*/  LDL R0, [R1+0x18] ;  /* 0x0000180001007983 */ /* 0x000ea20000100800 */
[----:B------:R0:W-:Y:S01]  /*206e0*/  SYNCS.ARRIVE.TRANS64.A1T0 RZ, [R5+URZ+0x16850], RZ ;  /* 0x016850ff05ff79a7 */ /* 0x0001e2000810003f */
[C---:B------:R-:W-:Y:S02]  /*206f0*/  VIADD R7, R23.reuse, 0xffffffff ;  /* 0xffffffff17077836 */ /* 0x040fe40000000000 */
[----:B------:R0:W5:Y:S01]  /*20700*/  LDL R20, [R1] ;  /* 0x0000000001147983 */ /* 0x0001620000100800 */
[----:B------:R-:W-:Y:S02]  /*20710*/  IMAD.MOV.U32 R6, RZ, RZ, R28 ;  /* 0x000000ffff067224 */ /* 0x000fe400078e001c */
[----:B------:R-:W-:Y:S01]  /*20720*/  IMAD.MOV.U32 R26, RZ, RZ, R23 ;  /* 0x000000ffff1a7224 */ /* 0x000fe200078e0017 */
[----:B--2---:R-:W-:-:S13]  /*20730*/  ISETP.GT.AND P0, PT, R23, R0, PT ;  /* 0x000000001700720c */ /* 0x004fda0003f04270 */
[----:B0-----:R-:W-:Y:S05]  /*20740*/  @P0 BRA `(.L_x_1888) ;  /* 0xfffffff000100947 */ /* 0x001fea000383ffff */
.L_x_1875:
[----:B------:R-:W-:Y:S05]  /*20750*/  BSYNC B0 ;  /* 0x0000000000007941 */ /* 0x000fea0003800000 */
.L_x_1874:
        /* <DEDUP_REMOVED lines=17> */
.L_x_1890:
[----:B------:R-:W-:Y:S05]  /*20870*/  BSYNC B0 ;  /* 0x0000000000007941 */ /* 0x000fea0003800000 */
.L_x_1889:
[----:B------:R-:W-:-:S05]  /*20880*/  IMAD.U32 R0, RZ, RZ, UR38 ;  /* 0x00000026ff007e24 */ /* 0x000fca000f8e00ff */
[----:B------:R-:W-:-:S13]  /*20890*/  ISETP.NE.AND P0, PT, R0, 0x3, PT ;  /* 0x000000030000780c */ /* 0x000fda0003f05270 */
[----:B------:R-:W-:Y:S05]  /*208a0*/  @!P0 BRA `(.L_x_1891) ;  /* 0x0000000000048947 */ /* 0x000fea0003800000 */
[----:B------:R-:W-:Y:S01]  /*208b0*/  BPT.TRAP 0x1 ;  /* 0x000000040000795c */ /* 0x000fe20000300000 */
.L_x_1891:
[----:B------:R-:W2:Y:S04]  /*208c0*/  LDL R3, [R1] ;  /* 0x0000000001037983 */ /* 0x000ea80000100800 */
[----:B------:R-:W3:Y:S01]  /*208d0*/  LDL.LU R2, [R1+0x14] ;  /* 0x0000140001027983 */ /* 0x000ee20000300800 */
[----:B------:R-:W-:Y:S01]  /*208e0*/  IMAD R0, R28, 0x8, R16 ;  /* 0x000000081c007824 */ /* 0x000fe200078e0210 */
[----:B------:R-:W-:Y:S01]  /*208f0*/  BSSY B0, `(.L_x_1892) ;  /* 0x0000005000007945 */ /* 0x000fe20003800000 */
[----:B--2---:R-:W-:-:S04]  /*20900*/  SHF.L.U32 R3, R3, 0x1f, RZ ;  /* 0x0000001f03037819 */ /* 0x004fc800000006ff */
[----:B------:R-:W0:Y:S01]  /*20910*/  SYNCS.PHASECHK.TRANS64.TRYWAIT P0, [R0+URZ+0x16860], R3 ;  /* 0x01686003000075a7 */ /* 0x000e22000800017f */
[----:B---3--:R-:W-:Y:S01]  /*20920*/  IMAD R6, R23, -0x80, R2 ;  /* 0xffffff8017067824 */ /* 0x008fe200078e0202 */
[----:B0-----:R-:W-:Y:S06]  /*20930*/  @!P0 BRA `(.L_x_1893) ;  /* 0x0000006800b48947 */ /* 0x001fec0003800000 */
.L_x_2098:
[----:B------:R-:W-:Y:S05]  /*20940*/  BSYNC B0 ;  /* 0x0000000000007941 */ /* 0x000fea0003800000 */
.L_x_1892:
        /* <DEDUP_REMOVED lines=13> */
[----:B------:R-:W-:Y:S02]  /*20a20*/  IMAD.IADD R6, R6, 0x1, -R5 ;  /* 0x0000000106067824 */ /* 0x000fe400078e0a05 */
        /* <DEDUP_REMOVED lines=48> */
.L_x_2116:
        /* <DEDUP_REMOVED lines=9> */
.L_x_1895:
        /* <DEDUP_REMOVED lines=11> */
.L_x_1896:
[----:B------:R-:W2:Y:S01]  /*20e70*/  LDL.LU R2, [R1] ;  /* 0x0000000001027983 */ /* 0x000ea20000300800 */
[----:B------:R-:W-:Y:S01]  /*20e80*/  VIADD R28, R28, 0x1 ;  /* 0x000000011c1c7836 */ /* 0x000fe20000000000 */
[----:B------:R0:W-:Y:S04]  /*20e90*/  SYNCS.ARRIVE.TRANS64.A1T0 RZ, [R0+URZ+0x16850], RZ ;  /* 0x016850ff00ff79a7 */ /* 0x0001e8000810003f */
[----:B------:R-:W-:-:S04]  /*20ea0*/  ISETP.NE.AND P0, PT, R28, 0x2, PT ;  /* 0x000000021c00780c */ /* 0x000fc80003f05270 */
[----:B0-----:R-:W-:Y:S02]  /*20eb0*/  SEL R0, RZ, 0x1, P0 ;  /* 0x00000001ff007807 */ /* 0x001fe40000000000 */
[----:B------:R-:W-:Y:S02]  /*20ec0*/  SEL R28, R28, RZ, P0 ;  /* 0x000000ff1c1c7207 */ /* 0x000fe40000000000 */
[----:B--2---:R-:W-:-:S05]  /*20ed0*/  LOP3.LUT R2, R2, R0, RZ, 0x3c, !PT ;  /* 0x0000000002027212 */ /* 0x004fca00078e3cff */
[----:B------:R0:W-:Y:S02]  /*20ee0*/  STL [R1], R2 ;  /* 0x0000000201007387 */ /* 0x0001e40000100800 */
.L_x_1855:
[----:B------:R-:W-:Y:S05]  /*20ef0*/  BSYNC B7 ;  /* 0x0000000000077941 */ /* 0x000fea0003800000 */
.L_x_1853:
[----:B------:R-:W-:-:S13]  /*20f00*/  LOP3.LUT P0, RZ, R22, 0x4, RZ, 0xc0, !PT ;  /* 0x0000000416ff7812 */ /* 0x000fda000780c0ff */
[----:B------:R-:W-:Y:S05]  /*20f10*/  @!P0 BRA `(.L_x_1897) ;  /* 0x0000000000248947 */ /* 0x000fea0003800000 */
[----:B------:R-:W-:Y:S05]  /*20f20*/  WARPSYNC.ALL ;  /* 0x0000000000007948 */ /* 0x000fea0003800000 */
[----:B------:R-:W3:Y:S08]  /*20f30*/  S2UR UR5, SR_CgaCtaId ;  /* 0x00000000000579c3 */ /* 0x000ef00000008800 */
[----:B------:R-:W-:Y:S06]  /*20f40*/  BAR.SYNC.DEFER_BLOCKING 0x5, 0x200 ;  /* 0x0148000000007b1d */ /* 0x000fec0000010000 */
[----:B------:R-:W-:-:S02]  /*20f50*/  UMOV UR4, 0x400 ;  /* 0x0000040000047882 */ /* 0x000fc40000000000 */
[----:B---3--:R-:W-:-:S06]  /*20f60*/  ULEA UR4, UR5, UR4, 0x18 ;  /* 0x0000000405047291 */ /* 0x008fcc000f8ec03f */
[----:B------:R-:W-:-:S05]  /*20f70*/  IMAD.U32 R16, RZ, RZ, UR4 ;  /* 0x00000004ff107e24 */ /* 0x000fca000f8e00ff */
[----:B------:R3:W4:Y:S01]  /*20f80*/  LDS.128 R24, [R16+0x168d0] ;  /* 0x0168d00010187984 */ /* 0x0007220000000c00 */
[----:B------:R-:W-:Y:S06]  /*20f90*/  BAR.ARV 0x4, 0x200 ;  /* 0x0108000000007b1d */ /* 0x000fec0000002000 */
[----:B------:R-:W-:Y:S05]  /*20fa0*/  BRA `(.L_x_1898) ;  /* 0x0000000c00d87947 */ /* 0x000fea0003800000 */
.L_x_1897:
[----:B------:R-:W3:Y:S01]  /*20fb0*/  S2R R0, SR_TID.X ;  /* 0x0000000000007919 */ /* 0x000ee20000002100 */
[----:B------:R-:W-:Y:S01]  /*20fc0*/  UMOV UR4, 0xffffffff ;  /* 0xffffffff00047882 */ /* 0x000fe20000000000 */
[----:B---3--:R-:W-:-:S04]  /*20fd0*/  LOP3.LUT R8, R0, 0x1f, RZ, 0xc0, !PT ;  /* 0x0000001f00087812 */ /* 0x008fc800078ec0ff */
[----:B------:R-:W-:Y:S01]  /*20fe0*/  ISETP.NE.AND P0, PT, R8, 0x1f, PT ;  /* 0x0000001f0800780c */ /* 0x000fe20003f05270 */
[----:B------:R-:W-:-:S12]  /*20ff0*/  BRA.DIV UR4, `(.L_x_1899) ;  /* 0x0000006e04447947 */ /* 0x000fd8000b800000 */
[----:B------:R-:W-:Y:S01]  /*21000*/  IMAD.IADD R9, R27, 0x1, R8 ;  /* 0x000000011b097824 */ /* 0x000fe200078e0208 */
[----:B------:R-:W-:-:S04]  /*21010*/  ULDC UR4, c[0x0][0xc3c] ;  /* 0x00030f0000047ab9 */ /* 0x000fc80000000800 */
[----:B------:R-:W-:-:S13]  /*21020*/  ISETP.GE.OR P1, PT, R9, UR4, !P0 ;  /* 0x0000000409007c0c */ /* 0x000fda000c726670 */
[----:B0-----:R-:W0:Y:S08]  /*21030*/  @!P1 LDC.64 R2, c[0x0][0xc80] ;  /* 0x00032000ff029b82 */ /* 0x001e300000000a00 */
[----:B------:R-:W3:Y:S01]  /*21040*/  @!P1 LDC.64 R4, c[0x0][0xc78] ;  /* 0x00031e00ff049b82 */ /* 0x000ee20000000a00 */
[----:B0-----:R-:W-:-:S05]  /*21050*/  @!P1 IMAD.WIDE R2, R9, 0x4, R2 ;  /* 0x0000000409029825 */ /* 0x001fca00078e0202 */
[----:B--2---:R3:W2:Y:S02]  /*21060*/  @!P1 LDG.E R7, desc[UR42][R2.64] ;  /* 0x0000002a02079981 */ /* 0x0046a4000c1e1900 */
[----:B---3--:R-:W-:-:S05]  /*21070*/  @!P1 IMAD.WIDE R2, R9, 0x4, R4 ;  /* 0x0000000409029825 */ /* 0x008fca00078e0204 */
        /* <DEDUP_REMOVED lines=13> */
[----:B-1----:R-:W-:-:S05]  /*21150*/  IMAD R13, R5, R25, RZ ;  /* 0x00000019050d7224 */ /* 0x002fca00078e02ff */
        /* <DEDUP_REMOVED lines=16> */
.L_x_2126:
[----:B------:R-:W-:Y:S02]  /*21260*/  ULDC UR4, c[0x0][0xc38] ;  /* 0x00030e0000047ab9 */ /* 0x000fe40000000800 */
[----:B------:R-:W-:-:S04]  /*21270*/  IMAD.U32 R4, RZ, RZ, UR4 ;  /* 0x00000004ff047e24 */ /* 0x000fc8000f8e00ff */
[----:B-1----:R-:W-:-:S04]  /*21280*/  IMAD R3, R14, R4, RZ ;  /* 0x000000040e037224 */ /* 0x002fc800078e02ff */
[----:B------:R-:W-:-:S05]  /*21290*/  IMAD.IADD R6, R6, 0x1, R3 ;  /* 0x0000000106067824 */ /* 0x000fca00078e0203 */
[----:B------:R-:W-:-:S13]  /*212a0*/  ISETP.GT.AND P6, PT, R6, R0, PT ;  /* 0x000000000600720c */ /* 0x000fda0003fc4270 */
[----:B------:R-:W-:Y:S05]  /*212b0*/  @P6 BRA `(.L_x_1900) ;  /* 0x0000000000a46947 */ /* 0x000fea0003800000 */
.L_x_1903:
        /* <DEDUP_REMOVED lines=35> */
.L_x_2134:
[----:B------:R-:W-:Y:S02]  /*214f0*/  ULDC UR4, c[0x0][0xc38] ;  /* 0x00030e0000047ab9 */ /* 0x000fe40000000800 */
[----:B------:R-:W-:-:S04]  /*21500*/  IMAD.U32 R4, RZ, RZ, UR4 ;  /* 0x00000004ff047e24 */ /* 0x000fc8000f8e00ff */
[----:B-1----:R-:W-:-:S04]  /*21510*/  IMAD R3, R14, R4, RZ ;  /* 0x000000040e037224 */ /* 0x002fc800078e02ff */
[----:B------:R-:W-:-:S05]  /*21520*/  IMAD.IADD R6, R3, 0x1, R6 ;  /* 0x0000000103067824 */ /* 0x000fca00078e0206 */
[----:B------:R-:W-:-:S13]  /*21530*/  ISETP.GT.AND P6, PT, R6, R0, PT ;  /* 0x000000000600720c */ /* 0x000fda0003fc4270 */
[----:B------:R-:W-:Y:S05]  /*21540*/  @!P6 BRA `(.L_x_1903) ;  /* 0xfffffffc005ce947 */ /* 0x000fea000383ffff */
.L_x_1900:
        /* <DEDUP_REMOVED lines=10> */
.L_x_2139:
[----:B------:R-:W-:-:S13]  /*215f0*/  ISETP.NE.AND P0, PT, R3, RZ, PT ;  /* 0x000000ff0300720c */ /* 0x000fda0003f05270 */
[----:B------:R-:W-:Y:S05]  /*21600*/  @!P0 BRA `(.L_x_1905) ;  /* 0x0000000000108947 */ /* 0x000fea0003800000 */
[----:B------:R-:W-:Y:S01]  /*21610*/  UMOV UR4, 0xffffffff ;  /* 0xffffffff00047882 */ /* 0x000fe20000000000 */
[----:B------:R-:W-:Y:S02]  /*21620*/  VIADD R12, R7, 0xffffffff ;  /* 0xffffffff070c7836 */ /* 0x000fe40000000000 */
[----:B------:R-:W-:Y:S05]  /*21630*/  BRA.DIV UR4, `(.L_x_1906) ;  /* 0x0000007204047947 */ /* 0x000fea000b800000 */
[----:B------:R4:W0:Y:S02]  /*21640*/  SHFL.IDX PT, R24, R2, R12, 0x1f ;  /* 0x00001f0c02187589 */ /* 0x00082400000e0000 */
.L_x_1905:
        /* <DEDUP_REMOVED lines=10> */
[----:B0-----:R-:W-:Y:S01]  /*216f0*/  VIADD R8, R7, 0xffffffe ;  /* 0x0ffffffe07087836 */ /* 0x001fe20000000000 */
[----:B------:R-:W-:-:S05]  /*21700*/  IABS R7, R25 ;  /* 0x0000001900077213 */ /* 0x000fca0000000000 */
[----:B------:R0:W1:Y:S02]  /*21710*/  F2I.FTZ.U32.TRUNC.NTZ R3, R8 ;  /* 0x0000000800037305 */ /* 0x000064000021f000 */
[----:B0-----:R-:W-:Y:S01]  /*21720*/  IABS R8, R0 ;  /* 0x0000000000087213 */ /* 0x001fe20000000000 */
[----:B-1----:R-:W-:-:S04]  /*21730*/  IMAD.MOV R9, RZ, RZ, -R3 ;  /* 0x000000ffff097224 */ /* 0x002fc800078e0a03 */
[----:B------:R-:W-:-:S04]  /*21740*/  IMAD R9, R9, R4, RZ ;  /* 0x0000000409097224 */ /* 0x000fc800078e02ff */
[----:B------:R-:W-:Y:S02]  /*21750*/  IMAD.HI.U32 R3, R3, R9, R2 ;  /* 0x0000000903037227 */ /* 0x000fe400078e0002 */
[----:B------:R-:W0:Y:S02]  /*21760*/  MUFU.RCP R2, R10 ;  /* 0x0000000a00027308 */ /* 0x000e240000001000 */
[----:B------:R-:W-:Y:S02]  /*21770*/  IMAD.MOV R9, RZ, RZ, -R7 ;  /* 0x000000ffff097224 */ /* 0x000fe400078e0a07 */
[----:B------:R-:W-:-:S04]  /*21780*/  IMAD.HI.U32 R7, R3, R8, RZ ;  /* 0x0000000803077227 */ /* 0x000fc800078e00ff */
[----:B------:R-:W-:-:S05]  /*21790*/  IMAD R9, R7, R9, R8 ;  /* 0x0000000907097224 */ /* 0x000fca00078e0208 */
[----:B------:R-:W-:Y:S01]  /*217a0*/  ISETP.GT.U32.AND P1, PT, R4, R9, PT ;  /* 0x000000090400720c */ /* 0x000fe20003f24070 */
[----:B0-----:R-:W-:Y:S02]  /*217b0*/  VIADD R8, R2, 0xffffffe ;  /* 0x0ffffffe02087836 */ /* 0x001fe40000000000 */
[----:B------:R-:W-:Y:S02]  /*217c0*/  IMAD.MOV.U32 R2, RZ, RZ, RZ ;  /* 0x000000ffff027224 */ /* 0x000fe400078e00ff */
[----:B------:R-:W0:Y:S08]  /*217d0*/  F2I.FTZ.U32.TRUNC.NTZ R3, R8 ;  /* 0x0000000800037305 */ /* 0x000e30000021f000 */
[----:B------:R-:W-:-:S02]  /*217e0*/  @!P1 IMAD.IADD R9, R9, 0x1, -R4 ;  /* 0x0000000109099824 */ /* 0x000fc400078e0a04 */
[----:B------:R-:W-:Y:S01]  /*217f0*/  @!P1 VIADD R7, R7, 0x1 ;  /* 0x0000000107079836 */ /* 0x000fe20000000000 */
[----:B------:R-:W-:Y:S02]  /*21800*/  ISETP.NE.AND P1, PT, R25, RZ, PT ;  /* 0x000000ff1900720c */ /* 0x000fe40003f25270 */
[----:B------:R-:W-:Y:S02]  /*21810*/  ISETP.GE.U32.AND P0, PT, R9, R4, PT ;  /* 0x000000040900720c */ /* 0x000fe40003f06070 */
[----:B------:R-:W-:Y:S01]  /*21820*/  IABS R4, R5 ;  /* 0x0000000500047213 */ /* 0x000fe20000000000 */
[----:B0-----:R-:W-:-:S04]  /*21830*/  IMAD.MOV R9, RZ, RZ, -R3 ;  /* 0x000000ffff097224 */ /* 0x001fc800078e0a03 */
[----:B------:R-:W-:Y:S02]  /*21840*/  IMAD.MOV R4, RZ, RZ, -R4 ;  /* 0x000000ffff047224 */ /* 0x000fe400078e0a04 */
[----:B------:R-:W-:-:S04]  /*21850*/  IMAD R9, R9, R6, RZ ;  /* 0x0000000609097224 */ /* 0x000fc800078e02ff */
[----:B------:R-:W-:Y:S01]  /*21860*/  IMAD.HI.U32 R2, R3, R9, R2 ;  /* 0x0000000903027227 */ /* 0x000fe200078e0002 */
[----:B------:R-:W-:-:S03]  /*21870*/  LOP3.LUT R3, R0, R25, RZ, 0x3c, !PT ;  /* 0x0000001900037212 */ /* 0x000fc600078e3cff */
[----:B------:R-:W-:Y:S01]  /*21880*/  @P0 VIADD R7, R7, 0x1 ;  /* 0x0000000107070836 */ /* 0x000fe20000000000 */
[----:B------:R-:W-:-:S13]  /*21890*/  ISETP.GE.AND P2, PT, R3, RZ, PT ;  /* 0x000000ff0300720c */ /* 0x000fda0003f46270 */
[----:B------:R-:W-:Y:S01]  /*218a0*/  @!P2 IMAD.MOV R7, RZ, RZ, -R7 ;  /* 0x000000ffff07a224 */ /* 0x000fe200078e0a07 */
[----:B------:R-:W-:-:S04]  /*218b0*/  @!P1 LOP3.LUT R7, RZ, R25, RZ, 0x33, !PT ;  /* 0x00000019ff079212 */ /* 0x000fc800078e33ff */
[----:B------:R-:W-:-:S05]  /*218c0*/  IABS R3, R7 ;  /* 0x0000000700037213 */ /* 0x000fca0000000000 */
        /* <DEDUP_REMOVED lines=14> */
[--C-:B------:R-:W-:Y:S02]  /*219b0*/  IMAD R5, R5, R4, R7.reuse ;  /* 0x0000000405057224 */ /* 0x100fe400078e0207 */
[----:B------:R-:W-:Y:S02]  /*219c0*/  IMAD.MOV R2, RZ, RZ, -R7 ;  /* 0x000000ffff027224 */ /* 0x000fe400078e0a07 */
[----:B------:R-:W-:Y:S02]  /*219d0*/  IMAD R26, R5, 0x10000, R26 ;  /* 0x00010000051a7824 */ /* 0x000fe400078e021a */
[----:B------:R-:W-:Y:S01]  /*219e0*/  IMAD R2, R25, R2, R0 ;  /* 0x0000000219027224 */ /* 0x000fe200078e0200 */
[----:B------:R-:W-:Y:S06]  /*219f0*/  BRA `(.L_x_1908) ;  /* 0x0000000000f47947 */ /* 0x000fec0003800000 */
.L_x_1907:
[----:B----4-:R-:W0:Y:S02]  /*21a00*/  LDC.64 R2, c[0x0][0xc90] ;  /* 0x00032400ff027b82 */ /* 0x010e240000000a00 */
[----:B0-----:R-:W-:-:S05]  /*21a10*/  IMAD.WIDE R2, R27, 0x4, R2 ;  /* 0x000000041b027825 */ /* 0x001fca00078e0202 */
[----:B-1----:R0:W2:Y:S02]  /*21a20*/  LDG.E R7, desc[UR42][R2.64] ;  /* 0x0000002a02077981 */ /* 0x0020a4000c1e1900 */
[----:B0-----:R-:W-:Y:S02]  /*21a30*/  IMAD.MOV.U32 R2, RZ, RZ, RZ ;  /* 0x000000ffff027224 */ /* 0x001fe400078e00ff */
[----:B--2---:R-:W-:-:S05]  /*21a40*/  IMAD R5, R25, R7, RZ ;  /* 0x0000000719057224 */ /* 0x004fca00078e02ff */
[-C--:B------:R-:W-:Y:S02]  /*21a50*/  IABS R6, R5.reuse ;  /* 0x0000000500067213 */ /* 0x080fe40000000000 */
[----:B------:R-:W-:Y:S02]  /*21a60*/  IABS R10, R5 ;  /* 0x00000005000a7213 */ /* 0x000fe40000000000 */
[----:B------:R-:W0:Y:S08]  /*21a70*/  I2F.RP R8, R6 ;  /* 0x0000000600087306 */ /* 0x000e300000209400 */
[----:B0-----:R-:W0:Y:S02]  /*21a80*/  MUFU.RCP R8, R8 ;  /* 0x0000000800087308 */ /* 0x001e240000001000 */
[----:B0-----:R-:W-:-:S02]  /*21a90*/  VIADD R9, R8, 0xffffffe ;  /* 0x0ffffffe08097836 */ /* 0x001fc40000000000 */
[----:B------:R-:W-:-:S04]  /*21aa0*/  IMAD.MOV R8, RZ, RZ, -R10 ;  /* 0x000000ffff087224 */ /* 0x000fc800078e0a0a */
[----:B------:R-:W0:Y:S02]  /*21ab0*/  F2I.FTZ.U32.TRUNC.NTZ R3, R9 ;  /* 0x0000000900037305 */ /* 0x000e24000021f000 */
[----:B0-----:R-:W-:-:S04]  /*21ac0*/  IMAD.MOV R11, RZ, RZ, -R3 ;  /* 0x000000ffff0b7224 */ /* 0x001fc800078e0a03 */
[----:B------:R-:W-:-:S04]  /*21ad0*/  IMAD R11, R11, R6, RZ ;  /* 0x000000060b0b7224 */ /* 0x000fc800078e02ff */
[----:B------:R-:W-:Y:S01]  /*21ae0*/  IMAD.HI.U32 R3, R3, R11, R2 ;  /* 0x0000000b03037227 */ /* 0x000fe200078e0002 */
        /* <DEDUP_REMOVED lines=9> */
[----:B------:R-:W-:-:S13]  /*21b80*/  ISETP.GE.U32.AND P0, PT, R9, R6, PT ;  /* 0x000000060900720c */ /* 0x000fda0003f06070 */
[----:B------:R-:W-:-:S04]  /*21b90*/  @P0 VIADD R3, R3, 0x1 ;  /* 0x0000000103030836 */ /* 0x000fc80000000000 */
[----:B------:R-:W-:-:S04]  /*21ba0*/  IMAD.MOV.U32 R2, RZ, RZ, R3 ;  /* 0x000000ffff027224 */ /* 0x000fc800078e0003 */
[----:B------:R-:W-:Y:S01]  /*21bb0*/  @!P2 IMAD.MOV R2, RZ, RZ, -R2 ;  /* 0x000000ffff02a224 */ /* 0x000fe200078e0a02 */
[----:B------:R-:W-:-:S05]  /*21bc0*/  @!P1 LOP3.LUT R2, RZ, R5, RZ, 0x33, !PT ;  /* 0x00000005ff029212 */ /* 0x000fca00078e33ff */
[----:B------:R-:W-:Y:S02]  /*21bd0*/  IMAD R6, R7, R2, RZ ;  /* 0x0000000207067224 */ /* 0x000fe400078e02ff */
[----:B------:R-:W-:Y:S02]  /*21be0*/  IMAD.MOV R2, RZ, RZ, -R2 ;  /* 0x000000ffff027224 */ /* 0x000fe400078e0a02 */
[----:B------:R-:W-:Y:S02]  /*21bf0*/  IMAD.MOV R3, RZ, RZ, -R6 ;  /* 0x000000ffff037224 */ /* 0x000fe400078e0a06 */
[----:B------:R-:W-:Y:S01]  /*21c00*/  IMAD R5, R5, R2, R0 ;  /* 0x0000000205057224 */ /* 0x000fe200078e0200 */
[----:B------:R-:W-:Y:S02]  /*21c10*/  MOV R2, RZ ;  /* 0x000000ff00027202 */ /* 0x000fe40000000f00 */
[----:B------:R-:W-:-:S04]  /*21c20*/  VIADDMNMX R4, R3, R4, R7, PT ;  /* 0x0000000403047246 */ /* 0x000fc80003800107 */
[----:B------:R-:W-:-:S04]  /*21c30*/  IABS R7, R4 ;  /* 0x0000000400077213 */ /* 0x000fc80000000000 */
        /* <DEDUP_REMOVED lines=17> */
[----:B------:R-:W-:Y:S02]  /*21d50*/  LOP3.LUT R0, R5, R4, RZ, 0x3c, !PT ;  /* 0x0000000405007212 */ /* 0x000fe400078e3cff */
[----:B------:R-:W-:Y:S02]  /*21d60*/  IADD3 R5, R6, 0x1000000, R5 ;  /* 0x0100000006057810 */ /* 0x000fe40007ffe005 */
[----:B------:R-:W-:-:S07]  /*21d70*/  ISETP.GE.AND P2, PT, R0, RZ, PT ;  /* 0x000000ff0000720c */ /* 0x000fce0003f46270 */
[----:B------:R-:W-:-:S06]  /*21d80*/  @P0 VIADD R2, R2, 0x1 ;  /* 0x0000000102020836 */ /* 0x000fcc0000000000 */
[----:B------:R-:W-:Y:S01]  /*21d90*/  @!P2 IMAD.MOV R2, RZ, RZ, -R2 ;  /* 0x000000ffff02a224 */ /* 0x000fe200078e0a02 */
[----:B------:R-:W-:Y:S01]  /*21da0*/  @!P1 LOP3.LUT R2, RZ, R4, RZ, 0x33, !PT ;  /* 0x00000004ff029212 */ /* 0x000fe200078e33ff */
[----:B------:R-:W-:-:S04]  /*21db0*/  IMAD.MOV R4, RZ, RZ, -R4 ;  /* 0x000000ffff047224 */ /* 0x000fc800078e0a04 */
[----:B------:R-:W-:-:S07]  /*21dc0*/  IMAD R26, R2, R4, R5 ;  /* 0x00000004021a7224 */ /* 0x000fce00078e0205 */
.L_x_1908:
[----:B------:R-:W-:-:S05]  /*21dd0*/  LOP3.LUT R2, RZ, R2, RZ, 0x33, !PT ;  /* 0x00000002ff027212 */ /* 0x000fca00078e33ff */
[----:B------:R-:W-:Y:S01]  /*21de0*/  IMAD.IADD R25, R25, 0x1, R2 ;  /* 0x0000000119197824 */ /* 0x000fe200078e0202 */
[----:B------:R-:W-:Y:S06]  /*21df0*/  BRA `(.L_x_1909) ;  /* 0x00000000001c7947 */ /* 0x000fec0003800000 */
.L_x_1901:
[----:B------:R-:W-:Y:S01]  /*21e00*/  UMOV UR4, URZ ;  /* 0x0000003f00047c82 */ /* 0x000fe20008000000 */
[----:B------:R-:W-:Y:S01]  /*21e10*/  UMOV UR5, URZ ;  /* 0x0000003f00057c82 */ /* 0x000fe20008000000 */
[----:B------:R-:W-:Y:S01]  /*21e20*/  ULDC UR6, c[0x0][0xc3c] ;  /* 0x00030f0000067ab9 */ /* 0x000fe20000000800 */
[----:B------:R-:W-:Y:S02]  /*21e30*/  IMAD.MOV.U32 R24, RZ, RZ, R0 ;  /* 0x000000ffff187224 */ /* 0x000fe400078e0000 */
[----:B------:R-:W-:Y:S02]  /*21e40*/  IMAD.U32 R25, RZ, RZ, UR4 ;  /* 0x00000004ff197e24 */ /* 0x000fe4000f8e00ff */
[----:B------:R-:W-:Y:S02]  /*21e50*/  IMAD.U32 R26, RZ, RZ, UR5 ;  /* 0x00000005ff1a7e24 */ /* 0x000fe4000f8e00ff */
[----:B------:R-:W-:-:S07]  /*21e60*/  IMAD.U32 R27, RZ, RZ, UR6 ;  /* 0x00000006ff1b7e24 */ /* 0x000fce000f8e00ff */
.L_x_1909:
        /* <DEDUP_REMOVED lines=10> */
.L_x_1898:
[----:B------:R-:W-:Y:S02]  /*21f10*/  ULDC UR4, c[0x0][0xc3c] ;  /* 0x00030f0000047ab9 */ /* 0x000fe40000000800 */
[----:B----4-:R-:W-:-:S13]  /*21f20*/  ISETP.GE.AND P0, PT, R27, UR4, PT ;  /* 0x000000041b007c0c */ /* 0x010fda000bf06270 */
[----:B------:R-:W-:Y:S05]  /*21f30*/  @!P0 BRA `(.L_x_1910) ;  /* 0xffffff9400808947 */ /* 0x000fea000383ffff */
[----:B------:R-:W-:Y:S05]  /*21f40*/  BSYNC B8 ;  /* 0x0000000000087941 */ /* 0x000fea0003800000 */
.L_x_1797:
[----:B0-----:R-:W4:Y:S01]  /*21f50*/  LDL.LU R0, [R1+0x40] ;  /* 0x0000400001007983 */ /* 0x001f220000300800 */
[----:B------:R-:W-:Y:S01]  /*21f60*/  BSSY B0, `(.L_x_1911) ;  /* 0x000000b000007945 */ /* 0x000fe20003800000 */
[----:B------:R-:W0:Y:S01]  /*21f70*/  S2R R5, SR_CgaCtaId ;  /* 0x0000000000057919 */ /* 0x000e220000008800 */
[----:B----4-:R-:W-:-:S05]  /*21f80*/  VIADD R0, R0, 0x1 ;  /* 0x0000000100007836 */ /* 0x010fca0000000000 */
        /* <DEDUP_REMOVED lines=8> */
.L_x_2142:
[----:B------:R-:W-:Y:S05]  /*22010*/  BSYNC B0 ;  /* 0x0000000000007941 */ /* 0x000fea0003800000 */
.L_x_1911:
[----:B------:R-:W-:-:S03]  /*22020*/  UMOV UR4, 0xffffffff ;  /* 0xffffffff00047882 */ /* 0x000fc60000000000 */
[----:B------:R-:W-:Y:S05]  /*22030*/  BRA.DIV UR4, `(.L_x_1913) ;  /* 0x0000006604c07947 */ /* 0x000fea000b800000 */
[----:B0-----:R-:W0:Y:S02]  /*22040*/  S2R R0, SR_TID.X ;  /* 0x0000000000007919 */ /* 0x001e240000002100 */
[----:B0-----:R-:W-:-:S04]  /*22050*/  SHF.R.U32.HI R0, RZ, 0x5, R0 ;  /* 0x00000005ff007819 */ /* 0x001fc80000011600 */
[----:B------:R-:W-:-:S05]  /*22060*/  LOP3.LUT R0, R0, 0x3, RZ, 0xc0, !PT ;  /* 0x0000000300007812 */ /* 0x000fca00078ec0ff */
[----:B------:R0:W4:Y:S02]  /*22070*/  SHFL.IDX PT, R14, R0, RZ, 0x1f ;  /* 0x00001fff000e7589 */ /* 0x00012400000e0000 */
.L_x_2145:
[----:B----4-:R-:W-:-:S13]  /*22080*/  ISETP.NE.AND P0, PT, R14, RZ, PT ;  /* 0x000000ff0e00720c */ /* 0x010fda0003f05270 */
[----:B------:R-:W-:Y:S05]  /*22090*/  @P0 BRA `(.L_x_1571) ;  /* 0x0000000000900947 */ /* 0x000fea0003800000 */
[----:B------:R-:W-:-:S03]  /*220a0*/  UMOV UR4, 0xffffffff ;  /* 0xffffffff00047882 */ /* 0x000fc60000000000 */
[----:B------:R-:W-:Y:S05]  /*220b0*/  BRA.DIV UR4, `(.L_x_1914) ;  /* 0x0000006604d47947 */ /* 0x000fea000b800000 */
[----:B------:R-:W-:-:S13]  /*220c0*/  ELECT P6, URZ, PT ;  /* 0x00000000003f782f */ /* 0x000fda00038c0000 */
.L_x_2148:
[----:B------:R-:W-:Y:S05]  /*220d0*/  @!P6 BRA `(.L_x_1571) ;  /* 0x000000000080e947 */ /* 0x000fea0003800000 */
[----:B------:R-:W-:-:S06]  /*220e0*/  ULOP3.LUT UR4, UR37, 0x2, URZ, 0xfc, !UPT ;  /* 0x0000000225047892 */ /* 0x000fcc000f8efc3f */
[----:B0-----:R-:W-:-:S05]  /*220f0*/  IMAD.U32 R0, RZ, RZ, UR4 ;  /* 0x00000004ff007e24 */ /* 0x001fca000f8e00ff */
[----:B------:R-:W-:-:S13]  /*22100*/  ISETP.NE.AND P0, PT, R0, 0x3, PT ;  /* 0x000000030000780c */ /* 0x000fda0003f05270 */
[----:B------:R-:W-:Y:S05]  /*22110*/  @!P0 BRA `(.L_x_1915) ;  /* 0x0000000000048947 */ /* 0x000fea0003800000 */
[----:B------:R-:W-:Y:S01]  /*22120*/  BPT.TRAP 0x1 ;  /* 0x000000040000795c */ /* 0x000fe20000300000 */
.L_x_1915:
[----:B------:R-:W4:Y:S01]  /*22130*/  LDL R0, [R1] ;  /* 0x0000000001007983 */ /* 0x000f220000100800 */
[C---:B------:R-:W-:Y:S02]  /*22140*/  IMAD R3, R28.reuse, 0x8, R5 ;  /* 0x000000081c037824 */ /* 0x040fe400078e0205 */
[----:B------:R-:W-:-:S05]  /*22150*/  VIADD R28, R28, 0x1 ;  /* 0x000000011c1c7836 */ /* 0x000fca0000000000 */
[----:B------:R-:W-:Y:S02]  /*22160*/  ISETP.NE.AND P2, PT, R28, 0x2, PT ;  /* 0x000000021c00780c */ /* 0x000fe40003f45270 */
[----:B----4-:R-:W-:Y:S02]  /*22170*/  SHF.L.U32 R2, R0, 0x1f, RZ ;  /* 0x0000001f00027819 */ /* 0x010fe400000006ff */
[----:B------:R-:W-:Y:S02]  /*22180*/  SEL R0, RZ, 0x1, P2 ;  /* 0x00000001ff007807 */ /* 0x000fe40001000000 */
[----:B------:R-:W0:Y:S02]  /*22190*/  SYNCS.PHASECHK.TRANS64.TRYWAIT P1, [R3+URZ+0x16840], R2 ;  /* 0x01684002030075a7 */ /* 0x000e24000802017f */
[----:B0-----:R-:W-:Y:S05]  /*221a0*/  @!P1 BRA `(.L_x_1916) ;  /* 0x0000006400b89947 */ /* 0x001fea0003800000 */
.L_x_2149:
[----:B------:R-:W4:Y:S01]  /*221b0*/  LDL.LU R4, [R1] ;  /* 0x0000000001047983 */ /* 0x000f220000300800 */
[----:B------:R-:W-:Y:S02]  /*221c0*/  SEL R28, R28, RZ, P2 ;  /* 0x000000ff1c1c7207 */ /* 0x000fe40001000000 */
[----:B----4-:R-:W-:Y:S01]  /*221d0*/  LOP3.LUT R0, R4, R0, RZ, 0x3c, !PT ;  /* 0x0000000004007212 */ /* 0x010fe200078e3cff */
[----:B------:R-:W-:Y:S06]  /*221e0*/  @!P0 BRA `(.L_x_1917) ;  /* 0x0000000000048947 */ /* 0x000fec0003800000 */
[----:B------:R-:W-:Y:S01]  /*221f0*/  BPT.TRAP 0x1 ;  /* 0x000000040000795c */ /* 0x000fe20000300000 */
.L_x_1917:
[----:B------:R-:W-:Y:S01]  /*22200*/  IMAD R5, R28, 0x8, R5 ;  /* 0x000000081c057824 */ /* 0x000fe200078e0205 */
[----:B------:R-:W-:-:S04]  /*22210*/  SHF.L.U32 R0, R0, 0x1f, RZ ;  /* 0x0000001f00007819 */ /* 0x000fc800000006ff */
[----:B------:R-:W4:Y:S02]  /*22220*/  SYNCS.PHASECHK.TRANS64.TRYWAIT P1, [R5+URZ+0x16840], R0 ;  /* 0x01684000050075a7 */ /* 0x000f24000802017f */
[----:B----4-:R-:W-:Y:S05]  /*22230*/  @!P1 BRA `(.L_x_1918) ;  /* 0x0000006400a89947 */ /* 0x010fea0003800000 */
.L_x_2150:
[----:B------:R-:W-:Y:S05]  /*22240*/  @!P0 BRA `(.L_x_1919) ;  /* 0x0000000000048947 */ /* 0x000fea0003800000 */
[----:B------:R-:W-:Y:S01]  /*22250*/  BPT.TRAP 0x1 ;  /* 0x000000040000795c */ /* 0x000fe20000300000 */
.L_x_1919:
[----:B------:R-:W0:Y:S02]  /*22260*/  SYNCS.PHASECHK.TRANS64.TRYWAIT P1, [R3+URZ+0x16860], R2 ;  /* 0x01686002030075a7 */ /* 0x000e24000802017f */
[----:B0-----:R-:W-:Y:S05]  /*22270*/  @!P1 BRA `(.L_x_1920) ;  /* 0x0000006400ac9947 */ /* 0x001fea0003800000 */
.L_x_2151:
[----:B------:R-:W-:Y:S05]  /*22280*/  @!P0 BRA `(.L_x_1921) ;  /* 0x0000000000048947 */ /* 0x000fea0003800000 */
[----:B------:R-:W-:Y:S01]  /*22290*/  BPT.TRAP 0x1 ;  /* 0x000000040000795c */ /* 0x000fe20000300000 */
.L_x_1921:
[----:B------:R0:W0:Y:S02]  /*222a0*/  SYNCS.PHASECHK.TRANS64.TRYWAIT P0, [R5+URZ+0x16860], R0 ;  /* 0x01686000050075a7 */ /* 0x000024000800017f */
[----:B0-----:R-:W-:Y:S05]  /*222b0*/  @!P0 NANOSLEEP.SYNCS 0x989680 ;  /* 0x009896800000895d */ /* 0x001fea0003900000 */
[----:B------:R-:W0:Y:S02]  /*222c0*/  @!P0 SYNCS.PHASECHK.TRANS64 P0, [R5+URZ+0x16860], R0 ;  /* 0x01686000050085a7 */ /* 0x000e24000800007f */
[----:B0-----:R-:W-:Y:S05]  /*222d0*/  @!P0 BRA `(.L_x_1921) ;  /* 0xfffffffc00f08947 */ /* 0x001fea000383ffff */
.L_x_1571:
[----:B------:R-:W-:Y:S05]  /*222e0*/  BSYNC B9 ;  /* 0x0000000000097941 */ /* 0x000fea0003800000 */
.L_x_1568:
[----:B------:R-:W-:Y:S05]  /*222f0*/  EXIT ;  /* 0x000000000000794d */ /* 0x000fea0003800000 */
.L_x_1599:
[----:B0-----:R0:W1:Y:S02]  /*22300*/  SYNCS.PHASECHK.TRANS64.TRYWAIT P6, [R69+URZ+0x16890], R77 ;  /* 0x0168904d450075a7 */ /* 0x00106400080c017f */
[----:B-1----:R-:W-:Y:S05]  /*22310*/  @!P6 NANOSLEEP.SYNCS 0x989680 ;  /* 0x009896800000e95d */ /* 0x002fea0003900000 */
[----:B------:R-:W1:Y:S02]  /*22320*/  @!P6 SYNCS.PHASECHK.TRANS64 P6, [R69+URZ+0x16890], R77 ;  /* 0x0168904d4500e5a7 */ /* 0x000e6400080c007f */
[----:B-1----:R-:W-:Y:S05]  /*22330*/  @!P6 BRA `(.L_x_1599) ;  /* 0xfffffffc00f0e947 */ /* 0x002fea000383ffff */
[----:B------:R-:W-:Y:S05]  /*22340*/  BRA `(.L_x_1922) ;  /* 0xfffffe0c009c7947 */ /* 0x000fea000383ffff */
.L_x_1600:
        /* <DEDUP_REMOVED lines=8> */
.L_x_1924:
[----:B------:R-:W-:Y:S05]  /*223d0*/  BSYNC B1 ;  /* 0x0000000000017941 */ /* 0x000fea0003800000 */
.L_x_1923:
        /* <DEDUP_REMOVED lines=8> */
.L_x_1925:
[----:B------:R-:W-:Y:S05]  /*22460*/  BRA `(.L_x_1926) ;  /* 0xfffffe0c00687947 */ /* 0x000fea000383ffff */
.L_x_1609:
[----:B------:R-:W-:Y:S01]  /*22470*/  BSSY B1, `(.L_x_1927) ;  /* 0x0000008000017945 */ /* 0x000fe20003800000 */
[----:B--2-4-:R-:W-:Y:S02]  /*22480*/  IMAD.MOV.U32 R13, RZ, RZ, R83 ;  /* 0x000000ffff0d7224 */ /* 0x014fe400078e0053 */
[----:B------:R-:W-:Y:S02]  /*22490*/  IMAD.MOV.U32 R12, RZ, RZ, 0x1 ;  /* 0x00000001ff0c7424 */ /* 0x000fe400078e00ff */
[----:B------:R-:W-:Y:S02]  /*224a0*/  IMAD.MOV.U32 R11, RZ, RZ, 0x1c1f ;  /* 0x00001c1fff0b7424 */ /* 0x000fe400078e00ff */
[----:B------:R-:W-:-:S07]  /*224b0*/  IMAD.MOV.U32 R15, RZ, RZ, -0x1 ;  /* 0xffffffffff0f7424 */ /* 0x000fce00078e00ff */
[----:B01-3--:R-:W-:Y:S05]  /*224c0*/  WARPSYNC.COLLECTIVE R15, `(.L_x_1928) ;  /* 0x000000000f087348 */ /* 0x00bfea0003c00000 */
[----:B---3--:R2:W3:Y:S02]  /*224d0*/  SHFL.IDX P6, R14, R13, R12, R11 ;  /* 0x0000000c0d0e7389 */ /* 0x0084e400000c000b */
[----:B0123--:R-:W-:Y:S01]  /*224e0*/  ENDCOLLECTIVE ;  /* 0x000000000000791b */ /* 0x00ffe20003800000 */
.L_x_1928:
[----:B------:R-:W-:Y:S05]  /*224f0*/  BSYNC B1 ;  /* 0x0000000000017941 */ /* 0x000fea0003800000 */
.L_x_1927:
        /* <DEDUP_REMOVED lines=8> */
.L_x_1929:
[----:B------:R-:W-:Y:S05]  /*22580*/  BRA `(.L_x_1930) ;  /* 0xfffffe1400007947 */ /* 0x000fea000383ffff */
.L_x_1621:
[----:B-1----:R1:W2:Y:S02]  /*22590*/  SYNCS.PHASECHK.TRANS64.TRYWAIT P4, [R69+URZ+0x16890], R77 ;  /* 0x0168904d450075a7 */ /* 0x0022a4000808017f */
[----:B--2---:R-:W-:Y:S05]  /*225a0*/  @!P4 NANOSLEEP.SYNCS 0x989680 ;  /* 0x009896800000c95d */ /* 0x004fea0003900000 */
[----:B------:R-:W2:Y:S02]  /*225b0*/  @!P4 SYNCS.PHASECHK.TRANS64 P4, [R69+URZ+0x16890], R77 ;  /* 0x0168904d4500c5a7 */ /* 0x000ea4000808007f */
[----:B--2---:R-:W-:Y:S05]  /*225c0*/  @!P4 BRA `(.L_x_1621) ;  /* 0xfffffffc00f0c947 */ /* 0x004fea000383ffff */
[----:B------:R-:W-:Y:S05]  /*225d0*/  BRA `(.L_x_1931) ;  /* 0xfffffe2000547947 */ /* 0x000fea000383ffff */
.L_x_1622:
[----:B------:R-:W-:Y:S01]  /*225e0*/  BSSY B1, `(.L_x_1932) ;  /* 0x0000008000017945 */ /* 0x000fe20003800000 */
[----:B0-----:R-:W-:Y:S02]  /*225f0*/  IMAD.MOV.U32 R13, RZ, RZ, R83 ;  /* 0x000000ffff0d7224 */ /* 0x001fe400078e0053 */
[----:B------:R-:W-:Y:S02]  /*22600*/  IMAD.MOV.U32 R12, RZ, RZ, RZ ;  /* 0x000000ffff0c7224 */ /* 0x000fe400078e00ff */
[----:B------:R-:W-:Y:S02]  /*22610*/  IMAD.MOV.U32 R11, RZ, RZ, 0x1c1f ;  /* 0x00001c1fff0b7424 */ /* 0x000fe400078e00ff */
[----:B------:R-:W-:-:S07]  /*22620*/  IMAD.MOV.U32 R15, RZ, RZ, -0x1 ;  /* 0xffffffffff0f7424 */ /* 0x000fce00078e00ff */
[----:B-1----:R-:W-:Y:S05]  /*22630*/  WARPSYNC.COLLECTIVE R15, `(.L_x_1933) ;  /* 0x000000000f087348 */ /* 0x002fea0003c00000 */
[----:B------:R0:W2:Y:S02]  /*22640*/  SHFL.IDX P6, R14, R13, R12, R11 ;  /* 0x0000000c0d0e7389 */ /* 0x0000a400000c000b */
[----:B012---:R-:W-:Y:S01]  /*22650*/  ENDCOLLECTIVE ;  /* 0x000000000000791b */ /* 0x007fe20003800000 */
.L_x_1933:
[----:B------:R-:W-:Y:S05]  /*22660*/  BSYNC B1 ;  /* 0x0000000000017941 */ /* 0x000fea0003800000 */
.L_x_1932:
        /* <DEDUP_REMOVED lines=8> */
.L_x_1934:
[----:B------:R-:W-:Y:S01]  /*226f0*/  IMAD.MOV.U32 R80, RZ, RZ, R14 ;  /* 0x000000ffff507224 */ /* 0x000fe200078e000e */
[----:B------:R-:W-:Y:S06]  /*22700*/  BRA `(.L_x_1935) ;  /* 0xfffffe2000207947 */ /* 0x000fec000383ffff */
.L_x_1627:
[----:B------:R-:W-:Y:S01]  /*22710*/  BSSY B1, `(.L_x_1936) ;  /* 0x0000008000017945 */ /* 0x000fe20003800000 */
[----:B0-----:R-:W-:Y:S02]  /*22720*/  IMAD.MOV.U32 R13, RZ, RZ, R83 ;  /* 0x000000ffff0d7224 */ /* 0x001fe400078e0053 */
[----:B------:R-:W-:Y:S02]  /*22730*/  IMAD.MOV.U32 R12, RZ, RZ, 0x1 ;  /* 0x00000001ff0c7424 */ /* 0x000fe400078e00ff */
[----:B------:R-:W-:Y:S02]  /*22740*/  IMAD.MOV.U32 R11, RZ, RZ, 0x1c1f ;  /* 0x00001c1fff0b7424 */ /* 0x000fe400078e00ff */
[----:B------:R-:W-:-:S07]  /*22750*/  IMAD.MOV.U32 R15, RZ, RZ, -0x1 ;  /* 0xffffffffff0f7424 */ /* 0x000fce00078e00ff */
[----:B-1234-:R-:W-:Y:S05]  /*22760*/  WARPSYNC.COLLECTIVE R15, `(.L_x_1937) ;  /* 0x000000000f087348 */ /* 0x01efea0003c00000 */
[----:B------:R0:W0:Y:S02]  /*22770*/  SHFL.IDX P6, R14, R13, R12, R11 ;  /* 0x0000000c0d0e7389 */ /* 0x00002400000c000b */
[----:B01234-:R-:W-:Y:S01]  /*22780*/  ENDCOLLECTIVE ;  /* 0x000000000000791b */ /* 0x01ffe20003800000 */
.L_x_1937:
[----:B------:R-:W-:Y:S05]  /*22790*/  BSYNC B1 ;  /* 0x0000000000017941 */ /* 0x000fea0003800000 */
.L_x_1936:
        /* <DEDUP_REMOVED lines=8> */
.L_x_1938:
[----:B------:R-:W-:Y:S01]  /*22820*/  IMAD.MOV.U32 R82, RZ, RZ, R14 ;  /* 0x000000ffff527224 */ /* 0x000fe200078e000e */
[----:B------:R-:W-:Y:S06]  /*22830*/  BRA `(.L_x_1939) ;  /* 0xfffffe2400e07947 */ /* 0x000fec000383ffff */
.L_x_1632:
[----:B0-----:R0:W1:Y:S02]  /*22840*/  SYNCS.PHASECHK.TRANS64.TRYWAIT P3, [R69+URZ+0x16890], R77 ;  /* 0x0168904d450075a7 */ /* 0x001064000806017f */
[----:B-1----:R-:W-:Y:S05]  /*22850*/  @!P3 NANOSLEEP.SYNCS 0x989680 ;  /* 0x009896800000b95d */ /* 0x002fea0003900000 */
[----:B------:R-:W1:Y:S02]  /*22860*/  @!P3 SYNCS.PHASECHK.TRANS64 P3, [R69+URZ+0x16890], R77 ;  /* 0x0168904d4500b5a7 */ /* 0x000e64000806007f */
[----:B-1----:R-:W-:Y:S05]  /*22870*/  @!P3 BRA `(.L_x_1632) ;  /* 0xfffffffc00f0b947 */ /* 0x002fea000383ffff */
[----:B------:R-:W-:Y:S05]  /*22880*/  BRA `(.L_x_1940) ;  /* 0xfffffe2c00f87947 */ /* 0x000fea000383ffff */
.L_x_1633:
        /* <DEDUP_REMOVED lines=8> */
.L_x_1942:
[----:B------:R-:W-:Y:S05]  /*22910*/  BSYNC B1 ;  /* 0x0000000000017941 */ /* 0x000fea0003800000 */
.L_x_1941:
        /* <DEDUP_REMOVED lines=8> */
.L_x_1943:
[----:B------:R-:W-:Y:S01]  /*229a0*/  IMAD.MOV.U32 R37, RZ, RZ, R14 ;  /* 0x000000ffff257224 */ /* 0x000fe200078e000e */
[----:B------:R-:W-:Y:S06]  /*229b0*/  BRA `(.L_x_1944) ;  /* 0xfffffe30002c7947 */ /* 0x000fec000383ffff */
.L_x_1636:
        /* <DEDUP_REMOVED lines=8> */
.L_x_1946:
[----:B------:R-:W-:Y:S05]  /*22a40*/  BSYNC B1 ;  /* 0x0000000000017941 */ /* 0x000fea0003800000 */
.L_x_1945:
        /* <DEDUP_REMOVED lines=8> */
.L_x_1947:
[----:B------:R-:W-:Y:S01]  /*22ad0*/  IMAD.MOV.U32 R37, RZ, RZ, R14 ;  /* 0x000000ffff257224 */ /* 0x000fe200078e000e */
[----:B------:R-:W-:Y:S06]  /*22ae0*/  BRA `(.L_x_1948) ;  /* 0xfffffe30002c7947 */ /* 0x000fec000383ffff */
.L_x_1640:
[----:B0-----:R0:W3:Y:S02]  /*22af0*/  SYNCS.PHASECHK.TRANS64.TRYWAIT P4, [R69+URZ+0x168b0], R77 ;  /* 0x0168b04d450075a7 */ /* 0x0010e4000808017f */
[----:B---3--:R-:W-:Y:S05]  /*22b00*/  @!P4 NANOSLEEP.SYNCS 0x989680 ;  /* 0x009896800000c95d */ /* 0x008fea0003900000 */
[----:B------:R-:W3:Y:S02]  /*22b10*/  @!P4 SYNCS.PHASECHK.TRANS64 P4, [R69+URZ+0x168b0], R77 ;  /* 0x0168b04d4500c5a7 */ /* 0x000ee4000808007f */
[----:B---3--:R-:W-:Y:S05]  /*22b20*/  @!P4 BRA `(.L_x_1640) ;  /* 0xfffffffc00f0c947 */ /* 0x008fea000383ffff */
[----:B------:R-:W-:Y:S05]  /*22b30*/  BRA `(.L_x_1949) ;  /* 0xfffffe3000a87947 */ /* 0x000fea000383ffff */
.L_x_1658:
[----:B------:R-:W0:Y:S01]  /*22b40*/  S2R R4, SR_TID.X ;  /* 0x0000000000047919 */ /* 0x000e220000002100 */
[----:B------:R-:W-:Y:S01]  /*22b50*/  BSSY B0, `(.L_x_1950) ;  /* 0x000000c000007945 */ /* 0x000fe20003800000 */
[----:B------:R-:W-:Y:S02]  /*22b60*/  IMAD.MOV.U32 R12, RZ, RZ, RZ ;  /* 0x000000ffff0c7224 */ /* 0x000fe400078e00ff */
[----:B------:R-:W-:Y:S02]  /*22b70*/  IMAD.MOV.U32 R11, RZ, RZ, 0x1f ;  /* 0x0000001fff0b7424 */ /* 0x000fe400078e00ff */
[----:B------:R-:W-:Y:S02]  /*22b80*/  IMAD.MOV.U32 R15, RZ, RZ, -0x1 ;  /* 0xffffffffff0f7424 */ /* 0x000fe400078e00ff */
[----:B0-----:R-:W-:-:S05]  /*22b90*/  VIADD R5, R4, 0xffffff80 ;  /* 0xffffff8004057836 */ /* 0x001fca0000000000 */
[----:B------:R-:W-:-:S04]  /*22ba0*/  SHF.R.S32.HI R4, RZ, 0x1f, R5 ;  /* 0x0000001fff047819 */ /* 0x000fc80000011405 */
[----:B------:R-:W-:-:S04]  /*22bb0*/  LEA.HI R4, R4, R5, RZ, 0x7 ;  /* 0x0000000504047211 */ /* 0x000fc800078f38ff */
[----:B------:R-:W-:-:S05]  /*22bc0*/  SHF.R.S32.HI R4, RZ, 0x7, R4 ;  /* 0x00000007ff047819 */ /* 0x000fca0000011404 */
[----:B------:R-:W-:-:S07]  /*22bd0*/  IMAD.MOV.U32 R13, RZ, RZ, R4 ;  /* 0x000000ffff0d7224 */ /* 0x000fce00078e0004 */
[----:B-----5:R-:W-:Y:S05]  /*22be0*/  WARPSYNC.COLLECTIVE R15, `(.L_x_1951) ;  /* 0x000000000f087348 */ /* 0x020fea0003c00000 */
[----:B------:R0:W1:Y:S02]  /*22bf0*/  SHFL.IDX P6, R14, R13, R12, R11 ;  /* 0x0000000c0d0e7389 */ /* 0x00006400000c000b */
[----:B01---5:R-:W-:Y:S01]  /*22c00*/  ENDCOLLECTIVE ;  /* 0x000000000000791b */ /* 0x023fe20003800000 */
.L_x_1951:
[----:B------:R-:W-:Y:S05]  /*22c10*/  BSYNC B0 ;  /* 0x0000000000007941 */ /* 0x000fea0003800000 */
.L_x_1950:
[----:B------:R0:W-:Y:S01]  /*22c20*/  STL [R1+0x2c], R14 ;  /* 0x00002c0e01007387 */ /* 0x0001e20000100800 */
[----:B------:R-:W-:Y:S05]  /*22c30*/  BRA `(.L_x_1952) ;  /* 0xfffffe3c00ec7947 */ /* 0x000fea000383ffff */
.L_x_1670:
[----:B------:R-:W-:Y:S01]  /*22c40*/  BSSY B1, `(.L_x_1953) ;  /* 0x0000008000017945 */ /* 0x000fe20003800000 */
[----:B------:R-:W-:Y:S02]  /*22c50*/  IMAD.MOV.U32 R13, RZ, RZ, R6 ;  /* 0x000000ffff0d7224 */ /* 0x000fe400078e0006 */
[----:B------:R-:W-:Y:S02]  /*22c60*/  IMAD.MOV.U32 R12, RZ, RZ, RZ ;  /* 0x000000ffff0c7224 */ /* 0x000fe400078e00ff */
[----:B------:R-:W-:Y:S02]  /*22c70*/  IMAD.MOV.U32 R11, RZ, RZ, 0x1c1f ;  /* 0x00001c1fff0b7424 */ /* 0x000fe400078e00ff */
[----:B------:R-:W-:-:S07]  /*22c80*/  IMAD.MOV.U32 R15, RZ, RZ, -0x1 ;  /* 0xffffffffff0f7424 */ /* 0x000fce00078e00ff */
[----:B0-----:R-:W-:Y:S05]  /*22c90*/  WARPSYNC.COLLECTIVE R15, `(.L_x_1954) ;  /* 0x000000000f087348 */ /* 0x001fea0003c00000 */
[----:B0-----:R0:W1:Y:S02]  /*22ca0*/  SHFL.IDX P6, R14, R13, R12, R11 ;  /* 0x0000000c0d0e7389 */ /* 0x00106400000c000b */
[----:B01----:R-:W-:Y:S01]  /*22cb0*/  ENDCOLLECTIVE ;  /* 0x000000000000791b */ /* 0x003fe20003800000 */
.L_x_1954:
[----:B------:R-:W-:Y:S05]  /*22cc0*/  BSYNC B1 ;  /* 0x0000000000017941 */ /* 0x000fea0003800000 */
.L_x_1953:
        /* <DEDUP_REMOVED lines=8> */
.L_x_1955:
[----:B------:R-:W-:Y:S02]  /*22d50*/  IMAD.MOV.U32 R13, RZ, RZ, R8 ;  /* 0x000000ffff0d7224 */ /* 0x000fe400078e0008 */
[----:B------:R-:W-:-:S07]  /*22d60*/  IMAD.MOV.U32 R0, RZ, RZ, R14 ;  /* 0x000000ffff007224 */ /* 0x000fce00078e000e */
[----:B------:R-:W-:Y:S05]  /*22d70*/  WARPSYNC.COLLECTIVE R15, `(.L_x_1956) ;  /* 0x000000000f087348 */ /* 0x000fea0003c00000 */
[----:B------:R0:W1:Y:S02]  /*22d80*/  SHFL.IDX P6, R14, R13, R12, R11 ;  /* 0x0000000c0d0e7389 */ /* 0x00006400000c000b */
[----:B01----:R-:W-:Y:S01]  /*22d90*/  ENDCOLLECTIVE ;  /* 0x000000000000791b */ /* 0x003fe20003800000 */
.L_x_1956:
[----:B------:R-:W-:Y:S02]  /*22da0*/  IMAD.MOV.U32 R13, RZ, RZ, R7 ;  /* 0x000000ffff0d7224 */ /* 0x000fe400078e0007 */
[----:B------:R-:W-:-:S07]  /*22db0*/  IMAD.MOV.U32 R5, RZ, RZ, R14 ;  /* 0x000000ffff057224 */ /* 0x000fce00078e000e */
[----:B------:R-:W-:Y:S05]  /*22dc0*/  WARPSYNC.COLLECTIVE R15, `(.L_x_1957) ;  /* 0x000000000f087348 */ /* 0x000fea0003c00000 */
[----:B------:R0:W1:Y:S02]  /*22dd0*/  SHFL.IDX P6, R14, R13, R12, R11 ;  /* 0x0000000c0d0e7389 */ /* 0x00006400000c000b */
[----:B01----:R-:W-:Y:S01]  /*22de0*/  ENDCOLLECTIVE ;  /* 0x000000000000791b */ /* 0x003fe20003800000 */
.L_x_1957:
[----:B------:R-:W-:Y:S05]  /*22df0*/  BRA `(.L_x_1958) ;  /* 0xfffffe4400887947 */ /* 0x000fea000383ffff */
.L_x_1673:
[----:B------:R-:W-:Y:S01]  /*22e00*/  BSSY B1, `(.L_x_1959) ;  /* 0x0000008000017945 */ /* 0x000fe20003800000 */
[----:B------:R-:W-:Y:S02]  /*22e10*/  IMAD.MOV.U32 R13, RZ, RZ, R6 ;  /* 0x000000ffff0d7224 */ /* 0x000fe400078e0006 */
[----:B------:R-:W-:Y:S02]  /*22e20*/  IMAD.MOV.U32 R12, RZ, RZ, 0x1 ;  /* 0x00000001ff0c7424 */ /* 0x000fe400078e00ff */
[----:B------:R-:W-:Y:S02]  /*22e30*/  IMAD.MOV.U32 R11, RZ, RZ, 0x1c1f ;  /* 0x00001c1fff0b7424 */ /* 0x000fe400078e00ff */
[----:B------:R-:W-:-:S07]  /*22e40*/  IMAD.MOV.U32 R15, RZ, RZ, -0x1 ;  /* 0xffffffffff0f7424 */ /* 0x000fce00078e00ff */
[----:B-1----:R-:W-:Y:S05]  /*22e50*/  WARPSYNC.COLLECTIVE R15, `(.L_x_1960) ;  /* 0x000000000f087348 */ /* 0x002fea0003c00000 */
[----:B------:R0:W2:Y:S02]  /*22e60*/  SHFL.IDX P6, R14, R13, R12, R11 ;  /* 0x0000000c0d0e7389 */ /* 0x0000a400000c000b */
[----:B012---:R-:W-:Y:S01]  /*22e70*/  ENDCOLLECTIVE ;  /* 0x000000000000791b */ /* 0x007fe20003800000 */
.L_x_1960:
[----:B------:R-:W-:Y:S05]  /*22e80*/  BSYNC B1 ;  /* 0x0000000000017941 */ /* 0x000fea0003800000 */
.L_x_1959:
        /* <DEDUP_REMOVED lines=8> */
.L_x_1961:
[----:B------:R-:W-:Y:S02]  /*22f10*/  IMAD.MOV.U32 R13, RZ, RZ, R8 ;  /* 0x000000ffff0d7224 */ /* 0x000fe400078e0008 */
[----:B------:R-:W-:-:S07]  /*22f20*/  IMAD.MOV.U32 R0, RZ, RZ, R14 ;  /* 0x000000ffff007224 */ /* 0x000fce00078e000e */
[----:B------:R-:W-:Y:S05]  /*22f30*/  WARPSYNC.COLLECTIVE R15, `(.L_x_1962) ;  /* 0x000000000f087348 */ /* 0x000fea0003c00000 */
[----:B------:R0:W1:Y:S02]  /*22f40*/  SHFL.IDX P6, R14, R13, R12, R11 ;  /* 0x0000000c0d0e7389 */ /* 0x00006400000c000b */
[----:B01----:R-:W-:Y:S01]  /*22f50*/  ENDCOLLECTIVE ;  /* 0x000000000000791b */ /* 0x003fe20003800000 */
.L_x_1962:
[----:B------:R-:W-:Y:S02]  /*22f60*/  IMAD.MOV.U32 R13, RZ, RZ, R7 ;  /* 0x000000ffff0d7224 */ /* 0x000fe400078e0007 */
[----:B------:R-:W-:-:S07]  /*22f70*/  IMAD.MOV.U32 R5, RZ, RZ, R14 ;  /* 0x000000ffff057224 */ /* 0x000fce00078e000e */
[----:B------:R-:W-:Y:S05]  /*22f80*/  WARPSYNC.COLLECTIVE R15, `(.L_x_1963) ;  /* 0x000000000f087348 */ /* 0x000fea0003c00000 */
[----:B------:R0:W1:Y:S02]  /*22f90*/  SHFL.IDX P6, R14, R13, R12, R11 ;  /* 0x0000000c0d0e7389 */ /* 0x00006400000c000b */
[----:B01----:R-:W-:Y:S01]  /*22fa0*/  ENDCOLLECTIVE ;  /* 0x000000000000791b */ /* 0x003fe20003800000 */
.L_x_1963:
[----:B------:R-:W-:Y:S05]  /*22fb0*/  BRA `(.L_x_1964) ;  /* 0xfffffe4400f47947 */ /* 0x000fea000383ffff */
.L_x_1677:
[----:B0-----:R0:W1:Y:S02]  /*22fc0*/  SYNCS.PHASECHK.TRANS64.TRYWAIT P0, [R2+URZ+0x16800], R5 ;  /* 0x01680005020075a7 */ /* 0x001064000800017f */
[----:B-1----:R-:W-:Y:S05]  /*22fd0*/  @!P0 NANOSLEEP.SYNCS 0x989680 ;  /* 0x009896800000895d */ /* 0x002fea0003900000 */
[----:B------:R-:W1:Y:S02]  /*22fe0*/  @!P0 SYNCS.PHASECHK.TRANS64 P0, [R2+URZ+0x16800], R5 ;  /* 0x01680005020085a7 */ /* 0x000e64000800007f */
[----:B-1----:R-:W-:Y:S05]  /*22ff0*/  @!P0 BRA `(.L_x_1677) ;  /* 0xfffffffc00f08947 */ /* 0x002fea000383ffff */
[----:B------:R-:W-:Y:S05]  /*23000*/  BRA `(.L_x_1965) ;  /* 0xfffffe4800f87947 */ /* 0x000fea000383ffff */
.L_x_1685:
[----:B------:R-:W1:Y:S01]  /*23010*/  LDC R35, c[0x0][0x3f4] ;  /* 0x0000fd00ff237b82 */ /* 0x000e620000000800 */
[----:B------:R-:W-:Y:S01]  /*23020*/  BSSY B1, `(.L_x_1966) ;  /* 0x0000008000017945 */ /* 0x000fe20003800000 */
[----:B------:R-:W-:Y:S02]  /*23030*/  IMAD.MOV.U32 R13, RZ, RZ, R26 ;  /* 0x000000ffff0d7224 */ /* 0x000fe400078e001a */
[----:B------:R-:W-:Y:S02]  /*23040*/  IMAD.MOV.U32 R12, RZ, RZ, RZ ;  /* 0x000000ffff0c7224 */ /* 0x000fe400078e00ff */
[----:B------:R-:W-:Y:S02]  /*23050*/  IMAD.MOV.U32 R11, RZ, RZ, 0x1c1f ;  /* 0x00001c1fff0b7424 */ /* 0x000fe400078e00ff */
[----:B------:R-:W-:-:S07]  /*23060*/  IMAD.MOV.U32 R15, RZ, RZ, -0x1 ;  /* 0xffffffffff0f7424 */ /* 0x000fce00078e00ff */
[----:B01----:R-:W-:Y:S05]  /*23070*/  WARPSYNC.COLLECTIVE R15, `(.L_x_1967) ;  /* 0x000000000f087348 */ /* 0x003fea0003c00000 */
[----:B0-----:R0:W2:Y:S02]  /*23080*/  SHFL.IDX P6, R14, R13, R12, R11 ;  /* 0x0000000c0d0e7389 */ /* 0x0010a400000c000b */
[----:B012---:R-:W-:Y:S01]  /*23090*/  ENDCOLLECTIVE ;  /* 0x000000000000791b */ /* 0x007fe20003800000 */
.L_x_1967:
[----:B------:R-:W-:Y:S05]  /*230a0*/  BSYNC B1 ;  /* 0x0000000000017941 */ /* 0x000fea0003800000 */
.L_x_1966:
[----:B------:R0:W5:Y:S01]  /*230b0*/  LDL R10, [R1] ;  /* 0x00000000010a7983 */ /* 0x0001620000100800 */
[----:B------:R-:W-:Y:S01]  /*230c0*/  IMAD.MOV.U32 R13, RZ, RZ, R25 ;  /* 0x000000ffff0d7224 */ /* 0x000fe200078e0019 */
[----:B------:R-:W-:Y:S01]  /*230d0*/  ISETP.GE.AND P0, PT, R16, R35, PT ;  /* 0x000000231000720c */ /* 0x000fe20003f06270 */
[----:B------:R-:W-:Y:S02]  /*230e0*/  IMAD.MOV.U32 R12, RZ, RZ, RZ ;  /* 0x000000ffff0c7224 */ /* 0x000fe400078e00ff */
[----:B------:R-:W-:Y:S02]  /*230f0*/  IMAD.MOV.U32 R11, RZ, RZ, 0x1c1f ;  /* 0x00001c1fff0b7424 */ /* 0x000fe400078e00ff */
[----:B------:R-:W-:Y:S02]  /*23100*/  IMAD.MOV.U32 R15, RZ, RZ, -0x1 ;  /* 0xffffffffff0f7424 */ /* 0x000fe400078e00ff */
[----:B0-----:R-:W-:-:S07]  /*23110*/  IMAD.MOV.U32 R0, RZ, RZ, R14 ;  /* 0x000000ffff007224 */ /* 0x001fce00078e000e */
[----:B-----5:R-:W-:Y:S05]  /*23120*/  WARPSYNC.COLLECTIVE R15, `(.L_x_1968) ;  /* 0x000000000f087348 */ /* 0x020fea0003c00000 */
[----:B------:R0:W1:Y:S02]  /*23130*/  SHFL.IDX P6, R14, R13, R12, R11 ;  /* 0x0000000c0d0e7389 */ /* 0x00006400000c000b */
[----:B01---5:R-:W-:Y:S01]  /*23140*/  ENDCOLLECTIVE ;  /* 0x000000000000791b */ /* 0x023fe20003800000 */
.L_x_1968:
[----:B------:R-:W-:Y:S02]  /*23150*/  IMAD.MOV.U32 R13, RZ, RZ, R24 ;  /* 0x000000ffff0d7224 */ /* 0x000fe400078e0018 */
[----:B------:R-:W-:-:S07]  /*23160*/  IMAD.MOV.U32 R3, RZ, RZ, R14 ;  /* 0x000000ffff037224 */ /* 0x000fce00078e000e */
[----:B------:R-:W-:Y:S05]  /*23170*/  WARPSYNC.COLLECTIVE R15, `(.L_x_1969) ;  /* 0x000000000f087348 */ /* 0x000fea0003c00000 */
[----:B------:R0:W1:Y:S02]  /*23180*/  SHFL.IDX P6, R14, R13, R12, R11 ;  /* 0x0000000c0d0e7389 */ /* 0x00006400000c000b */
[----:B01----:R-:W-:Y:S01]  /*23190*/  ENDCOLLECTIVE ;  /* 0x000000000000791b */ /* 0x003fe20003800000 */
.L_x_1969:
[----:B------:R-:W-:Y:S02]  /*231a0*/  IMAD.MOV.U32 R13, RZ, RZ, R27 ;  /* 0x000000ffff0d7224 */ /* 0x000fe400078e001b */
[----:B------:R-:W-:-:S07]  /*231b0*/  IMAD.MOV.U32 R4, RZ, RZ, R14 ;  /* 0x000000ffff047224 */ /* 0x000fce00078e000e */
[----:B------:R-:W-:Y:S05]  /*231c0*/  WARPSYNC.COLLECTIVE R15, `(.L_x_1970) ;  /* 0x000000000f087348 */ /* 0x000fea0003c00000 */
[----:B------:R0:W1:Y:S02]  /*231d0*/  SHFL.IDX P6, R14, R13, R12, R11 ;  /* 0x0000000c0d0e7389 */ /* 0x00006400000c000b */
[----:B01----:R-:W-:Y:S01]  /*231e0*/  ENDCOLLECTIVE ;  /* 0x000000000000791b */ /* 0x003fe20003800000 */
.L_x_1970:
[----:B------:R-:W-:-:S05]  /*231f0*/  IMAD R32, R10, R32, RZ ;  /* 0x000000200a207224 */ /* 0x000fca00078e02ff */
[----:B------:R-:W-:-:S13]  /*23200*/  ISETP.GE.OR P1, PT, R41, R32, P0 ;  /* 0x000000202900720c */ /* 0x000fda0000726670 */
[C---:B------:R-:W-:Y:S01]  /*23210*/  @!P1 IMAD.SHL.U32 R5, R16.reuse, 0x2, RZ ;  /* 0x0000000210059824 */ /* 0x040fe200078e00ff */
[----:B------:R-:W-:-:S04]  /*23220*/  @!P1 SHF.L.U64.HI R21, R16, 0x1, R17 ;  /* 0x0000000110159819 */ /* 0x000fc80000010211 */
[----:B------:R-:W-:-:S05]  /*23230*/  @!P1 IADD3 R6, P2, R3, R5, RZ ;  /* 0x0000000503069210 */ /* 0x000fca0007f5e0ff */
[----:B------:R-:W-:-:S05]  /*23240*/  @!P1 IMAD.X R7, R0, 0x1, R21, P2 ;  /* 0x0000000100079824 */ /* 0x000fca00010e0615 */
[----:B------:R-:W2:Y:S01]  /*23250*/  @!P1 LD.E.128 R8, desc[UR42][R6.64] ;  /* 0x0000002a06089980 */ /* 0x000ea2000c101d00 */
[----:B------:R-:W-:-:S05]  /*23260*/  @!P1 IADD3 R14, P2, R14, R5, RZ ;  /* 0x000000050e0e9210 */ /* 0x000fca0007f5e0ff */
[----:B------:R-:W-:-:S04]  /*23270*/  @!P1 IMAD.X R3, R4, 0x1, R21, P2 ;  /* 0x0000000104039824 */ /* 0x000fc800010e0615 */
[----:B------:R-:W-:-:S05]  /*23280*/  @!P1 IMAD.MOV.U32 R15, RZ, RZ, R3 ;  /* 0x000000ffff0f9224 */ /* 0x000fca00078e0003 */
[----:B------:R0:W5:Y:S01]  /*23290*/  @!P1 LD.E.128 R4, desc[UR42][R14.64] ;  /* 0x0000002a0e049980 */ /* 0x000162000c101d00 */
[----:B------:R-:W-:Y:S01]  /*232a0*/  CS2R R38, SRZ ;  /* 0x0000000000267805 */ /* 0x000fe2000001ff00 */
[----:B------:R-:W-:Y:S01]  /*232b0*/  IMAD.MOV.U32 R13, RZ, RZ, R26 ;  /* 0x000000ffff0d7224 */ /* 0x000fe200078e001a */
[----:B------:R-:W-:Y:S01]  /*232c0*/  CS2R R36, SRZ ;  /* 0x0000000000247805 */ /* 0x000fe2000001ff00 */
[----:B------:R-:W-:Y:S01]  /*232d0*/  IMAD.MOV.U32 R12, RZ, RZ, 0x1 ;  /* 0x00000001ff0c7424 */ /* 0x000fe200078e00ff */
[----:B------:R-:W-:Y:S02]  /*232e0*/  CS2R R28, SRZ ;  /* 0x00000000001c7805 */ /* 0x000fe4000001ff00 */
[----:B------:R-:W-:Y:S01]  /*232f0*/  CS2R R20, SRZ ;  /* 0x0000000000147805 */ /* 0x000fe2000001ff00 */
[----:B0-----:R-:W-:Y:S02]  /*23300*/  IMAD.MOV.U32 R15, RZ, RZ, -0x1 ;  /* 0xffffffffff0f7424 */ /* 0x001fe400078e00ff */
[----:B--2---:R-:W-:-:S02]  /*23310*/  @!P1 IMAD.MOV.U32 R39, RZ, RZ, R11 ;  /* 0x000000ffff279224 */ /* 0x004fc400078e000b */
[----:B------:R-:W-:Y:S02]  /*23320*/  IMAD.MOV.U32 R11, RZ, RZ, 0x1c1f ;  /* 0x00001c1fff0b7424 */ /* 0x000fe400078e00ff */
[----:B------:R-:W-:Y:S02]  /*23330*/  @!P1 IMAD.MOV.U32 R36, RZ, RZ, R8 ;  /* 0x000000ffff249224 */ /* 0x000fe400078e0008 */
[----:B------:R-:W-:-:S07]  /*23340*/  @!P1 IMAD.MOV.U32 R37, RZ, RZ, R9 ;  /* 0x000000ffff259224 */ /* 0x000fce00078e0009 */
[----:B-----5:R-:W-:Y:S05]  /*23350*/  WARPSYNC.COLLECTIVE R15, `(.L_x_1971) ;  /* 0x000000000f087348 */ /* 0x020fea0003c00000 */
[----:B------:R0:W1:Y:S02]  /*23360*/  SHFL.IDX P6, R14, R13, R12, R11 ;  /* 0x0000000c0d0e7389 */ /* 0x00006400000c000b */
[----:B01---5:R-:W-:Y:S01]  /*23370*/  ENDCOLLECTIVE ;  /* 0x000000000000791b */ /* 0x023fe20003800000 */
.L_x_1971:
[----:B------:R-:W-:Y:S02]  /*23380*/  IMAD.MOV.U32 R0, RZ, RZ, R36 ;  /* 0x000000ffff007224 */ /* 0x000fe400078e0024 */
[----:B------:R-:W-:Y:S02]  /*23390*/  IMAD.MOV.U32 R3, RZ, RZ, R37 ;  /* 0x000000ffff037224 */ /* 0x000fe400078e0025 */
[----:B------:R-:W-:Y:S01]  /*233a0*/  @!P1 IMAD.MOV.U32 R38, RZ, RZ, R10 ;  /* 0x000000ffff269224 */ /* 0x000fe200078e000a */
[----:B------:R-:W-:Y:S01]  /*233b0*/  PRMT R48, R0, 0x7610, R48 ;  /* 0x0000761000307816 */ /* 0x000fe20000000030 */
[----:B------:R-:W-:Y:S01]  /*233c0*/  IMAD.MOV.U32 R9, RZ, RZ, R39 ;  /* 0x000000ffff097224 */ /* 0x000fe200078e0027 */
[----:B------:R-:W-:Y:S01]  /*233d0*/  PRMT R34, R34, 0x5410, R3 ;  /* 0x0000541022227816 */ /* 0x000fe20000000003 */
[----:B------:R-:W-:Y:S02]  /*233e0*/  @!P1 IMAD.MOV.U32 R28, RZ, RZ, R4 ;  /* 0x000000ffff1c9224 */ /* 0x000fe400078e0004 */
[----:B------:R-:W-:Y:S01]  /*233f0*/  @!P1 IMAD.MOV.U32 R29, RZ, RZ, R5 ;  /* 0x000000ffff1d9224 */ /* 0x000fe200078e0005 */
[----:B------:R-:W-:Y:S01]  /*23400*/  PRMT R34, R9, 0x7610, R34 ;  /* 0x0000761009227816 */ /* 0x000fe20000000022 */
[----:B------:R-:W-:-:S02]  /*23410*/  IMAD.MOV.U32 R8, RZ, RZ, R38 ;  /* 0x000000ffff087224 */ /* 0x000fc400078e0026 */
[----:B------:R-:W-:Y:S02]  /*23420*/  IMAD.MOV.U32 R13, RZ, RZ, R25 ;  /* 0x000000ffff0d7224 */ /* 0x000fe400078e0019 */
[----:B------:R-:W-:Y:S01]  /*23430*/  @!P1 IMAD.MOV.U32 R20, RZ, RZ, R6 ;  /* 0x000000ffff149224 */ /* 0x000fe200078e0006 */
[----:B------:R-:W-:Y:S01]  /*23440*/  PRMT R31, R8, 0x7610, R31 ;  /* 0x00007610081f7816 */ /* 0x000fe2000000001f */
[----:B------:R-:W-:Y:S02]  /*23450*/  @!P1 IMAD.MOV.U32 R21, RZ, RZ, R7 ;  /* 0x000000ffff159224 */ /* 0x000fe400078e0007 */
[----:B------:R-:W-:Y:S02]  /*23460*/  IMAD.MOV.U32 R4, RZ, RZ, R28 ;  /* 0x000000ffff047224 */ /* 0x000fe400078e001c */
[----:B------:R-:W-:Y:S02]  /*23470*/  IMAD.MOV.U32 R5, RZ, RZ, R29 ;  /* 0x000000ffff057224 */ /* 0x000fe400078e001d */
[----:B------:R-:W-:Y:S01]  /*23480*/  IMAD.MOV.U32 R0, RZ, RZ, R14 ;  /* 0x000000ffff007224 */ /* 0x000fe200078e000e */
[----:B------:R-:W-:-:S07]  /*23490*/  PRMT R50, R4, 0x7610, R50 ;  /* 0x0000761004327816 */ /* 0x000fce0000000032 */
[----:B------:R-:W-:Y:S05]  /*234a0*/  WARPSYNC.COLLECTIVE R15, `(.L_x_1972) ;  /* 0x000000000f087348 */ /* 0x000fea0003c00000 */
[----:B------:R0:W1:Y:S02]  /*234b0*/  SHFL.IDX P6, R14, R13, R12, R11 ;  /* 0x0000000c0d0e7389 */ /* 0x00006400000c000b */
[----:B01----:R-:W-:Y:S01]  /*234c0*/  ENDCOLLECTIVE ;  /* 0x000000000000791b */ /* 0x003fe20003800000 */
.L_x_1972:
[----:B------:R-:W-:Y:S01]  /*234d0*/  IMAD.MOV.U32 R6, RZ, RZ, R20 ;  /* 0x000000ffff067224 */ /* 0x000fe200078e0014 */
[----:B------:R-:W-:Y:S01]  /*234e0*/  PRMT R54, R5, 0x7610, R54 ;  /* 0x0000761005367816 */ /* 0x000fe20000000036 */
[----:B------:R-:W-:Y:S01]  /*234f0*/  IMAD.MOV.U32 R7, RZ, RZ, R21 ;  /* 0x000000ffff077224 */ /* 0x000fe200078e0015 */
[----:B------:R-:W-:Y:S02]  /*23500*/  CS2R R4, SRZ ;  /* 0x0000000000047805 */ /* 0x000fe4000001ff00 */
[----:B------:R-:W-:Y:S02]  /*23510*/  PRMT R31, R31, 0x5410, R6 ;  /* 0x000054101f1f7816 */ /* 0x000fe40000000006 */
[----:B------:R-:W-:Y:S01]  /*23520*/  PRMT R55, R7, 0x7610, R55 ;  /* 0x0000761007377816 */ /* 0x000fe20000000037 */
[----:B------:R-:W-:Y:S02]  /*23530*/  IMAD.MOV.U32 R13, RZ, RZ, R24 ;  /* 0x000000ffff0d7224 */ /* 0x000fe400078e0018 */
[----:B------:R-:W-:-:S07]  /*23540*/  IMAD.MOV.U32 R3, RZ, RZ, R14 ;  /* 0x000000ffff037224 */ /* 0x000fce00078e000e */
[----:B------:R-:W-:Y:S05]  /*23550*/  WARPSYNC.COLLECTIVE R15, `(.L_x_1973) ;  /* 0x000000000f087348 */ /* 0x000fea0003c00000 */
[----:B------:R0:W1:Y:S02]  /*23560*/  SHFL.IDX P6, R14, R13, R12, R11 ;  /* 0x0000000c0d0e7389 */ /* 0x00006400000c000b */
[----:B01----:R-:W-:Y:S01]  /*23570*/  ENDCOLLECTIVE ;  /* 0x000000000000791b */ /* 0x003fe20003800000 */
.L_x_1973:
[----:B------:R-:W-:Y:S02]  /*23580*/  IMAD.MOV.U32 R13, RZ, RZ, R27 ;  /* 0x000000ffff0d7224 */ /* 0x000fe400078e001b */
[----:B------:R-:W-:-:S07]  /*23590*/  IMAD.MOV.U32 R24, RZ, RZ, R14 ;  /* 0x000000ffff187224 */ /* 0x000fce00078e000e */
[----:B------:R-:W-:Y:S05]  /*235a0*/  WARPSYNC.COLLECTIVE R15, `(.L_x_1974) ;  /* 0x000000000f087348 */ /* 0x000fea0003c00000 */
[----:B------:R0:W1:Y:S02]  /*235b0*/  SHFL.IDX P6, R14, R13, R12, R11 ;  /* 0x0000000c0d0e7389 */ /* 0x00006400000c000b */
[----:B01----:R-:W-:Y:S01]  /*235c0*/  ENDCOLLECTIVE ;  /* 0x000000000000791b */ /* 0x003fe20003800000 */
.L_x_1974:
[----:B------:R-:W-:Y:S05]  /*235d0*/  BRA `(.L_x_1975) ;  /* 0xfffffe58003c7947 */ /* 0x000fea000383ffff */
.L_x_1689:
[----:B0-----:R0:W1:Y:S02]  /*235e0*/  SYNCS.PHASECHK.TRANS64.TRYWAIT P1, [R2+URZ+0x16800], R13 ;  /* 0x0168000d020075a7 */ /* 0x001064000802017f */
[----:B-1----:R-:W-:Y:S05]  /*235f0*/  @!P1 NANOSLEEP.SYNCS 0x989680 ;  /* 0x009896800000995d */ /* 0x002fea0003900000 */
[----:B------:R-:W1:Y:S02]  /*23600*/  @!P1 SYNCS.PHASECHK.TRANS64 P1, [R2+URZ+0x16800], R13 ;  /* 0x0168000d020095a7 */ /* 0x000e64000802007f */
[----:B-1----:R-:W-:Y:S05]  /*23610*/  @!P1 BRA `(.L_x_1689) ;  /* 0xfffffffc00f09947 */ /* 0x002fea000383ffff */
[----:B------:R-:W-:Y:S05]  /*23620*/  BRA `(.L_x_1976) ;  /* 0xfffffe5c00047947 */ /* 0x000fea000383ffff */
.L_x_1695:
[----:B-1----:R1:W3:Y:S02]  /*23630*/  SYNCS.PHASECHK.TRANS64.TRYWAIT P1, [R0+URZ+0x16830], R5 ;  /* 0x01683005000075a7 */ /* 0x0022e4000802017f */
[----:B---3--:R-:W-:Y:S05]  /*23640*/  @!P1 NANOSLEEP.SYNCS 0x989680 ;  /* 0x009896800000995d */ /* 0x008fea0003900000 */
[----:B------:R-:W3:Y:S02]  /*23650*/  @!P1 SYNCS.PHASECHK.TRANS64 P1, [R0+URZ+0x16830], R5 ;  /* 0x01683005000095a7 */ /* 0x000ee4000802007f */
[----:B---3--:R-:W-:Y:S05]  /*23660*/  @!P1 BRA `(.L_x_1695) ;  /* 0xfffffffc00f09947 */ /* 0x008fea000383ffff */
[----:B------:R-:W-:Y:S05]  /*23670*/  BRA `(.L_x_1694) ;  /* 0xfffffe6800c87947 */ /* 0x000fea000383ffff */
.L_x_1714:
[----:B-1----:R1:W2:Y:S02]  /*23680*/  SYNCS.PHASECHK.TRANS64.TRYWAIT P4, [R9+URZ+0x16830], R8 ;  /* 0x01683008090075a7 */ /* 0x0022a4000808017f */
[----:B--2---:R-:W-:Y:S05]  /*23690*/  @!P4 NANOSLEEP.SYNCS 0x989680 ;  /* 0x009896800000c95d */ /* 0x004fea0003900000 */
[----:B------:R-:W2:Y:S02]  /*236a0*/  @!P4 SYNCS.PHASECHK.TRANS64 P4, [R9+URZ+0x16830], R8 ;  /* 0x016830080900c5a7 */ /* 0x000ea4000808007f */
[----:B--2---:R-:W-:Y:S05]  /*236b0*/  @!P4 BRA `(.L_x_1714) ;  /* 0xfffffffc00f0c947 */ /* 0x004fea000383ffff */
[----:B------:R-:W-:Y:S05]  /*236c0*/  BRA `(.L_x_1713) ;  /* 0xfffffea400707947 */ /* 0x000fea000383ffff */
.L_x_1718:
[----:B-1----:R1:W2:Y:S02]  /*236d0*/  SYNCS.PHASECHK.TRANS64.TRYWAIT P3, [R9+URZ+0x16850], R8 ;  /* 0x01685008090075a7 */ /* 0x0022a4000806017f */
[----:B--2---:R-:W-:Y:S05]  /*236e0*/  @!P3 NANOSLEEP.SYNCS 0x989680 ;  /* 0x009896800000b95d */ /* 0x004fea0003900000 */
[----:B------:R-:W2:Y:S02]  /*236f0*/  @!P3 SYNCS.PHASECHK.TRANS64 P3, [R9+URZ+0x16850], R8 ;  /* 0x016850080900b5a7 */ /* 0x000ea4000806007f */
[----:B--2---:R-:W-:Y:S05]  /*23700*/  @!P3 BRA `(.L_x_1718) ;  /* 0xfffffffc00f0b947 */ /* 0x004fea000383ffff */
[----:B------:R-:W-:Y:S05]  /*23710*/  BRA `(.L_x_1715) ;  /* 0xfffffea800347947 */ /* 0x000fea000383ffff */
.L_x_1739:
[----:B-1----:R1:W2:Y:S02]  /*23720*/  SYNCS.PHASECHK.TRANS64.TRYWAIT P2, [R9+URZ+0x16830], R12 ;  /* 0x0168300c090075a7 */ /* 0x0022a4000804017f */
[----:B--2---:R-:W-:Y:S05]  /*23730*/  @!P2 NANOSLEEP.SYNCS 0x989680 ;  /* 0x009896800000a95d */ /* 0x004fea0003900000 */
[----:B------:R-:W2:Y:S02]  /*23740*/  @!P2 SYNCS.PHASECHK.TRANS64 P2, [R9+URZ+0x16830], R12 ;  /* 0x0168300c0900a5a7 */ /* 0x000ea4000804007f */
[----:B--2---:R-:W-:Y:S05]  /*23750*/  @!P2 BRA `(.L_x_1739) ;  /* 0xfffffffc00f0a947 */ /* 0x004fea000383ffff */
[----:B------:R-:W-:Y:S05]  /*23760*/  BRA `(.L_x_1738) ;  /* 0xfffffee000087947 */ /* 0x000fea000383ffff */
.L_x_1743:
[----:B-1----:R1:W2:Y:S02]  /*23770*/  SYNCS.PHASECHK.TRANS64.TRYWAIT P1, [R9+URZ+0x16850], R8 ;  /* 0x01685008090075a7 */ /* 0x0022a4000802017f */
[----:B--2---:R-:W-:Y:S05]  /*23780*/  @!P1 NANOSLEEP.SYNCS 0x989680 ;  /* 0x009896800000995d */ /* 0x004fea0003900000 */
[----:B------:R-:W2:Y:S02]  /*23790*/  @!P1 SYNCS.PHASECHK.TRANS64 P1, [R9+URZ+0x16850], R8 ;  /* 0x01685008090095a7 */ /* 0x000ea4000802007f */
[----:B--2---:R-:W-:Y:S05]  /*237a0*/  @!P1 BRA `(.L_x_1743) ;  /* 0xfffffffc00f09947 */ /* 0x004fea000383ffff */
[----:B------:R-:W-:Y:S05]  /*237b0*/  BRA `(.L_x_1740) ;  /* 0xfffffee000d87947 */ /* 0x000fea000383ffff */
.L_x_1752:
[----:B-1----:R1:W2:Y:S02]  /*237c0*/  SYNCS.PHASECHK.TRANS64.TRYWAIT P2, [R9+URZ+0x16830], R12 ;  /* 0x0168300c090075a7 */ /* 0x0022a4000804017f */
[----:B--2---:R-:W-:Y:S05]  /*237d0*/  @!P2 NANOSLEEP.SYNCS 0x989680 ;  /* 0x009896800000a95d */ /* 0x004fea0003900000 */
[----:B------:R-:W2:Y:S02]  /*237e0*/  @!P2 SYNCS.PHASECHK.TRANS64 P2, [R9+URZ+0x16830], R12 ;  /* 0x0168300c0900a5a7 */ /* 0x000ea4000804007f */
[----:B--2---:R-:W-:Y:S05]  /*237f0*/  @!P2 BRA `(.L_x_1752) ;  /* 0xfffffffc00f0a947 */ /* 0x004fea000383ffff */
[----:B------:R-:W-:Y:S05]  /*23800*/  BRA `(.L_x_1751) ;  /* 0xffffff0400d87947 */ /* 0x000fea000383ffff */
.L_x_1756:
[----:B-1----:R1:W2:Y:S02]  /*23810*/  SYNCS.PHASECHK.TRANS64.TRYWAIT P1, [R9+URZ+0x16850], R8 ;  /* 0x01685008090075a7 */ /* 0x0022a4000802017f */
[----:B--2---:R-:W-:Y:S05]  /*23820*/  @!P1 NANOSLEEP.SYNCS 0x989680 ;  /* 0x009896800000995d */ /* 0x004fea0003900000 */
[----:B------:R-:W2:Y:S02]  /*23830*/  @!P1 SYNCS.PHASECHK.TRANS64 P1, [R9+URZ+0x16850], R8 ;  /* 0x01685008090095a7 */ /* 0x000ea4000802007f */
[----:B--2---:R-:W-:Y:S05]  /*23840*/  @!P1 BRA `(.L_x_1756) ;  /* 0xfffffffc00f09947 */ /* 0x004fea000383ffff */
[----:B------:R-:W-:Y:S05]  /*23850*/  BRA `(.L_x_1753) ;  /* 0xffffff0800a87947 */ /* 0x000fea000383ffff */
.L_x_1771:
[----:B-1----:R1:W2:Y:S02]  /*23860*/  SYNCS.PHASECHK.TRANS64.TRYWAIT P1, [R11+URZ+0x16850], R0 ;  /* 0x016850000b0075a7 */ /* 0x0022a4000802017f */
[----:B--2---:R-:W-:Y:S05]  /*23870*/  @!P1 NANOSLEEP.SYNCS 0x989680 ;  /* 0x009896800000995d */ /* 0x004fea0003900000 */
[----:B------:R-:W2:Y:S02]  /*23880*/  @!P1 SYNCS.PHASECHK.TRANS64 P1, [R11+URZ+0x16850], R0 ;  /* 0x016850000b0095a7 */ /* 0x000ea4000802007f */
[----:B--2---:R-:W-:Y:S05]  /*23890*/  @!P1 BRA `(.L_x_1771) ;  /* 0xfffffffc00f09947 */ /* 0x004fea000383ffff */
[----:B------:R-:W-:Y:S05]  /*238a0*/  BRA `(.L_x_1770) ;  /* 0xffffff3c00987947 */ /* 0x000fea000383ffff */
.L_x_1777:
[----:B------:R-:W-:Y:S02]  /*238b0*/  IMAD.MOV.U32 R13, RZ, RZ, R41 ;  /* 0x000000ffff0d7224 */ /* 0x000fe400078e0029 */
[----:B------:R-:W-:Y:S02]  /*238c0*/  IMAD.MOV.U32 R12, RZ, RZ, RZ ;  /* 0x000000ffff0c7224 */ /* 0x000fe400078e00ff */
[----:B------:R-:W-:Y:S02]  /*238d0*/  IMAD.MOV.U32 R11, RZ, RZ, 0x181f ;  /* 0x0000181fff0b7424 */ /* 0x000fe400078e00ff */
[----:B------:R-:W-:Y:S02]  /*238e0*/  IMAD.MOV.U32 R15, RZ, RZ, -0x1 ;  /* 0xffffffffff0f7424 */ /* 0x000fe400078e00ff */
[----:B------:R-:W-:-:S07]  /*238f0*/  IMAD.IADD R42, R42, 0x1, R51 ;  /* 0x000000012a2a7824 */ /* 0x000fce00078e0233 */
[----:B-----5:R-:W-:Y:S05]  /*23900*/  WARPSYNC.COLLECTIVE R15, `(.L_x_1977) ;  /* 0x000000000f087348 */ /* 0x020fea0003c00000 */
[----:B------:R0:W1:Y:S02]  /*23910*/  SHFL.IDX P6, R14, R13, R12, R11 ;  /* 0x0000000c0d0e7389 */ /* 0x00006400000c000b */
[----:B01---5:R-:W-:Y:S01]  /*23920*/  ENDCOLLECTIVE ;  /* 0x000000000000791b */ /* 0x023fe20003800000 */
.L_x_1977:
[----:B------:R-:W-:Y:S02]  /*23930*/  VIADD R20, R42, 0x30 ;  /* 0x000000302a147836 */ /* 0x000fe40000000000 */
[----:B------:R-:W-:Y:S02]  /*23940*/  IMAD.MOV.U32 R13, RZ, RZ, R40 ;  /* 0x000000ffff0d7224 */ /* 0x000fe400078e0028 */
[----:B------:R-:W-:-:S07]  /*23950*/  IMAD.MOV.U32 R0, RZ, RZ, R14 ;  /* 0x000000ffff007224 */ /* 0x000fce00078e000e */
[----:B------:R-:W-:Y:S05]  /*23960*/  WARPSYNC.COLLECTIVE R15, `(.L_x_1978) ;  /* 0x000000000f087348 */ /* 0x000fea0003c00000 */
[----:B------:R0:W1:Y:S02]  /*23970*/  SHFL.IDX P6, R14, R13, R12, R11 ;  /* 0x0000000c0d0e7389 */ /* 0x00006400000c000b */
[----:B01----:R-:W-:Y:S01]  /*23980*/  ENDCOLLECTIVE ;  /* 0x000000000000791b */ /* 0x003fe20003800000 */
.L_x_1978:
[----:B------:R-:W-:Y:S02]  /*23990*/  ULDC UR4, c[0x0][0xac8] ;  /* 0x0002b20000047ab9 */ /* 0x000fe40000000800 */
[----:B------:R-:W-:-:S04]  /*239a0*/  ISETP.GE.AND P0, PT, R43, UR4, PT ;  /* 0x000000042b007c0c */ /* 0x000fc8000bf06270 */
[-C--:B------:R-:W-:Y:S01]  /*239b0*/  ISETP.GE.OR P4, PT, R20, R45.reuse, P0 ;  /* 0x0000002d1400720c */ /* 0x080fe20000786670 */
[C---:B------:R-:W-:Y:S01]  /*239c0*/  VIADD R20, R42.reuse, 0x60 ;  /* 0x000000602a147836 */ /* 0x040fe20000000000 */
[----:B------:R-:W-:-:S04]  /*239d0*/  ISETP.GE.OR P3, PT, R42, R45, P0 ;  /* 0x0000002d2a00720c */ /* 0x000fc80000766670 */
[----:B------:R-:W-:Y:S01]  /*239e0*/  ISETP.GE.OR P2, PT, R20, R45, P0 ;  /* 0x0000002d1400720c */ /* 0x000fe20000746670 */
[----:B------:R-:W-:Y:S02]  /*239f0*/  IMAD.MOV.U32 R13, RZ, RZ, R41 ;  /* 0x000000ffff0d7224 */ /* 0x000fe400078e0029 */
[----:B------:R-:W-:Y:S02]  /*23a00*/  IMAD.MOV.U32 R12, RZ, RZ, 0x1 ;  /* 0x00000001ff0c7424 */ /* 0x000fe400078e00ff */
[----:B------:R-:W-:-:S08]  /*23a10*/  IMAD.MOV.U32 R3, RZ, RZ, R14 ;  /* 0x000000ffff037224 */ /* 0x000fd000078e000e */
[----:B------:R-:W-:Y:S05]  /*23a20*/  WARPSYNC.COLLECTIVE R15, `(.L_x_1979) ;  /* 0x000000000f087348 */ /* 0x000fea0003c00000 */
[----:B------:R0:W1:Y:S02]  /*23a30*/  SHFL.IDX P6, R14, R13, R12, R11 ;  /* 0x0000000c0d0e7389 */ /* 0x00006400000c000b */
[----:B01----:R-:W-:Y:S01]  /*23a40*/  ENDCOLLECTIVE ;  /* 0x000000000000791b */ /* 0x003fe20003800000 */
.L_x_1979:
[----:B------:R-:W-:-:S04]  /*23a50*/  @!P3 LEA R32, P5, R43, R3, 0x1 ;  /* 0x000000032b20b211 */ /* 0x000fc800078a08ff */
[----:B------:R-:W-:Y:S01]  /*23a60*/  @!P3 LEA.HI.X R3, R43, R0, R44, 0x1, P5 ;  /* 0x000000002b03b211 */ /* 0x000fe200028f0c2c */
[----:B------:R-:W-:Y:S02]  /*23a70*/  IMAD.MOV.U32 R13, RZ, RZ, R40 ;  /* 0x000000ffff0d7224 */ /* 0x000fe400078e0028 */
[----:B------:R-:W-:-:S07]  /*23a80*/  IMAD.MOV.U32 R8, RZ, RZ, R14 ;  /* 0x000000ffff087224 */ /* 0x000fce00078e000e */
[----:B------:R-:W-:Y:S05]  /*23a90*/  WARPSYNC.COLLECTIVE R15, `(.L_x_1980) ;  /* 0x000000000f087348 */ /* 0x000fea0003c00000 */
[----:B------:R0:W1:Y:S02]  /*23aa0*/  SHFL.IDX P6, R14, R13, R12, R11 ;  /* 0x0000000c0d0e7389 */ /* 0x00006400000c000b */
[----:B01----:R-:W-:Y:S01]  /*23ab0*/  ENDCOLLECTIVE ;  /* 0x000000000000791b */ /* 0x003fe20003800000 */
.L_x_1980:
[----:B------:R-:W-:Y:S02]  /*23ac0*/  IMAD.MOV.U32 R13, RZ, RZ, R41 ;  /* 0x000000ffff0d7224 */ /* 0x000fe400078e0029 */
[----:B------:R-:W-:Y:S02]  /*23ad0*/  IMAD.MOV.U32 R12, RZ, RZ, 0x2 ;  /* 0x00000002ff0c7424 */ /* 0x000fe400078e00ff */
[----:B------:R-:W-:-:S07]  /*23ae0*/  IMAD.MOV.U32 R9, RZ, RZ, R14 ;  /* 0x000000ffff097224 */ /* 0x000fce00078e000e */
[----:B------:R-:W-:Y:S05]  /*23af0*/  WARPSYNC.COLLECTIVE R15, `(.L_x_1981) ;  /* 0x000000000f087348 */ /* 0x000fea0003c00000 */
[----:B------:R0:W1:Y:S02]  /*23b00*/  SHFL.IDX P6, R14, R13, R12, R11 ;  /* 0x0000000c0d0e7389 */ /* 0x00006400000c000b */
[----:B01----:R-:W-:Y:S01]  /*23b10*/  ENDCOLLECTIVE ;  /* 0x000000000000791b */ /* 0x003fe20003800000 */
.L_x_1981:
[----:B------:R-:W-:Y:S01]  /*23b20*/  @!P4 LEA R20, P1, R43, R9, 0x1 ;  /* 0x000000092b14c211 */ /* 0x000fe200078208ff */
[----:B------:R-:W-:-:S03]  /*23b30*/  @!P3 IMAD.MOV.U32 R9, RZ, RZ, R3 ;  /* 0x000000ffff09b224 */ /* 0x000fc600078e0003 */
[----:B------:R-:W-:Y:S01]  /*23b40*/  @!P4 LEA.HI.X R21, R43, R8, R44, 0x1, P1 ;  /* 0x000000082b15c211 */ /* 0x000fe200008f0c2c */
[----:B------:R-:W-:-:S05]  /*23b50*/  @!P3 IMAD.MOV.U32 R8, RZ, RZ, R32 ;  /* 0x000000ffff08b224 */ /* 0x000fca00078e0020 */
[----:B------:R0:W-:Y:S01]  /*23b60*/  @!P3 ST.E.128 desc[UR42][R8.64], R4 ;  /* 0x000000040800b985 */ /* 0x0001e2000c101d2a */
[----:B------:R-:W-:-:S03]  /*23b70*/  IMAD.MOV.U32 R13, RZ, RZ, R40 ;  /* 0x000000ffff0d7224 */ /* 0x000fc600078e0028 */
[----:B------:R0:W-:Y:S01]  /*23b80*/  @!P4 ST.E.128 desc[UR42][R20.64], R24 ;  /* 0x000000181400c985 */ /* 0x0001e2000c101d2a */
[----:B------:R-:W-:-:S07]  /*23b90*/  IMAD.MOV.U32 R10, RZ, RZ, R14 ;  /* 0x000000ffff0a7224 */ /* 0x000fce00078e000e */
[----:B0-----:R-:W-:Y:S05]  /*23ba0*/  WARPSYNC.COLLECTIVE R15, `(.L_x_1982) ;  /* 0x000000000f087348 */ /* 0x001fea0003c00000 */
[----:B------:R1:W2:Y:S02]  /*23bb0*/  SHFL.IDX P6, R14, R13, R12, R11 ;  /* 0x0000000c0d0e7389 */ /* 0x0002a400000c000b */
[----:B012---:R-:W-:Y:S01]  /*23bc0*/  ENDCOLLECTIVE ;  /* 0x000000000000791b */ /* 0x007fe20003800000 */
.L_x_1982:
[----:B------:R-:W-:Y:S02]  /*23bd0*/  IMAD.MOV.U32 R13, RZ, RZ, R41 ;  /* 0x000000ffff0d7224 */ /* 0x000fe400078e0029 */
[----:B------:R-:W-:Y:S01]  /*23be0*/  IMAD.MOV.U32 R12, RZ, RZ, 0x3 ;  /* 0x00000003ff0c7424 */ /* 0x000fe200078e00ff */
[----:B------:R-:W-:-:S13]  /*23bf0*/  @!P2 LEA R46, P5, R43, R14, 0x1 ;  /* 0x0000000e2b2ea211 */ /* 0x000fda00078a08ff */
[----:B------:R-:W-:Y:S05]  /*23c00*/  WARPSYNC.COLLECTIVE R15, `(.L_x_1983) ;  /* 0x000000000f087348 */ /* 0x000fea0003c00000 */
[----:B------:R0:W1:Y:S02]  /*23c10*/  SHFL.IDX P6, R14, R13, R12, R11 ;  /* 0x0000000c0d0e7389 */ /* 0x00006400000c000b */
[----:B01----:R-:W-:Y:S01]  /*23c20*/  ENDCOLLECTIVE ;  /* 0x000000000000791b */ /* 0x003fe20003800000 */
.L_x_1983:
        /* <DEDUP_REMOVED lines=9> */
.L_x_1984:
[----:B------:R-:W-:Y:S05]  /*23cc0*/  BRA `(.L_x_1985) ;  /* 0xffffff5000d07947 */ /* 0x000fea000383ffff */
.L_x_1779:
[----:B------:R-:W-:Y:S02]  /*23cd0*/  IMAD.MOV.U32 R13, RZ, RZ, R4 ;  /* 0x000000ffff0d7224 */ /* 0x000fe400078e0004 */
[----:B------:R-:W-:Y:S02]  /*23ce0*/  IMAD.MOV.U32 R12, RZ, RZ, RZ ;  /* 0x000000ffff0c7224 */ /* 0x000fe400078e00ff */
[----:B------:R-:W-:Y:S02]  /*23cf0*/  IMAD.MOV.U32 R11, RZ, RZ, 0x1c1f ;  /* 0x00001c1fff0b7424 */ /* 0x000fe400078e00ff */
[----:B------:R-:W-:-:S07]  /*23d00*/  IMAD.MOV.U32 R15, RZ, RZ, -0x1 ;  /* 0xffffffffff0f7424 */ /* 0x000fce00078e00ff */
[----:B------:R-:W-:Y:S05]  /*23d10*/  WARPSYNC.COLLECTIVE R15, `(.L_x_1986) ;  /* 0x000000000f087348 */ /* 0x000fea0003c00000 */
[----:B------:R0:W1:Y:S02]  /*23d20*/  SHFL.IDX P6, R14, R13, R12, R11 ;  /* 0x0000000c0d0e7389 */ /* 0x00006400000c000b */
[----:B01----:R-:W-:Y:S01]  /*23d30*/  ENDCOLLECTIVE ;  /* 0x000000000000791b */ /* 0x003fe20003800000 */
.L_x_1986:
[----:B------:R-:W-:Y:S02]  /*23d40*/  IMAD.MOV.U32 R13, RZ, RZ, R3 ;  /* 0x000000ffff0d7224 */ /* 0x000fe400078e0003 */
[----:B------:R-:W-:-:S07]  /*23d50*/  IMAD.MOV.U32 R0, RZ, RZ, R14 ;  /* 0x000000ffff007224 */ /* 0x000fce00078e000e */
[----:B------:R-:W-:Y:S05]  /*23d60*/  WARPSYNC.COLLECTIVE R15, `(.L_x_1987) ;  /* 0x000000000f087348 */ /* 0x000fea0003c00000 */
[----:B------:R0:W1:Y:S02]  /*23d70*/  SHFL.IDX P6, R14, R13, R12, R11 ;  /* 0x0000000c0d0e7389 */ /* 0x00006400000c000b */
[----:B01----:R-:W-:Y:S01]  /*23d80*/  ENDCOLLECTIVE ;  /* 0x000000000000791b */ /* 0x003fe20003800000 */
.L_x_1987:
[----:B------:R-:W-:Y:S05]  /*23d90*/  BRA `(.L_x_1988) ;  /* 0xffffff5400ac7947 */ /* 0x000fea000383ffff */
.L_x_1782:
[----:B------:R-:W-:Y:S01]  /*23da0*/  BSSY B1, `(.L_x_1989) ;  /* 0x0000008000017945 */ /* 0x000fe20003800000 */
[----:B---3--:R-:W-:Y:S02]  /*23db0*/  IMAD.MOV.U32 R13, RZ, RZ, R4 ;  /* 0x000000ffff0d7224 */ /* 0x008fe400078e0004 */
[----:B------:R-:W-:Y:S02]  /*23dc0*/  IMAD.MOV.U32 R12, RZ, RZ, 0x1 ;  /* 0x00000001ff0c7424 */ /* 0x000fe400078e00ff */
[----:B------:R-:W-:Y:S02]  /*23dd0*/  IMAD.MOV.U32 R11, RZ, RZ, 0x1c1f ;  /* 0x00001c1fff0b7424 */ /* 0x000fe400078e00ff */
[----:B------:R-:W-:-:S07]  /*23de0*/  IMAD.MOV.U32 R15, RZ, RZ, -0x1 ;  /* 0xffffffffff0f7424 */ /* 0x000fce00078e00ff */
[----:B012---:R-:W-:Y:S05]  /*23df0*/  WARPSYNC.COLLECTIVE R15, `(.L_x_1990) ;  /* 0x000000000f087348 */ /* 0x007fea0003c00000 */
[----:B--2---:R2:W3:Y:S02]  /*23e00*/  SHFL.IDX P6, R14, R13, R12, R11 ;  /* 0x0000000c0d0e7389 */ /* 0x0044e400000c000b */
[----:B0123--:R-:W-:Y:S01]  /*23e10*/  ENDCOLLECTIVE ;  /* 0x000000000000791b */ /* 0x00ffe20003800000 */
.L_x_1990:
[----:B------:R-:W-:Y:S05]  /*23e20*/  BSYNC B1 ;  /* 0x0000000000017941 */ /* 0x000fea0003800000 */
.L_x_1989:
        /* <DEDUP_REMOVED lines=8> */
.L_x_1991:
[----:B------:R-:W-:Y:S05]  /*23eb0*/  BRA `(.L_x_1992) ;  /* 0xffffff5800087947 */ /* 0x000fea000383ffff */
.L_x_1786:
[----:B------:R-:W-:Y:S02]  /*23ec0*/  IMAD.MOV.U32 R13, RZ, RZ, R20 ;  /* 0x000000ffff0d7224 */ /* 0x000fe400078e0014 */
[----:B------:R-:W-:Y:S02]  /*23ed0*/  IMAD.MOV.U32 R12, RZ, RZ, RZ ;  /* 0x000000ffff0c7224 */ /* 0x000fe400078e00ff */
[----:B------:R-:W-:Y:S02]  /*23ee0*/  IMAD.MOV.U32 R11, RZ, RZ, 0x181f ;  /* 0x0000181fff0b7424 */ /* 0x000fe400078e00ff */
[----:B------:R-:W-:Y:S02]  /*23ef0*/  IMAD.MOV.U32 R15, RZ, RZ, -0x1 ;  /* 0xffffffffff0f7424 */ /* 0x000fe400078e00ff */
[----:B------:R-:W-:Y:S02]  /*23f00*/  IMAD R21, R24, R25, RZ ;  /* 0x0000001918157224 */ /* 0x000fe400078e02ff */
[----:B------:R-:W-:-:S07]  /*23f10*/  IMAD.IADD R24, R42, 0x1, R28 ;  /* 0x000000012a187824 */ /* 0x000fce00078e021c */
[----:B01----:R-:W-:Y:S05]  /*23f20*/  WARPSYNC.COLLECTIVE R15, `(.L_x_1993) ;  /* 0x000000000f087348 */ /* 0x003fea0003c00000 */
[----:B------:R2:W3:Y:S02]  /*23f30*/  SHFL.IDX P6, R14, R13, R12, R11 ;  /* 0x0000000c0d0e7389 */ /* 0x0004e400000c000b */
[----:B0123--:R-:W-:Y:S01]  /*23f40*/  ENDCOLLECTIVE ;  /* 0x000000000000791b */ /* 0x00ffe20003800000 */
.L_x_1993:
[C---:B------:R-:W-:Y:S01]  /*23f50*/  VIADD R8, R24.reuse, 0x30 ;  /* 0x0000003018087836 */ /* 0x040fe20000000000 */
[----:B------:R-:W-:-:S04]  /*23f60*/  ISETP.GE.OR P3, PT, R24, R21, P0 ;  /* 0x000000151800720c */ /* 0x000fc80000766670 */
[----:B------:R-:W-:Y:S01]  /*23f70*/  ISETP.GE.OR P4, PT, R8, R21, P0 ;  /* 0x000000150800720c */ /* 0x000fe20000786670 */
[----:B------:R-:W-:Y:S02]  /*23f80*/  VIADD R8, R24, 0x60 ;  /* 0x0000006018087836 */ /* 0x000fe40000000000 */
[----:B------:R-:W-:-:S03]  /*23f90*/  IMAD.MOV.U32 R13, RZ, RZ, R7 ;  /* 0x000000ffff0d7224 */ /* 0x000fc600078e0007 */
[----:B------:R-:W-:Y:S01]  /*23fa0*/  ISETP.GE.OR P2, PT, R8, R21, P0 ;  /* 0x000000150800720c */ /* 0x000fe20000746670 */
[----:B------:R-:W-:-:S12]  /*23fb0*/  IMAD.MOV.U32 R0, RZ, RZ, R14 ;  /* 0x000000ffff007224 */ /* 0x000fd800078e000e */
[----:B------:R-:W-:Y:S05]  /*23fc0*/  WARPSYNC.COLLECTIVE R15, `(.L_x_1994) ;  /* 0x000000000f087348 */ /* 0x000fea0003c00000 */
[----:B------:R0:W1:Y:S02]  /*23fd0*/  SHFL.IDX P6, R14, R13, R12, R11 ;  /* 0x0000000c0d0e7389 */ /* 0x00006400000c000b */
[----:B01----:R-:W-:Y:S01]  /*23fe0*/  ENDCOLLECTIVE ;  /* 0x000000000000791b */ /* 0x003fe20003800000 */
.L_x_1994:
[----:B------:R-:W-:Y:S01]  /*23ff0*/  IMAD.MOV.U32 R13, RZ, RZ, R20 ;  /* 0x000000ffff0d7224 */ /* 0x000fe200078e0014 */
[----:B------:R-:W-:Y:S01]  /*24000*/  MOV R12, 0x1 ;  /* 0x00000001000c7802 */ /* 0x000fe20000000f00 */
[----:B------:R-:W-:-:S07]  /*24010*/  IMAD.MOV.U32 R3, RZ, RZ, R14 ;  /* 0x000000ffff037224 */ /* 0x000fce00078e000e */
[----:B------:R-:W-:Y:S05]  /*24020*/  WARPSYNC.COLLECTIVE R15, `(.L_x_1995) ;  /* 0x000000000f087348 */ /* 0x000fea0003c00000 */
[----:B------:R0:W1:Y:S02]  /*24030*/  SHFL.IDX P6, R14, R13, R12, R11 ;  /* 0x0000000c0d0e7389 */ /* 0x00006400000c000b */
[----:B01----:R-:W-:Y:S01]  /*24040*/  ENDCOLLECTIVE ;  /* 0x000000000000791b */ /* 0x003fe20003800000 */
.L_x_1995:
[----:B------:R-:W-:-:S04]  /*24050*/  @!P3 LEA R10, P5, R43, R3, 0x1 ;  /* 0x000000032b0ab211 */ /* 0x000fc800078a08ff */
[----:B------:R-:W-:Y:S01]  /*24060*/  @!P3 LEA.HI.X R3, R43, R0, R44, 0x1, P5 ;  /* 0x000000002b03b211 */ /* 0x000fe200028f0c2c */
[----:B------:R-:W-:Y:S02]  /*24070*/  IMAD.MOV.U32 R13, RZ, RZ, R7 ;  /* 0x000000ffff0d7224 */ /* 0x000fe400078e0007 */
[----:B------:R-:W-:-:S07]  /*24080*/  IMAD.MOV.U32 R4, RZ, RZ, R14 ;  /* 0x000000ffff047224 */ /* 0x000fce00078e000e */
[----:B------:R-:W-:Y:S05]  /*24090*/  WARPSYNC.COLLECTIVE R15, `(.L_x_1996) ;  /* 0x000000000f087348 */ /* 0x000fea0003c00000 */
[----:B------:R0:W1:Y:S02]  /*240a0*/  SHFL.IDX P6, R14, R13, R12, R11 ;  /* 0x0000000c0d0e7389 */ /* 0x00006400000c000b */
[----:B01----:R-:W-:Y:S01]  /*240b0*/  ENDCOLLECTIVE ;  /* 0x000000000000791b */ /* 0x003fe20003800000 */
.L_x_1996:
[----:B------:R-:W-:Y:S02]  /*240c0*/  IMAD.MOV.U32 R13, RZ, RZ, R20 ;  /* 0x000000ffff0d7224 */ /* 0x000fe400078e0014 */
[----:B------:R-:W-:Y:S02]  /*240d0*/  IMAD.MOV.U32 R12, RZ, RZ, 0x2 ;  /* 0x00000002ff0c7424 */ /* 0x000fe400078e00ff */
[----:B------:R-:W-:-:S07]  /*240e0*/  IMAD.MOV.U32 R5, RZ, RZ, R14 ;  /* 0x000000ffff057224 */ /* 0x000fce00078e000e */
[----:B------:R-:W-:Y:S05]  /*240f0*/  WARPSYNC.COLLECTIVE R15, `(.L_x_1997) ;  /* 0x000000000f087348 */ /* 0x000fea0003c00000 */
[----:B------:R0:W1:Y:S02]  /*24100*/  SHFL.IDX P6, R14, R13, R12, R11 ;  /* 0x0000000c0d0e7389 */ /* 0x00006400000c000b */
[----:B01----:R-:W-:Y:S01]  /*24110*/  ENDCOLLECTIVE ;  /* 0x000000000000791b */ /* 0x003fe20003800000 */
.L_x_1997:
[----:B------:R-:W-:-:S04]  /*24120*/  @!P4 LEA R8, P1, R43, R5, 0x1 ;  /* 0x000000052b08c211 */ /* 0x000fc800078208ff */
[----:B------:R-:W-:Y:S01]  /*24130*/  @!P4 LEA.HI.X R9, R43, R4, R44, 0x1, P1 ;  /* 0x000000042b09c211 */ /* 0x000fe200008f0c2c */
[----:B------:R-:W-:Y:S02]  /*24140*/  IMAD.MOV.U32 R13, RZ, RZ, R7 ;  /* 0x000000ffff0d7224 */ /* 0x000fe400078e0007 */
[----:B------:R-:W-:-:S07]  /*24150*/  IMAD.MOV.U32 R6, RZ, RZ, R14 ;  /* 0x000000ffff067224 */ /* 0x000fce00078e000e */
[----:B------:R-:W-:Y:S05]  /*24160*/  WARPSYNC.COLLECTIVE R15, `(.L_x_1998) ;  /* 0x000000000f087348 */ /* 0x000fea0003c00000 */
[----:B------:R0:W1:Y:S02]  /*24170*/  SHFL.IDX P6, R14, R13, R12, R11 ;  /* 0x0000000c0d0e7389 */ /* 0x00006400000c000b */
[----:B01----:R-:W-:Y:S01]  /*24180*/  ENDCOLLECTIVE ;  /* 0x000000000000791b */ /* 0x003fe20003800000 */
.L_x_1998:
        /* <DEDUP_REMOVED lines=12> */
.L_x_1999:
[----:B------:R0:W-:Y:S01]  /*24250*/  @!P2 ST.E.128 desc[UR42][R4.64], RZ ;  /* 0x000000ff0400a985 */ /* 0x0001e2000c101d2a */
[----:B------:R-:W-:Y:S02]  /*24260*/  IMAD.MOV.U32 R13, RZ, RZ, R7 ;  /* 0x000000ffff0d7224 */ /* 0x000fe400078e0007 */
[----:B------:R-:W-:-:S07]  /*24270*/  IMAD.MOV.U32 R0, RZ, RZ, R14 ;  /* 0x000000ffff007224 */ /* 0x000fce00078e000e */
[----:B0-----:R-:W-:Y:S05]  /*24280*/  WARPSYNC.COLLECTIVE R15, `(.L_x_2000) ;  /* 0x000000000f087348 */ /* 0x001fea0003c00000 */
[----:B------:R1:W2:Y:S02]  /*24290*/  SHFL.IDX P6, R14, R13, R12, R11 ;  /* 0x0000000c0d0e7389 */ /* 0x0002a400000c000b */
[----:B012---:R-:W-:Y:S01]  /*242a0*/  ENDCOLLECTIVE ;  /* 0x000000000000791b */ /* 0x007fe20003800000 */
.L_x_2000:
[----:B------:R-:W-:Y:S05]  /*242b0*/  BRA `(.L_x_2001) ;  /* 0xffffff6000187947 */ /* 0x000fea000383ffff */
.L_x_1813:
[----:B------:R-:W0:Y:S01]  /*242c0*/  S2R R5, SR_TID.X ;  /* 0x0000000000057919 */ /* 0x000e220000002100 */
[----:B------:R-:W-:Y:S01]  /*242d0*/  BSSY B1, `(.L_x_2002) ;  /* 0x000000a000017945 */ /* 0x000fe20003800000 */
[----:B------:R-:W-:Y:S02]  /*242e0*/  IMAD.MOV.U32 R12, RZ, RZ, RZ ;  /* 0x000000ffff0c7224 */ /* 0x000fe400078e00ff */
[----:B------:R-:W-:Y:S02]  /*242f0*/  IMAD.MOV.U32 R11, RZ, RZ, 0x1f ;  /* 0x0000001fff0b7424 */ /* 0x000fe400078e00ff */
[----:B------:R-:W-:Y:S01]  /*24300*/  IMAD.MOV.U32 R15, RZ, RZ, -0x1 ;  /* 0xffffffffff0f7424 */ /* 0x000fe200078e00ff */
[----:B0-----:R-:W-:-:S04]  /*24310*/  SHF.R.U32.HI R5, RZ, 0x5, R5 ;  /* 0x00000005ff057819 */ /* 0x001fc80000011605 */
[----:B------:R-:W-:-:S05]  /*24320*/  LOP3.LUT R5, R5, 0x3, RZ, 0xc0, !PT ;  /* 0x0000000305057812 */ /* 0x000fca00078ec0ff */
[----:B-1----:R-:W-:-:S07]  /*24330*/  IMAD.MOV.U32 R13, RZ, RZ, R5 ;  /* 0x000000ffff0d7224 */ /* 0x002fce00078e0005 */
[----:B------:R-:W-:Y:S05]  /*24340*/  WARPSYNC.COLLECTIVE R15, `(.L_x_2003) ;  /* 0x000000000f087348 */ /* 0x000fea0003c00000 */
[----:B------:R0:W1:Y:S02]  /*24350*/  SHFL.IDX P6, R14, R13, R12, R11 ;  /* 0x0000000c0d0e7389 */ /* 0x00006400000c000b */
[----:B01----:R-:W-:Y:S01]  /*24360*/  ENDCOLLECTIVE ;  /* 0x000000000000791b */ /* 0x003fe20003800000 */
.L_x_2003:
[----:B------:R-:W-:Y:S05]  /*24370*/  BSYNC B1 ;  /* 0x0000000000017941 */ /* 0x000fea0003800000 */
.L_x_2002:
[----:B------:R-:W-:Y:S05]  /*24380*/  BRA `(.L_x_2004) ;  /* 0xffffff7c00b87947 */ /* 0x000fea000383ffff */
.L_x_1815:
[----:B------:R-:W-:Y:S01]  /*24390*/  BSSY B1, `(.L_x_2005) ;  /* 0x0000006000017945 */ /* 0x000fe20003800000 */
[----:B------:R-:W-:-:S07]  /*243a0*/  IMAD.MOV.U32 R15, RZ, RZ, -0x1 ;  /* 0xffffffffff0f7424 */ /* 0x000fce00078e00ff */
[----:B01----:R-:W-:Y:S05]  /*243b0*/  WARPSYNC.COLLECTIVE R15, `(.L_x_2006) ;  /* 0x000000000f0c7348 */ /* 0x003fea0003c00000 */
[----:B------:R-:W-:Y:S02]  /*243c0*/  ELECT P6, UR62, PT ;  /* 0x00000000003e782f */ /* 0x000fe400038c0000 */
[----:B------:R-:W-:Y:S01]  /*243d0*/  MOV R14, UR62 ;  /* 0x0000003e000e7c02 */ /* 0x000fe20008000f00 */
[----:B01----:R-:W-:Y:S10]  /*243e0*/  ENDCOLLECTIVE ;  /* 0x000000000000791b */ /* 0x003ff40003800000 */
.L_x_2006:
[----:B------:R-:W-:Y:S05]  /*243f0*/  BSYNC B1 ;  /* 0x0000000000017941 */ /* 0x000fea0003800000 */
.L_x_2005:
[----:B------:R-:W-:Y:S05]  /*24400*/  BRA `(.L_x_1814) ;  /* 0xffffff7c00b07947 */ /* 0x000fea000383ffff */
.L_x_1817:
[----:B0-----:R0:W2:Y:S02]  /*24410*/  SYNCS.PHASECHK.TRANS64.TRYWAIT P0, [R16+URZ+0x16820], R5 ;  /* 0x01682005100075a7 */ /* 0x0010a4000800017f */
[----:B--2---:R-:W-:Y:S05]  /*24420*/  @!P0 NANOSLEEP.SYNCS 0x989680 ;  /* 0x009896800000895d */ /* 0x004fea0003900000 */
[----:B------:R-:W2:Y:S02]  /*24430*/  @!P0 SYNCS.PHASECHK.TRANS64 P0, [R16+URZ+0x16820], R5 ;  /* 0x01682005100085a7 */ /* 0x000ea4000800007f */
[----:B--2---:R-:W-:Y:S05]  /*24440*/  @!P0 BRA `(.L_x_1817) ;  /* 0xfffffffc00f08947 */ /* 0x004fea000383ffff */
[----:B------:R-:W-:Y:S05]  /*24450*/  BRA `(.L_x_2007) ;  /* 0xffffff7c00c07947 */ /* 0x000fea000383ffff */
.L_x_1821:
[----:B0-----:R0:W2:Y:S02]  /*24460*/  SYNCS.PHASECHK.TRANS64.TRYWAIT P0, [R5+URZ+0x168a0], R7 ;  /* 0x0168a007050075a7 */ /* 0x0010a4000800017f */
[----:B--2---:R-:W-:Y:S05]  /*24470*/  @!P0 NANOSLEEP.SYNCS 0x989680 ;  /* 0x009896800000895d */ /* 0x004fea0003900000 */
[----:B------:R-:W2:Y:S02]  /*24480*/  @!P0 SYNCS.PHASECHK.TRANS64 P0, [R5+URZ+0x168a0], R7 ;  /* 0x0168a007050085a7 */ /* 0x000ea4000800007f */
[----:B--2---:R-:W-:Y:S05]  /*24490*/  @!P0 BRA `(.L_x_1821) ;  /* 0xfffffffc00f08947 */ /* 0x004fea000383ffff */
[----:B------:R-:W-:Y:S05]  /*244a0*/  BRA `(.L_x_2008) ;  /* 0xffffff7c00dc7947 */ /* 0x000fea000383ffff */
.L_x_1826:
[----:B-1----:R1:W2:Y:S02]  /*244b0*/  SYNCS.PHASECHK.TRANS64.TRYWAIT P0, [R5+URZ+0x168c0], R7 ;  /* 0x0168c007050075a7 */ /* 0x0022a4000800017f */
[----:B--2---:R-:W-:Y:S05]  /*244c0*/  @!P0 NANOSLEEP.SYNCS 0x989680 ;  /* 0x009896800000895d */ /* 0x004fea0003900000 */
[----:B------:R-:W2:Y:S02]  /*244d0*/  @!P0 SYNCS.PHASECHK.TRANS64 P0, [R5+URZ+0x168c0], R7 ;  /* 0x0168c007050085a7 */ /* 0x000ea4000800007f */
[----:B--2---:R-:W-:Y:S05]  /*244e0*/  @!P0 BRA `(.L_x_1826) ;  /* 0xfffffffc00f08947 */ /* 0x004fea000383ffff */
[----:B------:R-:W-:Y:S05]  /*244f0*/  BRA `(.L_x_2009) ;  /* 0xffffff80005c7947 */ /* 0x000fea000383ffff */
.L_x_1833:
[----:B0-----:R0:W2:Y:S02]  /*24500*/  SYNCS.PHASECHK.TRANS64.TRYWAIT P1, [R5+URZ+0x168a0], R7 ;  /* 0x0168a007050075a7 */ /* 0x0010a4000802017f */
[----:B--2---:R-:W-:Y:S05]  /*24510*/  @!P1 NANOSLEEP.SYNCS 0x989680 ;  /* 0x009896800000995d */ /* 0x004fea0003900000 */
[----:B------:R-:W2:Y:S02]  /*24520*/  @!P1 SYNCS.PHASECHK.TRANS64 P1, [R5+URZ+0x168a0], R7 ;  /* 0x0168a007050095a7 */ /* 0x000ea4000802007f */
[----:B--2---:R-:W-:Y:S05]  /*24530*/  @!P1 BRA `(.L_x_1833) ;  /* 0xfffffffc00f09947 */ /* 0x004fea000383ffff */
[----:B------:R-:W-:Y:S05]  /*24540*/  BRA `(.L_x_2010) ;  /* 0xffffff8400287947 */ /* 0x000fea000383ffff */
.L_x_1838:
[----:B-1----:R1:W2:Y:S02]  /*24550*/  SYNCS.PHASECHK.TRANS64.TRYWAIT P1, [R5+URZ+0x168c0], R7 ;  /* 0x0168c007050075a7 */ /* 0x0022a4000802017f */
[----:B--2---:R-:W-:Y:S05]  /*24560*/  @!P1 NANOSLEEP.SYNCS 0x989680 ;  /* 0x009896800000995d */ /* 0x004fea0003900000 */
[----:B------:R-:W2:Y:S02]  /*24570*/  @!P1 SYNCS.PHASECHK.TRANS64 P1, [R5+URZ+0x168c0], R7 ;  /* 0x0168c007050095a7 */ /* 0x000ea4000802007f */
[----:B--2---:R-:W-:Y:S05]  /*24580*/  @!P1 BRA `(.L_x_1838) ;  /* 0xfffffffc00f09947 */ /* 0x004fea000383ffff */
[----:B------:R-:W-:Y:S05]  /*24590*/  BRA `(.L_x_2011) ;  /* 0xffffff8400a07947 */ /* 0x000fea000383ffff */
.L_x_1861:
        /* <DEDUP_REMOVED lines=11> */
.L_x_2013:
[----:B------:R-:W-:Y:S05]  /*24650*/  BSYNC B0 ;  /* 0x0000000000007941 */ /* 0x000fea0003800000 */
.L_x_2012:
[----:B------:R-:W-:Y:S05]  /*24660*/  BRA `(.L_x_2014) ;  /* 0xffffff9400b47947 */ /* 0x000fea000383ffff */
.L_x_1864:
[----:B0-----:R0:W1:Y:S02]  /*24670*/  SYNCS.PHASECHK.TRANS64.TRYWAIT P0, [R3+URZ+0x16840], R4 ;  /* 0x01684004030075a7 */ /* 0x001064000800017f */
[----:B-1----:R-:W-:Y:S05]  /*24680*/  @!P0 NANOSLEEP.SYNCS 0x989680 ;  /* 0x009896800000895d */ /* 0x002fea0003900000 */
[----:B------:R-:W1:Y:S02]  /*24690*/  @!P0 SYNCS.PHASECHK.TRANS64 P0, [R3+URZ+0x16840], R4 ;  /* 0x01684004030085a7 */ /* 0x000e64000800007f */
[----:B-1----:R-:W-:Y:S05]  /*246a0*/  @!P0 BRA `(.L_x_1864) ;  /* 0xfffffffc00f08947 */ /* 0x002fea000383ffff */
[----:B------:R-:W-:Y:S05]  /*246b0*/  BRA `(.L_x_2015) ;  /* 0xffffff9800087947 */ /* 0x000fea000383ffff */
.L_x_1865:
        /* <DEDUP_REMOVED lines=8> */
.L_x_2017:
[----:B------:R-:W-:Y:S05]  /*24740*/  BSYNC B0 ;  /* 0x0000000000007941 */ /* 0x000fea0003800000 */
.L_x_2016:
        /* <DEDUP_REMOVED lines=9> */
.L_x_2018:
[----:B------:R-:W-:Y:S02]  /*247e0*/  IMAD.MOV.U32 R13, RZ, RZ, R2 ;  /* 0x000000ffff0d7224 */ /* 0x000fe400078e0002 */
[----:B------:R-:W-:Y:S02]  /*247f0*/  IMAD.MOV.U32 R12, RZ, RZ, 0x1 ;  /* 0x00000001ff0c7424 */ /* 0x000fe400078e00ff */
[----:B------:R-:W-:-:S07]  /*24800*/  IMAD.MOV.U32 R7, RZ, RZ, R14 ;  /* 0x000000ffff077224 */ /* 0x000fce00078e000e */
[----:B------:R-:W-:Y:S05]  /*24810*/  WARPSYNC.COLLECTIVE R15, `(.L_x_2019) ;  /* 0x000000000f087348 */ /* 0x000fea0003c00000 */
[----:B------:R0:W1:Y:S02]  /*24820*/  SHFL.IDX P6, R14, R13, R12, R11 ;  /* 0x0000000c0d0e7389 */ /* 0x00006400000c000b */
[----:B01----:R-:W-:Y:S01]  /*24830*/  ENDCOLLECTIVE ;  /* 0x000000000000791b */ /* 0x003fe20003800000 */
.L_x_2019:
        /* <DEDUP_REMOVED lines=15> */
.L_x_2020:
[----:B------:R-:W-:Y:S02]  /*24930*/  @P0 IMAD R8, R5, 0x2, R16 ;  /* 0x0000000205080824 */ /* 0x000fe400078e0210 */
[----:B------:R-:W-:Y:S02]  /*24940*/  IMAD.MOV.U32 R13, RZ, RZ, R2 ;  /* 0x000000ffff0d7224 */ /* 0x000fe400078e0002 */
[----:B------:R-:W-:Y:S02]  /*24950*/  IMAD.MOV.U32 R12, RZ, RZ, 0x2 ;  /* 0x00000002ff0c7424 */ /* 0x000fe400078e00ff */
[----:B------:R-:W-:-:S07]  /*24960*/  IMAD.MOV.U32 R7, RZ, RZ, R14 ;  /* 0x000000ffff077224 */ /* 0x000fce00078e000e */
[----:B------:R-:W-:Y:S05]  /*24970*/  WARPSYNC.COLLECTIVE R15, `(.L_x_2021) ;  /* 0x000000000f087348 */ /* 0x000fea0003c00000 */
[----:B------:R0:W1:Y:S02]  /*24980*/  SHFL.IDX P6, R14, R13, R12, R11 ;  /* 0x0000000c0d0e7389 */ /* 0x00006400000c000b */
[----:B01----:R-:W-:Y:S01]  /*24990*/  ENDCOLLECTIVE ;  /* 0x000000000000791b */ /* 0x003fe20003800000 */
.L_x_2021:
        /* <DEDUP_REMOVED lines=15> */
.L_x_2022:
[----:B------:R-:W-:Y:S02]  /*24a90*/  @P0 IMAD R8, R5, 0x2, R16 ;  /* 0x0000000205080824 */ /* 0x000fe400078e0210 */
[----:B------:R-:W-:Y:S02]  /*24aa0*/  IMAD.MOV.U32 R13, RZ, RZ, R2 ;  /* 0x000000ffff0d7224 */ /* 0x000fe400078e0002 */
[----:B------:R-:W-:Y:S02]  /*24ab0*/  IMAD.MOV.U32 R12, RZ, RZ, 0x3 ;  /* 0x00000003ff0c7424 */ /* 0x000fe400078e00ff */
[----:B------:R-:W-:-:S07]  /*24ac0*/  IMAD.MOV.U32 R7, RZ, RZ, R14 ;  /* 0x000000ffff077224 */ /* 0x000fce00078e000e */
[----:B------:R-:W-:Y:S05]  /*24ad0*/  WARPSYNC.COLLECTIVE R15, `(.L_x_2023) ;  /* 0x000000000f087348 */ /* 0x000fea0003c00000 */
[----:B------:R0:W1:Y:S02]  /*24ae0*/  SHFL.IDX P6, R14, R13, R12, R11 ;  /* 0x0000000c0d0e7389 */ /* 0x00006400000c000b */
[----:B01----:R-:W-:Y:S01]  /*24af0*/  ENDCOLLECTIVE ;  /* 0x000000000000791b */ /* 0x003fe20003800000 */
.L_x_2023:
        /* <DEDUP_REMOVED lines=15> */
.L_x_2024:
[----:B------:R-:W-:Y:S02]  /*24bf0*/  @P0 IMAD R8, R5, 0x2, R16 ;  /* 0x0000000205080824 */ /* 0x000fe400078e0210 */
[----:B------:R-:W-:Y:S02]  /*24c00*/  IMAD.MOV.U32 R13, RZ, RZ, R2 ;  /* 0x000000ffff0d7224 */ /* 0x000fe400078e0002 */
[----:B------:R-:W-:Y:S02]  /*24c10*/  IMAD.MOV.U32 R12, RZ, RZ, 0x4 ;  /* 0x00000004ff0c7424 */ /* 0x000fe400078e00ff */
[----:B------:R-:W-:-:S07]  /*24c20*/  IMAD.MOV.U32 R7, RZ, RZ, R14 ;  /* 0x000000ffff077224 */ /* 0x000fce00078e000e */
[----:B------:R-:W-:Y:S05]  /*24c30*/  WARPSYNC.COLLECTIVE R15, `(.L_x_2025) ;  /* 0x000000000f087348 */ /* 0x000fea0003c00000 */
[----:B------:R0:W1:Y:S02]  /*24c40*/  SHFL.IDX P6, R14, R13, R12, R11 ;  /* 0x0000000c0d0e7389 */ /* 0x00006400000c000b */
[----:B01----:R-:W-:Y:S01]  /*24c50*/  ENDCOLLECTIVE ;  /* 0x000000000000791b */ /* 0x003fe20003800000 */
.L_x_2025:
        /* <DEDUP_REMOVED lines=15> */
.L_x_2026:
[----:B------:R-:W-:Y:S02]  /*24d50*/  @P0 IMAD R8, R5, 0x2, R16 ;  /* 0x0000000205080824 */ /* 0x000fe400078e0210 */
[----:B------:R-:W-:Y:S02]  /*24d60*/  IMAD.MOV.U32 R13, RZ, RZ, R2 ;  /* 0x000000ffff0d7224 */ /* 0x000fe400078e0002 */
[----:B------:R-:W-:Y:S02]  /*24d70*/  IMAD.MOV.U32 R12, RZ, RZ, 0x5 ;  /* 0x00000005ff0c7424 */ /* 0x000fe400078e00ff */
[----:B------:R-:W-:-:S07]  /*24d80*/  IMAD.MOV.U32 R7, RZ, RZ, R14 ;  /* 0x000000ffff077224 */ /* 0x000fce00078e000e */
[----:B------:R-:W-:Y:S05]  /*24d90*/  WARPSYNC.COLLECTIVE R15, `(.L_x_2027) ;  /* 0x000000000f087348 */ /* 0x000fea0003c00000 */
[----:B------:R0:W1:Y:S02]  /*24da0*/  SHFL.IDX P6, R14, R13, R12, R11 ;  /* 0x0000000c0d0e7389 */ /* 0x00006400000c000b */
[----:B01----:R-:W-:Y:S01]  /*24db0*/  ENDCOLLECTIVE ;  /* 0x000000000000791b */ /* 0x003fe20003800000 */
.L_x_2027:
        /* <DEDUP_REMOVED lines=15> */
.L_x_2028:
[----:B------:R-:W-:Y:S02]  /*24eb0*/  @P0 IMAD R8, R5, 0x2, R16 ;  /* 0x0000000205080824 */ /* 0x000fe400078e0210 */
[----:B------:R-:W-:Y:S02]  /*24ec0*/  IMAD.MOV.U32 R13, RZ, RZ, R2 ;  /* 0x000000ffff0d7224 */ /* 0x000fe400078e0002 */
[----:B------:R-:W-:Y:S02]  /*24ed0*/  IMAD.MOV.U32 R12, RZ, RZ, 0x6 ;  /* 0x00000006ff0c7424 */ /* 0x000fe400078e00ff */
[----:B------:R-:W-:-:S07]  /*24ee0*/  IMAD.MOV.U32 R7, RZ, RZ, R14 ;  /* 0x000000ffff077224 */ /* 0x000fce00078e000e */
[----:B------:R-:W-:Y:S05]  /*24ef0*/  WARPSYNC.COLLECTIVE R15, `(.L_x_2029) ;  /* 0x000000000f087348 */ /* 0x000fea0003c00000 */
[----:B------:R0:W1:Y:S02]  /*24f00*/  SHFL.IDX P6, R14, R13, R12, R11 ;  /* 0x0000000c0d0e7389 */ /* 0x00006400000c000b */
[----:B01----:R-:W-:Y:S01]  /*24f10*/  ENDCOLLECTIVE ;  /* 0x000000000000791b */ /* 0x003fe20003800000 */
.L_x_2029:
        /* <DEDUP_REMOVED lines=15> */
.L_x_2030:
[----:B------:R-:W-:Y:S02]  /*25010*/  @P0 IMAD R8, R5, 0x2, R16 ;  /* 0x0000000205080824 */ /* 0x000fe400078e0210 */
[----:B------:R-:W-:Y:S02]  /*25020*/  IMAD.MOV.U32 R13, RZ, RZ, R2 ;  /* 0x000000ffff0d7224 */ /* 0x000fe400078e0002 */
[----:B------:R-:W-:Y:S02]  /*25030*/  IMAD.MOV.U32 R12, RZ, RZ, 0x7 ;  /* 0x00000007ff0c7424 */ /* 0x000fe400078e00ff */
[----:B------:R-:W-:-:S07]  /*25040*/  IMAD.MOV.U32 R7, RZ, RZ, R14 ;  /* 0x000000ffff077224 */ /* 0x000fce00078e000e */
[----:B------:R-:W-:Y:S05]  /*25050*/  WARPSYNC.COLLECTIVE R15, `(.L_x_2031) ;  /* 0x000000000f087348 */ /* 0x000fea0003c00000 */
[----:B------:R0:W1:Y:S02]  /*25060*/  SHFL.IDX P6, R14, R13, R12, R11 ;  /* 0x0000000c0d0e7389 */ /* 0x00006400000c000b */
[----:B01----:R-:W-:Y:S01]  /*25070*/  ENDCOLLECTIVE ;  /* 0x000000000000791b */ /* 0x003fe20003800000 */
.L_x_2031:
        /* <DEDUP_REMOVED lines=10> */
.L_x_2032:
[----:B------:R-:W-:Y:S01]  /*25120*/  @!PT LDS RZ, [RZ] ;  /* 0x00000000fffff984 */ /* 0x000fe20000000800 */
[----:B------:R-:W-:Y:S01]  /*25130*/  @!PT LDS RZ, [RZ] ;  /* 0x00000000fffff984 */ /* 0x000fe20000000800 */
[----:B------:R-:W-:Y:S01]  /*25140*/  @!PT LDS RZ, [RZ] ;  /* 0x00000000fffff984 */ /* 0x000fe20000000800 */
[----:B------:R0:W-:Y:S01]  /*25150*/  @P0 LDGSTS.E.BYPASS.LTC128B.128 [R8+0x11400], desc[UR42][R6.64], !P2 ;  /* 0x1140000006080fae */ /* 0x0001e2000d101d6a */
[----:B------:R-:W-:Y:S01]  /*25160*/  IMAD.MOV.U32 R0, RZ, RZ, R14 ;  /* 0x000000ffff007224 */ /* 0x000fe200078e000e */
[----:B------:R-:W-:Y:S06]  /*25170*/  BRA `(.L_x_2033) ;  /* 0xffffff9400107947 */ /* 0x000fec000383ffff */
.L_x_1870:
        /* <DEDUP_REMOVED lines=9> */
.L_x_2034:
[C---:B------:R-:W-:Y:S01]  /*25210*/  VIADD R9, R25.reuse, 0x10 ;  /* 0x0000001019097836 */ /* 0x040fe20000000000 */
[----:B------:R-:W-:Y:S01]  /*25220*/  ISETP.GE.AND P1, PT, R25, R2, PT ;  /* 0x000000021900720c */ /* 0x000fe20003f26270 */
[----:B------:R-:W-:Y:S02]  /*25230*/  IMAD.MOV.U32 R13, RZ, RZ, R0 ;  /* 0x000000ffff0d7224 */ /* 0x000fe400078e0000 */
[----:B------:R-:W-:-:S10]  /*25240*/  IMAD.MOV.U32 R6, RZ, RZ, R14 ;  /* 0x000000ffff067224 */ /* 0x000fd400078e000e */
[----:B------:R-:W-:Y:S05]  /*25250*/  WARPSYNC.COLLECTIVE R15, `(.L_x_2035) ;  /* 0x000000000f087348 */ /* 0x000fea0003c00000 */
[----:B------:R0:W1:Y:S02]  /*25260*/  SHFL.IDX P6, R14, R13, R12, R11 ;  /* 0x0000000c0d0e7389 */ /* 0x00006400000c000b */
[----:B01----:R-:W-:Y:S01]  /*25270*/  ENDCOLLECTIVE ;  /* 0x000000000000791b */ /* 0x003fe20003800000 */
.L_x_2035:
[----:B------:R-:W-:Y:S02]  /*25280*/  IMAD.MOV.U32 R13, RZ, RZ, R4 ;  /* 0x000000ffff0d7224 */ /* 0x000fe400078e0004 */
[----:B------:R-:W-:Y:S02]  /*25290*/  IMAD.MOV.U32 R12, RZ, RZ, 0x1 ;  /* 0x00000001ff0c7424 */ /* 0x000fe400078e00ff */
[----:B------:R-:W-:-:S07]  /*252a0*/  IMAD.MOV.U32 R7, RZ, RZ, R14 ;  /* 0x000000ffff077224 */ /* 0x000fce00078e000e */
[----:B------:R-:W-:Y:S05]  /*252b0*/  WARPSYNC.COLLECTIVE R15, `(.L_x_2036) ;  /* 0x000000000f087348 */ /* 0x000fea0003c00000 */
[----:B------:R0:W1:Y:S02]  /*252c0*/  SHFL.IDX P6, R14, R13, R12, R11 ;  /* 0x0000000c0d0e7389 */ /* 0x00006400000c000b */
[----:B01----:R-:W-:Y:S01]  /*252d0*/  ENDCOLLECTIVE ;  /* 0x000000000000791b */ /* 0x003fe20003800000 */
.L_x_2036:
        /* <DEDUP_REMOVED lines=15> */
.L_x_2037:
[----:B------:R-:W-:Y:S02]  /*253d0*/  IMAD.MOV.U32 R13, RZ, RZ, R4 ;  /* 0x000000ffff0d7224 */ /* 0x000fe400078e0004 */
[----:B------:R-:W-:Y:S02]  /*253e0*/  IMAD.MOV.U32 R12, RZ, RZ, 0x2 ;  /* 0x00000002ff0c7424 */ /* 0x000fe400078e00ff */
[----:B------:R-:W-:-:S07]  /*253f0*/  IMAD.MOV.U32 R7, RZ, RZ, R14 ;  /* 0x000000ffff077224 */ /* 0x000fce00078e000e */
[----:B------:R-:W-:Y:S05]  /*25400*/  WARPSYNC.COLLECTIVE R15, `(.L_x_2038) ;  /* 0x000000000f087348 */ /* 0x000fea0003c00000 */
[----:B------:R0:W1:Y:S02]  /*25410*/  SHFL.IDX P6, R14, R13, R12, R11 ;  /* 0x0000000c0d0e7389 */ /* 0x00006400000c000b */
[----:B01----:R-:W-:Y:S01]  /*25420*/  ENDCOLLECTIVE ;  /* 0x000000000000791b */ /* 0x003fe20003800000 */
.L_x_2038:
        /* <DEDUP_REMOVED lines=16> */
.L_x_2039:
[----:B------:R-:W-:Y:S02]  /*25530*/  IMAD.MOV.U32 R13, RZ, RZ, R4 ;  /* 0x000000ffff0d7224 */ /* 0x000fe400078e0004 */
[----:B------:R-:W-:Y:S02]  /*25540*/  IMAD.MOV.U32 R12, RZ, RZ, 0x3 ;  /* 0x00000003ff0c7424 */ /* 0x000fe400078e00ff */
[----:B------:R-:W-:-:S07]  /*25550*/  IMAD.MOV.U32 R7, RZ, RZ, R14 ;  /* 0x000000ffff077224 */ /* 0x000fce00078e000e */
[----:B------:R-:W-:Y:S05]  /*25560*/  WARPSYNC.COLLECTIVE R15, `(.L_x_2040) ;  /* 0x000000000f087348 */ /* 0x000fea0003c00000 */
[----:B------:R0:W1:Y:S02]  /*25570*/  SHFL.IDX P6, R14, R13, R12, R11 ;  /* 0x0000000c0d0e7389 */ /* 0x00006400000c000b */
[----:B01----:R-:W-:Y:S01]  /*25580*/  ENDCOLLECTIVE ;  /* 0x000000000000791b */ /* 0x003fe20003800000 */
.L_x_2040:
        /* <DEDUP_REMOVED lines=16> */
.L_x_2041:
[----:B------:R-:W-:Y:S02]  /*25690*/  IMAD.MOV.U32 R13, RZ, RZ, R4 ;  /* 0x000000ffff0d7224 */ /* 0x000fe400078e0004 */
[----:B------:R-:W-:Y:S02]  /*256a0*/  IMAD.MOV.U32 R12, RZ, RZ, 0x4 ;  /* 0x00000004ff0c7424 */ /* 0x000fe400078e00ff */
[----:B------:R-:W-:-:S07]  /*256b0*/  IMAD.MOV.U32 R7, RZ, RZ, R14 ;  /* 0x000000ffff077224 */ /* 0x000fce00078e000e */
[----:B------:R-:W-:Y:S05]  /*256c0*/  WARPSYNC.COLLECTIVE R15, `(.L_x_2042) ;  /* 0x000000000f087348 */ /* 0x000fea0003c00000 */
[----:B------:R0:W1:Y:S02]  /*256d0*/  SHFL.IDX P6, R14, R13, R12, R11 ;  /* 0x0000000c0d0e7389 */ /* 0x00006400000c000b */
[----:B01----:R-:W-:Y:S01]  /*256e0*/  ENDCOLLECTIVE ;  /* 0x000000000000791b */ /* 0x003fe20003800000 */
.L_x_2042:
        /* <DEDUP_REMOVED lines=16> */
.L_x_2043:
[----:B------:R-:W-:Y:S02]  /*257f0*/  IMAD.MOV.U32 R13, RZ, RZ, R4 ;  /* 0x000000ffff0d7224 */ /* 0x000fe400078e0004 */
[----:B------:R-:W-:Y:S02]  /*25800*/  IMAD.MOV.U32 R12, RZ, RZ, 0x5 ;  /* 0x00000005ff0c7424 */ /* 0x000fe400078e00ff */
[----:B------:R-:W-:-:S07]  /*25810*/  IMAD.MOV.U32 R7, RZ, RZ, R14 ;  /* 0x000000ffff077224 */ /* 0x000fce00078e000e */
[----:B------:R-:W-:Y:S05]  /*25820*/  WARPSYNC.COLLECTIVE R15, `(.L_x_2044) ;  /* 0x000000000f087348 */ /* 0x000fea0003c00000 */
[----:B------:R0:W1:Y:S02]  /*25830*/  SHFL.IDX P6, R14, R13, R12, R11 ;  /* 0x0000000c0d0e7389 */ /* 0x00006400000c000b */
[----:B01----:R-:W-:Y:S01]  /*25840*/  ENDCOLLECTIVE ;  /* 0x000000000000791b */ /* 0x003fe20003800000 */
.L_x_2044:
        /* <DEDUP_REMOVED lines=16> */
.L_x_2045:
[----:B------:R-:W-:Y:S02]  /*25950*/  IMAD.MOV.U32 R13, RZ, RZ, R4 ;  /* 0x000000ffff0d7224 */ /* 0x000fe400078e0004 */
[----:B------:R-:W-:Y:S02]  /*25960*/  IMAD.MOV.U32 R12, RZ, RZ, 0x6 ;  /* 0x00000006ff0c7424 */ /* 0x000fe400078e00ff */
[----:B------:R-:W-:-:S07]  /*25970*/  IMAD.MOV.U32 R7, RZ, RZ, R14 ;  /* 0x000000ffff077224 */ /* 0x000fce00078e000e */
[----:B------:R-:W-:Y:S05]  /*25980*/  WARPSYNC.COLLECTIVE R15, `(.L_x_2046) ;  /* 0x000000000f087348 */ /* 0x000fea0003c00000 */
[----:B------:R0:W1:Y:S02]  /*25990*/  SHFL.IDX P6, R14, R13, R12, R11 ;  /* 0x0000000c0d0e7389 */ /* 0x00006400000c000b */
[----:B01----:R-:W-:Y:S01]  /*259a0*/  ENDCOLLECTIVE ;  /* 0x000000000000791b */ /* 0x003fe20003800000 */
.L_x_2046:
        /* <DEDUP_REMOVED lines=16> */
.L_x_2047:
[----:B------:R-:W-:Y:S02]  /*25ab0*/  IMAD.MOV.U32 R13, RZ, RZ, R4 ;  /* 0x000000ffff0d7224 */ /* 0x000fe400078e0004 */
[----:B------:R-:W-:Y:S02]  /*25ac0*/  IMAD.MOV.U32 R12, RZ, RZ, 0x7 ;  /* 0x00000007ff0c7424 */ /* 0x000fe400078e00ff */
[----:B------:R-:W-:-:S07]  /*25ad0*/  IMAD.MOV.U32 R7, RZ, RZ, R14 ;  /* 0x000000ffff077224 */ /* 0x000fce00078e000e */
[----:B------:R-:W-:Y:S05]  /*25ae0*/  WARPSYNC.COLLECTIVE R15, `(.L_x_2048) ;  /* 0x000000000f087348 */ /* 0x000fea0003c00000 */
[----:B------:R0:W1:Y:S02]  /*25af0*/  SHFL.IDX P6, R14, R13, R12, R11 ;  /* 0x0000000c0d0e7389 */ /* 0x00006400000c000b */
[----:B01----:R-:W-:Y:S01]  /*25b00*/  ENDCOLLECTIVE ;  /* 0x000000000000791b */ /* 0x003fe20003800000 */
.L_x_2048:
        /* <DEDUP_REMOVED lines=11> */
.L_x_2049:
        /* <DEDUP_REMOVED lines=12> */
.L_x_2050:
[----:B------:R-:W-:-:S05]  /*25c80*/  @!P1 LEA R6, P2, R20, R6, 0x1 ;  /* 0x0000000614069211 */ /* 0x000fca00078408ff */
[----:B------:R-:W-:-:S04]  /*25c90*/  @!P1 IMAD.X R4, RZ, RZ, R4, P2 ;  /* 0x000000ffff049224 */ /* 0x000fc800010e0604 */
[----:B------:R-:W-:Y:S02]  /*25ca0*/  @!P1 IMAD.MOV.U32 R7, RZ, RZ, R4 ;  /* 0x000000ffff079224 */ /* 0x000fe400078e0004 */
[----:B------:R-:W-:Y:S02]  /*25cb0*/  IMAD.MOV.U32 R13, RZ, RZ, R5 ;  /* 0x000000ffff0d7224 */ /* 0x000fe400078e0005 */
[----:B------:R-:W-:Y:S01]  /*25cc0*/  VIADD R4, R25, 0xa0 ;  /* 0x000000a019047836 */ /* 0x000fe20000000000 */
        /* <DEDUP_REMOVED lines=9> */
.L_x_2051:
[----:B------:R-:W-:Y:S02]  /*25d60*/  IMAD.MOV.U32 R13, RZ, RZ, R3 ;  /* 0x000000ffff0d7224 */ /* 0x000fe400078e0003 */
[----:B------:R-:W-:Y:S02]  /*25d70*/  IMAD.MOV.U32 R12, RZ, RZ, 0x1 ;  /* 0x00000001ff0c7424 */ /* 0x000fe400078e00ff */
[----:B------:R-:W-:-:S07]  /*25d80*/  IMAD.MOV.U32 R8, RZ, RZ, R14 ;  /* 0x000000ffff087224 */ /* 0x000fce00078e000e */
[----:B------:R-:W-:Y:S05]  /*25d90*/  WARPSYNC.COLLECTIVE R15, `(.L_x_2052) ;  /* 0x000000000f087348 */ /* 0x000fea0003c00000 */
[----:B------:R0:W1:Y:S02]  /*25da0*/  SHFL.IDX P6, R14, R13, R12, R11 ;  /* 0x0000000c0d0e7389 */ /* 0x00006400000c000b */
[----:B01----:R-:W-:Y:S01]  /*25db0*/  ENDCOLLECTIVE ;  /* 0x000000000000791b */ /* 0x003fe20003800000 */
.L_x_2052:
[----:B------:R-:W-:-:S05]  /*25dc0*/  @!P1 LEA R6, P2, R20, R8, 0x1 ;  /* 0x0000000814069211 */ /* 0x000fca00078408ff */
[----:B------:R-:W-:-:S04]  /*25dd0*/  @!P1 IMAD.X R0, RZ, RZ, R0, P2 ;  /* 0x000000ffff009224 */ /* 0x000fc800010e0600 */
[----:B------:R-:W-:Y:S02]  /*25de0*/  @!P1 IMAD.MOV.U32 R7, RZ, RZ, R0 ;  /* 0x000000ffff079224 */ /* 0x000fe400078e0000 */
[----:B------:R-:W-:Y:S02]  /*25df0*/  VIADD R0, R25, 0x90 ;  /* 0x0000009019007836 */ /* 0x000fe40000000000 */
[----:B------:R-:W-:Y:S01]  /*25e00*/  IMAD.MOV.U32 R13, RZ, RZ, R5 ;  /* 0x000000ffff0d7224 */ /* 0x000fe200078e0005 */
[----:B------:R-:W-:Y:S01]  /*25e10*/  @!PT LDS RZ, [RZ] ;  /* 0x00000000fffff984 */ /* 0x000fe20000000800 */
[----:B------:R-:W-:Y:S01]  /*25e20*/  @!PT LDS RZ, [RZ] ;  /* 0x00000000fffff984 */ /* 0x000fe20000000800 */
[----:B------:R-:W-:Y:S01]  /*25e30*/  @!PT LDS RZ, [RZ] ;  /* 0x00000000fffff984 */ /* 0x000fe20000000800 */
[----:B------:R0:W-:Y:S02]  /*25e40*/  @!P1 LDGSTS.E.BYPASS.LTC128B.128 [R10+0xc400], desc[UR42][R6.64], !P0 ;  /* 0x0c400000060a9fae */ /* 0x0001e4000c101d6a */
[----:B------:R-:W-:Y:S01]  /*25e50*/  ISETP.GE.AND P1, PT, R0, R2, PT ;  /* 0x000000020000720c */ /* 0x000fe20003f26270 */
[----:B------:R-:W-:-:S12]  /*25e60*/  IMAD.MOV.U32 R0, RZ, RZ, R14 ;  /* 0x000000ffff007224 */ /* 0x000fd800078e000e */
[----:B0-----:R-:W-:Y:S05]  /*25e70*/  WARPSYNC.COLLECTIVE R15, `(.L_x_2053) ;  /* 0x000000000f087348 */ /* 0x001fea0003c00000 */
[----:B------:R1:W2:Y:S02]  /*25e80*/  SHFL.IDX P6, R14, R13, R12, R11 ;  /* 0x0000000c0d0e7389 */ /* 0x0002a400000c000b */
[----:B012---:R-:W-:Y:S01]  /*25e90*/  ENDCOLLECTIVE ;  /* 0x000000000000791b */ /* 0x007fe20003800000 */
.L_x_2053:
[----:B------:R-:W-:Y:S02]  /*25ea0*/  IMAD.MOV.U32 R13, RZ, RZ, R3 ;  /* 0x000000ffff0d7224 */ /* 0x000fe400078e0003 */
[----:B------:R-:W-:Y:S02]  /*25eb0*/  IMAD.MOV.U32 R12, RZ, RZ, 0x2 ;  /* 0x00000002ff0c7424 */ /* 0x000fe400078e00ff */
[----:B------:R-:W-:-:S07]  /*25ec0*/  IMAD.MOV.U32 R6, RZ, RZ, R14 ;  /* 0x000000ffff067224 */ /* 0x000fce00078e000e */
[----:B------:R-:W-:Y:S05]  /*25ed0*/  WARPSYNC.COLLECTIVE R15, `(.L_x_2054) ;  /* 0x000000000f087348 */ /* 0x000fea0003c00000 */
[----:B------:R0:W1:Y:S02]  /*25ee0*/  SHFL.IDX P6, R14, R13, R12, R11 ;  /* 0x0000000c0d0e7389 */ /* 0x00006400000c000b */
[----:B01----:R-:W-:Y:S01]  /*25ef0*/  ENDCOLLECTIVE ;  /* 0x000000000000791b */ /* 0x003fe20003800000 */
.L_x_2054:
        /* <DEDUP_REMOVED lines=13> */
.L_x_2055:
[----:B------:R-:W-:Y:S02]  /*25fd0*/  IMAD.MOV.U32 R13, RZ, RZ, R3 ;  /* 0x000000ffff0d7224 */ /* 0x000fe400078e0003 */
[----:B------:R-:W-:Y:S02]  /*25fe0*/  IMAD.MOV.U32 R12, RZ, RZ, 0x3 ;  /* 0x00000003ff0c7424 */ /* 0x000fe400078e00ff */
[----:B------:R-:W-:-:S07]  /*25ff0*/  IMAD.MOV.U32 R6, RZ, RZ, R14 ;  /* 0x000000ffff067224 */ /* 0x000fce00078e000e */
[----:B------:R-:W-:Y:S05]  /*26000*/  WARPSYNC.COLLECTIVE R15, `(.L_x_2056) ;  /* 0x000000000f087348 */ /* 0x000fea0003c00000 */
[----:B------:R0:W1:Y:S02]  /*26010*/  SHFL.IDX P6, R14, R13, R12, R11 ;  /* 0x0000000c0d0e7389 */ /* 0x00006400000c000b */
[----:B01----:R-:W-:Y:S01]  /*26020*/  ENDCOLLECTIVE ;  /* 0x000000000000791b */ /* 0x003fe20003800000 */
.L_x_2056:
        /* <DEDUP_REMOVED lines=12> */
.L_x_2057:
[----:B------:R-:W-:Y:S01]  /*260f0*/  IMAD.MOV.U32 R5, RZ, RZ, R14 ;  /* 0x000000ffff057224 */ /* 0x000fe200078e000e */
[----:B------:R-:W-:Y:S06]  /*26100*/  BRA `(.L_x_2058) ;  /* 0xffffff9000f47947 */ /* 0x000fec000383ffff */
.L_x_1873:
[----:B-1----:R1:W2:Y:S02]  /*26110*/  SYNCS.PHASECHK.TRANS64.TRYWAIT P0, [R16+URZ+0x16820], R0 ;  /* 0x01682000100075a7 */ /* 0x0022a4000800017f */
[----:B--2---:R-:W-:Y:S05]  /*26120*/  @!P0 NANOSLEEP.SYNCS 0x989680 ;  /* 0x009896800000895d */ /* 0x004fea0003900000 */
[----:B------:R-:W2:Y:S02]  /*26130*/  @!P0 SYNCS.PHASECHK.TRANS64 P0, [R16+URZ+0x16820], R0 ;  /* 0x01682000100085a7 */ /* 0x000ea4000800007f */
[----:B--2---:R-:W-:Y:S05]  /*26140*/  @!P0 BRA `(.L_x_1873) ;  /* 0xfffffffc00f08947 */ /* 0x004fea000383ffff */
[----:B------:R-:W-:Y:S05]  /*26150*/  BRA `(.L_x_2059) ;  /* 0xffffff9400507947 */ /* 0x000fea000383ffff */
.L_x_1878:
[----:B0-----:R0:W1:Y:S02]  /*26160*/  SYNCS.PHASECHK.TRANS64.TRYWAIT P0, [R5+URZ+0x16840], R2 ;  /* 0x01684002050075a7 */ /* 0x001064000800017f */
[----:B-1----:R-:W-:Y:S05]  /*26170*/  @!P0 NANOSLEEP.SYNCS 0x989680 ;  /* 0x009896800000895d */ /* 0x002fea0003900000 */
[----:B------:R-:W1:Y:S02]  /*26180*/  @!P0 SYNCS.PHASECHK.TRANS64 P0, [R5+URZ+0x16840], R2 ;  /* 0x01684002050085a7 */ /* 0x000e64000800007f */
[----:B-1----:R-:W-:Y:S05]  /*26190*/  @!P0 BRA `(.L_x_1878) ;  /* 0xfffffffc00f08947 */ /* 0x002fea000383ffff */
[----:B------:R-:W-:Y:S05]  /*261a0*/  BRA `(.L_x_2060) ;  /* 0xffffff9800347947 */ /* 0x000fea000383ffff */
.L_x_1879:
        /* <DEDUP_REMOVED lines=8> */
.L_x_2062:
[----:B------:R-:W-:Y:S05]  /*26230*/  BSYNC B1 ;  /* 0x0000000000017941 */ /* 0x000fea0003800000 */
.L_x_2061:
[----:B------:R-:W0:Y:S01]  /*26240*/  S2R R7, SR_TID.X ;  /* 0x0000000000077919 */ /* 0x000e220000002100 */
[----:B------:R-:W-:Y:S02]  /*26250*/  IMAD.MOV.U32 R13, RZ, RZ, R8 ;  /* 0x000000ffff0d7224 */ /* 0x000fe400078e0008 */
[----:B------:R-:W-:Y:S02]  /*26260*/  IMAD.MOV.U32 R12, RZ, RZ, RZ ;  /* 0x000000ffff0c7224 */ /* 0x000fe400078e00ff */
[----:B------:R-:W-:Y:S02]  /*26270*/  IMAD.MOV.U32 R11, RZ, RZ, 0x181f ;  /* 0x0000181fff0b7424 */ /* 0x000fe400078e00ff */
[----:B------:R-:W-:Y:S02]  /*26280*/  IMAD.MOV.U32 R15, RZ, RZ, -0x1 ;  /* 0xffffffffff0f7424 */ /* 0x000fe400078e00ff */
[----:B------:R-:W-:Y:S02]  /*26290*/  IMAD.MOV.U32 R3, RZ, RZ, R14 ;  /* 0x000000ffff037224 */ /* 0x000fe400078e000e */
[----:B------:R-:W-:-:S07]  /*262a0*/  IMAD R9, R9, 0x2, R16 ;  /* 0x0000000209097824 */ /* 0x000fce00078e0210 */
[----:B0-----:R-:W-:Y:S05]  /*262b0*/  WARPSYNC.COLLECTIVE R15, `(.L_x_2063) ;  /* 0x000000000f087348 */ /* 0x001fea0003c00000 */
[----:B------:R1:W2:Y:S02]  /*262c0*/  SHFL.IDX P6, R14, R13, R12, R11 ;  /* 0x0000000c0d0e7389 */ /* 0x0002a400000c000b */
[----:B012---:R-:W-:Y:S01]  /*262d0*/  ENDCOLLECTIVE ;  /* 0x000000000000791b */ /* 0x007fe20003800000 */
.L_x_2063:
[----:B------:R-:W-:Y:S02]  /*262e0*/  IMAD.MOV.U32 R13, RZ, RZ, R10 ;  /* 0x000000ffff0d7224 */ /* 0x000fe400078e000a */
[----:B------:R-:W-:Y:S02]  /*262f0*/  IMAD.MOV.U32 R12, RZ, RZ, 0x1 ;  /* 0x00000001ff0c7424 */ /* 0x000fe400078e00ff */
[----:B------:R-:W-:Y:S02]  /*26300*/  IMAD.SHL.U32 R7, R7, 0x8, RZ ;  /* 0x0000000807077824 */ /* 0x000fe400078e00ff */
[----:B------:R-:W-:-:S03]  /*26310*/  IMAD.MOV.U32 R2, RZ, RZ, R14 ;  /* 0x000000ffff027224 */ /* 0x000fc600078e000e */
[----:B------:R-:W-:-:S07]  /*26320*/  LOP3.LUT R7, R7, 0x38, RZ, 0xc0, !PT ;  /* 0x0000003807077812 */ /* 0x000fce00078ec0ff */
[----:B------:R-:W-:Y:S05]  /*26330*/  WARPSYNC.COLLECTIVE R15, `(.L_x_2064) ;  /* 0x000000000f087348 */ /* 0x000fea0003c00000 */
[----:B------:R0:W1:Y:S02]  /*26340*/  SHFL.IDX P6, R14, R13, R12, R11 ;  /* 0x0000000c0d0e7389 */ /* 0x00006400000c000b */
[----:B01----:R-:W-:Y:S01]  /*26350*/  ENDCOLLECTIVE ;  /* 0x000000000000791b */ /* 0x003fe20003800000 */
.L_x_2064:
[----:B------:R-:W-:-:S05]  /*26360*/  IMAD.SHL.U32 R7, R7, 0x2, RZ ;  /* 0x0000000207077824 */ /* 0x000fca00078e00ff */
[----:B------:R-:W-:-:S05]  /*26370*/  IADD3 R2, P0, R2, R7, RZ ;  /* 0x0000000702027210 */ /* 0x000fca0007f1e0ff */
[----:B------:R-:W-:Y:S02]  /*26380*/  IMAD.X R3, RZ, RZ, R3, P0 ;  /* 0x000000ffff037224 */ /* 0x000fe400000e0603 */
[----:B------:R-:W-:-:S03]  /*26390*/  IMAD.MOV.U32 R13, RZ, RZ, R8 ;  /* 0x000000ffff0d7224 */ /* 0x000fc600078e0008 */
[----:B------:R-:W-:Y:S01]  /*263a0*/  @!PT LDS RZ, [RZ] ;  /* 0x00000000fffff984 */ /* 0x000fe20000000800 */
[----:B------:R-:W-:Y:S01]  /*263b0*/  @!PT LDS RZ, [RZ] ;  /* 0x00000000fffff984 */ /* 0x000fe20000000800 */
[----:B------:R-:W-:Y:S01]  /*263c0*/  @!PT LDS RZ, [RZ] ;  /* 0x00000000fffff984 */ /* 0x000fe20000000800 */
[----:B------:R0:W-:Y:S02]  /*263d0*/  LDGSTS.E.BYPASS.LTC128B.128 [R9+0xe400], desc[UR42][R2.64], !P2 ;  /* 0x0e40000002097fae */ /* 0x0001e4000d101d6a */
[----:B0-----:R-:W-:-:S07]  /*263e0*/  IMAD.MOV.U32 R3, RZ, RZ, R14 ;  /* 0x000000ffff037224 */ /* 0x001fce00078e000e */
[----:B------:R-:W-:Y:S05]  /*263f0*/  WARPSYNC.COLLECTIVE R15, `(.L_x_2065) ;  /* 0x000000000f087348 */ /* 0x000fea0003c00000 */
[----:B------:R0:W1:Y:S02]  /*26400*/  SHFL.IDX P6, R14, R13, R12, R11 ;  /* 0x0000000c0d0e7389 */ /* 0x00006400000c000b */
[----:B01----:R-:W-:Y:S01]  /*26410*/  ENDCOLLECTIVE ;  /* 0x000000000000791b */ /* 0x003fe20003800000 */
.L_x_2065:
[----:B------:R-:W-:Y:S02]  /*26420*/  IMAD.MOV.U32 R13, RZ, RZ, R10 ;  /* 0x000000ffff0d7224 */ /* 0x000fe400078e000a */
[----:B------:R-:W-:Y:S02]  /*26430*/  IMAD.MOV.U32 R12, RZ, RZ, 0x2 ;  /* 0x00000002ff0c7424 */ /* 0x000fe400078e00ff */
[----:B------:R-:W-:-:S07]  /*26440*/  IMAD.MOV.U32 R2, RZ, RZ, R14 ;  /* 0x000000ffff027224 */ /* 0x000fce00078e000e */
[----:B------:R-:W-:Y:S05]  /*26450*/  WARPSYNC.COLLECTIVE R15, `(.L_x_2066) ;  /* 0x000000000f087348 */ /* 0x000fea0003c00000 */
[----:B------:R0:W1:Y:S02]  /*26460*/  SHFL.IDX P6, R14, R13, R12, R11 ;  /* 0x0000000c0d0e7389 */ /* 0x00006400000c000b */
[----:B01----:R-:W-:Y:S01]  /*26470*/  ENDCOLLECTIVE ;  /* 0x000000000000791b */ /* 0x003fe20003800000 */
.L_x_2066:
        /* <DEDUP_REMOVED lines=11> */
.L_x_2067:
[----:B------:R-:W-:Y:S01]  /*26530*/  MOV R13, R10 ;  /* 0x0000000a000d7202 */ /* 0x000fe20000000f00 */
[----:B------:R-:W-:Y:S02]  /*26540*/  IMAD.MOV.U32 R12, RZ, RZ, 0x3 ;  /* 0x00000003ff0c7424 */ /* 0x000fe400078e00ff */
[----:B------:R-:W-:-:S07]  /*26550*/  IMAD.MOV.U32 R2, RZ, RZ, R14 ;  /* 0x000000ffff027224 */ /* 0x000fce00078e000e */
[----:B------:R-:W-:Y:S05]  /*26560*/  WARPSYNC.COLLECTIVE R15, `(.L_x_2068) ;  /* 0x000000000f087348 */ /* 0x000fea0003c00000 */
[----:B------:R0:W1:Y:S02]  /*26570*/  SHFL.IDX P6, R14, R13, R12, R11 ;  /* 0x0000000c0d0e7389 */ /* 0x00006400000c000b */
[----:B01----:R-:W-:Y:S01]  /*26580*/  ENDCOLLECTIVE ;  /* 0x000000000000791b */ /* 0x003fe20003800000 */
.L_x_2068:
        /* <DEDUP_REMOVED lines=11> */
.L_x_2069:
[----:B------:R-:W-:Y:S02]  /*26640*/  IMAD.MOV.U32 R13, RZ, RZ, R10 ;  /* 0x000000ffff0d7224 */ /* 0x000fe400078e000a */
[----:B------:R-:W-:Y:S02]  /*26650*/  IMAD.MOV.U32 R12, RZ, RZ, 0x4 ;  /* 0x00000004ff0c7424 */ /* 0x000fe400078e00ff */
[----:B------:R-:W-:-:S07]  /*26660*/  IMAD.MOV.U32 R2, RZ, RZ, R14 ;  /* 0x000000ffff027224 */ /* 0x000fce00078e000e */
[----:B------:R-:W-:Y:S05]  /*26670*/  WARPSYNC.COLLECTIVE R15, `(.L_x_2070) ;  /* 0x000000000f087348 */ /* 0x000fea0003c00000 */
[----:B------:R0:W1:Y:S02]  /*26680*/  SHFL.IDX P6, R14, R13, R12, R11 ;  /* 0x0000000c0d0e7389 */ /* 0x00006400000c000b */
[----:B01----:R-:W-:Y:S01]  /*26690*/  ENDCOLLECTIVE ;  /* 0x000000000000791b */ /* 0x003fe20003800000 */
.L_x_2070:
        /* <DEDUP_REMOVED lines=11> */
.L_x_2071:
[----:B------:R-:W-:Y:S02]  /*26750*/  IMAD.MOV.U32 R13, RZ, RZ, R10 ;  /* 0x000000ffff0d7224 */ /* 0x000fe400078e000a */
[----:B------:R-:W-:Y:S02]  /*26760*/  IMAD.MOV.U32 R12, RZ, RZ, 0x5 ;  /* 0x00000005ff0c7424 */ /* 0x000fe400078e00ff */
[----:B------:R-:W-:-:S07]  /*26770*/  IMAD.MOV.U32 R2, RZ, RZ, R14 ;  /* 0x000000ffff027224 */ /* 0x000fce00078e000e */
[----:B------:R-:W-:Y:S05]  /*26780*/  WARPSYNC.COLLECTIVE R15, `(.L_x_2072) ;  /* 0x000000000f087348 */ /* 0x000fea0003c00000 */
[----:B------:R0:W1:Y:S02]  /*26790*/  SHFL.IDX P6, R14, R13, R12, R11 ;  /* 0x0000000c0d0e7389 */ /* 0x00006400000c000b */
[----:B01----:R-:W-:Y:S01]  /*267a0*/  ENDCOLLECTIVE ;  /* 0x000000000000791b */ /* 0x003fe20003800000 */
.L_x_2072:
        /* <DEDUP_REMOVED lines=11> */
.L_x_2073:
[----:B------:R-:W-:Y:S02]  /*26860*/  IMAD.MOV.U32 R13, RZ, RZ, R10 ;  /* 0x000000ffff0d7224 */ /* 0x000fe400078e000a */
[----:B------:R-:W-:Y:S02]  /*26870*/  IMAD.MOV.U32 R12, RZ, RZ, 0x6 ;  /* 0x00000006ff0c7424 */ /* 0x000fe400078e00ff */
[----:B------:R-:W-:-:S07]  /*26880*/  IMAD.MOV.U32 R2, RZ, RZ, R14 ;  /* 0x000000ffff027224 */ /* 0x000fce00078e000e */
[----:B------:R-:W-:Y:S05]  /*26890*/  WARPSYNC.COLLECTIVE R15, `(.L_x_2074) ;  /* 0x000000000f087348 */ /* 0x000fea0003c00000 */
[----:B------:R0:W1:Y:S02]  /*268a0*/  SHFL.IDX P6, R14, R13, R12, R11 ;  /* 0x0000000c0d0e7389 */ /* 0x00006400000c000b */
[----:B01----:R-:W-:Y:S01]  /*268b0*/  ENDCOLLECTIVE ;  /* 0x000000000000791b */ /* 0x003fe20003800000 */
.L_x_2074:
        /* <DEDUP_REMOVED lines=11> */
.L_x_2075:
[----:B------:R-:W-:Y:S02]  /*26970*/  IMAD.MOV.U32 R13, RZ, RZ, R10 ;  /* 0x000000ffff0d7224 */ /* 0x000fe400078e000a */
[----:B------:R-:W-:Y:S02]  /*26980*/  IMAD.MOV.U32 R12, RZ, RZ, 0x7 ;  /* 0x00000007ff0c7424 */ /* 0x000fe400078e00ff */
[----:B------:R-:W-:-:S07]  /*26990*/  IMAD.MOV.U32 R2, RZ, RZ, R14 ;  /* 0x000000ffff027224 */ /* 0x000fce00078e000e */
[----:B------:R-:W-:Y:S05]  /*269a0*/  WARPSYNC.COLLECTIVE R15, `(.L_x_2076) ;  /* 0x000000000f087348 */ /* 0x000fea0003c00000 */
[----:B------:R0:W1:Y:S02]  /*269b0*/  SHFL.IDX P6, R14, R13, R12, R11 ;  /* 0x0000000c0d0e7389 */ /* 0x00006400000c000b */
[----:B01----:R-:W-:Y:S01]  /*269c0*/  ENDCOLLECTIVE ;  /* 0x000000000000791b */ /* 0x003fe20003800000 */
.L_x_2076:
        /* <DEDUP_REMOVED lines=11> */
.L_x_2077:
[----:B------:R-:W-:Y:S01]  /*26a80*/  IMAD.MOV.U32 R2, RZ, RZ, R14 ;  /* 0x000000ffff027224 */ /* 0x000fe200078e000e */
[----:B------:R-:W-:Y:S06]  /*26a90*/  BRA `(.L_x_2078) ;  /* 0xffffff9400187947 */ /* 0x000fec000383ffff */
.L_x_1884:
[----:B-1----:R1:W2:Y:S02]  /*26aa0*/  SYNCS.PHASECHK.TRANS64.TRYWAIT P0, [R5+URZ+0x16860], R2 ;  /* 0x01686002050075a7 */ /* 0x0022a4000800017f */
[----:B--2---:R-:W-:Y:S05]  /*26ab0*/  @!P0 NANOSLEEP.SYNCS 0x989680 ;  /* 0x009896800000895d */ /* 0x004fea0003900000 */
[----:B------:R-:W2:Y:S02]  /*26ac0*/  @!P0 SYNCS.PHASECHK.TRANS64 P0, [R5+URZ+0x16860], R2 ;  /* 0x01686002050085a7 */ /* 0x000ea4000800007f */
[----:B--2---:R-:W-:Y:S05]  /*26ad0*/  @!P0 BRA `(.L_x_1884) ;  /* 0xfffffffc00f08947 */ /* 0x004fea000383ffff */
[----:B------:R-:W-:Y:S05]  /*26ae0*/  BRA `(.L_x_2079) ;  /* 0xffffff9400707947 */ /* 0x000fea000383ffff */
.L_x_1885:
        /* <DEDUP_REMOVED lines=8> */
.L_x_2081:
[----:B------:R-:W-:Y:S05]  /*26b70*/  BSYNC B1 ;  /* 0x0000000000017941 */ /* 0x000fea0003800000 */
.L_x_2080:
        /* <DEDUP_REMOVED lines=10> */
.L_x_2082:
[----:B------:R-:W-:Y:S02]  /*26c20*/  IMAD.MOV.U32 R13, RZ, RZ, R19 ;  /* 0x000000ffff0d7224 */ /* 0x000fe400078e0013 */
[----:B------:R-:W-:Y:S02]  /*26c30*/  IMAD.MOV.U32 R12, RZ, RZ, 0x1 ;  /* 0x00000001ff0c7424 */ /* 0x000fe400078e00ff */
[----:B------:R-:W-:-:S07]  /*26c40*/  IMAD.MOV.U32 R2, RZ, RZ, R14 ;  /* 0x000000ffff027224 */ /* 0x000fce00078e000e */
[----:B------:R-:W-:Y:S05]  /*26c50*/  WARPSYNC.COLLECTIVE R15, `(.L_x_2083) ;  /* 0x000000000f087348 */ /* 0x000fea0003c00000 */
[----:B------:R0:W1:Y:S02]  /*26c60*/  SHFL.IDX P6, R14, R13, R12, R11 ;  /* 0x0000000c0d0e7389 */ /* 0x00006400000c000b */
[----:B01----:R-:W-:Y:S01]  /*26c70*/  ENDCOLLECTIVE ;  /* 0x000000000000791b */ /* 0x003fe20003800000 */
.L_x_2083:
        /* <DEDUP_REMOVED lines=12> */
.L_x_2084:
[----:B------:R-:W-:Y:S02]  /*26d40*/  IMAD.MOV.U32 R13, RZ, RZ, R19 ;  /* 0x000000ffff0d7224 */ /* 0x000fe400078e0013 */
[----:B------:R-:W-:Y:S02]  /*26d50*/  IMAD.MOV.U32 R12, RZ, RZ, 0x2 ;  /* 0x00000002ff0c7424 */ /* 0x000fe400078e00ff */
[----:B------:R-:W-:-:S07]  /*26d60*/  IMAD.MOV.U32 R2, RZ, RZ, R14 ;  /* 0x000000ffff027224 */ /* 0x000fce00078e000e */
[----:B------:R-:W-:Y:S05]  /*26d70*/  WARPSYNC.COLLECTIVE R15, `(.L_x_2085) ;  /* 0x000000000f087348 */ /* 0x000fea0003c00000 */
[----:B------:R0:W1:Y:S02]  /*26d80*/  SHFL.IDX P6, R14, R13, R12, R11 ;  /* 0x0000000c0d0e7389 */ /* 0x00006400000c000b */
[----:B01----:R-:W-:Y:S01]  /*26d90*/  ENDCOLLECTIVE ;  /* 0x000000000000791b */ /* 0x003fe20003800000 */
.L_x_2085:
        /* <DEDUP_REMOVED lines=12> */
.L_x_2086:
[----:B------:R-:W-:Y:S02]  /*26e60*/  IMAD.MOV.U32 R13, RZ, RZ, R19 ;  /* 0x000000ffff0d7224 */ /* 0x000fe400078e0013 */
[----:B------:R-:W-:Y:S02]  /*26e70*/  IMAD.MOV.U32 R12, RZ, RZ, 0x3 ;  /* 0x00000003ff0c7424 */ /* 0x000fe400078e00ff */
[----:B------:R-:W-:-:S07]  /*26e80*/  IMAD.MOV.U32 R2, RZ, RZ, R14 ;  /* 0x000000ffff027224 */ /* 0x000fce00078e000e */
[----:B------:R-:W-:Y:S05]  /*26e90*/  WARPSYNC.COLLECTIVE R15, `(.L_x_2087) ;  /* 0x000000000f087348 */ /* 0x000fea0003c00000 */
[----:B------:R0:W1:Y:S02]  /*26ea0*/  SHFL.IDX P6, R14, R13, R12, R11 ;  /* 0x0000000c0d0e7389 */ /* 0x00006400000c000b */
[----:B01----:R-:W-:Y:S01]  /*26eb0*/  ENDCOLLECTIVE ;  /* 0x000000000000791b */ /* 0x003fe20003800000 */
.L_x_2087:
        /* <DEDUP_REMOVED lines=12> */
.L_x_2088:
[----:B------:R-:W-:Y:S02]  /*26f80*/  IMAD.MOV.U32 R13, RZ, RZ, R19 ;  /* 0x000000ffff0d7224 */ /* 0x000fe400078e0013 */
[----:B------:R-:W-:Y:S02]  /*26f90*/  IMAD.MOV.U32 R12, RZ, RZ, 0x4 ;  /* 0x00000004ff0c7424 */ /* 0x000fe400078e00ff */
[----:B------:R-:W-:-:S07]  /*26fa0*/  IMAD.MOV.U32 R2, RZ, RZ, R14 ;  /* 0x000000ffff027224 */ /* 0x000fce00078e000e */
[----:B------:R-:W-:Y:S05]  /*26fb0*/  WARPSYNC.COLLECTIVE R15, `(.L_x_2089) ;  /* 0x000000000f087348 */ /* 0x000fea0003c00000 */
[----:B------:R0:W1:Y:S02]  /*26fc0*/  SHFL.IDX P6, R14, R13, R12, R11 ;  /* 0x0000000c0d0e7389 */ /* 0x00006400000c000b */
[----:B01----:R-:W-:Y:S01]  /*26fd0*/  ENDCOLLECTIVE ;  /* 0x000000000000791b */ /* 0x003fe20003800000 */
.L_x_2089:
        /* <DEDUP_REMOVED lines=12> */
.L_x_2090:
[----:B------:R-:W-:Y:S02]  /*270a0*/  IMAD.MOV.U32 R13, RZ, RZ, R19 ;  /* 0x000000ffff0d7224 */ /* 0x000fe400078e0013 */
[----:B------:R-:W-:Y:S02]  /*270b0*/  IMAD.MOV.U32 R12, RZ, RZ, 0x5 ;  /* 0x00000005ff0c7424 */ /* 0x000fe400078e00ff */
[----:B------:R-:W-:-:S07]  /*270c0*/  IMAD.MOV.U32 R2, RZ, RZ, R14 ;  /* 0x000000ffff027224 */ /* 0x000fce00078e000e */
[----:B------:R-:W-:Y:S05]  /*270d0*/  WARPSYNC.COLLECTIVE R15, `(.L_x_2091) ;  /* 0x000000000f087348 */ /* 0x000fea0003c00000 */
[----:B------:R0:W1:Y:S02]  /*270e0*/  SHFL.IDX P6, R14, R13, R12, R11 ;  /* 0x0000000c0d0e7389 */ /* 0x00006400000c000b */
[----:B01----:R-:W-:Y:S01]  /*270f0*/  ENDCOLLECTIVE ;  /* 0x000000000000791b */ /* 0x003fe20003800000 */
.L_x_2091:
        /* <DEDUP_REMOVED lines=12> */
.L_x_2092:
[----:B------:R-:W-:Y:S02]  /*271c0*/  IMAD.MOV.U32 R13, RZ, RZ, R19 ;  /* 0x000000ffff0d7224 */ /* 0x000fe400078e0013 */
[----:B------:R-:W-:Y:S02]  /*271d0*/  IMAD.MOV.U32 R12, RZ, RZ, 0x6 ;  /* 0x00000006ff0c7424 */ /* 0x000fe400078e00ff */
[----:B------:R-:W-:-:S07]  /*271e0*/  IMAD.MOV.U32 R2, RZ, RZ, R14 ;  /* 0x000000ffff027224 */ /* 0x000fce00078e000e */
[----:B------:R-:W-:Y:S05]  /*271f0*/  WARPSYNC.COLLECTIVE R15, `(.L_x_2093) ;  /* 0x000000000f087348 */ /* 0x000fea0003c00000 */
[----:B------:R0:W1:Y:S02]  /*27200*/  SHFL.IDX P6, R14, R13, R12, R11 ;  /* 0x0000000c0d0e7389 */ /* 0x00006400000c000b */
[----:B01----:R-:W-:Y:S01]  /*27210*/  ENDCOLLECTIVE ;  /* 0x000000000000791b */ /* 0x003fe20003800000 */
.L_x_2093:
        /* <DEDUP_REMOVED lines=12> */
.L_x_2094:
[----:B------:R-:W-:Y:S02]  /*272e0*/  IMAD.MOV.U32 R13, RZ, RZ, R19 ;  /* 0x000000ffff0d7224 */ /* 0x000fe400078e0013 */
[----:B------:R-:W-:Y:S02]  /*272f0*/  IMAD.MOV.U32 R12, RZ, RZ, 0x7 ;  /* 0x00000007ff0c7424 */ /* 0x000fe400078e00ff */
[----:B------:R-:W-:-:S07]  /*27300*/  IMAD.MOV.U32 R2, RZ, RZ, R14 ;  /* 0x000000ffff027224 */ /* 0x000fce00078e000e */
[----:B------:R-:W-:Y:S05]  /*27310*/  WARPSYNC.COLLECTIVE R15, `(.L_x_2095) ;  /* 0x000000000f087348 */ /* 0x000fea0003c00000 */
[----:B------:R0:W1:Y:S02]  /*27320*/  SHFL.IDX P6, R14, R13, R12, R11 ;  /* 0x0000000c0d0e7389 */ /* 0x00006400000c000b */
[----:B01----:R-:W-:Y:S01]  /*27330*/  ENDCOLLECTIVE ;  /* 0x000000000000791b */ /* 0x003fe20003800000 */
.L_x_2095:
        /* <DEDUP_REMOVED lines=11> */
.L_x_2096:
[----:B------:R-:W-:Y:S01]  /*273f0*/  IMAD.MOV.U32 R2, RZ, RZ, R14 ;  /* 0x000000ffff027224 */ /* 0x000fe200078e000e */
[----:B------:R-:W-:Y:S06]  /*27400*/  BRA `(.L_x_2097) ;  /* 0xffffff90001c7947 */ /* 0x000fec000383ffff */
.L_x_1893:
[----:B0-----:R0:W1:Y:S02]  /*27410*/  SYNCS.PHASECHK.TRANS64.TRYWAIT P0, [R0+URZ+0x16860], R3 ;  /* 0x01686003000075a7 */ /* 0x001064000800017f */
[----:B-1----:R-:W-:Y:S05]  /*27420*/  @!P0 NANOSLEEP.SYNCS 0x989680 ;  /* 0x009896800000895d */ /* 0x002fea0003900000 */
[----:B------:R-:W1:Y:S02]  /*27430*/  @!P0 SYNCS.PHASECHK.TRANS64 P0, [R0+URZ+0x16860], R3 ;  /* 0x01686003000085a7 */ /* 0x000e64000800007f */
[----:B-1----:R-:W-:Y:S05]  /*27440*/  @!P0 BRA `(.L_x_1893) ;  /* 0xfffffffc00f08947 */ /* 0x002fea000383ffff */
[----:B------:R-:W-:Y:S05]  /*27450*/  BRA `(.L_x_2098) ;  /* 0xffffff9400387947 */ /* 0x000fea000383ffff */
.L_x_1894:
[----:B------:R-:W-:Y:S01]  /*27460*/  BSSY B0, `(.L_x_2099) ;  /* 0x0000008000007945 */ /* 0x000fe20003800000 */
[----:B------:R-:W-:Y:S02]  /*27470*/  IMAD.MOV.U32 R13, RZ, RZ, R19 ;  /* 0x000000ffff0d7224 */ /* 0x000fe400078e0013 */
[----:B------:R-:W-:Y:S02]  /*27480*/  IMAD.MOV.U32 R12, RZ, RZ, RZ ;  /* 0x000000ffff0c7224 */ /* 0x000fe400078e00ff */
[----:B------:R-:W-:Y:S02]  /*27490*/  IMAD.MOV.U32 R11, RZ, RZ, 0x181f ;  /* 0x0000181fff0b7424 */ /* 0x000fe400078e00ff */
[----:B------:R-:W-:-:S07]  /*274a0*/  IMAD.MOV.U32 R15, RZ, RZ, -0x1 ;  /* 0xffffffffff0f7424 */ /* 0x000fce00078e00ff */
[----:B0----5:R-:W-:Y:S05]  /*274b0*/  WARPSYNC.COLLECTIVE R15, `(.L_x_2100) ;  /* 0x000000000f087348 */ /* 0x021fea0003c00000 */
[----:B------:R1:W2:Y:S02]  /*274c0*/  SHFL.IDX P6, R14, R13, R12, R11 ;  /* 0x0000000c0d0e7389 */ /* 0x0002a400000c000b */
[----:B012--5:R-:W-:Y:S01]  /*274d0*/  ENDCOLLECTIVE ;  /* 0x000000000000791b */ /* 0x027fe20003800000 */
.L_x_2100:
[----:B------:R-:W-:Y:S05]  /*274e0*/  BSYNC B0 ;  /* 0x0000000000007941 */ /* 0x000fea0003800000 */
.L_x_2099:
        /* <DEDUP_REMOVED lines=10> */
.L_x_2101:
[----:B------:R-:W-:Y:S02]  /*27590*/  IMAD R4, R4, 0x2, R16 ;  /* 0x0000000204047824 */ /* 0x000fe400078e0210 */
[----:B------:R-:W-:Y:S02]  /*275a0*/  IMAD.MOV.U32 R13, RZ, RZ, R19 ;  /* 0x000000ffff0d7224 */ /* 0x000fe400078e0013 */
[----:B------:R-:W-:Y:S01]  /*275b0*/  IMAD.MOV.U32 R12, RZ, RZ, 0x1 ;  /* 0x00000001ff0c7424 */ /* 0x000fe200078e00ff */
[----:B------:R-:W-:-:S13]  /*275c0*/  IADD3 R2, P1, R14, R5, RZ ;  /* 0x000000050e027210 */ /* 0x000fda0007f3e0ff */
[----:B------:R-:W-:Y:S05]  /*275d0*/  WARPSYNC.COLLECTIVE R15, `(.L_x_2102) ;  /* 0x000000000f087348 */ /* 0x000fea0003c00000 */
[----:B------:R0:W1:Y:S02]  /*275e0*/  SHFL.IDX P6, R14, R13, R12, R11 ;  /* 0x0000000c0d0e7389 */ /* 0x00006400000c000b */
[----:B01----:R-:W-:Y:S01]  /*275f0*/  ENDCOLLECTIVE ;  /* 0x000000000000791b */ /* 0x003fe20003800000 */
.L_x_2102:
        /* <DEDUP_REMOVED lines=11> */
.L_x_2103:
[----:B------:R-:W-:Y:S02]  /*276b0*/  IMAD.MOV.U32 R13, RZ, RZ, R19 ;  /* 0x000000ffff0d7224 */ /* 0x000fe400078e0013 */
[----:B------:R-:W-:Y:S01]  /*276c0*/  IMAD.MOV.U32 R12, RZ, RZ, 0x2 ;  /* 0x00000002ff0c7424 */ /* 0x000fe200078e00ff */
[----:B------:R-:W-:-:S13]  /*276d0*/  IADD3 R2, P1, R14, R5, RZ ;  /* 0x000000050e027210 */ /* 0x000fda0007f3e0ff */
[----:B------:R-:W-:Y:S05]  /*276e0*/  WARPSYNC.COLLECTIVE R15, `(.L_x_2104) ;  /* 0x000000000f087348 */ /* 0x000fea0003c00000 */
[----:B------:R0:W1:Y:S02]  /*276f0*/  SHFL.IDX P6, R14, R13, R12, R11 ;  /* 0x0000000c0d0e7389 */ /* 0x00006400000c000b */
[----:B01----:R-:W-:Y:S01]  /*27700*/  ENDCOLLECTIVE ;  /* 0x000000000000791b */ /* 0x003fe20003800000 */
.L_x_2104:
        /* <DEDUP_REMOVED lines=11> */
.L_x_2105:
[----:B------:R-:W-:Y:S02]  /*277c0*/  IMAD.MOV.U32 R13, RZ, RZ, R19 ;  /* 0x000000ffff0d7224 */ /* 0x000fe400078e0013 */
[----:B------:R-:W-:Y:S01]  /*277d0*/  IMAD.MOV.U32 R12, RZ, RZ, 0x3 ;  /* 0x00000003ff0c7424 */ /* 0x000fe200078e00ff */
[----:B------:R-:W-:-:S13]  /*277e0*/  IADD3 R2, P1, R14, R5, RZ ;  /* 0x000000050e027210 */ /* 0x000fda0007f3e0ff */
[----:B------:R-:W-:Y:S05]  /*277f0*/  WARPSYNC.COLLECTIVE R15, `(.L_x_2106) ;  /* 0x000000000f087348 */ /* 0x000fea0003c00000 */
[----:B------:R0:W1:Y:S02]  /*27800*/  SHFL.IDX P6, R14, R13, R12, R11 ;  /* 0x0000000c0d0e7389 */ /* 0x00006400000c000b */
[----:B01----:R-:W-:Y:S01]  /*27810*/  ENDCOLLECTIVE ;  /* 0x000000000000791b */ /* 0x003fe20003800000 */
.L_x_2106:
        /* <DEDUP_REMOVED lines=11> */
.L_x_2107:
[----:B------:R-:W-:Y:S02]  /*278d0*/  IMAD.MOV.U32 R13, RZ, RZ, R19 ;  /* 0x000000ffff0d7224 */ /* 0x000fe400078e0013 */
[----:B------:R-:W-:Y:S01]  /*278e0*/  IMAD.MOV.U32 R12, RZ, RZ, 0x4 ;  /* 0x00000004ff0c7424 */ /* 0x000fe200078e00ff */
[----:B------:R-:W-:-:S13]  /*278f0*/  IADD3 R2, P1, R14, R5, RZ ;  /* 0x000000050e027210 */ /* 0x000fda0007f3e0ff */
[----:B------:R-:W-:Y:S05]  /*27900*/  WARPSYNC.COLLECTIVE R15, `(.L_x_2108) ;  /* 0x000000000f087348 */ /* 0x000fea0003c00000 */
[----:B------:R0:W1:Y:S02]  /*27910*/  SHFL.IDX P6, R14, R13, R12, R11 ;  /* 0x0000000c0d0e7389 */ /* 0x00006400000c000b */
[----:B01----:R-:W-:Y:S01]  /*27920*/  ENDCOLLECTIVE ;  /* 0x000000000000791b */ /* 0x003fe20003800000 */
.L_x_2108:
        /* <DEDUP_REMOVED lines=11> */
.L_x_2109:
[----:B------:R-:W-:Y:S02]  /*279e0*/  IMAD.MOV.U32 R13, RZ, RZ, R19 ;  /* 0x000000ffff0d7224 */ /* 0x000fe400078e0013 */
[----:B------:R-:W-:Y:S01]  /*279f0*/  IMAD.MOV.U32 R12, RZ, RZ, 0x5 ;  /* 0x00000005ff0c7424 */ /* 0x000fe200078e00ff */
[----:B------:R-:W-:-:S13]  /*27a00*/  IADD3 R2, P1, R14, R5, RZ ;  /* 0x000000050e027210 */ /* 0x000fda0007f3e0ff */
[----:B------:R-:W-:Y:S05]  /*27a10*/  WARPSYNC.COLLECTIVE R15, `(.L_x_2110) ;  /* 0x000000000f087348 */ /* 0x000fea0003c00000 */
[----:B------:R0:W1:Y:S02]  /*27a20*/  SHFL.IDX P6, R14, R13, R12, R11 ;  /* 0x0000000c0d0e7389 */ /* 0x00006400000c000b */
[----:B01----:R-:W-:Y:S01]  /*27a30*/  ENDCOLLECTIVE ;  /* 0x000000000000791b */ /* 0x003fe20003800000 */
.L_x_2110:
        /* <DEDUP_REMOVED lines=11> */
.L_x_2111:
[----:B------:R-:W-:Y:S02]  /*27af0*/  IMAD.MOV.U32 R13, RZ, RZ, R19 ;  /* 0x000000ffff0d7224 */ /* 0x000fe400078e0013 */
[----:B------:R-:W-:Y:S01]  /*27b00*/  IMAD.MOV.U32 R12, RZ, RZ, 0x6 ;  /* 0x00000006ff0c7424 */ /* 0x000fe200078e00ff */
[----:B------:R-:W-:-:S13]  /*27b10*/  IADD3 R2, P1, R14, R5, RZ ;  /* 0x000000050e027210 */ /* 0x000fda0007f3e0ff */
[----:B------:R-:W-:Y:S05]  /*27b20*/  WARPSYNC.COLLECTIVE R15, `(.L_x_2112) ;  /* 0x000000000f087348 */ /* 0x000fea0003c00000 */
[----:B------:R0:W1:Y:S02]  /*27b30*/  SHFL.IDX P6, R14, R13, R12, R11 ;  /* 0x0000000c0d0e7389 */ /* 0x00006400000c000b */
[----:B01----:R-:W-:Y:S01]  /*27b40*/  ENDCOLLECTIVE ;  /* 0x000000000000791b */ /* 0x003fe20003800000 */
.L_x_2112:
        /* <DEDUP_REMOVED lines=11> */
.L_x_2113:
[----:B------:R-:W-:Y:S02]  /*27c00*/  IMAD.MOV.U32 R13, RZ, RZ, R19 ;  /* 0x000000ffff0d7224 */ /* 0x000fe400078e0013 */
[----:B------:R-:W-:Y:S01]  /*27c10*/  IMAD.MOV.U32 R12, RZ, RZ, 0x7 ;  /* 0x00000007ff0c7424 */ /* 0x000fe200078e00ff */
[----:B------:R-:W-:-:S13]  /*27c20*/  IADD3 R2, P1, R14, R5, RZ ;  /* 0x000000050e027210 */ /* 0x000fda0007f3e0ff */
[----:B------:R-:W-:Y:S05]  /*27c30*/  WARPSYNC.COLLECTIVE R15, `(.L_x_2114) ;  /* 0x000000000f087348 */ /* 0x000fea0003c00000 */
[----:B------:R0:W1:Y:S02]  /*27c40*/  SHFL.IDX P6, R14, R13, R12, R11 ;  /* 0x0000000c0d0e7389 */ /* 0x00006400000c000b */
[----:B01----:R-:W-:Y:S01]  /*27c50*/  ENDCOLLECTIVE ;  /* 0x000000000000791b */ /* 0x003fe20003800000 */
.L_x_2114:
        /* <DEDUP_REMOVED lines=10> */
.L_x_2115:
[----:B------:R-:W-:Y:S05]  /*27d00*/  BRA `(.L_x_2116) ;  /* 0xffffff9000087947 */ /* 0x000fea000383ffff */
.L_x_1899:
[----:B------:R-:W-:Y:S01]  /*27d10*/  BSSY B0, `(.L_x_2117) ;  /* 0x0000008000007945 */ /* 0x000fe20003800000 */
[----:B-1----:R-:W-:Y:S02]  /*27d20*/  IMAD.MOV.U32 R13, RZ, RZ, R24 ;  /* 0x000000ffff0d7224 */ /* 0x002fe400078e0018 */
[----:B------:R-:W-:Y:S02]  /*27d30*/  IMAD.MOV.U32 R12, RZ, RZ, RZ ;  /* 0x000000ffff0c7224 */ /* 0x000fe400078e00ff */
[----:B------:R-:W-:Y:S02]  /*27d40*/  IMAD.MOV.U32 R11, RZ, RZ, 0x1f ;  /* 0x0000001fff0b7424 */ /* 0x000fe400078e00ff */
[----:B------:R-:W-:-:S07]  /*27d50*/  IMAD.MOV.U32 R15, RZ, RZ, -0x1 ;  /* 0xffffffffff0f7424 */ /* 0x000fce00078e00ff */
[----:B0-2--5:R-:W-:Y:S05]  /*27d60*/  WARPSYNC.COLLECTIVE R15, `(.L_x_2118) ;  /* 0x000000000f087348 */ /* 0x025fea0003c00000 */
[----:B------:R1:W3:Y:S02]  /*27d70*/  SHFL.IDX P6, R14, R13, R12, R11 ;  /* 0x0000000c0d0e7389 */ /* 0x0002e400000c000b */
[----:B0123-5:R-:W-:Y:S01]  /*27d80*/  ENDCOLLECTIVE ;  /* 0x000000000000791b */ /* 0x02ffe20003800000 */
.L_x_2118:
[----:B------:R-:W-:Y:S05]  /*27d90*/  BSYNC B0 ;  /* 0x0000000000007941 */ /* 0x000fea0003800000 */
.L_x_2117:
        /* <DEDUP_REMOVED lines=9> */
.L_x_2119:
        /* <DEDUP_REMOVED lines=23> */
.L_x_2120:
[----:B------:R-:W-:Y:S01]  /*27fa0*/  IMAD.MOV.U32 R12, RZ, RZ, 0x2 ;  /* 0x00000002ff0c7424 */ /* 0x000fe200078e00ff */
[----:B------:R-:W-:-:S05]  /*27fb0*/  SEL R4, R14, RZ, P1 ;  /* 0x000000ff0e047207 */ /* 0x000fca0000800000 */
[----:B------:R-:W-:-:S04]  /*27fc0*/  IMAD.IADD R4, R13, 0x1, R4 ;  /* 0x000000010d047824 */ /* 0x000fc800078e0204 */
[----:B------:R-:W-:-:S07]  /*27fd0*/  IMAD.MOV.U32 R13, RZ, RZ, R4 ;  /* 0x000000ffff0d7224 */ /* 0x000fce00078e0004 */
[----:B------:R-:W-:Y:S05]  /*27fe0*/  WARPSYNC.COLLECTIVE R15, `(.L_x_2121) ;  /* 0x000000000f087348 */ /* 0x000fea0003c00000 */
[----:B------:R0:W1:Y:S02]  /*27ff0*/  SHFL.UP P6, R14, R13, R12, R11 ;  /* 0x0400000c0d0e7389 */ /* 0x00006400000c000b */
[----:B01----:R-:W-:Y:S01]  /*28000*/  ENDCOLLECTIVE ;  /* 0x000000000000791b */ /* 0x003fe20003800000 */
.L_x_2121:
[----:B------:R-:W-:Y:S01]  /*28010*/  IMAD.MOV.U32 R12, RZ, RZ, 0x4 ;  /* 0x00000004ff0c7424 */ /* 0x000fe200078e00ff */
[----:B------:R-:W-:-:S05]  /*28020*/  SEL R3, R14, RZ, P2 ;  /* 0x000000ff0e037207 */ /* 0x000fca0001000000 */
[----:B------:R-:W-:-:S04]  /*28030*/  IMAD.IADD R2, R4, 0x1, R3 ;  /* 0x0000000104027824 */ /* 0x000fc800078e0203 */
[----:B------:R-:W-:-:S07]  /*28040*/  IMAD.MOV.U32 R13, RZ, RZ, R2 ;  /* 0x000000ffff0d7224 */ /* 0x000fce00078e0002 */
[----:B------:R-:W-:Y:S05]  /*28050*/  WARPSYNC.COLLECTIVE R15, `(.L_x_2122) ;  /* 0x000000000f087348 */ /* 0x000fea0003c00000 */
[----:B------:R0:W1:Y:S02]  /*28060*/  SHFL.UP P6, R14, R13, R12, R11 ;  /* 0x0400000c0d0e7389 */ /* 0x00006400000c000b */
[----:B01----:R-:W-:Y:S01]  /*28070*/  ENDCOLLECTIVE ;  /* 0x000000000000791b */ /* 0x003fe20003800000 */
.L_x_2122:
[----:B------:R-:W-:Y:S01]  /*28080*/  IMAD.MOV.U32 R12, RZ, RZ, 0x8 ;  /* 0x00000008ff0c7424 */ /* 0x000fe200078e00ff */
[----:B------:R-:W-:-:S05]  /*28090*/  SEL R3, R14, RZ, P3 ;  /* 0x000000ff0e037207 */ /* 0x000fca0001800000 */
[----:B------:R-:W-:-:S04]  /*280a0*/  IMAD.IADD R3, R2, 0x1, R3 ;  /* 0x0000000102037824 */ /* 0x000fc800078e0203 */
[----:B------:R-:W-:-:S07]  /*280b0*/  IMAD.MOV.U32 R13, RZ, RZ, R3 ;  /* 0x000000ffff0d7224 */ /* 0x000fce00078e0003 */
[----:B------:R-:W-:Y:S05]  /*280c0*/  WARPSYNC.COLLECTIVE R15, `(.L_x_2123) ;  /* 0x000000000f087348 */ /* 0x000fea0003c00000 */
[----:B------:R0:W1:Y:S02]  /*280d0*/  SHFL.UP P6, R14, R13, R12, R11 ;  /* 0x0400000c0d0e7389 */ /* 0x00006400000c000b */
[----:B01----:R-:W-:Y:S01]  /*280e0*/  ENDCOLLECTIVE ;  /* 0x000000000000791b */ /* 0x003fe20003800000 */
.L_x_2123:
[----:B------:R-:W-:Y:S01]  /*280f0*/  IMAD.MOV.U32 R12, RZ, RZ, 0x10 ;  /* 0x00000010ff0c7424 */ /* 0x000fe200078e00ff */
[----:B------:R-:W-:-:S05]  /*28100*/  SEL R4, R14, RZ, P4 ;  /* 0x000000ff0e047207 */ /* 0x000fca0002000000 */
[----:B------:R-:W-:-:S04]  /*28110*/  IMAD.IADD R4, R3, 0x1, R4 ;  /* 0x0000000103047824 */ /* 0x000fc800078e0204 */
[----:B------:R-:W-:-:S07]  /*28120*/  IMAD.MOV.U32 R13, RZ, RZ, R4 ;  /* 0x000000ffff0d7224 */ /* 0x000fce00078e0004 */
[----:B------:R-:W-:Y:S05]  /*28130*/  WARPSYNC.COLLECTIVE R15, `(.L_x_2124) ;  /* 0x000000000f087348 */ /* 0x000fea0003c00000 */
[----:B------:R0:W1:Y:S02]  /*28140*/  SHFL.UP P6, R14, R13, R12, R11 ;  /* 0x0400000c0d0e7389 */ /* 0x00006400000c000b */
[----:B01----:R-:W-:Y:S01]  /*28150*/  ENDCOLLECTIVE ;  /* 0x000000000000791b */ /* 0x003fe20003800000 */
.L_x_2124:
        /* <DEDUP_REMOVED lines=8> */
.L_x_2125:
[----:B------:R-:W-:Y:S05]  /*281e0*/  BRA `(.L_x_2126) ;  /* 0xffffff90001c7947 */ /* 0x000fea000383ffff */
.L_x_1902:
[----:B------:R-:W-:Y:S01]  /*281f0*/  BSSY B0, `(.L_x_2127) ;  /* 0x0000007000007945 */ /* 0x000fe20003800000 */
[----:B------:R-:W-:Y:S02]  /*28200*/  IMAD.MOV.U32 R12, RZ, RZ, 0x1 ;  /* 0x00000001ff0c7424 */ /* 0x000fe400078e00ff */
[----:B------:R-:W-:Y:S02]  /*28210*/  IMAD.MOV.U32 R11, RZ, RZ, RZ ;  /* 0x000000ffff0b7224 */ /* 0x000fe400078e00ff */
[----:B------:R-:W-:-:S07]  /*28220*/  IMAD.MOV.U32 R15, RZ, RZ, -0x1 ;  /* 0xffffffffff0f7424 */ /* 0x000fce00078e00ff */
[----:B-----5:R-:W-:Y:S05]  /*28230*/  WARPSYNC.COLLECTIVE R15, `(.L_x_2128) ;  /* 0x000000000f087348 */ /* 0x020fea0003c00000 */
[----:B------:R0:W1:Y:S02]  /*28240*/  SHFL.UP P6, R14, R13, R12, R11 ;  /* 0x0400000c0d0e7389 */ /* 0x00006400000c000b */
[----:B01---5:R-:W-:Y:S01]  /*28250*/  ENDCOLLECTIVE ;  /* 0x000000000000791b */ /* 0x023fe20003800000 */
.L_x_2128:
[----:B------:R-:W-:Y:S05]  /*28260*/  BSYNC B0 ;  /* 0x0000000000007941 */ /* 0x000fea0003800000 */
.L_x_2127:
        /* <DEDUP_REMOVED lines=8> */
.L_x_2129:
[----:B------:R-:W-:Y:S01]  /*282f0*/  IMAD.MOV.U32 R12, RZ, RZ, 0x4 ;  /* 0x00000004ff0c7424 */ /* 0x000fe200078e00ff */
[----:B------:R-:W-:-:S05]  /*28300*/  SEL R2, R14, RZ, P2 ;  /* 0x000000ff0e027207 */ /* 0x000fca0001000000 */
[----:B------:R-:W-:-:S04]  /*28310*/  IMAD.IADD R2, R13, 0x1, R2 ;  /* 0x000000010d027824 */ /* 0x000fc800078e0202 */
[----:B------:R-:W-:-:S07]  /*28320*/  IMAD.MOV.U32 R13, RZ, RZ, R2 ;  /* 0x000000ffff0d7224 */ /* 0x000fce00078e0002 */
[----:B------:R-:W-:Y:S05]  /*28330*/  WARPSYNC.COLLECTIVE R15, `(.L_x_2130) ;  /* 0x000000000f087348 */ /* 0x000fea0003c00000 */
[----:B------:R0:W1:Y:S02]  /*28340*/  SHFL.UP P6, R14, R13, R12, R11 ;  /* 0x0400000c0d0e7389 */ /* 0x00006400000c000b */
[----:B01----:R-:W-:Y:S01]  /*28350*/  ENDCOLLECTIVE ;  /* 0x000000000000791b */ /* 0x003fe20003800000 */
.L_x_2130:
[----:B------:R-:W-:Y:S01]  /*28360*/  IMAD.MOV.U32 R12, RZ, RZ, 0x8 ;  /* 0x00000008ff0c7424 */ /* 0x000fe200078e00ff */
[----:B------:R-:W-:-:S05]  /*28370*/  SEL R3, R14, RZ, P3 ;  /* 0x000000ff0e037207 */ /* 0x000fca0001800000 */
[----:B------:R-:W-:-:S04]  /*28380*/  IMAD.IADD R3, R2, 0x1, R3 ;  /* 0x0000000102037824 */ /* 0x000fc800078e0203 */
[----:B------:R-:W-:-:S07]  /*28390*/  IMAD.MOV.U32 R13, RZ, RZ, R3 ;  /* 0x000000ffff0d7224 */ /* 0x000fce00078e0003 */
[----:B------:R-:W-:Y:S05]  /*283a0*/  WARPSYNC.COLLECTIVE R15, `(.L_x_2131) ;  /* 0x000000000f087348 */ /* 0x000fea0003c00000 */
[----:B------:R0:W1:Y:S02]  /*283b0*/  SHFL.UP P6, R14, R13, R12, R11 ;  /* 0x0400000c0d0e7389 */ /* 0x00006400000c000b */
[----:B01----:R-:W-:Y:S01]  /*283c0*/  ENDCOLLECTIVE ;  /* 0x000000000000791b */ /* 0x003fe20003800000 */
.L_x_2131:
[----:B------:R-:W-:Y:S01]  /*283d0*/  IMAD.MOV.U32 R12, RZ, RZ, 0x10 ;  /* 0x00000010ff0c7424 */ /* 0x000fe200078e00ff */
[----:B------:R-:W-:-:S05]  /*283e0*/  SEL R4, R14, RZ, P4 ;  /* 0x000000ff0e047207 */ /* 0x000fca0002000000 */
[----:B------:R-:W-:-:S04]  /*283f0*/  IMAD.IADD R4, R3, 0x1, R4 ;  /* 0x0000000103047824 */ /* 0x000fc800078e0204 */
[----:B------:R-:W-:-:S07]  /*28400*/  IMAD.MOV.U32 R13, RZ, RZ, R4 ;  /* 0x000000ffff0d7224 */ /* 0x000fce00078e0004 */
[----:B------:R-:W-:Y:S05]  /*28410*/  WARPSYNC.COLLECTIVE R15, `(.L_x_2132) ;  /* 0x000000000f087348 */ /* 0x000fea0003c00000 */
[----:B------:R0:W1:Y:S02]  /*28420*/  SHFL.UP P6, R14, R13, R12, R11 ;  /* 0x0400000c0d0e7389 */ /* 0x00006400000c000b */
[----:B01----:R-:W-:Y:S01]  /*28430*/  ENDCOLLECTIVE ;  /* 0x000000000000791b */ /* 0x003fe20003800000 */
.L_x_2132:
        /* <DEDUP_REMOVED lines=8> */
.L_x_2133:
[----:B------:R-:W-:Y:S05]  /*284c0*/  BRA `(.L_x_2134) ;  /* 0xffffff9000087947 */ /* 0x000fea000383ffff */
.L_x_1904:
[----:B------:R-:W-:Y:S01]  /*284d0*/  BSSY B0, `(.L_x_2135) ;  /* 0x0000006000007945 */ /* 0x000fe20003800000 */
[----:B------:R-:W-:Y:S01]  /*284e0*/  PLOP3.LUT P6, PT, P6, PT, PT, 0x8, 0x0 ;  /* 0x000000000000781c */ /* 0x000fe200037ce170 */
[----:B------:R-:W-:-:S12]  /*284f0*/  IMAD.MOV.U32 R15, RZ, RZ, -0x1 ;  /* 0xffffffffff0f7424 */ /* 0x000fd800078e00ff */
[----:B0----5:R-:W-:Y:S05]  /*28500*/  WARPSYNC.COLLECTIVE R15, `(.L_x_2136) ;  /* 0x000000000f087348 */ /* 0x021fea0003c00000 */
[----:B------:R-:W-:Y:S01]  /*28510*/  VOTE.ANY R14, PT, P6 ;  /* 0x00000000000e7806 */ /* 0x000fe200030e0100 */
[----:B0----5:R-:W-:Y:S06]  /*28520*/  ENDCOLLECTIVE ;  /* 0x000000000000791b */ /* 0x021fec0003800000 */
.L_x_2136:
[----:B------:R-:W-:Y:S05]  /*28530*/  BSYNC B0 ;  /* 0x0000000000007941 */ /* 0x000fea0003800000 */
.L_x_2135:
        /* <DEDUP_REMOVED lines=10> */
.L_x_2137:
[----:B------:R-:W-:Y:S02]  /*285e0*/  IMAD.MOV.U32 R13, RZ, RZ, R5 ;  /* 0x000000ffff0d7224 */ /* 0x000fe400078e0005 */
[----:B------:R-:W-:-:S07]  /*285f0*/  IMAD.MOV.U32 R25, RZ, RZ, R14 ;  /* 0x000000ffff197224 */ /* 0x000fce00078e000e */
[----:B------:R-:W-:Y:S05]  /*28600*/  WARPSYNC.COLLECTIVE R15, `(.L_x_2138) ;  /* 0x000000000f087348 */ /* 0x000fea0003c00000 */
[----:B------:R0:W1:Y:S02]  /*28610*/  SHFL.IDX P6, R14, R13, R12, R11 ;  /* 0x0000000c0d0e7389 */ /* 0x00006400000c000b */
[----:B01----:R-:W-:Y:S01]  /*28620*/  ENDCOLLECTIVE ;  /* 0x000000000000791b */ /* 0x003fe20003800000 */
.L_x_2138:
[----:B------:R-:W-:Y:S01]  /*28630*/  IMAD.MOV.U32 R5, RZ, RZ, R14 ;  /* 0x000000ffff057224 */ /* 0x000fe200078e000e */
[----:B------:R-:W-:Y:S06]  /*28640*/  BRA `(.L_x_2139) ;  /* 0xffffff8c00e87947 */ /* 0x000fec000383ffff */
.L_x_1906:
[----:B------:R-:W-:Y:S01]  /*28650*/  BSSY B0, `(.L_x_2140) ;  /* 0x0000007000007945 */ /* 0x000fe20003800000 */
[----:B------:R-:W-:Y:S02]  /*28660*/  IMAD.MOV.U32 R13, RZ, RZ, R2 ;  /* 0x000000ffff0d7224 */ /* 0x000fe400078e0002 */
[----:B------:R-:W-:Y:S02]  /*28670*/  IMAD.MOV.U32 R11, RZ, RZ, 0x1f ;  /* 0x0000001fff0b7424 */ /* 0x000fe400078e00ff */
[----:B------:R-:W-:-:S07]  /*28680*/  IMAD.MOV.U32 R15, RZ, RZ, -0x1 ;  /* 0xffffffffff0f7424 */ /* 0x000fce00078e00ff */
[----:B0123-5:R-:W-:Y:S05]  /*28690*/  WARPSYNC.COLLECTIVE R15, `(.L_x_2141) ;  /* 0x000000000f087348 */ /* 0x02ffea0003c00000 */
[----:B------:R4:W0:Y:S02]  /*286a0*/  SHFL.IDX P6, R14, R13, R12, R11 ;  /* 0x0000000c0d0e7389 */ /* 0x00082400000c000b */
[----:B012345:R-:W-:Y:S01]  /*286b0*/  ENDCOLLECTIVE ;  /* 0x000000000000791b */ /* 0x03ffe20003800000 */
.L_x_2141:
[----:B------:R-:W-:Y:S05]  /*286c0*/  BSYNC B0 ;  /* 0x0000000000007941 */ /* 0x000fea0003800000 */
.L_x_2140:
[----:B------:R-:W-:Y:S01]  /*286d0*/  IMAD.MOV.U32 R24, RZ, RZ, R14 ;  /* 0x000000ffff187224 */ /* 0x000fe200078e000e */
[----:B------:R-:W-:Y:S06]  /*286e0*/  BRA `(.L_x_1905) ;  /* 0xffffff8c00d87947 */ /* 0x000fec000383ffff */
.L_x_1912:
[----:B0-----:R0:W4:Y:S02]  /*286f0*/  SYNCS.PHASECHK.TRANS64.TRYWAIT P0, [R5+URZ+0x16820], R0 ;  /* 0x01682000050075a7 */ /* 0x001124000800017f */
[----:B----4-:R-:W-:Y:S05]  /*28700*/  @!P0 NANOSLEEP.SYNCS 0x989680 ;  /* 0x009896800000895d */ /* 0x010fea0003900000 */
[----:B------:R-:W4:Y:S02]  /*28710*/  @!P0 SYNCS.PHASECHK.TRANS64 P0, [R5+URZ+0x16820], R0 ;  /* 0x01682000050085a7 */ /* 0x000f24000800007f */
[----:B----4-:R-:W-:Y:S05]  /*28720*/  @!P0 BRA `(.L_x_1912) ;  /* 0xfffffffc00f08947 */ /* 0x010fea000383ffff */
[----:B------:R-:W-:Y:S05]  /*28730*/  BRA `(.L_x_2142) ;  /* 0xffffff9800347947 */ /* 0x000fea000383ffff */
.L_x_1913:
[----:B------:R-:W4:Y:S01]  /*28740*/  S2R R2, SR_TID.X ;  /* 0x0000000000027919 */ /* 0x000f220000002100 */
[----:B------:R-:W-:Y:S01]  /*28750*/  BSSY B0, `(.L_x_2143) ;  /* 0x000000a000007945 */ /* 0x000fe20003800000 */
[----:B------:R-:W-:Y:S02]  /*28760*/  IMAD.MOV.U32 R12, RZ, RZ, RZ ;  /* 0x000000ffff0c7224 */ /* 0x000fe400078e00ff */
[----:B------:R-:W-:Y:S02]  /*28770*/  IMAD.MOV.U32 R11, RZ, RZ, 0x1f ;  /* 0x0000001fff0b7424 */ /* 0x000fe400078e00ff */
[----:B------:R-:W-:Y:S01]  /*28780*/  IMAD.MOV.U32 R15, RZ, RZ, -0x1 ;  /* 0xffffffffff0f7424 */ /* 0x000fe200078e00ff */
[----:B----4-:R-:W-:-:S04]  /*28790*/  SHF.R.U32.HI R2, RZ, 0x5, R2 ;  /* 0x00000005ff027819 */ /* 0x010fc80000011602 */
[----:B------:R-:W-:-:S05]  /*287a0*/  LOP3.LUT R2, R2, 0x3, RZ, 0xc0, !PT ;  /* 0x0000000302027812 */ /* 0x000fca00078ec0ff */
[----:B-1----:R-:W-:-:S07]  /*287b0*/  IMAD.MOV.U32 R13, RZ, RZ, R2 ;  /* 0x000000ffff0d7224 */ /* 0x002fce00078e0002 */
[----:B0-23-5:R-:W-:Y:S05]  /*287c0*/  WARPSYNC.COLLECTIVE R15, `(.L_x_2144) ;  /* 0x000000000f087348 */ /* 0x02dfea0003c00000 */
[----:B------:R1:W4:Y:S02]  /*287d0*/  SHFL.IDX P6, R14, R13, R12, R11 ;  /* 0x0000000c0d0e7389 */ /* 0x00032400000c000b */
[----:B012345:R-:W-:Y:S01]  /*287e0*/  ENDCOLLECTIVE ;  /* 0x000000000000791b */ /* 0x03ffe20003800000 */
.L_x_2144:
[----:B------:R-:W-:Y:S05]  /*287f0*/  BSYNC B0 ;  /* 0x0000000000007941 */ /* 0x000fea0003800000 */
.L_x_2143:
[----:B------:R-:W-:Y:S05]  /*28800*/  BRA `(.L_x_2145) ;  /* 0xffffff98001c7947 */ /* 0x000fea000383ffff */
.L_x_1914:
[----:B------:R-:W-:Y:S01]  /*28810*/  BSSY B0, `(.L_x_2146) ;  /* 0x0000006000007945 */ /* 0x000fe20003800000 */
[----:B------:R-:W-:-:S07]  /*28820*/  IMAD.MOV.U32 R15, RZ, RZ, -0x1 ;  /* 0xffffffffff0f7424 */ /* 0x000fce00078e00ff */
[----:B0123-5:R-:W-:Y:S05]  /*28830*/  WARPSYNC.COLLECTIVE R15, `(.L_x_2147) ;  /* 0x000000000f0c7348 */ /* 0x02ffea0003c00000 */
[----:B------:R-:W-:Y:S02]  /*28840*/  ELECT P6, UR62, PT ;  /* 0x00000000003e782f */ /* 0x000fe400038c0000 */
[----:B------:R-:W-:Y:S01]  /*28850*/  MOV R14, UR62 ;  /* 0x0000003e000e7c02 */ /* 0x000fe20008000f00 */
[----:B0123-5:R-:W-:Y:S10]  /*28860*/  ENDCOLLECTIVE ;  /* 0x000000000000791b */ /* 0x02fff40003800000 */
.L_x_2147:
[----:B------:R-:W-:Y:S05]  /*28870*/  BSYNC B0 ;  /* 0x0000000000007941 */ /* 0x000fea0003800000 */
.L_x_2146:
[----:B------:R-:W-:Y:S05]  /*28880*/  BRA `(.L_x_2148) ;  /* 0xffffff9800107947 */ /* 0x000fea000383ffff */
.L_x_1916:
[----:B0-----:R0:W4:Y:S02]  /*28890*/  SYNCS.PHASECHK.TRANS64.TRYWAIT P1, [R3+URZ+0x16840], R2 ;  /* 0x01684002030075a7 */ /* 0x001124000802017f */
[----:B----4-:R-:W-:Y:S05]  /*288a0*/  @!P1 NANOSLEEP.SYNCS 0x989680 ;  /* 0x009896800000995d */ /* 0x010fea0003900000 */
[----:B------:R-:W4:Y:S02]  /*288b0*/  @!P1 SYNCS.PHASECHK.TRANS64 P1, [R3+URZ+0x16840], R2 ;  /* 0x01684002030095a7 */ /* 0x000f24000802007f */
[----:B----4-:R-:W-:Y:S05]  /*288c0*/  @!P1 BRA `(.L_x_1916) ;  /* 0xfffffffc00f09947 */ /* 0x010fea000383ffff */
[----:B------:R-:W-:Y:S05]  /*288d0*/  BRA `(.L_x_2149) ;  /* 0xffffff9800347947 */ /* 0x000fea000383ffff */
.L_x_1918:
[----:B----4-:R4:W0:Y:S02]  /*288e0*/  SYNCS.PHASECHK.TRANS64.TRYWAIT P1, [R5+URZ+0x16840], R0 ;  /* 0x01684000050075a7 */ /* 0x010824000802017f */
[----:B0-----:R-:W-:Y:S05]  /*288f0*/  @!P1 NANOSLEEP.SYNCS 0x989680 ;  /* 0x009896800000995d */ /* 0x001fea0003900000 */
[----:B------:R-:W0:Y:S02]  /*28900*/  @!P1 SYNCS.PHASECHK.TRANS64 P1, [R5+URZ+0x16840], R0 ;  /* 0x01684000050095a7 */ /* 0x000e24000802007f */
[----:B0-----:R-:W-:Y:S05]  /*28910*/  @!P1 BRA `(.L_x_1918) ;  /* 0xfffffffc00f09947 */ /* 0x001fea000383ffff */
[----:B------:R-:W-:Y:S05]  /*28920*/  BRA `(.L_x_2150) ;  /* 0xffffff9800447947 */ /* 0x000fea000383ffff */
.L_x_1920:
[----:B------:R0:W0:Y:S02]  /*28930*/  SYNCS.PHASECHK.TRANS64.TRYWAIT P1, [R3+URZ+0x16860], R2 ;  /* 0x01686002030075a7 */ /* 0x000024000802017f */
[----:B0-----:R-:W-:Y:S05]  /*28940*/  @!P1 NANOSLEEP.SYNCS 0x989680 ;  /* 0x009896800000995d */ /* 0x001fea0003900000 */
[----:B------:R-:W0:Y:S02]  /*28950*/  @!P1 SYNCS.PHASECHK.TRANS64 P1, [R3+URZ+0x16860], R2 ;  /* 0x01686002030095a7 */ /* 0x000e24000802007f */
[----:B0-----:R-:W-:Y:S05]  /*28960*/  @!P1 BRA `(.L_x_1920) ;  /* 0xfffffffc00f09947 */ /* 0x001fea000383ffff */
[----:B------:R-:W-:Y:S05]  /*28970*/  BRA `(.L_x_2151) ;  /* 0xffffff9800407947 */ /* 0x000fea000383ffff */
.L_x_2152:
        /* <DEDUP_REMOVED lines=16> */
.L_x_3171:


//--------------------- .text._ZN7cutlass13device_kernelIN5flash11enable_sm90INS1_16FlashAttnFwdSm90INS1_25CollectiveMainloopFwdSm90ILi2EN4cute5tupleIJNS5_1CILi1EEES8_S8_EEENS6_IJNS7_ILi192EEENS7_ILi128EEENS7_ILi64EEEEEELi64ENS_10bfloat16_tEfNS_4arch4Sm90ELb1ELb0ELb1ELb0ELb1ELb0ELb0ELb1ELb1ELb1ELb1ELb0EEENS1_21CollectiveEpilogueFwdINS6_IJSA_SC_SB_EEES9_SE_SG_Li384ELb0ELb1ELb1ELb0EEENS1_19SingleTileSchedulerILb0ELb1ELb1ELi192EEEEEEEEEvNT_6ParamsE --------------------------
	.section	.text._ZN7cutlass13device_kernelIN5flash11enable_sm90INS1_16FlashAttnFwdSm90INS1_25CollectiveMainloopFwdSm90ILi2EN4cute5tupleIJNS5_1CILi1EEES8_S8_EEENS6_IJNS7_ILi192EEENS7_ILi128EEENS7_ILi64EEEEEELi64ENS_10bfloat16_tEfNS_4arch4Sm90ELb1ELb0ELb1ELb0ELb1ELb0ELb0ELb1ELb1ELb1ELb1ELb0EEENS1_21CollectiveEpilogueFwdINS6_IJSA_SC_SB_EEES9_SE_SG_Li384ELb0ELb1ELb1ELb0EEENS1_19SingleTileSchedulerILb0ELb1ELb1ELi192EEEEEEEEEvNT_6ParamsE,"ax",@progbits
	.align	128
.text._ZN7cutlass13device_kernelIN5flash11enable_sm90INS1_16FlashAttnFwdSm90INS1_25CollectiveMainloopFwdSm90ILi2EN4cute5tupleIJNS5_1CILi1EEES8_S8_EEENS6_IJNS7_ILi192EEENS7_ILi128EEENS7_ILi64EEEEEELi64ENS_10bfloat16_tEfNS_4arch4Sm90ELb1ELb0ELb1ELb0ELb1ELb0ELb0ELb1ELb1ELb1ELb1ELb0EEENS1_21CollectiveEpilogueFwdINS6_IJSA_SC_SB_EEES9_SE_SG_Li384ELb0ELb1ELb1ELb0EEENS1_19SingleTileSchedulerILb0ELb1ELb1ELi192EEEEEEEEEvNT_6ParamsE:
        .type           _ZN7cutlass13device_kernelIN5flash11enable_sm90INS1_16FlashAttnFwdSm90INS1_25CollectiveMainloopFwdSm90ILi2EN4cute5tupleIJNS5_1CILi1EEES8_S8_EEENS6_IJNS7_ILi192EEENS7_ILi128EEENS7_ILi64EEEEEELi64ENS_10bfloat16_tEfNS_4arch4Sm90ELb1ELb0ELb1ELb0ELb1ELb0ELb0ELb1ELb1ELb1ELb1ELb0EEENS1_21CollectiveEpilogueFwdINS6_IJSA_SC_SB_EEES9_SE_SG_Li384ELb0ELb1ELb1ELb0EEENS1_19SingleTileSchedulerILb0ELb1ELb1ELi192EEEEEEEEEvNT_6ParamsE,@function
        .size           _ZN7cutlass13device_kernelIN5flash11enable_sm90INS1_16FlashAttnFwdSm90INS1_25CollectiveMainloopFwdSm90ILi2EN4cute5tupleIJNS5_1CILi1EEES8_S8_EEENS6_IJNS7_ILi192EEENS7_ILi128EEENS7_ILi64EEEEEELi64ENS_10bfloat16_tEfNS_4arch4Sm90ELb1ELb0ELb1ELb0ELb1ELb0ELb0ELb1ELb1ELb1ELb1ELb0EEENS1_21CollectiveEpilogueFwdINS6_IJSA_SC_SB_EEES9_SE_SG_Li384ELb0ELb1ELb1ELb0EEENS1_19SingleTileSchedulerILb0ELb1ELb1ELi192EEEEEEEEEvNT_6ParamsE,(.L_x_3172 - _ZN7cutlass13device_kernelIN5flash11enable_sm90INS1_16FlashAttnFwdSm90INS1_25CollectiveMainloopFwdSm90ILi2EN4cute5tupleIJNS5_1CILi1EEES8_S8_EEENS6_IJNS7_ILi192EEENS7_ILi128EEENS7_ILi64EEEEEELi64ENS_10bfloat16_tEfNS_4arch4Sm90ELb1ELb0ELb1ELb0ELb1ELb0ELb0ELb1ELb1ELb1ELb1ELb0EEENS1_21CollectiveEpilogueFwdINS6_IJSA_SC_SB_EEES9_SE_SG_Li384ELb0ELb1ELb1ELb0EEENS1_19SingleTileSchedulerILb0ELb1ELb1ELi192EEEEEEEEEvNT_6ParamsE)
        .other          _ZN7cutlass13device_kernelIN5flash11enable_sm90INS1_16FlashAttnFwdSm90INS1_25CollectiveMainloopFwdSm90ILi2EN4cute5tupleIJNS5_1CILi1EEES8_S8_EEENS6_IJNS7_ILi192EEENS7_ILi128EEENS7_ILi64EEEEEELi64ENS_10bfloat16_tEfNS_4arch4Sm90ELb1ELb0ELb1ELb0ELb1ELb0ELb0ELb1ELb1ELb1ELb1ELb0EEENS1_21CollectiveEpilogueFwdINS6_IJSA_SC_SB_EEES9_SE_SG_Li384ELb0ELb1ELb1ELb0EEENS1_19SingleTileSchedulerILb0ELb1ELb1ELi192EEEEEEEEEvNT_6ParamsE,@"STO_CUDA_ENTRY STV_DEFAULT"
_ZN7cutlass13device_kernelIN5flash11enable_sm90INS1_16FlashAttnFwdSm90INS1_25CollectiveMainloopFwdSm90ILi2EN4cute5tupleIJNS5_1CILi1EEES8_S8_EEENS6_IJNS7_ILi192EEENS7_ILi128EEENS7_ILi64EEEEEELi64ENS_10bfloat16_tEfNS_4arch4Sm90ELb1ELb0ELb1ELb0ELb1ELb0ELb0ELb1ELb1ELb1ELb1ELb0EEENS1_21CollectiveEpilogueFwdINS6_IJSA_SC_SB_EEES9_SE_SG_Li384ELb0ELb1ELb1ELb0EEENS1_19SingleTileSchedulerILb0ELb1ELb1ELi192EEEEEEEEEvNT_6ParamsE:
        /* <DEDUP_REMOVED lines=45> */
.L_x_2153:
        /* <DEDUP_REMOVED lines=22> */
.L_x_2154:
        /* <DEDUP_REMOVED lines=18> */
.L_x_2155:
        /* <DEDUP_REMOVED lines=22> */
.L_x_2156:
        /* <DEDUP_REMOVED lines=23> */
.L_x_2157:
        /* <DEDUP_REMOVED lines=9> */
.L_x_2160:
        /* <DEDUP_REMOVED lines=21> */
[----:B------:R-:W0:Y:S01]  /*0a00*/  S2UR UR45, SR_CTAID.X ;  /* 0x00000000002d79c3 */ /* 0x000e220000002500 */
[----:B------:R-:W-:Y:S01]  /*0a10*/  ULDC UR4, c[0x0][0x448] ;  /* 0x0001120000047ab9 */ /* 0x000fe20000000800 */
[----:B------:R-:W-:Y:S01]  /*0a20*/  ULDC UR37, c[0x0][0x424] ;  /* 0x0001090000257ab9 */ /* 0x000fe20000000800 */
[----:B------:R-:W-:Y:S01]  /*0a30*/  UISETP.NE.AND UP1, UPT, UR4, 0x1, UPT ;  /* 0x000000010400788c */ /* 0x000fe2000bf25270 */
[----:B------:R-:W-:Y:S02]  /*0a40*/  ULDC UR7, c[0x0][0x288] ;  /* 0x0000a20000077ab9 */ /* 0x000fe40000000800 */
[----:B------:R-:W-:Y:S01]  /*0a50*/  ULDC.64 UR4, c[0x0][0x418] ;  /* 0x0001060000047ab9 */ /* 0x000fe20000000a00 */
[----:B------:R-:W-:Y:S02]  /*0a60*/  UIADD3 UR7, -UR7, 0x80, URZ ;  /* 0x0000008007077890 */ /* 0x000fe4000fffe13f */
[----:B------:R-:W-:Y:S01]  /*0a70*/  UISETP.NE.U32.AND UP0, UPT, UR4, URZ, UPT ;  /* 0x0000003f0400728c */ /* 0x000fe2000bf05070 */
[----:B------:R-:W-:Y:S01]  /*0a80*/  ULDC UR8, c[0x0][0x2f0] ;  /* 0x0000bc0000087ab9 */ /* 0x000fe20000000800 */
[----:B------:R-:W-:-:S02]  /*0a90*/  UP2UR UR44, UPR, URZ, 0x2 ;  /* 0x000000023f2c7883 */ /* 0x000fc40008000000 */
[----:B------:R-:W-:Y:S01]  /*0aa0*/  UISETP.NE.AND.EX UP0, UPT, UR5, URZ, UPT, UP0 ;  /* 0x0000003f0500728c */ /* 0x000fe2000bf05300 */
[----:B------:R-:W-:Y:S02]  /*0ab0*/  @UP1 ULDC UR9, c[0x0][0x450] ;  /* 0x0001140000091ab9 */ /* 0x000fe40000000800 */
[----:B------:R-:W-:Y:S01]  /*0ac0*/  @UP1 ULDC UR5, c[0x0][0x44c] ;  /* 0x0001130000051ab9 */ /* 0x000fe20000000800 */
[----:B------:R-:W-:Y:S02]  /*0ad0*/  USEL UR37, UR37, 0x1, UP0 ;  /* 0x0000000125257887 */ /* 0x000fe40008000000 */
[----:B------:R-:W-:Y:S02]  /*0ae0*/  USHF.R.U32.HI UR10, URZ, 0x10, UR41 ;  /* 0x000000103f0a7899 */ /* 0x000fe40008011629 */
[----:B------:R-:W-:Y:S02]  /*0af0*/  UIMAD UR7, UR37, UR8, UR7 ;  /* 0x00000008250772a4 */ /* 0x000fe4000f8e0207 */
[----:B0-----:R-:W-:-:S02]  /*0b00*/  UIMAD UR45, UR45, 0xc0, URZ ;  /* 0x000000c02d2d78a4 */ /* 0x001fc4000f8e023f */
[----:B------:R-:W-:Y:S02]  /*0b10*/  ULOP3.LUT UR41, UR41, 0xffff, URZ, 0xc0, !UPT ;  /* 0x0000ffff29297892 */ /* 0x000fe4000f8ec03f */
[----:B------:R-:W-:Y:S02]  /*0b20*/  @UP1 UIADD3 UR4, UR45, 0xbf, URZ ;  /* 0x000000bf2d041890 */ /* 0x000fe4000fffe03f */
[----:B------:R-:W-:Y:S02]  /*0b30*/  UIADD3 UR6, UR45, 0xbf, URZ ;  /* 0x000000bf2d067890 */ /* 0x000fe4000fffe03f */
[----:B------:R-:W-:Y:S02]  /*0b40*/  UIMAD.WIDE.U32 UR4, UR4, UR5, URZ ;  /* 0x00000005040472a5 */ /* 0x000fe4000f8e003f */
[----:B------:R-:W-:Y:S02]  /*0b50*/  UIMAD UR4, UR37, UR8, 0x7f ;  /* 0x0000007f250474a4 */ /* 0x000fe4000f8e0208 */
[----:B------:R-:W-:-:S02]  /*0b60*/  @UP1 USHF.R.U32.HI UR6, URZ, UR9, UR5 ;  /* 0x000000093f061299 */ /* 0x000fc40008011605 */
[----:B------:R-:W-:Y:S02]  /*0b70*/  USHF.R.S32.HI UR5, URZ, 0x1f, UR4 ;  /* 0x0000001f3f057899 */ /* 0x000fe40008011404 */
[----:B------:R-:W-:Y:S02]  /*0b80*/  UIADD3 UR6, UR7, UR6, URZ ;  /* 0x0000000607067290 */ /* 0x000fe4000fffe03f */
[----:B------:R-:W-:Y:S02]  /*0b90*/  ULEA.HI UR5, UR5, UR4, URZ, 0x7 ;  /* 0x0000000405057291 */ /* 0x000fe4000f8f383f */
[----:B------:R-:W-:Y:S02]  /*0ba0*/  USHF.R.S32.HI UR7, URZ, 0x1f, UR6 ;  /* 0x0000001f3f077899 */ /* 0x000fe40008011406 */
[----:B------:R-:W-:Y:S02]  /*0bb0*/  USHF.R.S32.HI UR5, URZ, 0x7, UR5 ;  /* 0x000000073f057899 */ /* 0x000fe40008011405 */
[----:B------:R-:W-:Y:S01]  /*0bc0*/  ULEA.HI UR7, UR7, UR6, URZ, 0x7 ;  /* 0x0000000607077291 */ /* 0x000fe2000f8f383f */
[----:B------:R-:W-:-:S03]  /*0bd0*/  UMOV UR4, URZ ;  /* 0x0000003f00047c82 */ /* 0x000fc60008000000 */
[----:B------:R-:W-:-:S04]  /*0be0*/  USHF.R.S32.HI UR7, URZ, 0x7, UR7 ;  /* 0x000000073f077899 */ /* 0x000fc80008011407 */
[----:B------:R-:W-:-:S04]  /*0bf0*/  UISETP.LT.AND UP0, UPT, UR5, UR7, UPT ;  /* 0x000000070500728c */ /* 0x000fc8000bf01270 */
[----:B------:R-:W-:Y:S02]  /*0c00*/  USEL UR9, UR5, UR7, UP0 ;  /* 0x0000000705097287 */ /* 0x000fe40008000000 */
[----:B------:R-:W-:Y:S02]  /*0c10*/  UISETP.NE.AND UP0, UPT, UR10, URZ, UPT ;  /* 0x0000003f0a00728c */ /* 0x000fe4000bf05270 */
[----:B------:R-:W-:-:S06]  /*0c20*/  UISETP.GE.AND UP1, UPT, UR9, 0x1, UPT ;  /* 0x000000010900788c */ /* 0x000fcc000bf26270 */
[----:B------:R-:W-:-:S03]  /*0c30*/  PLOP3.LUT P0, PT, PT, PT, UP1, 0x80, 0x0 ;  /* 0x000000000000781c */ /* 0x000fc60003f0f018 */
[----:B------:R-:W-:-:S10]  /*0c40*/  @!UP0 ULDC UR10, c[0x0][0x9f0] ;  /* 0x00027c00000a8ab9 */ /* 0x000fd40000000800 */
[----:B------:R-:W-:Y:S05]  /*0c50*/  @!P0 BRA `(.L_x_2162) ;  /* 0x0000000000848947 */ /* 0x000fea0003800000 */
[----:B------:R-:W-:Y:S01]  /*0c60*/  IMAD.U32 R3, RZ, RZ, UR10 ;  /* 0x0000000aff037e24 */ /* 0x000fe2000f8e00ff */
[----:B------:R-:W-:Y:S01]  /*0c70*/  UIADD3 UR6, UR10, -0x1, UR9 ;  /* 0xffffffff0a067890 */ /* 0x000fe2000fffe009 */
[----:B------:R-:W-:-:S03]  /*0c80*/  UMOV UR4, URZ ;  /* 0x0000003f00047c82 */ /* 0x000fc60008000000 */
        /* <DEDUP_REMOVED lines=30> */
.L_x_2162:
        /* <DEDUP_REMOVED lines=62> */
.L_x_2164:
[----:B------:R-:W-:-:S04]  /*1250*/  SHF.L.U32 R0, RZ, 0x1f, RZ ;  /* 0x0000001fff007819 */ /* 0x000fc800000006ff */
[----:B------:R-:W0:Y:S02]  /*1260*/  SYNCS.PHASECHK.TRANS64.TRYWAIT P0, [UR42+0x16800], R0 ;  /* 0x01680000ff0075a7 */ /* 0x000e24000800016a */
[----:B0-----:R-:W-:Y:S05]  /*1270*/  @!P0 BRA `(.L_x_2165) ;  /* 0x000000d400c88947 */ /* 0x001fea0003800000 */
.L_x_2248:
[----:B------:R-:W-:-:S06]  /*1280*/  ULOP3.LUT UR4, UR40, 0x1, URZ, 0xfc, !UPT ;  /* 0x0000000128047892 */ /* 0x000fcc000f8efc3f */
[----:B------:R-:W-:-:S05]  /*1290*/  IMAD.U32 R2, RZ, RZ, UR4 ;  /* 0x00000004ff027e24 */ /* 0x000fca000f8e00ff */
[----:B------:R-:W-:-:S13]  /*12a0*/  ISETP.NE.AND P0, PT, R2, 0x3, PT ;  /* 0x000000030200780c */ /* 0x000fda0003f05270 */
[----:B------:R-:W-:Y:S05]  /*12b0*/  @!P0 BRA `(.L_x_2166) ;  /* 0x0000000000048947 */ /* 0x000fea0003800000 */
[----:B------:R-:W-:Y:S01]  /*12c0*/  BPT.TRAP 0x1 ;  /* 0x000000040000795c */ /* 0x000fe20000300000 */
.L_x_2166:
[----:B------:R1:W2:Y:S01]  /*12d0*/  SYNCS.PHASECHK.TRANS64.TRYWAIT P1, [UR42+0x16830], R0 ;  /* 0x01683000ff0075a7 */ /* 0x0002a2000802016a */
[----:B------:R-:W-:Y:S05]  /*12e0*/  @!P0 BRA `(.L_x_2167) ;  /* 0x0000000000048947 */ /* 0x000fea0003800000 */
[----:B------:R-:W-:Y:S01]  /*12f0*/  BPT.TRAP 0x1 ;  /* 0x000000040000795c */ /* 0x000fe20000300000 */
.L_x_2167:
[----:B------:R-:W-:-:S05]  /*1300*/  IMAD.U32 R4, RZ, RZ, UR47 ;  /* 0x0000002fff047e24 */ /* 0x000fca000f8e00ff */
[----:B------:R-:W-:Y:S01]  /*1310*/  LOP3.LUT R4, R4, 0x10000, RZ, 0xfc, !PT ;  /* 0x0001000004047812 */ /* 0x000fe200078efcff */
[----:B--2---:R-:W-:Y:S06]  /*1320*/  @P1 BRA `(.L_x_2168) ;  /* 0x0000000000081947 */ /* 0x004fec0003800000 */
[----:B------:R-:W2:Y:S02]  /*1330*/  SYNCS.PHASECHK.TRANS64.TRYWAIT P1, [UR42+0x16830], R0 ;  /* 0x01683000ff0075a7 */ /* 0x000ea4000802016a */
[----:B--2---:R-:W-:Y:S05]  /*1340*/  @!P1 BRA `(.L_x_2169) ;  /* 0x000000d400ac9947 */ /* 0x004fea0003800000 */
.L_x_2168:
        /* <DEDUP_REMOVED lines=38> */
.L_x_2170:
[----:B------:R-:W-:Y:S01]  /*15b0*/  LOP3.LUT R6, R23, 0xffffff80, RZ, 0xc0, !PT ;  /* 0xffffff8017067812 */ /* 0x000fe200078ec0ff */
[----:B------:R-:W-:Y:S01]  /*15c0*/  ULDC UR6, c[0x0][0x9d8] ;  /* 0x0002760000067ab9 */ /* 0x000fe20000000800 */
[----:B------:R-:W-:Y:S01]  /*15d0*/  LEA.HI R94, R94, R17, RZ, 0x2 ;  /* 0x000000115e5e7211 */ /* 0x000fe200078f10ff */
[----:B------:R-:W-:Y:S01]  /*15e0*/  FMUL.FTZ R2, R26, UR6 ;  /* 0x000000061a027c20 */ /* 0x000fe20008410000 */
[----:B------:R-:W-:Y:S01]  /*15f0*/  IADD3 R6, R17, -R6, RZ ;  /* 0x8000000611067210 */ /* 0x000fe20007ffe0ff */
[----:B------:R-:W-:Y:S01]  /*1600*/  FMUL.FTZ R9, R25, UR6 ;  /* 0x0000000619097c20 */ /* 0x000fe20008410000 */
[----:B------:R-:W-:Y:S01]  /*1610*/  FMUL.FTZ R98, R40, UR6 ;  /* 0x0000000628627c20 */ /* 0x000fe20008410000 */
[----:B------:R-:W-:Y:S01]  /*1620*/  LOP3.LUT R94, R94, 0xfffffffc, RZ, 0xc0, !PT ;  /* 0xfffffffc5e5e7812 */ /* 0x000fe200078ec0ff */
[----:B01----:R-:W-:Y:S01]  /*1630*/  FMUL.FTZ R0, R27, UR6 ;  /* 0x000000061b007c20 */ /* 0x003fe20008410000 */
[----:B------:R-:W-:Y:S01]  /*1640*/  SHF.R.S32.HI R3, RZ, 0x1f, R6 ;  /* 0x0000001fff037819 */ /* 0x000fe20000011406 */
[----:B------:R-:W-:Y:S01]  /*1650*/  IMAD.HI R27, R88, 0x55555556, RZ ;  /* 0x55555556581b7827 */ /* 0x000fe200078e02ff */
[----:B------:R-:W-:-:S03]  /*1660*/  UISETP.NE.AND UP0, UPT, UR44, URZ, UPT ;  /* 0x0000003f2c00728c */ /* 0x000fc6000bf05270 */
[----:B------:R-:W-:Y:S01]  /*1670*/  FMUL.FTZ R8, R30, UR6 ;  /* 0x000000061e087c20 */ /* 0x000fe20008410000 */
[-C--:B------:R-:W-:Y:S01]  /*1680*/  LEA.HI R26, R3, R6.reuse, RZ, 0x2 ;  /* 0x00000006031a7211 */ /* 0x080fe200078f10ff */
[----:B------:R-:W-:Y:S01]  /*1690*/  IMAD.IADD R94, R17, 0x1, -R94 ;  /* 0x00000001115e7824 */ /* 0x000fe200078e0a5e */
        /* <DEDUP_REMOVED lines=9> */
[----:B------:R-:W-:Y:S01]  /*1730*/  @UP0 ULDC UR5, c[0x0][0x450] ;  /* 0x0001140000050ab9 */ /* 0x000fe20000000800 */
[----:B------:R-:W-:Y:S01]  /*1740*/  LEA R25, R25, UR45, 0x4 ;  /* 0x0000002d19197c11 */ /* 0x000fe2000f8e20ff */
[----:B------:R-:W-:Y:S01]  /*1750*/  ULDC UR7, c[0x0][0x2f0] ;  /* 0x0000bc0000077ab9 */ /* 0x000fe20000000800 */
[----:B------:R-:W-:Y:S01]  /*1760*/  LOP3.LUT R40, R40, 0xfffffff8, RZ, 0xc0, !PT ;  /* 0xfffffff828287812 */ /* 0x000fe200078ec0ff */
[----:B------:R-:W-:Y:S01]  /*1770*/  FMUL.FTZ R7, R24, UR6 ;  /* 0x0000000618077c20 */ /* 0x000fe20008410000 */
[----:B------:R-:W-:Y:S01]  /*1780*/  LEA.HI R27, R27, R27, RZ, 0x1 ;  /* 0x0000001b1b1b7211 */ /* 0x000fe200078f08ff */
[----:B------:R-:W-:Y:S01]  /*1790*/  FMUL.FTZ R10, R28, UR6 ;  /* 0x000000061c0a7c20 */ /* 0x000fe20008410000 */
[----:B------:R-:W-:Y:S01]  /*17a0*/  LEA.HI R17, R94, R94, RZ, 0x1 ;  /* 0x0000005e5e117211 */ /* 0x000fe200078f08ff */
[----:B------:R-:W-:Y:S01]  /*17b0*/  FMUL.FTZ R28, R29, UR6 ;  /* 0x000000061d1c7c20 */ /* 0x000fe20008410000 */
[----:B------:R-:W-:Y:S01]  /*17c0*/  IADD3 R40, R25, R3, -R40 ;  /* 0x0000000319287210 */ /* 0x000fe20007ffe828 */
[----:B------:R-:W-:Y:S01]  /*17d0*/  IMAD R27, R27, -0x3, R88 ;  /* 0xfffffffd1b1b7824 */ /* 0x000fe200078e0258 */
[----:B------:R-:W-:Y:S01]  /*17e0*/  LOP3.LUT R3, R17, 0x1ffffffe, RZ, 0xc0, !PT ;  /* 0x1ffffffe11037812 */ /* 0x000fe200078ec0ff */
[----:B------:R-:W-:Y:S01]  /*17f0*/  FMUL.FTZ R29, R32, UR6 ;  /* 0x00000006201d7c20 */ /* 0x000fe20008410000 */
[----:B------:R-:W-:Y:S01]  /*1800*/  PLOP3.LUT P1, PT, PT, PT, UP0, 0x80, 0x0 ;  /* 0x000000000000781c */ /* 0x000fe20003f2f008 */
[----:B------:R-:W-:Y:S01]  /*1810*/  IMAD R40, R27, 0x40, R40 ;  /* 0x000000401b287824 */ /* 0x000fe200078e0228 */
[----:B------:R-:W-:Y:S01]  /*1820*/  PLOP3.LUT P2, PT, PT, PT, UP0, 0x80, 0x0 ;  /* 0x000000000000781c */ /* 0x000fe20003f4f008 */
[----:B------:R-:W-:-:S02]  /*1830*/  IMAD.IADD R3, R94, 0x1, -R3 ;  /* 0x000000015e037824 */ /* 0x000fc400078e0a03 */
[----:B------:R-:W-:Y:S01]  /*1840*/  FMUL.FTZ R32, R37, UR6 ;  /* 0x0000000625207c20 */ /* 0x000fe20008410000 */
[----:B------:R-:W0:Y:S01]  /*1850*/  MUFU.TANH R7, R7 ;  /* 0x0000000700077308 */ /* 0x000e220000002400 */
[----:B------:R-:W-:Y:S01]  /*1860*/  ULDC UR10, c[0x0][0x288] ;  /* 0x0000a200000a7ab9 */ /* 0x000fe20000000800 */
[----:B------:R-:W-:Y:S01]  /*1870*/  FMUL.FTZ R11, R31, UR6 ;  /* 0x000000061f0b7c20 */ /* 0x000fe20008410000 */
[----:B------:R-:W-:Y:S01]  /*1880*/  LEA R3, R3, R40, 0x3 ;  /* 0x0000002803037211 */ /* 0x000fe200078e18ff */
[----:B------:R-:W-:Y:S01]  /*1890*/  FMUL.FTZ R31, R36, UR6 ;  /* 0x00000006241f7c20 */ /* 0x000fe20008410000 */
[----:B------:R-:W-:Y:S01]  /*18a0*/  MOV R40, UR7 ;  /* 0x0000000700287c02 */ /* 0x000fe20008000f00 */
[----:B------:R-:W-:Y:S01]  /*18b0*/  FMUL.FTZ R92, R41, UR6 ;  /* 0x00000006295c7c20 */ /* 0x000fe20008410000 */
[----:B------:R-:W-:Y:S01]  /*18c0*/  FMUL.FTZ R90, R44, UR6 ;  /* 0x000000062c5a7c20 */ /* 0x000fe20008410000 */
[----:B------:R-:W-:Y:S01]  /*18d0*/  @P1 IMAD.HI.U32 R27, R3, UR4, RZ ;  /* 0x00000004031b1c27 */ /* 0x000fe2000f8e00ff */
[----:B------:R-:W-:Y:S01]  /*18e0*/  UMOV UR4, 0xffffff80 ;  /* 0xffffff8000047882 */ /* 0x000fe20000000000 */
[----:B------:R-:W1:Y:S01]  /*18f0*/  MUFU.TANH R9, R9 ;  /* 0x0000000900097308 */ /* 0x000e620000002400 */
[----:B------:R-:W-:Y:S01]  /*1900*/  UIMAD UR4, UR46, UR4, 0x80 ;  /* 0x000000802e0474a4 */ /* 0x000fe2000f8e0204 */
[----:B------:R-:W-:Y:S01]  /*1910*/  IMAD.MOV.U32 R33, RZ, RZ, R3 ;  /* 0x000000ffff217224 */ /* 0x000fe200078e0003 */
[----:B------:R-:W-:Y:S01]  /*1920*/  @P2 SHF.R.U32.HI R33, RZ, UR5, R27 ;  /* 0x00000005ff212c19 */ /* 0x000fe2000801161b */
[----:B------:R-:W-:Y:S01]  /*1930*/  FMUL.FTZ R12, R34, UR6 ;  /* 0x00000006220c7c20 */ /* 0x000fe20008410000 */
[----:B------:R-:W-:Y:S01]  /*1940*/  UIADD3 UR5, UR4, 0x1, URZ ;  /* 0x0000000104057890 */ /* 0x000fe2000fffe03f */
[----:B------:R-:W-:Y:S01]  /*1950*/  LOP3.LUT R27, R26, 0x7ffffffc, RZ, 0xc0, !PT ;  /* 0x7ffffffc1a1b7812 */ /* 0x000fe200078ec0ff */
[----:B------:R-:W-:Y:S01]  /*1960*/  UIMAD UR4, UR37, UR7, UR4 ;  /* 0x00000007250472a4 */ /* 0x000fe2000f8e0204 */
[----:B------:R-:W2:Y:S01]  /*1970*/  SHFL.IDX PT, R39, R33, RZ, 0x1c1f ;  /* 0x001c1fff21277589 */ /* 0x000ea200000e0000 */
[----:B------:R-:W3:Y:S01]  /*1980*/  MUFU.TANH R10, R10 ;  /* 0x0000000a000a7308 */ /* 0x000ee20000002400 */
[----:B------:R-:W-:Y:S01]  /*1990*/  FMUL.FTZ R34, R45, UR6 ;  /* 0x000000062d227c20 */ /* 0x000fe20008410000 */
[----:B------:R-:W-:-:S02]  /*19a0*/  IMAD.IADD R6, R6, 0x1, -R27 ;  /* 0x0000000106067824 */ /* 0x000fc400078e0a1b */
[----:B------:R-:W-:Y:S01]  /*19b0*/  FMUL.FTZ R14, R38, UR6 ;  /* 0x00000006260e7c20 */ /* 0x000fe20008410000 */
[----:B------:R-:W-:Y:S02]  /*19c0*/  IMAD.U32 R35, RZ, RZ, UR5 ;  /* 0x00000005ff237e24 */ /* 0x000fe4000f8e00ff */
[----:B------:R-:W-:Y:S01]  /*19d0*/  FMUL.FTZ R38, R48, UR6 ;  /* 0x0000000630267c20 */ /* 0x000fe20008410000 */
[----:B------:R-:W-:Y:S02]  /*19e0*/  IMAD.U32 R37, RZ, RZ, UR4 ;  /* 0x00000004ff257e24 */ /* 0x000fe4000f8e00ff */
[----:B------:R-:W-:Y:S01]  /*19f0*/  FMUL.FTZ R36, R49, UR6 ;  /* 0x0000000631247c20 */ /* 0x000fe20008410000 */
[C---:B------:R-:W-:Y:S01]  /*1a00*/  IMAD R35, R6.reuse, -0x2, R35 ;  /* 0xfffffffe06237824 */ /* 0x040fe200078e0223 */
[----:B------:R-:W4:Y:S01]  /*1a10*/  MUFU.TANH R28, R28 ;  /* 0x0000001c001c7308 */ /* 0x000f220000002400 */
[----:B------:R-:W-:Y:S02]  /*1a20*/  IMAD R37, R6, -0x2, R37 ;  /* 0xfffffffe06257824 */ /* 0x000fe400078e0225 */
[----:B------:R-:W-:Y:S01]  /*1a30*/  FMUL.FTZ R52, R52, UR6 ;  /* 0x0000000634347c20 */ /* 0x000fe20008410000 */
[----:B------:R-:W-:-:S02]  /*1a40*/  IMAD R35, R40, UR37, R35 ;  /* 0x0000002528237c24 */ /* 0x000fc4000f8e0223 */
[----:B------:R-:W-:Y:S01]  /*1a50*/  FMUL.FTZ R53, R53, UR6 ;  /* 0x0000000635357c20 */ /* 0x000fe20008410000 */
[----:B------:R-:W-:Y:S01]  /*1a60*/  FMUL.FTZ R56, R56, UR6 ;  /* 0x0000000638387c20 */ /* 0x000fe20008410000 */
[----:B------:R-:W-:Y:S01]  /*1a70*/  FMUL.FTZ R57, R57, UR6 ;  /* 0x0000000639397c20 */ /* 0x000fe20008410000 */
[----:B------:R-:W-:Y:S01]  /*1a80*/  VIADD R40, R35, -UR10 ;  /* 0x8000000a23287c36 */ /* 0x000fe20008000000 */
[----:B------:R-:W5:Y:S01]  /*1a90*/  MUFU.TANH R29, R29 ;  /* 0x0000001d001d7308 */ /* 0x000f620000002400 */
[----:B------:R-:W-:Y:S01]  /*1aa0*/  FMUL.FTZ R68, R68, UR6 ;  /* 0x0000000644447c20 */ /* 0x000fe20008410000 */
[----:B------:R-:W-:Y:S01]  /*1ab0*/  FMUL.FTZ R50, R50, UR6 ;  /* 0x0000000632327c20 */ /* 0x000fe20008410000 */
[----:B------:R-:W-:Y:S01]  /*1ac0*/  FMUL.FTZ R20, R46, UR6 ;  /* 0x000000062e147c20 */ /* 0x000fe20008410000 */
[----:B------:R-:W-:Y:S01]  /*1ad0*/  FMUL.FTZ R60, R60, UR6 ;  /* 0x000000063c3c7c20 */ /* 0x000fe20008410000 */
[----:B------:R-:W-:Y:S01]  /*1ae0*/  FMUL.FTZ R64, R64, UR6 ;  /* 0x0000000640407c20 */ /* 0x000fe20008410000 */
[----:B--2---:R-:W-:Y:S01]  /*1af0*/  VIADDMNMX R39, R39, R40, R37, PT ;  /* 0x0000002827277246 */ /* 0x004fe20003800125 */
[----:B------:R-:W-:Y:S01]  /*1b00*/  FMUL.FTZ R61, R61, UR6 ;  /* 0x000000063d3d7c20 */ /* 0x000fe20008410000 */
[----:B------:R-:W2:Y:S01]  /*1b10*/  MUFU.TANH R30, R30 ;  /* 0x0000001e001e7308 */ /* 0x000ea20000002400 */
[----:B------:R-:W-:Y:S01]  /*1b20*/  FMUL.FTZ R17, R54, UR6 ;  /* 0x0000000636117c20 */ /* 0x000fe20008410000 */
[C---:B------:R-:W-:Y:S01]  /*1b30*/  ISETP.GT.AND P1, PT, R39.reuse, RZ, PT ;  /* 0x000000ff2700720c */ /* 0x040fe20003f24270 */
[----:B------:R-:W-:Y:S01]  /*1b40*/  FMUL.FTZ R26, R58, UR6 ;  /* 0x000000063a1a7c20 */ /* 0x000fe20008410000 */
[----:B------:R-:W-:Y:S01]  /*1b50*/  ISETP.GT.AND P2, PT, R39, 0x1, PT ;  /* 0x000000012700780c */ /* 0x000fe20003f44270 */
[----:B------:R-:W-:Y:S01]  /*1b60*/  FMUL.FTZ R65, R65, UR6 ;  /* 0x0000000641417c20 */ /* 0x000fe20008410000 */
[----:B------:R-:W-:Y:S01]  /*1b70*/  ISETP.GT.AND P3, PT, R39, 0x8, PT ;  /* 0x000000082700780c */ /* 0x000fe20003f64270 */
[----:B------:R-:W-:Y:S01]  /*1b80*/  FMUL.FTZ R69, R69, UR6 ;  /* 0x0000000645457c20 */ /* 0x000fe20008410000 */
[----:B0-----:R-:W-:Y:S01]  /*1b90*/  FSEL R7, R7, -INF , P1 ;  /* 0xff80000007077808 */ /* 0x001fe20000800000 */
[----:B------:R-:W0:Y:S01]  /*1ba0*/  MUFU.TANH R31, R31 ;  /* 0x0000001f001f7308 */ /* 0x000e220000002400 */
[----:B-1----:R-:W-:Y:S01]  /*1bb0*/  FSEL R108, R9, -INF , P2 ;  /* 0xff800000096c7808 */ /* 0x002fe20001000000 */
[----:B------:R-:W-:Y:S01]  /*1bc0*/  FMUL.FTZ R73, R73, UR6 ;  /* 0x0000000649497c20 */ /* 0x000fe20008410000 */
[----:B------:R-:W-:Y:S01]  /*1bd0*/  ISETP.GT.AND P1, PT, R39, 0x9, PT ;  /* 0x000000092700780c */ /* 0x000fe20003f24270 */
[----:B------:R-:W-:Y:S01]  /*1be0*/  FMUL.FTZ R76, R76, UR6 ;  /* 0x000000064c4c7c20 */ /* 0x000fe20008410000 */
[----:B---3--:R-:W-:Y:S01]  /*1bf0*/  FSEL R106, R10, -INF , P3 ;  /* 0xff8000000a6a7808 */ /* 0x008fe20001800000 */
[----:B------:R-:W-:Y:S01]  /*1c00*/  FMUL.FTZ R77, R77, UR6 ;  /* 0x000000064d4d7c20 */ /* 0x000fe20008410000 */
[----:B------:R-:W-:Y:S01]  /*1c10*/  FMNMX.FTZ R9, R7, R108, !PT ;  /* 0x0000006c07097209 */ /* 0x000fe20007810000 */
[----:B------:R-:W1:Y:S01]  /*1c20*/  MUFU.TANH R32, R32 ;  /* 0x0000002000207308 */ /* 0x000e620000002400 */
[----:B------:R-:W-:Y:S01]  /*1c30*/  ISETP.GT.AND P2, PT, R39, 0x10, PT ;  /* 0x000000102700780c */ /* 0x000fe20003f44270 */
[----:B------:R-:W-:Y:S01]  /*1c40*/  FMUL.FTZ R80, R80, UR6 ;  /* 0x0000000650507c20 */ /* 0x000fe20008410000 */
[----:B----4-:R-:W-:Y:S01]  /*1c50*/  FSEL R104, R28, -INF , P1 ;  /* 0xff8000001c687808 */ /* 0x010fe20000800000 */
[----:B------:R-:W-:Y:S01]  /*1c60*/  FMUL.FTZ R18, R42, UR6 ;  /* 0x000000062a127c20 */ /* 0x000fe20008410000 */
[----:B------:R-:W-:Y:S01]  /*1c70*/  FMNMX.FTZ R9, R106, R9, !PT ;  /* 0x000000096a097209 */ /* 0x000fe20007810000 */
[----:B------:R-:W-:Y:S01]  /*1c80*/  FMUL.FTZ R81, R81, UR6 ;  /* 0x0000000651517c20 */ /* 0x000fe20008410000 */
[----:B------:R-:W-:Y:S01]  /*1c90*/  ISETP.GT.AND P1, PT, R39, 0x11, PT ;  /* 0x000000112700780c */ /* 0x000fe20003f24270 */
[----:B------:R-:W3:Y:S01]  /*1ca0*/  MUFU.TANH R98, R98 ;  /* 0x0000006200627308 */ /* 0x000ee20000002400 */
[----:B-----5:R-:W-:Y:S01]  /*1cb0*/  FSEL R102, R29, -INF , P2 ;  /* 0xff8000001d667808 */ /* 0x020fe20001000000 */
[----:B------:R-:W-:Y:S01]  /*1cc0*/  FMUL.FTZ R84, R84, UR6 ;  /* 0x0000000654547c20 */ /* 0x000fe20008410000 */
[----:B------:R-:W-:Y:S01]  /*1cd0*/  FMNMX.FTZ R9, R104, R9, !PT ;  /* 0x0000000968097209 */ /* 0x000fe20007810000 */
[----:B------:R-:W-:Y:S01]  /*1ce0*/  FMUL.FTZ R85, R85, UR6 ;  /* 0x0000000655557c20 */ /* 0x000fe20008410000 */
[----:B------:R-:W-:Y:S01]  /*1cf0*/  ISETP.GT.AND P2, PT, R39, 0x18, PT ;  /* 0x000000182700780c */ /* 0x000fe20003f44270 */
[----:B------:R-:W-:Y:S01]  /*1d00*/  ULDC UR4, c[0x0][0x988] ;  /* 0x0002620000047ab9 */ /* 0x000fe20000000800 */
[----:B--2---:R-:W-:Y:S01]  /*1d10*/  FSEL R100, R30, -INF , P1 ;  /* 0xff8000001e647808 */ /* 0x004fe20000800000 */
[----:B------:R-:W2:Y:S01]  /*1d20*/  MUFU.TANH R92, R92 ;  /* 0x0000005c005c7308 */ /* 0x000ea20000002400 */
[----:B------:R-:W-:Y:S01]  /*1d30*/  FMNMX.FTZ R9, R102, R9, !PT ;  /* 0x0000000966097209 */ /* 0x000fe20007810000 */
[----:B------:R-:W-:Y:S01]  /*1d40*/  FMUL.FTZ R19, R43, UR6 ;  /* 0x000000062b137c20 */ /* 0x000fe20008410000 */
[----:B------:R-:W-:Y:S01]  /*1d50*/  ISETP.GT.AND P1, PT, R39, 0x19, PT ;  /* 0x000000192700780c */ /* 0x000fe20003f24270 */
[----:B------:R-:W-:Y:S01]  /*1d60*/  FMUL.FTZ R25, R55, UR6 ;  /* 0x0000000637197c20 */ /* 0x000fe20008410000 */
[----:B0-----:R-:W-:Y:S01]  /*1d70*/  FSEL R94, R31, -INF , P2 ;  /* 0xff8000001f5e7808 */ /* 0x001fe20001000000 */
[----:B------:R-:W-:Y:S01]  /*1d80*/  FMUL.FTZ R31, R62, UR6 ;  /* 0x000000063e1f7c20 */ /* 0x000fe20008410000 */
[----:B------:R-:W-:Y:S01]  /*1d90*/  FMNMX.FTZ R9, R100, R9, !PT ;  /* 0x0000000964097209 */ /* 0x000fe20007810000 */
[----:B------:R-:W0:Y:S01]  /*1da0*/  MUFU.TANH R90, R90 ;  /* 0x0000005a005a7308 */ /* 0x000e220000002400 */
[C---:B------:R-:W-:Y:S01]  /*1db0*/  ISETP.GT.AND P2, PT, R39.reuse, 0x20, PT ;  /* 0x000000202700780c */ /* 0x040fe20003f44270 */
[----:B------:R-:W4:Y:S01]  /*1dc0*/  SHFL.IDX PT, R62, R33, 0x1, 0x1c1f ;  /* 0x003c1f00213e7f89 */ /* 0x000f2200000e0000 */
[----:B-1----:R-:W-:Y:S01]  /*1dd0*/  FSEL R96, R32, -INF , P1 ;  /* 0xff80000020607808 */ /* 0x002fe20000800000 */
        /* <DEDUP_REMOVED lines=21> */
[----:B------:R-:W-:Y:S01]  /*1f30*/  ISETP.GT.AND P2, PT, R39, 0x30, PT ;  /* 0x000000302700780c */ /* 0x000fe20003f44270 */
[----:B------:R-:W-:Y:S01]  /*1f40*/  FMUL.FTZ R47, R71, UR6 ;  /* 0x00000006472f7c20 */ /* 0x000fe20008410000 */
[----:B-1----:R-:W-:Y:S01]  /*1f50*/  FSEL R88, R34, -INF , P1 ;  /* 0xff80000022587808 */ /* 0x002fe20000800000 */
[----:B------:R-:W-:Y:S01]  /*1f60*/  FMUL.FTZ R59, R75, UR6 ;  /* 0x000000064b3b7c20 */ /* 0x000fe20008410000 */
[----:B------:R-:W-:Y:S01]  /*1f70*/  FMNMX.FTZ R29, R90, R9, !PT ;  /* 0x000000095a1d7209 */ /* 0x000fe20007810000 */
[----:B------:R-:W-:Y:S01]  /*1f80*/  FMUL.FTZ R9, R72, UR6 ;  /* 0x0000000648097c20 */ /* 0x000fe20008410000 */
[----:B------:R-:W-:Y:S01]  /*1f90*/  ISETP.GT.AND P1, PT, R39, 0x31, PT ;  /* 0x000000312700780c */ /* 0x000fe20003f24270 */
[----:B------:R-:W-:Y:S01]  /*1fa0*/  MUFU.TANH R52, R52 ;  /* 0x0000003400347308 */ /* 0x000fe20000002400 */
[----:B--2---:R-:W-:Y:S01]  /*1fb0*/  FSEL R72, R38, -INF , P2 ;  /* 0xff80000026487808 */ /* 0x004fe20001000000 */
[----:B------:R-:W-:Y:S01]  /*1fc0*/  FMUL.FTZ R43, R83, UR6 ;  /* 0x00000006532b7c20 */ /* 0x000fe20008410000 */
[----:B------:R-:W-:Y:S01]  /*1fd0*/  FMNMX.FTZ R29, R88, R29, !PT ;  /* 0x0000001d581d7209 */ /* 0x000fe20007810000 */
[----:B------:R-:W-:Y:S01]  /*1fe0*/  FMUL.FTZ R63, R87, UR6 ;  /* 0x00000006573f7c20 */ /* 0x000fe20008410000 */
[----:B------:R-:W-:Y:S01]  /*1ff0*/  ISETP.GT.AND P2, PT, R39, 0x38, PT ;  /* 0x000000382700780c */ /* 0x000fe20003f44270 */
[----:B------:R-:W-:Y:S01]  /*2000*/  @UP0 ULDC UR11, c[0x0][0x450] ;  /* 0x00011400000b0ab9 */ /* 0x000fe20000000800 */
[----:B------:R-:W-:Y:S01]  /*2010*/  FMNMX.FTZ R29, R72, R29, !PT ;  /* 0x0000001d481d7209 */ /* 0x000fe20007810000 */
[----:B------:R-:W1:Y:S01]  /*2020*/  MUFU.TANH R53, R53 ;  /* 0x0000003500357308 */ /* 0x000e620000002400 */
[----:B----4-:R-:W-:Y:S01]  /*2030*/  IADD3 R62, R62, -UR10, R35 ;  /* 0x8000000a3e3e7c10 */ /* 0x010fe2000fffe023 */
[----:B------:R-:W-:Y:S01]  /*2040*/  UIMAD UR7, UR37, UR7, -UR10 ;  /* 0x00000007250772a4 */ /* 0x000fe2000f8e0a0a */
[----:B------:R-:W-:Y:S01]  /*2050*/  CS2R R118, SRZ ;  /* 0x0000000000767805 */ /* 0x000fe2000001ff00 */
[----:B------:R-:W-:Y:S01]  /*2060*/  UIADD3 UR27, UR46, -0x2, URZ ;  /* 0xfffffffe2e1b7890 */ /* 0x000fe2000fffe03f */
[----:B------:R-:W-:-:S02]  /*2070*/  VIMNMX R37, R37, R62, PT ;  /* 0x0000003e25257248 */ /* 0x000fc40003fe0100 */
[----:B------:R-:W-:Y:S02]  /*2080*/  CS2R R116, SRZ ;  /* 0x0000000000747805 */ /* 0x000fe4000001ff00 */
[----:B------:R-:W-:Y:S01]  /*2090*/  CS2R R114, SRZ ;  /* 0x0000000000727805 */ /* 0x000fe2000001ff00 */
[----:B------:R-:W2:Y:S01]  /*20a0*/  MUFU.TANH R56, R56 ;  /* 0x0000003800387308 */ /* 0x000ea20000002400 */
[----:B------:R-:W-:Y:S02]  /*20b0*/  ISETP.GT.AND P3, PT, R37, 0x8, PT ;  /* 0x000000082500780c */ /* 0x000fe40003f64270 */
[----:B------:R-:W-:Y:S02]  /*20c0*/  CS2R R112, SRZ ;  /* 0x0000000000707805 */ /* 0x000fe4000001ff00 */
[----:B------:R-:W-:-:S03]  /*20d0*/  CS2R R110, SRZ ;  /* 0x00000000006e7805 */ /* 0x000fc6000001ff00 */
[----:B------:R-:W3:Y:S08]  /*20e0*/  MUFU.TANH R57, R57 ;  /* 0x0000003900397308 */ /* 0x000ef00000002400 */
[----:B------:R0:W-:Y:S08]  /*20f0*/  MUFU.TANH R46, R68 ;  /* 0x00000044002e7308 */ /* 0x0001f00000002400 */
[----:B------:R-:W-:Y:S01]  /*2100*/  MUFU.TANH R23, R50 ;  /* 0x0000003200177308 */ /* 0x000fe20000002400 */
[----:B0-----:R-:W-:-:S02]  /*2110*/  FSEL R68, R36, -INF , P1 ;  /* 0xff80000024447808 */ /* 0x001fc40000800000 */
[----:B------:R-:W-:Y:S02]  /*2120*/  ISETP.GT.AND P1, PT, R39, 0x39, PT ;  /* 0x000000392700780c */ /* 0x000fe40003f24270 */
[----:B------:R-:W-:-:S03]  /*2130*/  FMNMX.FTZ R29, R68, R29, !PT ;  /* 0x0000001d441d7209 */ /* 0x000fc60007810000 */
[----:B------:R1:W0:Y:S08]  /*2140*/  MUFU.TANH R50, R60 ;  /* 0x0000003c00327308 */ /* 0x0002300000002400 */
[----:B------:R4:W-:Y:S01]  /*2150*/  MUFU.TANH R54, R64 ;  /* 0x0000004000367308 */ /* 0x0009e20000002400 */
[----:B-1----:R-:W-:Y:S01]  /*2160*/  FSEL R60, R53, -INF , P1 ;  /* 0xff800000353c7808 */ /* 0x002fe20000800000 */
[----:B------:R-:W-:Y:S01]  /*2170*/  FMUL.FTZ R53, R79, UR6 ;  /* 0x000000064f357c20 */ /* 0x000fe20008410000 */
[----:B------:R-:W-:-:S05]  /*2180*/  ISETP.GT.AND P1, PT, R39, 0x41, PT ;  /* 0x000000412700780c */ /* 0x000fca0003f24270 */
[----:B------:R-:W1:Y:S01]  /*2190*/  MUFU.TANH R61, R61 ;  /* 0x0000003d003d7308 */ /* 0x000e620000002400 */
[----:B----4-:R-:W-:Y:S02]  /*21a0*/  FSEL R64, R52, -INF , P2 ;  /* 0xff80000034407808 */ /* 0x010fe40001000000 */
[C---:B------:R-:W-:Y:S02]  /*21b0*/  ISETP.GT.AND P2, PT, R39.reuse, 0x40, PT ;  /* 0x000000402700780c */ /* 0x040fe40003f44270 */
[----:B------:R-:W-:Y:S02]  /*21c0*/  FMNMX.FTZ R29, R64, R29, !PT ;  /* 0x0000001d401d7209 */ /* 0x000fe40007810000 */
[----:B--2---:R-:W-:Y:S01]  /*21d0*/  FSEL R58, R56, -INF , P2 ;  /* 0xff800000383a7808 */ /* 0x004fe20001000000 */
[----:B------:R-:W2:Y:S01]  /*21e0*/  MUFU.TANH R48, R65 ;  /* 0x0000004100307308 */ /* 0x000ea20000002400 */
[----:B------:R-:W-:Y:S02]  /*21f0*/  FMNMX.FTZ R29, R60, R29, !PT ;  /* 0x0000001d3c1d7209 */ /* 0x000fe40007810000 */
[----:B------:R-:W-:-:S02]  /*2200*/  ISETP.GT.AND P2, PT, R39, 0x48, PT ;  /* 0x000000482700780c */ /* 0x000fc40003f44270 */
[----:B---3--:R-:W-:Y:S01]  /*2210*/  FSEL R56, R57, -INF , P1 ;  /* 0xff80000039387808 */ /* 0x008fe20000800000 */
[----:B------:R-:W-:Y:S01]  /*2220*/  FMUL.FTZ R57, R86, UR6 ;  /* 0x0000000656397c20 */ /* 0x000fe20008410000 */
[----:B------:R-:W-:Y:S01]  /*2230*/  FMNMX.FTZ R29, R58, R29, !PT ;  /* 0x0000001d3a1d7209 */ /* 0x000fe20007810000 */
[----:B------:R-:W3:Y:S01]  /*2240*/  MUFU.TANH R44, R69 ;  /* 0x00000045002c7308 */ /* 0x000ee20000002400 */
[C---:B------:R-:W-:Y:S02]  /*2250*/  ISETP.GT.AND P1, PT, R39.reuse, 0x49, PT ;  /* 0x000000492700780c */ /* 0x040fe40003f24270 */
[----:B0-----:R-:W-:Y:S02]  /*2260*/  FSEL R50, R50, -INF , P2 ;  /* 0xff80000032327808 */ /* 0x001fe40001000000 */
[----:B------:R-:W-:Y:S02]  /*2270*/  FMNMX.FTZ R29, R56, R29, !PT ;  /* 0x0000001d381d7209 */ /* 0x000fe40007810000 */
[----:B------:R-:W-:Y:S01]  /*2280*/  ISETP.GT.AND P2, PT, R39, 0x50, PT ;  /* 0x000000502700780c */ /* 0x000fe20003f44270 */
[----:B------:R-:W0:Y:S01]  /*2290*/  MUFU.TANH R9, R9 ;  /* 0x0000000900097308 */ /* 0x000e220000002400 */
[----:B-1----:R-:W-:Y:S01]  /*22a0*/  FSEL R52, R61, -INF , P1 ;  /* 0xff8000003d347808 */ /* 0x002fe20000800000 */
[----:B------:R-:W-:Y:S01]  /*22b0*/  FMUL.FTZ R61, R67, UR6 ;  /* 0x00000006433d7c20 */ /* 0x000fe20008410000 */
[----:B------:R-:W-:-:S02]  /*22c0*/  FMNMX.FTZ R29, R50, R29, !PT ;  /* 0x0000001d321d7209 */ /* 0x000fc40007810000 */
[C---:B------:R-:W-:Y:S02]  /*22d0*/  ISETP.GT.AND P1, PT, R39.reuse, 0x51, PT ;  /* 0x000000512700780c */ /* 0x040fe40003f24270 */
[----:B------:R-:W-:Y:S01]  /*22e0*/  FSEL R54, R54, -INF , P2 ;  /* 0xff80000036367808 */ /* 0x000fe20001000000 */
[----:B------:R-:W1:Y:S01]  /*22f0*/  MUFU.TANH R38, R73 ;  /* 0x0000004900267308 */ /* 0x000e620000002400 */
[----:B------:R-:W-:Y:S02]  /*2300*/  FMNMX.FTZ R29, R52, R29, !PT ;  /* 0x0000001d341d7209 */ /* 0x000fe40007810000 */
[C---:B------:R-:W-:Y:S02]  /*2310*/  ISETP.GT.AND P2, PT, R39.reuse, 0x58, PT ;  /* 0x000000582700780c */ /* 0x040fe40003f44270 */
[----:B--2---:R-:W-:Y:S02]  /*2320*/  FSEL R48, R48, -INF , P1 ;  /* 0xff80000030307808 */ /* 0x004fe40000800000 */
[----:B------:R-:W-:Y:S01]  /*2330*/  FMNMX.FTZ R29, R54, R29, !PT ;  /* 0x0000001d361d7209 */ /* 0x000fe20007810000 */
[----:B------:R-:W2:Y:S01]  /*2340*/  MUFU.TANH R40, R76 ;  /* 0x0000004c00287308 */ /* 0x000ea20000002400 */
[----:B------:R-:W-:-:S02]  /*2350*/  ISETP.GT.AND P1, PT, R39, 0x59, PT ;  /* 0x000000592700780c */ /* 0x000fc40003f24270 */
[----:B------:R-:W-:Y:S02]  /*2360*/  FSEL R46, R46, -INF , P2 ;  /* 0xff8000002e2e7808 */ /* 0x000fe40001000000 */
[----:B------:R-:W-:Y:S02]  /*2370*/  FMNMX.FTZ R29, R48, R29, !PT ;  /* 0x0000001d301d7209 */ /* 0x000fe40007810000 */
[C---:B------:R-:W-:Y:S01]  /*2380*/  ISETP.GT.AND P2, PT, R39.reuse, 0x60, PT ;  /* 0x000000602700780c */ /* 0x040fe20003f44270 */
[----:B------:R-:W4:Y:S01]  /*2390*/  MUFU.TANH R36, R77 ;  /* 0x0000004d00247308 */ /* 0x000f220000002400 */
[----:B---3--:R-:W-:Y:S02]  /*23a0*/  FSEL R44, R44, -INF , P1 ;  /* 0xff8000002c2c7808 */ /* 0x008fe40000800000 */
[----:B------:R-:W-:Y:S02]  /*23b0*/  FMNMX.FTZ R29, R46, R29, !PT ;  /* 0x0000001d2e1d7209 */ /* 0x000fe40007810000 */
[----:B------:R-:W-:-:S02]  /*23c0*/  ISETP.GT.AND P1, PT, R39, 0x61, PT ;  /* 0x000000612700780c */ /* 0x000fc40003f24270 */
[----:B0-----:R-:W-:Y:S01]  /*23d0*/  FSEL R42, R9, -INF , P2 ;  /* 0xff800000092a7808 */ /* 0x001fe20001000000 */
[----:B------:R-:W0:Y:S01]  /*23e0*/  MUFU.TANH R32, R80 ;  /* 0x0000005000207308 */ /* 0x000e220000002400 */
[----:B------:R-:W-:Y:S02]  /*23f0*/  FMNMX.FTZ R29, R44, R29, !PT ;  /* 0x0000001d2c1d7209 */ /* 0x000fe40007810000 */
[C---:B------:R-:W-:Y:S02]  /*2400*/  ISETP.GT.AND P2, PT, R39.reuse, 0x68, PT ;  /* 0x000000682700780c */ /* 0x040fe40003f44270 */
[----:B-1----:R-:W-:Y:S02]  /*2410*/  FSEL R38, R38, -INF , P1 ;  /* 0xff80000026267808 */ /* 0x002fe40000800000 */
[----:B------:R-:W-:Y:S01]  /*2420*/  FMNMX.FTZ R29, R42, R29, !PT ;  /* 0x0000001d2a1d7209 */ /* 0x000fe20007810000 */
[----:B------:R-:W1:Y:S01]  /*2430*/  MUFU.TANH R34, R81 ;  /* 0x0000005100227308 */ /* 0x000e620000002400 */
[----:B------:R-:W-:-:S02]  /*2440*/  ISETP.GT.AND P1, PT, R39, 0x69, PT ;  /* 0x000000692700780c */ /* 0x000fc40003f24270 */
[----:B--2---:R-:W-:Y:S02]  /*2450*/  FSEL R40, R40, -INF , P2 ;  /* 0xff80000028287808 */ /* 0x004fe40001000000 */
[----:B------:R-:W-:Y:S02]  /*2460*/  FMNMX.FTZ R29, R38, R29, !PT ;  /* 0x0000001d261d7209 */ /* 0x000fe40007810000 */
[C---:B------:R-:W-:Y:S01]  /*2470*/  ISETP.GT.AND P2, PT, R39.reuse, 0x70, PT ;  /* 0x000000702700780c */ /* 0x040fe20003f44270 */
[----:B------:R-:W2:Y:S01]  /*2480*/  MUFU.TANH R30, R84 ;  /* 0x00000054001e7308 */ /* 0x000ea20000002400 */
[----:B----4-:R-:W-:Y:S02]  /*2490*/  FSEL R36, R36, -INF , P1 ;  /* 0xff80000024247808 */ /* 0x010fe40000800000 */
        /* <DEDUP_REMOVED lines=8> */
[----:B------:R-:W-:Y:S01]  /*2520*/  MUFU.TANH R2, R2 ;  /* 0x0000000200027308 */ /* 0x000fe20000002400 */
[----:B------:R-:W-:Y:S01]  /*2530*/  ISETP.GT.AND P1, PT, R39, 0x79, PT ;  /* 0x000000792700780c */ /* 0x000fe20003f24270 */
[----:B------:R-:W-:Y:S01]  /*2540*/  FMUL.FTZ R39, R74, UR6 ;  /* 0x000000064a277c20 */ /* 0x000fe20008410000 */
[----:B--2---:R-:W-:Y:S01]  /*2550*/  FSEL R30, R30, -INF , P2 ;  /* 0xff8000001e1e7808 */ /* 0x004fe20001000000 */
[----:B------:R-:W-:Y:S01]  /*2560*/  UIADD3 UR6, UR42, 0x16840, URZ ;  /* 0x000168402a067890 */ /* 0x000fe2000fffe03f */
[----:B------:R-:W-:-:S02]  /*2570*/  FMNMX.FTZ R29, R34, R29, !PT ;  /* 0x0000001d221d7209 */ /* 0x000fc40007810000 */
[----:B------:R-:W-:Y:S01]  /*2580*/  ISETP.GT.AND P2, PT, R37, 0x1, PT ;  /* 0x000000012500780c */ /* 0x000fe20003f44270 */
[----:B------:R-:W1:Y:S01]  /*2590*/  MUFU.TANH R0, R0 ;  /* 0x0000000000007308 */ /* 0x000e620000002400 */
[----:B0-----:R-:W-:Y:S01]  /*25a0*/  FSEL R28, R28, -INF , P1 ;  /* 0xff8000001c1c7808 */ /* 0x001fe20000800000 */
[----:B------:R-:W-:Y:S01]  /*25b0*/  UPRMT UR6, UR25, 0x654, UR6 ;  /* 0x0000065419067896 */ /* 0x000fe20008000006 */
[----:B------:R-:W-:-:S04]  /*25c0*/  FMNMX.FTZ R29, R30, R29, !PT ;  /* 0x0000001d1e1d7209 */ /* 0x000fc80007810000 */
[----:B------:R-:W-:Y:S01]  /*25d0*/  FMNMX.FTZ R29, R28, R29, !PT ;  /* 0x0000001d1c1d7209 */ /* 0x000fe20007810000 */
[----:B------:R-:W0:Y:S03]  /*25e0*/  MUFU.TANH R8, R8 ;  /* 0x0000000800087308 */ /* 0x000e260000002400 */
[----:B------:R-:W-:Y:S01]  /*25f0*/  SYNCS.ARRIVE.TRANS64.RED.A1T0 RZ, [UR6], RZ ;  /* 0x000000ffffff79a7 */ /* 0x000fe20008100406 */
[----:B------:R-:W2:Y:S04]  /*2600*/  SHFL.BFLY PT, R10, R29, 0x2, 0x1f ;  /* 0x0c401f001d0a7f89 */ /* 0x000ea800000e0000 */
[----:B------:R-:W-:Y:S01]  /*2610*/  MUFU.TANH R11, R11 ;  /* 0x0000000b000b7308 */ /* 0x000fe20000002400 */
[----:B-1----:R-:W-:-:S02]  /*2620*/  FSEL R0, R0, -INF , P2 ;  /* 0xff80000000007808 */ /* 0x002fc40001000000 */
[----:B------:R-:W-:-:S05]  /*2630*/  ISETP.GT.AND P2, PT, R37, 0x10, PT ;  /* 0x000000102500780c */ /* 0x000fca0003f44270 */
[----:B------:R-:W1:Y:S01]  /*2640*/  MUFU.TANH R12, R12 ;  /* 0x0000000c000c7308 */ /* 0x000e620000002400 */
[----:B0-----:R-:W-:-:S07]  /*2650*/  FSEL R8, R8, -INF , P3 ;  /* 0xff80000008087808 */ /* 0x001fce0001800000 */
[----:B------:R-:W-:Y:S01]  /*2660*/  MUFU.TANH R13, R13 ;  /* 0x0000000d000d7308 */ /* 0x000fe20000002400 */
[----:B--2---:R-:W-:-:S07]  /*2670*/  FMNMX.FTZ R9, R29, R10, !PT ;  /* 0x0000000a1d097209 */ /* 0x004fce0007810000 */
[----:B------:R-:W0:Y:S01]  /*2680*/  MUFU.TANH R14, R14 ;  /* 0x0000000e000e7308 */ /* 0x000e220000002400 */
[----:B------:R-:W2:Y:S01]  /*2690*/  SHFL.BFLY PT, R10, R9, 0x1, 0x1f ;  /* 0x0c201f00090a7f89 */ /* 0x000ea200000e0000 */
[----:B-1----:R-:W-:Y:S02]  /*26a0*/  FSEL R66, R12, -INF , P2 ;  /* 0xff8000000c427808 */ /* 0x002fe40001000000 */
[----:B------:R-:W-:-:S04]  /*26b0*/  ISETP.GT.AND P2, PT, R37, 0x18, PT ;  /* 0x000000182500780c */ /* 0x000fc80003f44270 */
[----:B------:R-:W-:Y:S08]  /*26c0*/  MUFU.TANH R15, R15 ;  /* 0x0000000f000f7308 */ /* 0x000ff00000002400 */
[----:B------:R-:W1:Y:S01]  /*26d0*/  MUFU.TANH R18, R18 ;  /* 0x0000001200127308 */ /* 0x000e620000002400 */
[----:B0-----:R-:W-:Y:S02]  /*26e0*/  FSEL R14, R14, -INF , P2 ;  /* 0xff8000000e0e7808 */ /* 0x001fe40001000000 */
[----:B------:R-:W-:-:S05]  /*26f0*/  ISETP.GT.AND P2, PT, R37, 0x20, PT ;  /* 0x000000202500780c */ /* 0x000fca0003f44270 */
[----:B------:R-:W0:Y:S01]  /*2700*/  MUFU.TANH R19, R19 ;  /* 0x0000001300137308 */ /* 0x000e220000002400 */
[----:B--2---:R-:W-:Y:S01]  /*2710*/  FMNMX.FTZ R10, R9, R10, !PT ;  /* 0x0000000a090a7209 */ /* 0x004fe20007810000 */
[----:B------:R-:W-:Y:S01]  /*2720*/  IMAD.U32 R9, RZ, RZ, UR4 ;  /* 0x00000004ff097e24 */ /* 0x000fe2000f8e00ff */
[----:B------:R-:W-:Y:S02]  /*2730*/  @UP0 ULDC UR4, c[0x0][0x44c] ;  /* 0x0001130000040ab9 */ /* 0x000fe40000000800 */
[C---:B------:R-:W-:Y:S01]  /*2740*/  FSETP.NEU.FTZ.AND P1, PT, R10.reuse, -INF , PT ;  /* 0xff8000000a00780b */ /* 0x040fe20003f3d000 */
[----:B------:R-:W-:Y:S01]  /*2750*/  FMUL.FTZ R29, R10, R9 ;  /* 0x000000090a1d7220 */ /* 0x000fe20000410000 */
[----:B------:R-:W-:Y:S01]  /*2760*/  UIMAD.WIDE.U32 UR4, UR45, UR4, URZ ;  /* 0x000000042d0472a5 */ /* 0x000fe2000f8e003f */
[----:B------:R-:W2:Y:S01]  /*2770*/  MUFU.TANH R20, R20 ;  /* 0x0000001400147308 */ /* 0x000ea20000002400 */
[----:B-1----:R-:W-:Y:S02]  /*2780*/  FSEL R18, R18, -INF , P2 ;  /* 0xff80000012127808 */ /* 0x002fe40001000000 */
[----:B------:R-:W-:Y:S01]  /*2790*/  FSEL R29, R29, RZ, P1 ;  /* 0x000000ff1d1d7208 */ /* 0x000fe20000800000 */
[----:B------:R-:W-:Y:S01]  /*27a0*/  @UP0 USHF.R.U32.HI UR45, URZ, UR11, UR5 ;  /* 0x0000000b3f2d0299 */ /* 0x000fe20008011605 */
[----:B------:R-:W-:-:S02]  /*27b0*/  ISETP.GT.AND P1, PT, R37, RZ, PT ;  /* 0x000000ff2500720c */ /* 0x000fc40003f24270 */
[C---:B------:R-:W-:Y:S01]  /*27c0*/  ISETP.GT.AND P2, PT, R37.reuse, 0x28, PT ;  /* 0x000000282500780c */ /* 0x040fe20003f44270 */
[----:B------:R-:W1:Y:S01]  /*27d0*/  MUFU.TANH R21, R21 ;  /* 0x0000001500157308 */ /* 0x000e620000002400 */
[----:B------:R-:W-:Y:S01]  /*27e0*/  FSEL R2, R2, -INF , P1 ;  /* 0xff80000002027808 */ /* 0x000fe20000800000 */
[-CC-:B------:R-:W-:Y:S01]  /*27f0*/  FFMA.FTZ R142, R90, R9.reuse, -R29.reuse ;  /* 0x000000095a8e7223 */ /* 0x180fe2000001081d */
[----:B------:R-:W-:Y:S01]  /*2800*/  ISETP.GT.AND P1, PT, R37, 0x9, PT ;  /* 0x000000092500780c */ /* 0x000fe20003f24270 */
[-CC-:B------:R-:W-:Y:S01]  /*2810*/  FFMA.FTZ R136, R72, R9.reuse, -R29.reuse ;  /* 0x0000000948887223 */ /* 0x180fe2000001081d */
[----:B------:R-:W-:Y:S01]  /*2820*/  FMNMX.FTZ R33, R2, R0, !PT ;  /* 0x0000000002217209 */ /* 0x000fe20007810000 */
[--C-:B------:R-:W-:Y:S01]  /*2830*/  FFMA.FTZ R146, R94, R9, -R29.reuse ;  /* 0x000000095e927223 */ /* 0x100fe2000001081d */
[----:B------:R-:W-:Y:S01]  /*2840*/  FSEL R62, R11, -INF , P1 ;  /* 0xff8000000b3e7808 */ /* 0x000fe20000800000 */
[----:B------:R-:W3:Y:S01]  /*2850*/  MUFU.TANH R24, R24 ;  /* 0x0000001800187308 */ /* 0x000ee20000002400 */
[----:B------:R-:W-:Y:S01]  /*2860*/  FMNMX.FTZ R33, R8, R33, !PT ;  /* 0x0000002108217209 */ /* 0x000fe20007810000 */
[-CC-:B------:R-:W-:Y:S01]  /*2870*/  FFMA.FTZ R138, R64, R9.reuse, -R29.reuse ;  /* 0x00000009408a7223 */ /* 0x180fe2000001081d */
[----:B------:R-:W-:Y:S01]  /*2880*/  ISETP.GT.AND P1, PT, R37, 0x11, PT ;  /* 0x000000112500780c */ /* 0x000fe20003f24270 */
[--C-:B------:R-:W-:Y:S01]  /*2890*/  FFMA.FTZ R140, R98, R9, -R29.reuse ;  /* 0x00000009628c7223 */ /* 0x100fe2000001081d */
[----:B------:R-:W-:Y:S01]  /*28a0*/  FMNMX.FTZ R33, R62, R33, !PT ;  /* 0x000000213e217209 */ /* 0x000fe20007810000 */
[--C-:B------:R-:W-:Y:S01]  /*28b0*/  FFMA.FTZ R132, R58, R9, -R29.reuse ;  /* 0x000000093a847223 */ /* 0x100fe2000001081d */
[----:B------:R-:W-:Y:S01]  /*28c0*/  FSEL R70, R13, -INF , P1 ;  /* 0xff8000000d467808 */ /* 0x000fe20000800000 */
[----:B------:R-:W4:Y:S01]  /*28d0*/  MUFU.TANH R17, R17 ;  /* 0x0000001100117308 */ /* 0x000f220000002400 */
[----:B------:R-:W-:Y:S01]  /*28e0*/  FMNMX.FTZ R33, R66, R33, !PT ;  /* 0x0000002142217209 */ /* 0x000fe20007810000 */
[-CC-:B------:R-:W-:Y:S01]  /*28f0*/  FFMA.FTZ R13, R100, R9.reuse, -R29.reuse ;  /* 0x00000009640d7223 */ /* 0x180fe2000001081d */
[----:B------:R-:W-:Y:S01]  /*2900*/  ISETP.GT.AND P1, PT, R37, 0x19, PT ;  /* 0x000000192500780c */ /* 0x000fe20003f24270 */
[--C-:B------:R-:W-:Y:S01]  /*2910*/  FFMA.FTZ R144, R102, R9, -R29.reuse ;  /* 0x0000000966907223 */ /* 0x100fe2000001081d */
[----:B------:R-:W-:Y:S01]  /*2920*/  FMNMX.FTZ R33, R70, R33, !PT ;  /* 0x0000002146217209 */ /* 0x000fe20007810000 */
[--C-:B------:R-:W-:Y:S01]  /*2930*/  FFMA.FTZ R148, R7, R9, -R29.reuse ;  /* 0x0000000907947223 */ /* 0x100fe2000001081d */
[----:B------:R-:W-:Y:S01]  /*2940*/  FSEL R74, R15, -INF , P1 ;  /* 0xff8000000f4a7808 */ /* 0x000fe20000800000 */
[----:B------:R-:W5:Y:S01]  /*2950*/  MUFU.TANH R25, R25 ;  /* 0x0000001900197308 */ /* 0x000f620000002400 */
[----:B------:R-:W-:Y:S01]  /*2960*/  FMNMX.FTZ R33, R14, R33, !PT ;  /* 0x000000210e217209 */ /* 0x000fe20007810000 */
[-CC-:B------:R-:W-:Y:S01]  /*2970*/  FFMA.FTZ R15, R96, R9.reuse, -R29.reuse ;  /* 0x00000009600f7223 */ /* 0x180fe2000001081d */
[----:B------:R-:W-:Y:S01]  /*2980*/  ISETP.GT.AND P1, PT, R37, 0x21, PT ;  /* 0x000000212500780c */ /* 0x000fe20003f24270 */
[--C-:B------:R-:W-:Y:S01]  /*2990*/  FFMA.FTZ R7, R108, R9, -R29.reuse ;  /* 0x000000096c077223 */ /* 0x100fe2000001081d */
[----:B------:R-:W-:Y:S01]  /*29a0*/  FMNMX.FTZ R33, R74, R33, !PT ;  /* 0x000000214a217209 */ /* 0x000fe20007810000 */
[--C-:B------:R-:W-:Y:S01]  /*29b0*/  FFMA.FTZ R150, R106, R9, -R29.reuse ;  /* 0x000000096a967223 */ /* 0x100fe2000001081d */
[----:B0-----:R-:W-:Y:S01]  /*29c0*/  FSEL R76, R19, -INF , P1 ;  /* 0xff800000134c7808 */ /* 0x001fe20000800000 */
[----:B------:R-:W0:Y:S01]  /*29d0*/  MUFU.TANH R26, R26 ;  /* 0x0000001a001a7308 */ /* 0x000e220000002400 */
[----:B------:R-:W-:Y:S01]  /*29e0*/  FMNMX.FTZ R33, R18, R33, !PT ;  /* 0x0000002112217209 */ /* 0x000fe20007810000 */
[-CC-:B------:R-:W-:Y:S01]  /*29f0*/  FFMA.FTZ R19, R88, R9.reuse, -R29.reuse ;  /* 0x0000000958137223 */ /* 0x180fe2000001081d */
[C---:B------:R-:W-:Y:S01]  /*2a00*/  ISETP.GT.AND P1, PT, R37.reuse, 0x29, PT ;  /* 0x000000292500780c */ /* 0x040fe20003f24270 */
[-CC-:B------:R-:W-:Y:S01]  /*2a10*/  FFMA.FTZ R104, R104, R9.reuse, -R29.reuse ;  /* 0x0000000968687223 */ /* 0x180fe2000001081d */
[----:B--2---:R-:W-:Y:S01]  /*2a20*/  FSEL R20, R20, -INF , P2 ;  /* 0xff80000014147808 */ /* 0x004fe20001000000 */
[--C-:B------:R-:W-:Y:S01]  /*2a30*/  FFMA.FTZ R134, R50, R9, -R29.reuse ;  /* 0x0000000932867223 */ /* 0x100fe2000001081d */
[----:B------:R-:W-:Y:S01]  /*2a40*/  FMNMX.FTZ R33, R76, R33, !PT ;  /* 0x000000214c217209 */ /* 0x000fe20007810000 */
[----:B------:R-:W2:Y:S01]  /*2a50*/  MUFU.TANH R27, R27 ;  /* 0x0000001b001b7308 */ /* 0x000ea20000002400 */
[----:B------:R-:W-:Y:S01]  /*2a60*/  ISETP.GT.AND P2, PT, R37, 0x30, PT ;  /* 0x000000302500780c */ /* 0x000fe20003f44270 */
[-CC-:B------:R-:W-:Y:S01]  /*2a70*/  FFMA.FTZ R128, R54, R9.reuse, -R29.reuse ;  /* 0x0000000936807223 */ /* 0x180fe2000001081d */
[----:B-1----:R-:W-:Y:S01]  /*2a80*/  FSEL R78, R21, -INF , P1 ;  /* 0xff800000154e7808 */ /* 0x002fe20000800000 */
[--C-:B------:R-:W-:Y:S01]  /*2a90*/  FFMA.FTZ R21, R68, R9, -R29.reuse ;  /* 0x0000000944157223 */ /* 0x100fe2000001081d */
[----:B------:R-:W-:Y:S01]  /*2aa0*/  FMNMX.FTZ R33, R20, R33, !PT ;  /* 0x0000002114217209 */ /* 0x000fe20007810000 */
[-CC-:B------:R-:W-:Y:S01]  /*2ab0*/  FFMA.FTZ R130, R46, R9.reuse, -R29.reuse ;  /* 0x000000092e827223 */ /* 0x180fe2000001081d */
[----:B------:R-:W-:Y:S01]  /*2ac0*/  ISETP.GT.AND P1, PT, R37, 0x31, PT ;  /* 0x000000312500780c */ /* 0x000fe20003f24270 */
[----:B------:R-:W1:Y:S01]  /*2ad0*/  MUFU.TANH R31, R31 ;  /* 0x0000001f001f7308 */ /* 0x000e620000002400 */
[----:B------:R-:W-:Y:S01]  /*2ae0*/  FSEL R80, R23, -INF , P2 ;  /* 0xff80000017507808 */ /* 0x000fe20001000000 */
[--C-:B------:R-:W-:Y:S01]  /*2af0*/  FFMA.FTZ R23, R60, R9, -R29.reuse ;  /* 0x000000093c177223 */ /* 0x100fe2000001081d */
[----:B------:R-:W-:Y:S01]  /*2b00*/  FMNMX.FTZ R33, R78, R33, !PT ;  /* 0x000000214e217209 */ /* 0x000fe20007810000 */
[-CC-:B------:R-:W-:Y:S01]  /*2b10*/  FFMA.FTZ R124, R42, R9.reuse, -R29.reuse ;  /* 0x000000092a7c7223 */ /* 0x180fe2000001081d */
[C---:B------:R-:W-:Y:S01]  /*2b20*/  ISETP.GT.AND P2, PT, R37.reuse, 0x38, PT ;  /* 0x000000382500780c */ /* 0x040fe20003f44270 */
[--C-:B------:R-:W-:Y:S01]  /*2b30*/  FFMA.FTZ R126, R40, R9, -R29.reuse ;  /* 0x00000009287e7223 */ /* 0x100fe2000001081d */
[----:B---3--:R-:W-:Y:S01]  /*2b40*/  FSEL R24, R24, -INF , P1 ;  /* 0xff80000018187808 */ /* 0x008fe20000800000 */
[----:B------:R-:W3:Y:S01]  /*2b50*/  MUFU.TANH R45, R45 ;  /* 0x0000002d002d7308 */ /* 0x000ee20000002400 */
[----:B------:R-:W-:Y:S01]  /*2b60*/  FMNMX.FTZ R33, R80, R33, !PT ;  /* 0x0000002150217209 */ /* 0x000fe20007810000 */
[-CC-:B------:R-:W-:Y:S01]  /*2b70*/  FFMA.FTZ R120, R32, R9.reuse, -R29.reuse ;  /* 0x0000000920787223 */ /* 0x180fe2000001081d */
[----:B------:R-:W-:Y:S01]  /*2b80*/  ISETP.GT.AND P1, PT, R37, 0x39, PT ;  /* 0x000000392500780c */ /* 0x000fe20003f24270 */
[-CC-:B------:R-:W-:Y:S01]  /*2b90*/  FFMA.FTZ R34, R34, R9.reuse, -R29.reuse ;  /* 0x0000000922227223 */ /* 0x180fe2000001081d */
[----:B----4-:R-:W-:Y:S01]  /*2ba0*/  FSEL R82, R17, -INF , P2 ;  /* 0xff80000011527808 */ /* 0x010fe20001000000 */
[--C-:B------:R-:W-:Y:S01]  /*2bb0*/  FFMA.FTZ R17, R92, R9, -R29.reuse ;  /* 0x000000095c117223 */ /* 0x100fe2000001081d */
[----:B------:R-:W-:Y:S01]  /*2bc0*/  FMNMX.FTZ R33, R24, R33, !PT ;  /* 0x0000002118217209 */ /* 0x000fe20007810000 */
[----:B------:R-:W4:Y:S01]  /*2bd0*/  MUFU.TANH R55, R55 ;  /* 0x0000003700377308 */ /* 0x000f220000002400 */
[----:B------:R-:W-:Y:S01]  /*2be0*/  ISETP.GT.AND P2, PT, R37, 0x40, PT ;  /* 0x000000402500780c */ /* 0x000fe20003f44270 */
[-CC-:B------:R-:W-:Y:S01]  /*2bf0*/  FFMA.FTZ R122, R30, R9.reuse, -R29.reuse ;  /* 0x000000091e7a7223 */ /* 0x180fe2000001081d */
[----:B-----5:R-:W-:Y:S01]  /*2c00*/  FSEL R84, R25, -INF , P1 ;  /* 0xff80000019547808 */ /* 0x020fe20000800000 */
[--C-:B------:R-:W-:Y:S01]  /*2c10*/  FFMA.FTZ R25, R56, R9, -R29.reuse ;  /* 0x0000000938197223 */ /* 0x100fe2000001081d */
[----:B------:R-:W-:Y:S01]  /*2c20*/  FMNMX.FTZ R33, R82, R33, !PT ;  /* 0x0000002152217209 */ /* 0x000fe20007810000 */
[----:B------:R-:W-:Y:S01]  /*2c30*/  UIADD3 UR7, UR7, UR45, URZ ;  /* 0x0000002d07077290 */ /* 0x000fe2000fffe03f */
[C---:B------:R-:W-:Y:S01]  /*2c40*/  ISETP.GT.AND P1, PT, R37.reuse, 0x41, PT ;  /* 0x000000412500780c */ /* 0x040fe20003f24270 */
[----:B------:R-:W5:Y:S01]  /*2c50*/  MUFU.TANH R61, R61 ;  /* 0x0000003d003d7308 */ /* 0x000f620000002400 */
[----:B0-----:R-:W-:Y:S01]  /*2c60*/  FSEL R26, R26, -INF , P2 ;  /* 0xff8000001a1a7808 */ /* 0x001fe20001000000 */
[----:B------:R-:W-:Y:S01]  /*2c70*/  USHF.R.S32.HI UR4, URZ, 0x1f, UR7 ;  /* 0x0000001f3f047899 */ /* 0x000fe20008011407 */
[----:B------:R-:W-:Y:S01]  /*2c80*/  FMNMX.FTZ R33, R84, R33, !PT ;  /* 0x0000002154217209 */ /* 0x000fe20007810000 */
[----:B------:R-:W-:Y:S01]  /*2c90*/  UMOV UR5, URZ ;  /* 0x0000003f00057c82 */ /* 0x000fe20008000000 */
[----:B------:R-:W-:Y:S01]  /*2ca0*/  ISETP.GT.AND P2, PT, R37, 0x48, PT ;  /* 0x000000482500780c */ /* 0x000fe20003f44270 */
[----:B------:R-:W-:Y:S01]  /*2cb0*/  ULEA.HI UR4, UR4, UR7, URZ, 0x7 ;  /* 0x0000000704047291 */ /* 0x000fe2000f8f383f */
[----:B--2---:R-:W-:Y:S01]  /*2cc0*/  FSEL R86, R27, -INF , P1 ;  /* 0xff8000001b567808 */ /* 0x004fe20000800000 */
[----:B------:R-:W0:Y:S01]  /*2cd0*/  MUFU.TANH R49, R49 ;  /* 0x0000003100317308 */ /* 0x000e220000002400 */
[----:B------:R-:W-:Y:S01]  /*2ce0*/  FMNMX.FTZ R33, R26, R33, !PT ;  /* 0x000000211a217209 */ /* 0x000fe20007810000 */
[-CC-:B------:R-:W-:Y:S01]  /*2cf0*/  FFMA.FTZ R27, R52, R9.reuse, -R29.reuse ;  /* 0x00000009341b7223 */ /* 0x180fe2000001081d */
[----:B------:R-:W-:Y:S01]  /*2d00*/  ISETP.GT.AND P1, PT, R37, 0x49, PT ;  /* 0x000000492500780c */ /* 0x000fe20003f24270 */
[----:B------:R-:W-:Y:S01]  /*2d10*/  USHF.R.S32.HI UR4, URZ, 0x7, UR4 ;  /* 0x000000073f047899 */ /* 0x000fe20008011404 */
[----:B-1----:R-:W-:Y:S01]  /*2d20*/  FSEL R90, R31, -INF , P2 ;  /* 0xff8000001f5a7808 */ /* 0x002fe20001000000 */
[----:B------:R-:W-:Y:S01]  /*2d30*/  FFMA.FTZ R31, R48, R9, -R29 ;  /* 0x00000009301f7223 */ /* 0x000fe2000001081d */
[----:B------:R-:W-:Y:S01]  /*2d40*/  FMNMX.FTZ R33, R86, R33, !PT ;  /* 0x0000002156217209 */ /* 0x000fe20007810000 */
[----:B------:R-:W1:Y:S01]  /*2d50*/  MUFU.TANH R47, R47 ;  /* 0x0000002f002f7308 */ /* 0x000e620000002400 */
[----:B------:R-:W-:Y:S01]  /*2d60*/  ISETP.GT.AND P2, PT, R37, 0x50, PT ;  /* 0x000000502500780c */ /* 0x000fe20003f44270 */
[----:B------:R-:W-:Y:S01]  /*2d70*/  UISETP.LT.AND UP0, UPT, UR41, UR4, UPT ;  /* 0x000000042900728c */ /* 0x000fe2000bf01270 */
[----:B---3--:R-:W-:-:S02]  /*2d80*/  FSEL R88, R45, -INF , P1 ;  /* 0xff8000002d587808 */ /* 0x008fc40000800000 */
[----:B------:R-:W-:Y:S02]  /*2d90*/  CS2R R108, SRZ ;  /* 0x00000000006c7805 */ /* 0x000fe4000001ff00 */
[----:B------:R-:W-:Y:S01]  /*2da0*/  FMNMX.FTZ R33, R90, R33, !PT ;  /* 0x000000215a217209 */ /* 0x000fe20007810000 */
[----:B------:R-:W-:Y:S01]  /*2db0*/  USEL UR26, UR41, UR4, !UP0 ;  /* 0x00000004291a7287 */ /* 0x000fe2000c000000 */
[----:B------:R-:W-:Y:S01]  /*2dc0*/  ISETP.GT.AND P1, PT, R37, 0x51, PT ;  /* 0x000000512500780c */ /* 0x000fe20003f24270 */
[----:B------:R-:W2:Y:S01]  /*2dd0*/  MUFU.TANH R39, R39 ;  /* 0x0000002700277308 */ /* 0x000ea20000002400 */
[----:B----4-:R-:W-:Y:S01]  /*2de0*/  FSEL R92, R55, -INF , P2 ;  /* 0xff800000375c7808 */ /* 0x010fe20001000000 */
[----:B------:R-:W-:Y:S01]  /*2df0*/  UISETP.GE.AND UP0, UPT, UR27, UR26, UPT ;  /* 0x0000001a1b00728c */ /* 0x000fe2000bf06270 */
[----:B------:R-:W-:Y:S01]  /*2e00*/  FMNMX.FTZ R33, R88, R33, !PT ;  /* 0x0000002158217209 */ /* 0x000fe20007810000 */
[----:B------:R-:W-:Y:S01]  /*2e10*/  UMOV UR4, URZ ;  /* 0x0000003f00047c82 */ /* 0x000fe20008000000 */
[----:B------:R-:W-:-:S02]  /*2e20*/  ISETP.GT.AND P2, PT, R37, 0x58, PT ;  /* 0x000000582500780c */ /* 0x000fc40003f44270 */
[----:B------:R-:W-:Y:S02]  /*2e30*/  CS2R R106, SRZ ;  /* 0x00000000006a7805 */ /* 0x000fe4000001ff00 */
[----:B-----5:R-:W-:Y:S01]  /*2e40*/  FSEL R72, R61, -INF , P1 ;  /* 0xff8000003d487808 */ /* 0x020fe20000800000 */
[----:B------:R-:W3:Y:S01]  /*2e50*/  MUFU.TANH R59, R59 ;  /* 0x0000003b003b7308 */ /* 0x000ee20000002400 */
[----:B------:R-:W-:Y:S02]  /*2e60*/  FMNMX.FTZ R33, R92, R33, !PT ;  /* 0x000000215c217209 */ /* 0x000fe40007810000 */
[----:B------:R-:W-:Y:S02]  /*2e70*/  ISETP.GT.AND P1, PT, R37, 0x59, PT ;  /* 0x000000592500780c */ /* 0x000fe40003f24270 */
[----:B0-----:R-:W-:Y:S02]  /*2e80*/  FSEL R94, R49, -INF , P2 ;  /* 0xff800000315e7808 */ /* 0x001fe40001000000 */
[----:B------:R-:W-:Y:S01]  /*2e90*/  FMNMX.FTZ R33, R72, R33, !PT ;  /* 0x0000002148217209 */ /* 0x000fe20007810000 */
[----:B------:R-:W0:Y:S01]  /*2ea0*/  MUFU.TANH R51, R51 ;  /* 0x0000003300337308 */ /* 0x000e220000002400 */
[----:B------:R-:W-:-:S02]  /*2eb0*/  ISETP.GT.AND P2, PT, R37, 0x60, PT ;  /* 0x000000602500780c */ /* 0x000fc40003f44270 */
[----:B-1----:R-:W-:Y:S02]  /*2ec0*/  FSEL R68, R47, -INF , P1 ;  /* 0xff8000002f447808 */ /* 0x002fe40000800000 */
[----:B------:R-:W-:Y:S02]  /*2ed0*/  FMNMX.FTZ R33, R94, R33, !PT ;  /* 0x000000215e217209 */ /* 0x000fe40007810000 */
[----:B------:R-:W-:Y:S01]  /*2ee0*/  ISETP.GT.AND P1, PT, R37, 0x61, PT ;  /* 0x000000612500780c */ /* 0x000fe20003f24270 */
[----:B------:R-:W1:Y:S01]  /*2ef0*/  MUFU.TANH R53, R53 ;  /* 0x0000003500357308 */ /* 0x000e620000002400 */
[----:B--2---:R-:W-:Y:S02]  /*2f00*/  FSEL R96, R39, -INF , P2 ;  /* 0xff80000027607808 */ /* 0x004fe40001000000 */
[----:B------:R-:W-:Y:S02]  /*2f10*/  FMNMX.FTZ R33, R68, R33, !PT ;  /* 0x0000002144217209 */ /* 0x000fe40007810000 */
[----:B------:R-:W-:-:S02]  /*2f20*/  ISETP.GT.AND P2, PT, R37, 0x68, PT ;  /* 0x000000682500780c */ /* 0x000fc40003f44270 */
[----:B---3--:R-:W-:Y:S01]  /*2f30*/  FSEL R64, R59, -INF , P1 ;  /* 0xff8000003b407808 */ /* 0x008fe20000800000 */
[----:B------:R-:W2:Y:S01]  /*2f40*/  MUFU.TANH R41, R41 ;  /* 0x0000002900297308 */ /* 0x000ea20000002400 */
        /* <DEDUP_REMOVED lines=13> */
[----:B------:R-:W-:Y:S01]  /*3020*/  FMNMX.FTZ R33, R100, R33, !PT ;  /* 0x0000002164217209 */ /* 0x000fe20007810000 */
[----:B------:R-:W2:Y:S01]  /*3030*/  MUFU.TANH R63, R63 ;  /* 0x0000003f003f7308 */ /* 0x000ea20000002400 */
[----:B0-----:R-:W-:Y:S02]  /*3040*/  FSEL R58, R43, -INF , P1 ;  /* 0xff8000002b3a7808 */ /* 0x001fe40000800000 */
[----:B------:R-:W-:Y:S01]  /*3050*/  ISETP.GT.AND P1, PT, R37, 0x79, PT ;  /* 0x000000792500780c */ /* 0x000fe20003f24270 */
[----:B------:R-:W-:Y:S01]  /*3060*/  FFMA.FTZ R37, R36, R9, -R29 ;  /* 0x0000000924257223 */ /* 0x000fe2000001081d */
[----:B------:R-:W-:-:S03]  /*3070*/  FMNMX.FTZ R33, R58, R33, !PT ;  /* 0x000000213a217209 */ /* 0x000fc60007810000 */
[----:B------:R-:W-:Y:S01]  /*3080*/  MUFU.EX2 R148, R148 ;  /* 0x0000009400947308 */ /* 0x000fe20000000800 */
[----:B-1----:R-:W-:-:S04]  /*3090*/  FSEL R102, R57, -INF , P2 ;  /* 0xff80000039667808 */ /* 0x002fc80001000000 */
[----:B------:R-:W-:-:S03]  /*30a0*/  FMNMX.FTZ R33, R102, R33, !PT ;  /* 0x0000002166217209 */ /* 0x000fc60007810000 */
[----:B------:R-:W0:Y:S01]  /*30b0*/  MUFU.EX2 R7, R7 ;  /* 0x0000000700077308 */ /* 0x000e220000000800 */
[----:B--2---:R-:W-:-:S04]  /*30c0*/  FSEL R56, R63, -INF , P1 ;  /* 0xff8000003f387808 */ /* 0x004fc80000800000 */
[----:B------:R-:W-:Y:S01]  /*30d0*/  FMNMX.FTZ R12, R56, R33, !PT ;  /* 0x00000021380c7209 */ /* 0x000fe20007810000 */
[----:B------:R-:W-:Y:S02]  /*30e0*/  FFMA.FTZ R33, R44, R9, -R29 ;  /* 0x000000092c217223 */ /* 0x000fe4000001081d */
[----:B------:R-:W1:Y:S02]  /*30f0*/  MUFU.EX2 R150, R150 ;  /* 0x0000009600967308 */ /* 0x000e640000000800 */
[----:B------:R-:W2:Y:S06]  /*3100*/  SHFL.BFLY PT, R35, R12, 0x2, 0x1f ;  /* 0x0c401f000c237f89 */ /* 0x000eac00000e0000 */
[----:B------:R3:W4:Y:S01]  /*3110*/  MUFU.EX2 R11, R104 ;  /* 0x00000068000b7308 */ /* 0x0007220000000800 */
[----:B0-----:R-:W-:Y:S01]  /*3120*/  FADD.FTZ R43, R148, R7 ;  /* 0x00000007942b7221 */ /* 0x001fe20000010000 */
[----:B------:R-:W-:-:S06]  /*3130*/  F2FP.BF16.F32.PACK_AB R148, R7, R148 ;  /* 0x000000940794723e */ /* 0x000fcc00000010ff */
[----:B------:R-:W0:Y:S01]  /*3140*/  MUFU.EX2 R144, R144 ;  /* 0x0000009000907308 */ /* 0x000e220000000800 */
[----:B---3--:R-:W-:-:S07]  /*3150*/  CS2R R104, SRZ ;  /* 0x0000000000687805 */ /* 0x008fce000001ff00 */
[----:B------:R-:W3:Y:S01]  /*3160*/  MUFU.EX2 R13, R13 ;  /* 0x0000000d000d7308 */ /* 0x000ee20000000800 */
[----:B--2---:R-:W-:Y:S01]  /*3170*/  FMNMX.FTZ R39, R12, R35, !PT ;  /* 0x000000230c277209 */ /* 0x004fe20007810000 */
[-CC-:B------:R-:W-:Y:S01]  /*3180*/  FFMA.FTZ R35, R38, R9.reuse, -R29.reuse ;  /* 0x0000000926237223 */ /* 0x180fe2000001081d */
[----:B------:R-:W-:-:S03]  /*3190*/  FFMA.FTZ R29, R28, R9, -R29 ;  /* 0x000000091c1d7223 */ /* 0x000fc6000001081d */
[----:B------:R-:W2:Y:S02]  /*31a0*/  SHFL.BFLY PT, R12, R39, 0x1, 0x1f ;  /* 0x0c201f00270c7f89 */ /* 0x000ea400000e0000 */
[----:B------:R-:W5:Y:S08]  /*31b0*/  MUFU.EX2 R146, R146 ;  /* 0x0000009200927308 */ /* 0x000f700000000800 */
[----:B------:R-:W5:Y:S08]  /*31c0*/  MUFU.EX2 R15, R15 ;  /* 0x0000000f000f7308 */ /* 0x000f700000000800 */
[----:B------:R-:W5:Y:S01]  /*31d0*/  MUFU.EX2 R140, R140 ;  /* 0x0000008c008c7308 */ /* 0x000f620000000800 */
[----:B--2---:R-:W-:-:S07]  /*31e0*/  FMNMX.FTZ R12, R39, R12, !PT ;  /* 0x0000000c270c7209 */ /* 0x004fce0007810000 */
[----:B------:R-:W2:Y:S01]  /*31f0*/  MUFU.EX2 R17, R17 ;  /* 0x0000001100117308 */ /* 0x000ea20000000800 */
[C---:B------:R-:W-:Y:S01]  /*3200*/  FSETP.NEU.FTZ.AND P1, PT, R12.reuse, -INF , PT ;  /* 0xff8000000c00780b */ /* 0x040fe20003f3d000 */
[----:B------:R-:W-:-:S06]  /*3210*/  FMUL.FTZ R41, R12, R9 ;  /* 0x000000090c297220 */ /* 0x000fcc0000410000 */
[----:B------:R-:W-:Y:S01]  /*3220*/  MUFU.EX2 R142, R142 ;  /* 0x0000008e008e7308 */ /* 0x000fe20000000800 */
[----:B------:R-:W-:Y:S02]  /*3230*/  FSEL R41, R41, RZ, P1 ;  /* 0x000000ff29297208 */ /* 0x000fe40000800000 */
[----:B------:R-:W-:-:S03]  /*3240*/  PLOP3.LUT P1, PT, PT, PT, UP0, 0x80, 0x0 ;  /* 0x000000000000781c */ /* 0x000fc60003f2f008 */
[-C--:B------:R-:W-:Y:S01]  /*3250*/  FFMA.FTZ R149, R2, R9.reuse, -R41 ;  /* 0x0000000902957223 */ /* 0x080fe20000010829 */
[----:B-1----:R-:W-:Y:S01]  /*3260*/  FADD.FTZ R2, R150, R43 ;  /* 0x0000002b96027221 */ /* 0x002fe20000010000 */
[-CC-:B------:R-:W-:Y:S01]  /*3270*/  FFMA.FTZ R0, R0, R9.reuse, -R41.reuse ;  /* 0x0000000900007223 */ /* 0x180fe20000010829 */
[-CC-:B------:R-:W-:Y:S01]  /*3280*/  FFMA.FTZ R151, R8, R9.reuse, -R41.reuse ;  /* 0x0000000908977223 */ /* 0x180fe20000010829 */
[-CC-:B------:R-:W-:Y:S01]  /*3290*/  FFMA.FTZ R8, R62, R9.reuse, -R41.reuse ;  /* 0x000000093e087223 */ /* 0x180fe20000010829 */
[----:B----4-:R-:W-:Y:S01]  /*32a0*/  FADD.FTZ R43, R11, R2 ;  /* 0x000000020b2b7221 */ /* 0x010fe20000010000 */
[----:B------:R-:W-:Y:S01]  /*32b0*/  MUFU.EX2 R149, R149 ;  /* 0x0000009500957308 */ /* 0x000fe20000000800 */
[-CC-:B------:R-:W-:Y:S01]  /*32c0*/  FFMA.FTZ R145, R66, R9.reuse, -R41.reuse ;  /* 0x0000000942917223 */ /* 0x180fe20000010829 */
[-C--:B------:R-:W-:Y:S01]  /*32d0*/  FFMA.FTZ R28, R70, R9.reuse, -R41 ;  /* 0x00000009461c7223 */ /* 0x080fe20000010829 */
[----:B0-----:R-:W-:Y:S01]  /*32e0*/  FADD.FTZ R2, R144, R43 ;  /* 0x0000002b90027221 */ /* 0x001fe20000010000 */
[-CC-:B------:R-:W-:Y:S01]  /*32f0*/  FFMA.FTZ R147, R14, R9.reuse, -R41.reuse ;  /* 0x000000090e937223 */ /* 0x180fe20000010829 */
[-CC-:B------:R-:W-:Y:S01]  /*3300*/  FFMA.FTZ R14, R74, R9.reuse, -R41.reuse ;  /* 0x000000094a0e7223 */ /* 0x180fe20000010829 */
[-CC-:B------:R-:W-:Y:S01]  /*3310*/  FFMA.FTZ R141, R18, R9.reuse, -R41.reuse ;  /* 0x00000009128d7223 */ /* 0x180fe20000010829 */
[----:B---3--:R-:W-:Y:S01]  /*3320*/  FADD.FTZ R43, R13, R2 ;  /* 0x000000020d2b7221 */ /* 0x008fe20000010000 */
[----:B------:R-:W0:Y:S01]  /*3330*/  MUFU.EX2 R0, R0 ;  /* 0x0000000000007308 */ /* 0x000e220000000800 */
[-CC-:B------:R-:W-:Y:S01]  /*3340*/  FFMA.FTZ R18, R76, R9.reuse, -R41.reuse ;  /* 0x000000094c127223 */ /* 0x180fe20000010829 */
[-C--:B------:R-:W-:Y:S01]  /*3350*/  FFMA.FTZ R143, R20, R9.reuse, -R41 ;  /* 0x00000009148f7223 */ /* 0x080fe20000010829 */
[----:B-----5:R-:W-:Y:S01]  /*3360*/  FADD.FTZ R2, R146, R43 ;  /* 0x0000002b92027221 */ /* 0x020fe20000010000 */
        /* <DEDUP_REMOVED lines=10> */
[-CC-:B------:R-:W-:Y:S01]  /*3410*/  FFMA.FTZ R135, R90, R9.reuse, -R41.reuse ;  /* 0x000000095a877223 */ /* 0x180fe20000010829 */
[----:B--2---:R-:W-:Y:S01]  /*3420*/  FADD.FTZ R45, R17, R32 ;  /* 0x00000020112d7221 */ /* 0x004fe20000010000 */
[----:B------:R-:W2:Y:S01]  /*3430*/  MUFU.EX2 R8, R8 ;  /* 0x0000000800087308 */ /* 0x000ea20000000800 */
[----:B0-----:R-:W-:Y:S01]  /*3440*/  FADD.FTZ R2, R149, R0 ;  /* 0x0000000095027221 */ /* 0x001fe20000010000 */
[-CC-:B------:R-:W-:Y:S01]  /*3450*/  FFMA.FTZ R32, R88, R9.reuse, -R41.reuse ;  /* 0x0000000958207223 */ /* 0x180fe20000010829 */
[-CC-:B------:R-:W-:Y:S01]  /*3460*/  FFMA.FTZ R129, R92, R9.reuse, -R41.reuse ;  /* 0x000000095c817223 */ /* 0x180fe20000010829 */
[----:B------:R-:W-:Y:S01]  /*3470*/  F2FP.BF16.F32.PACK_AB R150, R11, R150 ;  /* 0x000000960b96723e */ /* 0x000fe200000010ff */
[-CC-:B------:R-:W-:Y:S01]  /*3480*/  FFMA.FTZ R94, R94, R9.reuse, -R41.reuse ;  /* 0x000000095e5e7223 */ /* 0x180fe20000010829 */
[-CC-:B------:R-:W-:Y:S01]  /*3490*/  FFMA.FTZ R68, R68, R9.reuse, -R41.reuse ;  /* 0x0000000944447223 */ /* 0x180fe20000010829 */
[-CC-:B------:R-:W-:Y:S01]  /*34a0*/  FFMA.FTZ R96, R96, R9.reuse, -R41.reuse ;  /* 0x0000000960607223 */ /* 0x180fe20000010829 */
[----:B------:R-:W-:Y:S01]  /*34b0*/  MUFU.EX2 R19, R19 ;  /* 0x0000001300137308 */ /* 0x000fe20000000800 */
[----:B-1----:R-:W-:Y:S01]  /*34c0*/  FADD.FTZ R43, R151, R2 ;  /* 0x00000002972b7221 */ /* 0x002fe20000010000 */
[-CC-:B------:R-:W-:Y:S01]  /*34d0*/  FFMA.FTZ R64, R64, R9.reuse, -R41.reuse ;  /* 0x0000000940407223 */ /* 0x180fe20000010829 */
[-CC-:B------:R-:W-:Y:S01]  /*34e0*/  FFMA.FTZ R98, R98, R9.reuse, -R41.reuse ;  /* 0x0000000962627223 */ /* 0x180fe20000010829 */
[-CC-:B------:R-:W-:Y:S01]  /*34f0*/  FFMA.FTZ R60, R60, R9.reuse, -R41.reuse ;  /* 0x000000093c3c7223 */ /* 0x180fe20000010829 */
[-CC-:B------:R-:W-:Y:S01]  /*3500*/  FFMA.FTZ R100, R100, R9.reuse, -R41.reuse ;  /* 0x0000000964647223 */ /* 0x180fe20000010829 */
[-CC-:B------:R-:W-:Y:S01]  /*3510*/  FFMA.FTZ R58, R58, R9.reuse, -R41.reuse ;  /* 0x000000093a3a7223 */ /* 0x180fe20000010829 */
[----:B------:R-:W-:Y:S01]  /*3520*/  FFMA.FTZ R102, R102, R9, -R41 ;  /* 0x0000000966667223 */ /* 0x000fe20000010829 */
[----:B------:R-:W0:Y:S01]  /*3530*/  MUFU.EX2 R145, R145 ;  /* 0x0000009100917308 */ /* 0x000e220000000800 */
[----:B--2---:R-:W-:Y:S01]  /*3540*/  FADD.FTZ R2, R8, R43 ;  /* 0x0000002b08027221 */ /* 0x004fe20000010000 */
[----:B------:R-:W-:-:S02]  /*3550*/  F2FP.BF16.F32.PACK_AB R149, R0, R149 ;  /* 0x000000950095723e */ /* 0x000fc400000010ff */
[----:B------:R-:W-:Y:S02]  /*3560*/  CS2R R92, SRZ ;  /* 0x00000000005c7805 */ /* 0x000fe4000001ff00 */
[----:B------:R-:W-:Y:S02]  /*3570*/  F2FP.BF16.F32.PACK_AB R144, R13, R144 ;  /* 0x000000900d90723e */ /* 0x000fe400000010ff */
[----:B------:R-:W-:Y:S02]  /*3580*/  CS2R R90, SRZ ;  /* 0x00000000005a7805 */ /* 0x000fe4000001ff00 */
[----:B------:R-:W-:Y:S02]  /*3590*/  F2FP.BF16.F32.PACK_AB R146, R15, R146 ;  /* 0x000000920f92723e */ /* 0x000fe400000010ff */
[----:B------:R-:W-:Y:S01]  /*35a0*/  CS2R R88, SRZ ;  /* 0x0000000000587805 */ /* 0x000fe2000001ff00 */
[----:B------:R-:W-:Y:S01]  /*35b0*/  MUFU.EX2 R136, R136 ;  /* 0x0000008800887308 */ /* 0x000fe20000000800 */
[----:B------:R-:W-:-:S02]  /*35c0*/  F2FP.BF16.F32.PACK_AB R140, R17, R140 ;  /* 0x0000008c118c723e */ /* 0x000fc400000010ff */
[----:B------:R-:W-:-:S05]  /*35d0*/  F2FP.BF16.F32.PACK_AB R151, R8, R151 ;  /* 0x000000970897723e */ /* 0x000fca00000010ff */
[----:B------:R-:W1:Y:S01]  /*35e0*/  MUFU.EX2 R28, R28 ;  /* 0x0000001c001c7308 */ /* 0x000e620000000800 */
[----:B0-----:R-:W-:-:S07]  /*35f0*/  FADD.FTZ R43, R145, R2 ;  /* 0x00000002912b7221 */ /* 0x001fce0000010000 */
[----:B------:R-:W-:Y:S08]  /*3600*/  MUFU.EX2 R21, R21 ;  /* 0x0000001500157308 */ /* 0x000ff00000000800 */
[----:B------:R-:W0:Y:S01]  /*3610*/  MUFU.EX2 R147, R147 ;  /* 0x0000009300937308 */ /* 0x000e220000000800 */
[C---:B-1----:R-:W-:Y:S01]  /*3620*/  FADD.FTZ R2, R28.reuse, R43 ;  /* 0x0000002b1c027221 */ /* 0x042fe20000010000 */
[----:B------:R-:W-:-:S06]  /*3630*/  F2FP.BF16.F32.PACK_AB R145, R28, R145 ;  /* 0x000000911c91723e */ /* 0x000fcc00000010ff */
[----:B------:R-:W1:Y:S08]  /*3640*/  MUFU.EX2 R138, R138 ;  /* 0x0000008a008a7308 */ /* 0x000e700000000800 */
[----:B------:R2:W-:Y:S01]  /*3650*/  MUFU.EX2 R39, R34 ;  /* 0x0000002200277308 */ /* 0x0005e20000000800 */
[----:B0-----:R-:W-:-:S07]  /*3660*/  FADD.FTZ R43, R147, R2 ;  /* 0x00000002932b7221 */ /* 0x001fce0000010000 */
[----:B------:R-:W0:Y:S01]  /*3670*/  MUFU.EX2 R14, R14 ;  /* 0x0000000e000e7308 */ /* 0x000e220000000800 */
[----:B--2---:R-:W-:Y:S01]  /*3680*/  FADD.FTZ R34, R142, R45 ;  /* 0x0000002d8e227221 */ /* 0x004fe20000010000 */
[----:B------:R-:W-:-:S03]  /*3690*/  F2FP.BF16.F32.PACK_AB R142, R19, R142 ;  /* 0x0000008e138e723e */ /* 0x000fc600000010ff */
[----:B------:R-:W-:-:S03]  /*36a0*/  FADD.FTZ R45, R19, R34 ;  /* 0x00000022132d7221 */ /* 0x000fc60000010000 */
[----:B------:R-:W2:Y:S01]  /*36b0*/  MUFU.EX2 R23, R23 ;  /* 0x0000001700177308 */ /* 0x000ea20000000800 */
[----:B------:R-:W-:Y:S01]  /*36c0*/  FADD.FTZ R34, R136, R45 ;  /* 0x0000002d88227221 */ /* 0x000fe20000010000 */
[----:B------:R-:W-:-:S03]  /*36d0*/  F2FP.BF16.F32.PACK_AB R136, R21, R136 ;  /* 0x000000881588723e */ /* 0x000fc600000010ff */
[----:B------:R-:W-:Y:S01]  /*36e0*/  FADD.FTZ R45, R21, R34 ;  /* 0x00000022152d7221 */ /* 0x000fe20000010000 */
[-CC-:B------:R-:W-:Y:S01]  /*36f0*/  FFMA.FTZ R34, R72, R9.reuse, -R41.reuse ;  /* 0x0000000948227223 */ /* 0x180fe20000010829 */
[----:B------:R-:W-:Y:S01]  /*3700*/  FFMA.FTZ R41, R56, R9, -R41 ;  /* 0x0000000938297223 */ /* 0x000fe20000010829 */
[----:B------:R-:W3:Y:S01]  /*3710*/  MUFU.EX2 R141, R141 ;  /* 0x0000008d008d7308 */ /* 0x000ee20000000800 */
[----:B-1----:R-:W-:Y:S01]  /*3720*/  FADD.FTZ R36, R138, R45 ;  /* 0x0000002d8a247221 */ /* 0x002fe20000010000 */
[C---:B0-----:R-:W-:Y:S01]  /*3730*/  FADD.FTZ R2, R14.reuse, R43 ;  /* 0x0000002b0e027221 */ /* 0x041fe20000010000 */
[----:B------:R-:W-:-:S05]  /*3740*/  F2FP.BF16.F32.PACK_AB R147, R14, R147 ;  /* 0x000000930e93723e */ /* 0x000fca00000010ff */
[----:B------:R-:W0:Y:S01]  /*3750*/  MUFU.EX2 R132, R132 ;  /* 0x0000008400847308 */ /* 0x000e220000000800 */
[C---:B--2---:R-:W-:Y:S01]  /*3760*/  FADD.FTZ R45, R23.reuse, R36 ;  /* 0x00000024172d7221 */ /* 0x044fe20000010000 */
[----:B------:R-:W-:-:S06]  /*3770*/  F2FP.BF16.F32.PACK_AB R138, R23, R138 ;  /* 0x0000008a178a723e */ /* 0x000fcc00000010ff */
[----:B------:R-:W1:Y:S01]  /*3780*/  MUFU.EX2 R18, R18 ;  /* 0x0000001200127308 */ /* 0x000e620000000800 */
[----:B---3--:R-:W-:-:S07]  /*3790*/  FADD.FTZ R43, R141, R2 ;  /* 0x000000028d2b7221 */ /* 0x008fce0000010000 */
        /* <DEDUP_REMOVED lines=61> */
[----:B0-----:R-:W-:Y:S01]  /*3b70*/  FADD.FTZ R2, R120, R11 ;  /* 0x0000000b78027221 */ /* 0x001fe20000010000 */
[----:B------:R-:W-:-:S03]  /*3b80*/  F2FP.BF16.F32.PACK_AB R120, R39, R120 ;  /* 0x000000782778723e */ /* 0x000fc600000010ff */
[----:B------:R-:W-:-:S03]  /*3b90*/  FADD.FTZ R11, R39, R2 ;  /* 0x00000002270b7221 */ /* 0x000fc60000010000 */
        /* <DEDUP_REMOVED lines=9> */
[----:B------:R-:W-:Y:S02]  /*3c30*/  F2FP.BF16.F32.PACK_AB R131, R131, R94 ;  /* 0x0000005e8383723e */ /* 0x000fe400000010ff */
[----:B------:R-:W-:-:S04]  /*3c40*/  CS2R R94, SRZ ;  /* 0x00000000005e7805 */ /* 0x000fc8000001ff00 */
[----:B------:R-:W1:Y:S01]  /*3c50*/  MUFU.EX2 R125, R64 ;  /* 0x00000040007d7308 */ /* 0x000e620000000800 */
[C---:B--2---:R-:W-:Y:S01]  /*3c60*/  FADD.FTZ R2, R29.reuse, R36 ;  /* 0x000000241d027221 */ /* 0x044fe20000010000 */
[----:B------:R-:W-:-:S06]  /*3c70*/  F2FP.BF16.F32.PACK_AB R122, R29, R122 ;  /* 0x0000007a1d7a723e */ /* 0x000fcc00000010ff */
[----:B------:R-:W2:Y:S01]  /*3c80*/  MUFU.EX2 R98, R98 ;  /* 0x0000006200627308 */ /* 0x000ea20000000800 */
[----:B0-----:R-:W-:-:S07]  /*3c90*/  FADD.FTZ R36, R96, R7 ;  /* 0x0000000760247221 */ /* 0x001fce0000010000 */
[----:B------:R-:W0:Y:S01]  /*3ca0*/  MUFU.EX2 R127, R60 ;  /* 0x0000003c007f7308 */ /* 0x000e220000000800 */
[C---:B-1----:R-:W-:Y:S01]  /*3cb0*/  FADD.FTZ R7, R125.reuse, R36 ;  /* 0x000000247d077221 */ /* 0x042fe20000010000 */
[----:B------:R-:W-:Y:S02]  /*3cc0*/  F2FP.BF16.F32.PACK_AB R125, R125, R96 ;  /* 0x000000607d7d723e */ /* 0x000fe400000010ff */
[----:B------:R-:W-:-:S04]  /*3cd0*/  CS2R R96, SRZ ;  /* 0x0000000000607805 */ /* 0x000fc8000001ff00 */
[----:B------:R-:W1:Y:S01]  /*3ce0*/  MUFU.EX2 R100, R100 ;  /* 0x0000006400647308 */ /* 0x000e620000000800 */
[----:B--2---:R-:W-:-:S07]  /*3cf0*/  FADD.FTZ R0, R98, R7 ;  /* 0x0000000762007221 */ /* 0x004fce0000010000 */
[----:B------:R-:W2:Y:S01]  /*3d00*/  MUFU.EX2 R121, R58 ;  /* 0x0000003a00797308 */ /* 0x000ea20000000800 */
[C---:B0-----:R-:W-:Y:S01]  /*3d10*/  FADD.FTZ R7, R127.reuse, R0 ;  /* 0x000000007f077221 */ /* 0x041fe20000010000 */
[----:B------:R-:W-:Y:S02]  /*3d20*/  F2FP.BF16.F32.PACK_AB R127, R127, R98 ;  /* 0x000000627f7f723e */ /* 0x000fe400000010ff */
[----:B------:R-:W-:-:S04]  /*3d30*/  CS2R R98, SRZ ;  /* 0x0000000000627805 */ /* 0x000fc8000001ff00 */
[----:B------:R-:W0:Y:S01]  /*3d40*/  MUFU.EX2 R102, R102 ;  /* 0x0000006600667308 */ /* 0x000e220000000800 */
[----:B-1----:R-:W-:-:S07]  /*3d50*/  FADD.FTZ R0, R100, R7 ;  /* 0x0000000764007221 */ /* 0x002fce0000010000 */
[----:B------:R-:W1:Y:S01]  /*3d60*/  MUFU.EX2 R41, R41 ;  /* 0x0000002900297308 */ /* 0x000e620000000800 */
[C---:B--2---:R-:W-:Y:S01]  /*3d70*/  FADD.FTZ R7, R121.reuse, R0 ;  /* 0x0000000079077221 */ /* 0x044fe20000010000 */
[----:B------:R-:W-:Y:S02]  /*3d80*/  F2FP.BF16.F32.PACK_AB R121, R121, R100 ;  /* 0x000000647979723e */ /* 0x000fe400000010ff */
[----:B------:R-:W-:Y:S01]  /*3d90*/  CS2R R100, SRZ ;  /* 0x0000000000647805 */ /* 0x000fe2000001ff00 */
[----:B0-----:R-:W-:Y:S01]  /*3da0*/  FADD.FTZ R0, R102, R7 ;  /* 0x0000000766007221 */ /* 0x001fe20000010000 */
[----:B-1----:R-:W-:-:S03]  /*3db0*/  F2FP.BF16.F32.PACK_AB R123, R41, R102 ;  /* 0x00000066297b723e */ /* 0x002fc600000010ff */
[----:B------:R-:W-:Y:S01]  /*3dc0*/  FADD.FTZ R0, R41, R0 ;  /* 0x0000000029007221 */ /* 0x000fe20000010000 */
[----:B------:R-:W-:Y:S01]  /*3dd0*/  CS2R R102, SRZ ;  /* 0x0000000000667805 */ /* 0x000fe2000001ff00 */
[----:B------:R-:W-:Y:S06]  /*3de0*/  @!P1 BRA `(.L_x_2171) ;  /* 0x0000002c00c49947 */ /* 0x000fec0003800000 */
[----:B------:R-:W-:Y:S01]  /*3df0*/  MOV R8, R12 ;  /* 0x0000000c00087202 */ /* 0x000fe20000000f00 */
[----:B------:R-:W-:Y:S01]  /*3e00*/  IMAD.MOV.U32 R7, RZ, RZ, R10 ;  /* 0x000000ffff077224 */ /* 0x000fe200078e000a */
[----:B------:R-:W-:Y:S01]  /*3e10*/  UMOV UR7, URZ ;  /* 0x0000003f00077c82 */ /* 0x000fe20008000000 */
[----:B------:R-:W-:Y:S01]  /*3e20*/  IMAD.MOV.U32 R119, RZ, RZ, RZ ;  /* 0x000000ffff777224 */ /* 0x000fe200078e00ff */
[----:B------:R-:W-:Y:S01]  /*3e30*/  UMOV UR6, URZ ;  /* 0x0000003f00067c82 */ /* 0x000fe20008000000 */
[----:B------:R-:W-:Y:S01]  /*3e40*/  ULDC UR28, c[0x0][0x288] ;  /* 0x0000a200001c7ab9 */ /* 0x000fe20000000800 */
[----:B------:R-:W-:Y:S01]  /*3e50*/  ULDC UR29, c[0x0][0x2f0] ;  /* 0x0000bc00001d7ab9 */ /* 0x000fe20000000800 */
[----:B------:R-:W-:-:S05]  /*3e60*/  ULDC UR30, c[0x0][0x9d8] ;  /* 0x00027600001e7ab9 */ /* 0x000fca0000000800 */
.L_x_2182:
[----:B------:R-:W-:Y:S01]  /*3e70*/  ISETP.NE.AND P2, PT, RZ, UR43, PT ;  /* 0x0000002bff007c0c */ /* 0x000fe2000bf45270 */
[----:B------:R-:W-:-:S04]  /*3e80*/  UISETP.NE.AND UP0, UPT, UR6, 0x1, UPT ;  /* 0x000000010600788c */ /* 0x000fc8000bf05270 */
[----:B------:R-:W-:-:S04]  /*3e90*/  USEL UR5, URZ, 0x1, UP0 ;  /* 0x000000013f057887 */ /* 0x000fc80008000000 */
[----:B------:R-:W-:-:S04]  /*3ea0*/  ULOP3.LUT UR5, UR7, UR5, URZ, 0x3c, !UPT ;  /* 0x0000000507057292 */ /* 0x000fc8000f8e3c3f */
[----:B------:R-:W-:Y:S08]  /*3eb0*/  @P2 BRA `(.L_x_2172) ;  /* 0x0000000000382947 */ /* 0x000ff00003800000 */
[----:B------:R-:W-:Y:S05]  /*3ec0*/  @!P0 BRA `(.L_x_2173) ;  /* 0x0000000000048947 */ /* 0x000fea0003800000 */
[----:B------:R-:W-:Y:S01]  /*3ed0*/  BPT.TRAP 0x1 ;  /* 0x000000040000795c */ /* 0x000fe20000300000 */
.L_x_2173:
        /* <DEDUP_REMOVED lines=9> */
.L_x_2174:
[----:B-1----:R-:W-:Y:S05]  /*3f70*/  @P1 BRA `(.L_x_2172) ;  /* 0x0000000000081947 */ /* 0x002fea0003800000 */
[----:B------:R-:W1:Y:S02]  /*3f80*/  SYNCS.PHASECHK.TRANS64.TRYWAIT P1, [UR4+0x16830], R9 ;  /* 0x01683009ff0075a7 */ /* 0x000e640008020144 */
[----:B-1----:R-:W-:Y:S05]  /*3f90*/  @!P1 BRA `(.L_x_2175) ;  /* 0x000000a800b09947 */ /* 0x002fea0003800000 */
.L_x_2172:
[----:B01----:R-:W-:Y:S01]  /*3fa0*/  IADD3 R9, R16, 0x8, RZ ;  /* 0x0000000810097810 */ /* 0x003fe20007ffe0ff */
        /* <DEDUP_REMOVED lines=29> */
.L_x_2177:
[----:B------:R-:W-:Y:S01]  /*4180*/  ULEA UR10, UR6, UR42, 0x3 ;  /* 0x0000002a060a7291 */ /* 0x000fe2000f8e183f */
[----:B------:R-:W-:-:S05]  /*4190*/  IMAD.U32 R9, RZ, RZ, UR7 ;  /* 0x00000007ff097e24 */ /* 0x000fca000f8e00ff */
[----:B------:R-:W-:-:S04]  /*41a0*/  SHF.L.U32 R9, R9, 0x1f, RZ ;  /* 0x0000001f09097819 */ /* 0x000fc800000006ff */
[----:B------:R0:W1:Y:S01]  /*41b0*/  SYNCS.PHASECHK.TRANS64.TRYWAIT P1, [UR10+0x16850], R9 ;  /* 0x01685009ff0075a7 */ /* 0x000062000802014a */
[----:B------:R-:W-:Y:S05]  /*41c0*/  @!P0 BRA `(.L_x_2178) ;  /* 0x0000000000048947 */ /* 0x000fea0003800000 */
[----:B------:R-:W-:Y:S01]  /*41d0*/  BPT.TRAP 0x1 ;  /* 0x000000040000795c */ /* 0x000fe20000300000 */
.L_x_2178:
[----:B-1----:R-:W-:Y:S05]  /*41e0*/  @P1 BRA `(.L_x_2176) ;  /* 0x0000000000081947 */ /* 0x002fea0003800000 */
[----:B------:R-:W1:Y:S02]  /*41f0*/  SYNCS.PHASECHK.TRANS64.TRYWAIT P1, [UR10+0x16850], R9 ;  /* 0x01685009ff0075a7 */ /* 0x000e64000802014a */
[----:B-1----:R-:W-:Y:S05]  /*4200*/  @!P1 BRA `(.L_x_2179) ;  /* 0x000000a8002c9947 */ /* 0x002fea0003800000 */
.L_x_2176:
        /* <DEDUP_REMOVED lines=50> */
.L_x_2180:
[----:B------:R-:W-:Y:S01]  /*4530*/  UISETP.NE.AND UP0, UPT, UR44, URZ, UPT ;  /* 0x0000003f2c00728c */ /* 0x000fe2000bf05270 */
[----:B------:R-:W-:Y:S02]  /*4540*/  IMAD.MOV.U32 R121, RZ, RZ, R3 ;  /* 0x000000ffff797224 */ /* 0x000fe400078e0003 */
[----:B------:R-:W-:Y:S01]  /*4550*/  FMUL.FTZ R14, R30, UR30 ;  /* 0x0000001e1e0e7c20 */ /* 0x000fe20008410000 */
[----:B------:R-:W-:Y:S01]  /*4560*/  FMUL.FTZ R142, R24, UR30 ;  /* 0x0000001e188e7c20 */ /* 0x000fe20008410000 */
[----:B------:R-:W-:Y:S01]  /*4570*/  FMUL.FTZ R136, R29, UR30 ;  /* 0x0000001e1d887c20 */ /* 0x000fe20008410000 */
[----:B------:R-:W-:Y:S01]  /*4580*/  FMUL.FTZ R138, R25, UR30 ;  /* 0x0000001e198a7c20 */ /* 0x000fe20008410000 */
[----:B------:R-:W-:Y:S01]  /*4590*/  PLOP3.LUT P1, PT, PT, PT, UP0, 0x80, 0x0 ;  /* 0x000000000000781c */ /* 0x000fe20003f2f008 */
[----:B------:R-:W-:Y:S01]  /*45a0*/  FMUL.FTZ R134, R32, UR30 ;  /* 0x0000001e20867c20 */ /* 0x000fe20008410000 */
[----:B------:R-:W-:Y:S01]  /*45b0*/  PLOP3.LUT P2, PT, PT, PT, UP0, 0x80, 0x0 ;  /* 0x000000000000781c */ /* 0x000fe20003f4f008 */
[----:B------:R-:W1:Y:S01]  /*45c0*/  MUFU.TANH R142, R142 ;  /* 0x0000008e008e7308 */ /* 0x000e620000002400 */
[----:B------:R-:W-:Y:S01]  /*45d0*/  IMAD.U32 R32, RZ, RZ, UR29 ;  /* 0x0000001dff207e24 */ /* 0x000fe2000f8e00ff */
[----:B------:R-:W-:Y:S01]  /*45e0*/  @UP0 ULDC UR7, c[0x0][0x44c] ;  /* 0x0001130000070ab9 */ /* 0x000fe20000000800 */
[----:B------:R-:W-:Y:S01]  /*45f0*/  FMUL.FTZ R140, R28, UR30 ;  /* 0x0000001e1c8c7c20 */ /* 0x000fe20008410000 */
[----:B------:R-:W-:Y:S01]  /*4600*/  FMUL.FTZ R132, R33, UR30 ;  /* 0x0000001e21847c20 */ /* 0x000fe20008410000 */
[----:B------:R-:W-:Y:S01]  /*4610*/  FMUL.FTZ R130, R36, UR30 ;  /* 0x0000001e24827c20 */ /* 0x000fe20008410000 */
[----:B------:R-:W-:Y:S01]  /*4620*/  FMUL.FTZ R20, R43, UR30 ;  /* 0x0000001e2b147c20 */ /* 0x000fe20008410000 */
[----:B------:R-:W-:Y:S01]  /*4630*/  FMUL.FTZ R128, R37, UR30 ;  /* 0x0000001e25807c20 */ /* 0x000fe20008410000 */
[----:B------:R-:W2:Y:S01]  /*4640*/  MUFU.TANH R138, R138 ;  /* 0x0000008a008a7308 */ /* 0x000ea20000002400 */
[----:B------:R-:W-:Y:S01]  /*4650*/  FMUL.FTZ R126, R40, UR30 ;  /* 0x0000001e287e7c20 */ /* 0x000fe20008410000 */
[----:B0-----:R-:W-:Y:S01]  /*4660*/  @P1 IMAD.HI.U32 R9, R3, UR7, RZ ;  /* 0x0000000703091c27 */ /* 0x001fe2000f8e00ff */
[----:B------:R-:W-:-:S03]  /*4670*/  @UP0 ULDC UR7, c[0x0][0x450] ;  /* 0x0001140000070ab9 */ /* 0x000fc60000000800 */
[----:B------:R-:W-:Y:S01]  /*4680*/  FMUL.FTZ R124, R41, UR30 ;  /* 0x0000001e297c7c20 */ /* 0x000fe20008410000 */
[----:B------:R-:W-:Y:S01]  /*4690*/  FMUL.FTZ R122, R44, UR30 ;  /* 0x0000001e2c7a7c20 */ /* 0x000fe20008410000 */
[----:B------:R-:W-:Y:S01]  /*46a0*/  FMUL.FTZ R120, R45, UR30 ;  /* 0x0000001e2d787c20 */ /* 0x000fe20008410000 */
[----:B------:R-:W-:Y:S01]  /*46b0*/  @P2 SHF.R.U32.HI R121, RZ, UR7, R9 ;  /* 0x00000007ff792c19 */ /* 0x000fe20008011609 */
[----:B------:R-:W-:Y:S01]  /*46c0*/  UMOV UR7, 0xffffff80 ;  /* 0xffffff8000077882 */ /* 0x000fe20000000000 */
[----:B------:R-:W0:Y:S01]  /*46d0*/  MUFU.TANH R140, R140 ;  /* 0x0000008c008c7308 */ /* 0x000e220000002400 */
[----:B------:R-:W-:Y:S01]  /*46e0*/  UIMAD UR7, UR27, UR7, 0x1 ;  /* 0x000000011b0774a4 */ /* 0x000fe2000f8e0207 */
[----:B------:R-:W-:Y:S01]  /*46f0*/  FMUL.FTZ R10, R48, UR30 ;  /* 0x0000001e300a7c20 */ /* 0x000fe20008410000 */
[----:B------:R-:W3:Y:S01]  /*4700*/  SHFL.IDX PT, R30, R121, RZ, 0x1c1f ;  /* 0x001c1fff791e7589 */ /* 0x000ee200000e0000 */
[----:B------:R-:W-:Y:S01]  /*4710*/  FMUL.FTZ R25, R49, UR30 ;  /* 0x0000001e31197c20 */ /* 0x000fe20008410000 */
[----:B------:R-:W-:Y:S01]  /*4720*/  FMUL.FTZ R12, R26, UR30 ;  /* 0x0000001e1a0c7c20 */ /* 0x000fe20008410000 */
[----:B------:R-:W-:Y:S01]  /*4730*/  FMUL.FTZ R26, R52, UR30 ;  /* 0x0000001e341a7c20 */ /* 0x000fe20008410000 */
[----:B------:R-:W-:Y:S01]  /*4740*/  MOV R29, UR7 ;  /* 0x00000007001d7c02 */ /* 0x000fe20008000f00 */
[----:B------:R-:W4:Y:S01]  /*4750*/  MUFU.TANH R136, R136 ;  /* 0x0000008800887308 */ /* 0x000f220000002400 */
[----:B------:R-:W-:Y:S01]  /*4760*/  FMUL.FTZ R11, R27, UR30 ;  /* 0x0000001e1b0b7c20 */ /* 0x000fe20008410000 */
[----:B------:R-:W-:Y:S01]  /*4770*/  FMUL.FTZ R27, R53, UR30 ;  /* 0x0000001e351b7c20 */ /* 0x000fe20008410000 */
[----:B------:R-:W-:Y:S01]  /*4780*/  FMUL.FTZ R28, R56, UR30 ;  /* 0x0000001e381c7c20 */ /* 0x000fe20008410000 */
[----:B------:R-:W-:-:S02]  /*4790*/  IMAD R29, R6, -0x2, R29 ;  /* 0xfffffffe061d7824 */ /* 0x000fc400078e021d */
[----:B------:R-:W-:Y:S01]  /*47a0*/  FMUL.FTZ R68, R68, UR30 ;  /* 0x0000001e44447c20 */ /* 0x000fe20008410000 */
[----:B------:R-:W-:Y:S01]  /*47b0*/  FMUL.FTZ R37, R54, UR30 ;  /* 0x0000001e36257c20 */ /* 0x000fe20008410000 */
[----:B------:R-:W-:Y:S01]  /*47c0*/  FMUL.FTZ R54, R57, UR30 ;  /* 0x0000001e39367c20 */ /* 0x000fe20008410000 */
[----:B------:R-:W-:Y:S01]  /*47d0*/  IMAD R29, R32, UR37, R29 ;  /* 0x00000025201d7c24 */ /* 0x000fe2000f8e021d */
        /* <DEDUP_REMOVED lines=10> */
[--C-:B---3--:R-:W-:Y:S01]  /*4880*/  IADD3 R9, R30, -UR28, R29.reuse ;  /* 0x8000001c1e097c10 */ /* 0x108fe2000fffe01d */
[----:B------:R-:W-:Y:S01]  /*4890*/  FMUL.FTZ R72, R72, UR30 ;  /* 0x0000001e48487c20 */ /* 0x000fe20008410000 */
[----:B------:R-:W-:Y:S01]  /*48a0*/  FMUL.FTZ R21, R42, UR30 ;  /* 0x0000001e2a157c20 */ /* 0x000fe20008410000 */
[----:B------:R-:W-:Y:S01]  /*48b0*/  FMUL.FTZ R73, R73, UR30 ;  /* 0x0000001e49497c20 */ /* 0x000fe20008410000 */
[C---:B------:R-:W-:Y:S01]  /*48c0*/  ISETP.GT.AND P1, PT, R9.reuse, RZ, PT ;  /* 0x000000ff0900720c */ /* 0x040fe20003f24270 */
[----:B------:R-:W-:Y:S01]  /*48d0*/  FMUL.FTZ R76, R76, UR30 ;  /* 0x0000001e4c4c7c20 */ /* 0x000fe20008410000 */
[C---:B------:R-:W-:Y:S01]  /*48e0*/  ISETP.GT.AND P2, PT, R9.reuse, 0x1, PT ;  /* 0x000000010900780c */ /* 0x040fe20003f44270 */
[----:B------:R-:W3:Y:S01]  /*48f0*/  MUFU.TANH R130, R130 ;  /* 0x0000008200827308 */ /* 0x000ee20000002400 */
[----:B-1----:R-:W-:Y:S01]  /*4900*/  FSEL R142, R142, -INF , P1 ;  /* 0xff8000008e8e7808 */ /* 0x002fe20000800000 */
[----:B------:R-:W-:Y:S01]  /*4910*/  FMUL.FTZ R19, R38, UR30 ;  /* 0x0000001e26137c20 */ /* 0x000fe20008410000 */
[----:B------:R-:W-:Y:S01]  /*4920*/  ISETP.GT.AND P1, PT, R9, 0x8, PT ;  /* 0x000000080900780c */ /* 0x000fe20003f24270 */
[----:B------:R-:W-:Y:S01]  /*4930*/  FMUL.FTZ R77, R77, UR30 ;  /* 0x0000001e4d4d7c20 */ /* 0x000fe20008410000 */
[----:B--2---:R-:W-:Y:S01]  /*4940*/  FSEL R138, R138, -INF , P2 ;  /* 0xff8000008a8a7808 */ /* 0x004fe20001000000 */
[----:B------:R-:W-:Y:S01]  /*4950*/  FMUL.FTZ R80, R80, UR30 ;  /* 0x0000001e50507c20 */ /* 0x000fe20008410000 */
[----:B------:R-:W-:Y:S01]  /*4960*/  FMNMX.FTZ R43, R142, R7, !PT ;  /* 0x000000078e2b7209 */ /* 0x000fe20007810000 */
[----:B------:R-:W1:Y:S01]  /*4970*/  MUFU.TANH R128, R128 ;  /* 0x0000008000807308 */ /* 0x000e620000002400 */
[----:B------:R-:W-:Y:S01]  /*4980*/  ISETP.GT.AND P2, PT, R9, 0x9, PT ;  /* 0x000000090900780c */ /* 0x000fe20003f44270 */
[----:B------:R-:W-:Y:S01]  /*4990*/  FMUL.FTZ R17, R34, UR30 ;  /* 0x0000001e22117c20 */ /* 0x000fe20008410000 */
[----:B0-----:R-:W-:Y:S01]  /*49a0*/  FSEL R140, R140, -INF , P1 ;  /* 0xff8000008c8c7808 */ /* 0x001fe20000800000 */
[----:B------:R-:W-:Y:S01]  /*49b0*/  FMUL.FTZ R81, R81, UR30 ;  /* 0x0000001e51517c20 */ /* 0x000fe20008410000 */
[----:B------:R-:W-:Y:S01]  /*49c0*/  FMNMX.FTZ R43, R138, R43, !PT ;  /* 0x0000002b8a2b7209 */ /* 0x000fe20007810000 */
[----:B------:R-:W-:Y:S01]  /*49d0*/  FMUL.FTZ R84, R84, UR30 ;  /* 0x0000001e54547c20 */ /* 0x000fe20008410000 */
[----:B------:R-:W-:Y:S01]  /*49e0*/  ISETP.GT.AND P1, PT, R9, 0x10, PT ;  /* 0x000000100900780c */ /* 0x000fe20003f24270 */
[----:B------:R-:W0:Y:S01]  /*49f0*/  MUFU.TANH R126, R126 ;  /* 0x0000007e007e7308 */ /* 0x000e220000002400 */
[----:B----4-:R-:W-:Y:S01]  /*4a00*/  FSEL R136, R136, -INF , P2 ;  /* 0xff80000088887808 */ /* 0x010fe20001000000 */
[----:B------:R-:W-:Y:S01]  /*4a10*/  FMUL.FTZ R15, R35, UR30 ;  /* 0x0000001e230f7c20 */ /* 0x000fe20008410000 */
[----:B------:R-:W-:Y:S01]  /*4a20*/  FMNMX.FTZ R43, R140, R43, !PT ;  /* 0x0000002b8c2b7209 */ /* 0x000fe20007810000 */
[----:B------:R-:W-:Y:S01]  /*4a30*/  FMUL.FTZ R85, R85, UR30 ;  /* 0x0000001e55557c20 */ /* 0x000fe20008410000 */
[----:B------:R-:W-:Y:S01]  /*4a40*/  ISETP.GT.AND P2, PT, R9, 0x11, PT ;  /* 0x000000110900780c */ /* 0x000fe20003f44270 */
[----:B------:R-:W-:Y:S01]  /*4a50*/  FMUL.FTZ R35, R55, UR30 ;  /* 0x0000001e37237c20 */ /* 0x000fe20008410000 */
[----:B-----5:R-:W-:Y:S01]  /*4a60*/  FSEL R134, R134, -INF , P1 ;  /* 0xff80000086867808 */ /* 0x020fe20000800000 */
[----:B------:R-:W2:Y:S01]  /*4a70*/  MUFU.TANH R124, R124 ;  /* 0x0000007c007c7308 */ /* 0x000ea20000002400 */
[----:B------:R-:W-:Y:S01]  /*4a80*/  FMNMX.FTZ R43, R136, R43, !PT ;  /* 0x0000002b882b7209 */ /* 0x000fe20007810000 */
[----:B------:R-:W-:Y:S01]  /*4a90*/  FMUL.FTZ R55, R62, UR30 ;  /* 0x0000001e3e377c20 */ /* 0x000fe20008410000 */
[----:B------:R-:W-:Y:S01]  /*4aa0*/  ISETP.GT.AND P1, PT, R9, 0x18, PT ;  /* 0x000000180900780c */ /* 0x000fe20003f24270 */
[----:B------:R-:W4:Y:S01]  /*4ab0*/  SHFL.IDX PT, R62, R121, 0x1, 0x1c1f ;  /* 0x003c1f00793e7f89 */ /* 0x000f2200000e0000 */
[----:B------:R-:W-:Y:S01]  /*4ac0*/  FSEL R132, R132, -INF , P2 ;  /* 0xff80000084847808 */ /* 0x000fe20001000000 */
[----:B------:R-:W-:Y:S01]  /*4ad0*/  FMUL.FTZ R13, R31, UR30 ;  /* 0x0000001e1f0d7c20 */ /* 0x000fe20008410000 */
[----:B------:R-:W-:Y:S01]  /*4ae0*/  FMNMX.FTZ R43, R134, R43, !PT ;  /* 0x0000002b862b7209 */ /* 0x000fe20007810000 */
[----:B------:R-:W5:Y:S01]  /*4af0*/  MUFU.TANH R122, R122 ;  /* 0x0000007a007a7308 */ /* 0x000f620000002400 */
[----:B------:R-:W-:Y:S01]  /*4b00*/  ISETP.GT.AND P2, PT, R9, 0x19, PT ;  /* 0x000000190900780c */ /* 0x000fe20003f44270 */
[----:B------:R-:W-:Y:S01]  /*4b10*/  FMUL.FTZ R61, R67, UR30 ;  /* 0x0000001e433d7c20 */ /* 0x000fe20008410000 */
[----:B---3--:R-:W-:Y:S01]  /*4b20*/  FSEL R130, R130, -INF , P1 ;  /* 0xff80000082827808 */ /* 0x008fe20000800000 */
[----:B------:R-:W-:Y:S01]  /*4b30*/  FMUL.FTZ R18, R39, UR30 ;  /* 0x0000001e27127c20 */ /* 0x000fe20008410000 */
[----:B------:R-:W-:Y:S01]  /*4b40*/  FMNMX.FTZ R43, R132, R43, !PT ;  /* 0x0000002b842b7209 */ /* 0x000fe20007810000 */
[----:B------:R-:W-:Y:S01]  /*4b50*/  FMUL.FTZ R39, R59, UR30 ;  /* 0x0000001e3b277c20 */ /* 0x000fe20008410000 */
[C---:B------:R-:W-:Y:S01]  /*4b60*/  ISETP.GT.AND P1, PT, R9.reuse, 0x20, PT ;  /* 0x000000200900780c */ /* 0x040fe20003f24270 */
[----:B------:R-:W3:Y:S01]  /*4b70*/  MUFU.TANH R120, R120 ;  /* 0x0000007800787308 */ /* 0x000ee20000002400 */
[----:B-1----:R-:W-:Y:S01]  /*4b80*/  FSEL R128, R128, -INF , P2 ;  /* 0xff80000080807808 */ /* 0x002fe20001000000 */
[----:B------:R-:W-:Y:S01]  /*4b90*/  FMUL.FTZ R59, R66, UR30 ;  /* 0x0000001e423b7c20 */ /* 0x000fe20008410000 */
[----:B------:R-:W-:Y:S01]  /*4ba0*/  FMNMX.FTZ R43, R130, R43, !PT ;  /* 0x0000002b822b7209 */ /* 0x000fe20007810000 */
[----:B------:R-:W-:Y:S01]  /*4bb0*/  FMUL.FTZ R152, R70, UR30 ;  /* 0x0000001e46987c20 */ /* 0x000fe20008410000 */
[----:B------:R-:W-:Y:S01]  /*4bc0*/  ISETP.GT.AND P2, PT, R9, 0x21, PT ;  /* 0x000000210900780c */ /* 0x000fe20003f44270 */
[----:B------:R-:W-:Y:S01]  /*4bd0*/  FMUL.FTZ R24, R47, UR30 ;  /* 0x0000001e2f187c20 */ /* 0x000fe20008410000 */
[----:B0-----:R-:W-:Y:S01]  /*4be0*/  FSEL R126, R126, -INF , P1 ;  /* 0xff8000007e7e7808 */ /* 0x001fe20000800000 */
[----:B------:R-:W0:Y:S01]  /*4bf0*/  MUFU.TANH R10, R10 ;  /* 0x0000000a000a7308 */ /* 0x000e220000002400 */
[----:B------:R-:W-:Y:S01]  /*4c00*/  FMNMX.FTZ R43, R128, R43, !PT ;  /* 0x0000002b802b7209 */ /* 0x000fe20007810000 */
[----:B------:R-:W-:Y:S01]  /*4c10*/  FMUL.FTZ R154, R74, UR30 ;  /* 0x0000001e4a9a7c20 */ /* 0x000fe20008410000 */
[----:B------:R-:W-:Y:S01]  /*4c20*/  ISETP.GT.AND P1, PT, R9, 0x28, PT ;  /* 0x000000280900780c */ /* 0x000fe20003f24270 */
[----:B------:R-:W-:Y:S01]  /*4c30*/  FMUL.FTZ R31, R51, UR30 ;  /* 0x0000001e331f7c20 */ /* 0x000fe20008410000 */
[----:B--2---:R-:W-:Y:S01]  /*4c40*/  FSEL R124, R124, -INF , P2 ;  /* 0xff8000007c7c7808 */ /* 0x004fe20001000000 */
[----:B------:R-:W-:Y:S01]  /*4c50*/  FMUL.FTZ R53, R78, UR30 ;  /* 0x0000001e4e357c20 */ /* 0x000fe20008410000 */
[----:B------:R-:W-:Y:S01]  /*4c60*/  FMNMX.FTZ R43, R126, R43, !PT ;  /* 0x0000002b7e2b7209 */ /* 0x000fe20007810000 */
[----:B------:R-:W-:Y:S01]  /*4c70*/  MUFU.TANH R25, R25 ;  /* 0x0000001900197308 */ /* 0x000fe20000002400 */
[----:B------:R-:W-:Y:S01]  /*4c80*/  ISETP.GT.AND P2, PT, R9, 0x29, PT ;  /* 0x000000290900780c */ /* 0x000fe20003f44270 */
[----:B------:R-:W-:Y:S01]  /*4c90*/  FMUL.FTZ R57, R63, UR30 ;  /* 0x0000001e3f397c20 */ /* 0x000fe20008410000 */
[----:B-----5:R-:W-:Y:S01]  /*4ca0*/  FSEL R122, R122, -INF , P1 ;  /* 0xff8000007a7a7808 */ /* 0x020fe20000800000 */
        /* <DEDUP_REMOVED lines=11> */
[----:B------:R-:W-:Y:S01]  /*4d60*/  FMNMX.FTZ R43, R120, R43, !PT ;  /* 0x0000002b782b7209 */ /* 0x000fe20007810000 */
[----:B------:R-:W-:Y:S01]  /*4d70*/  MUFU.TANH R27, R27 ;  /* 0x0000001b001b7308 */ /* 0x000fe20000002400 */
[----:B----4-:R-:W-:Y:S01]  /*4d80*/  IADD3 R67, R62, -UR28, R29 ;  /* 0x8000001c3e437c10 */ /* 0x010fe2000fffe01d */
[----:B------:R-:W-:-:S03]  /*4d90*/  ULEA UR7, UR4, UR42, 0x3 ;  /* 0x0000002a04077291 */ /* 0x000fc6000f8e183f */
[----:B------:R-:W-:Y:S01]  /*4da0*/  ISETP.GT.AND P3, PT, R67, 0x1, PT ;  /* 0x000000014300780c */ /* 0x000fe20003f64270 */
[----:B------:R-:W-:Y:S02]  /*4db0*/  UIADD3 UR7, UR7, 0x16840, URZ ;  /* 0x0001684007077890 */ /* 0x000fe4000fffe03f */
[----:B------:R-:W2:Y:S02]  /*4dc0*/  MUFU.TANH R28, R28 ;  /* 0x0000001c001c7308 */ /* 0x000ea40000002400 */
[----:B------:R-:W-:-:S06]  /*4dd0*/  UPRMT UR7, UR25, 0x654, UR7 ;  /* 0x0000065419077896 */ /* 0x000fcc0008000007 */
[----:B------:R0:W-:Y:S03]  /*4de0*/  MUFU.TANH R46, R68 ;  /* 0x00000044002e7308 */ /* 0x0001e60000002400 */
[----:B------:R-:W-:Y:S05]  /*4df0*/  SYNCS.ARRIVE.TRANS64.RED.A1T0 RZ, [UR7], RZ ;  /* 0x000000ffffff79a7 */ /* 0x000fea0008100407 */
[----:B------:R-:W3:Y:S01]  /*4e00*/  MUFU.TANH R54, R54 ;  /* 0x0000003600367308 */ /* 0x000ee20000002400 */
[----:B0-----:R-:W-:Y:S02]  /*4e10*/  FSEL R68, R10, -INF , P1 ;  /* 0xff8000000a447808 */ /* 0x001fe40000800000 */
[----:B------:R-:W-:-:S02]  /*4e20*/  ISETP.GT.AND P1, PT, R9, 0x38, PT ;  /* 0x000000380900780c */ /* 0x000fc40003f24270 */
[----:B------:R-:W-:Y:S02]  /*4e30*/  FMNMX.FTZ R43, R68, R43, !PT ;  /* 0x0000002b442b7209 */ /* 0x000fe40007810000 */
[----:B-1----:R-:W-:Y:S01]  /*4e40*/  FSEL R60, R26, -INF , P1 ;  /* 0xff8000001a3c7808 */ /* 0x002fe20000800000 */
[----:B------:R0:W-:Y:S01]  /*4e50*/  MUFU.TANH R50, R64 ;  /* 0x0000004000327308 */ /* 0x0001e20000002400 */
[----:B------:R-:W-:-:S04]  /*4e60*/  ISETP.GT.AND P1, PT, R9, 0x40, PT ;  /* 0x000000400900780c */ /* 0x000fc80003f24270 */
[----:B--2---:R-:W-:Y:S02]  /*4e70*/  FSEL R58, R28, -INF , P1 ;  /* 0xff8000001c3a7808 */ /* 0x004fe40000800000 */
[----:B------:R-:W-:Y:S01]  /*4e80*/  ISETP.GT.AND P1, PT, R9, 0x48, PT ;  /* 0x000000480900780c */ /* 0x000fe20003f24270 */
[----:B------:R-:W1:Y:S01]  /*4e90*/  MUFU.TANH R52, R52 ;  /* 0x0000003400347308 */ /* 0x000e620000002400 */
[----:B0-----:R-:W-:Y:S02]  /*4ea0*/  FSEL R64, R25, -INF , P2 ;  /* 0xff80000019407808 */ /* 0x001fe40001000000 */
[----:B------:R-:W-:Y:S02]  /*4eb0*/  ISETP.GT.AND P2, PT, R9, 0x39, PT ;  /* 0x000000390900780c */ /* 0x000fe40003f44270 */
[----:B------:R-:W-:Y:S02]  /*4ec0*/  FMNMX.FTZ R43, R64, R43, !PT ;  /* 0x0000002b402b7209 */ /* 0x000fe40007810000 */
[----:B------:R-:W-:Y:S01]  /*4ed0*/  FSEL R56, R27, -INF , P2 ;  /* 0xff8000001b387808 */ /* 0x000fe20001000000 */
[----:B------:R-:W0:Y:S01]  /*4ee0*/  MUFU.TANH R48, R48 ;  /* 0x0000003000307308 */ /* 0x000e220000002400 */
[----:B------:R-:W-:-:S02]  /*4ef0*/  FMNMX.FTZ R43, R60, R43, !PT ;  /* 0x0000002b3c2b7209 */ /* 0x000fc40007810000 */
[C---:B------:R-:W-:Y:S02]  /*4f00*/  ISETP.GT.AND P2, PT, R9.reuse, 0x41, PT ;  /* 0x000000410900780c */ /* 0x040fe40003f44270 */
[----:B------:R-:W-:Y:S02]  /*4f10*/  FMNMX.FTZ R43, R56, R43, !PT ;  /* 0x0000002b382b7209 */ /* 0x000fe40007810000 */
[----:B---3--:R-:W-:Y:S01]  /*4f20*/  FSEL R54, R54, -INF , P2 ;  /* 0xff80000036367808 */ /* 0x008fe20001000000 */
[----:B------:R2:W3:Y:S01]  /*4f30*/  MUFU.TANH R44, R65 ;  /* 0x00000041002c7308 */ /* 0x0004e20000002400 */
[----:B------:R-:W-:Y:S02]  /*4f40*/  FMNMX.FTZ R43, R58, R43, !PT ;  /* 0x0000002b3a2b7209 */ /* 0x000fe40007810000 */
[----:B------:R-:W-:Y:S02]  /*4f50*/  ISETP.GT.AND P2, PT, R9, 0x49, PT ;  /* 0x000000490900780c */ /* 0x000fe40003f44270 */
[----:B-1----:R-:W-:-:S02]  /*4f60*/  FSEL R52, R52, -INF , P1 ;  /* 0xff80000034347808 */ /* 0x002fc40000800000 */
[----:B------:R-:W-:Y:S01]  /*4f70*/  FMNMX.FTZ R43, R54, R43, !PT ;  /* 0x0000002b362b7209 */ /* 0x000fe20007810000 */
[----:B------:R-:W1:Y:S01]  /*4f80*/  MUFU.TANH R40, R69 ;  /* 0x0000004500287308 */ /* 0x000e620000002400 */
[----:B------:R-:W-:Y:S01]  /*4f90*/  ISETP.GT.AND P1, PT, R9, 0x50, PT ;  /* 0x000000500900780c */ /* 0x000fe20003f24270 */
[----:B--2---:R-:W-:Y:S01]  /*4fa0*/  FMUL.FTZ R65, R75, UR30 ;  /* 0x0000001e4b417c20 */ /* 0x004fe20008410000 */
[----:B0-----:R-:W-:Y:S02]  /*4fb0*/  FSEL R48, R48, -INF , P2 ;  /* 0xff80000030307808 */ /* 0x001fe40001000000 */
[----:B------:R-:W-:Y:S02]  /*4fc0*/  FMNMX.FTZ R43, R52, R43, !PT ;  /* 0x0000002b342b7209 */ /* 0x000fe40007810000 */
[----:B------:R-:W-:Y:S01]  /*4fd0*/  ISETP.GT.AND P2, PT, R9, 0x51, PT ;  /* 0x000000510900780c */ /* 0x000fe20003f44270 */
[----:B------:R-:W0:Y:S01]  /*4fe0*/  MUFU.TANH R42, R72 ;  /* 0x00000048002a7308 */ /* 0x000e220000002400 */
[----:B------:R-:W-:-:S02]  /*4ff0*/  FSEL R50, R50, -INF , P1 ;  /* 0xff80000032327808 */ /* 0x000fc40000800000 */
[----:B------:R-:W-:Y:S02]  /*5000*/  FMNMX.FTZ R43, R48, R43, !PT ;  /* 0x0000002b302b7209 */ /* 0x000fe40007810000 */
[C---:B------:R-:W-:Y:S02]  /*5010*/  ISETP.GT.AND P1, PT, R9.reuse, 0x58, PT ;  /* 0x000000580900780c */ /* 0x040fe40003f24270 */
[----:B---3--:R-:W-:Y:S01]  /*5020*/  FSEL R44, R44, -INF , P2 ;  /* 0xff8000002c2c7808 */ /* 0x008fe20001000000 */
[----:B------:R-:W2:Y:S01]  /*5030*/  MUFU.TANH R36, R73 ;  /* 0x0000004900247308 */ /* 0x000ea20000002400 */
[----:B------:R-:W-:Y:S02]  /*5040*/  FMNMX.FTZ R43, R50, R43, !PT ;  /* 0x0000002b322b7209 */ /* 0x000fe40007810000 */
[----:B------:R-:W-:Y:S02]  /*5050*/  ISETP.GT.AND P2, PT, R9, 0x59, PT ;  /* 0x000000590900780c */ /* 0x000fe40003f44270 */
[----:B------:R-:W-:-:S02]  /*5060*/  FSEL R46, R46, -INF , P1 ;  /* 0xff8000002e2e7808 */ /* 0x000fc40000800000 */
[----:B------:R-:W-:Y:S01]  /*5070*/  FMNMX.FTZ R43, R44, R43, !PT ;  /* 0x0000002b2c2b7209 */ /* 0x000fe20007810000 */
[----:B------:R-:W3:Y:S01]  /*5080*/  MUFU.TANH R38, R76 ;  /* 0x0000004c00267308 */ /* 0x000ee20000002400 */
[C---:B------:R-:W-:Y:S02]  /*5090*/  ISETP.GT.AND P1, PT, R9.reuse, 0x60, PT ;  /* 0x000000600900780c */ /* 0x040fe40003f24270 */
[----:B-1----:R-:W-:Y:S02]  /*50a0*/  FSEL R40, R40, -INF , P2 ;  /* 0xff80000028287808 */ /* 0x002fe40001000000 */
[----:B------:R-:W-:Y:S02]  /*50b0*/  FMNMX.FTZ R43, R46, R43, !PT ;  /* 0x0000002b2e2b7209 */ /* 0x000fe40007810000 */
[----:B------:R-:W-:Y:S01]  /*50c0*/  ISETP.GT.AND P2, PT, R9, 0x61, PT ;  /* 0x000000610900780c */ /* 0x000fe20003f44270 */
[----:B------:R-:W1:Y:S01]  /*50d0*/  MUFU.TANH R32, R77 ;  /* 0x0000004d00207308 */ /* 0x000e620000002400 */
[----:B0-----:R-:W-:-:S02]  /*50e0*/  FSEL R42, R42, -INF , P1 ;  /* 0xff8000002a2a7808 */ /* 0x001fc40000800000 */
[----:B------:R-:W-:Y:S02]  /*50f0*/  FMNMX.FTZ R43, R40, R43, !PT ;  /* 0x0000002b282b7209 */ /* 0x000fe40007810000 */
[C---:B------:R-:W-:Y:S02]  /*5100*/  ISETP.GT.AND P1, PT, R9.reuse, 0x68, PT ;  /* 0x000000680900780c */ /* 0x040fe40003f24270 */
[----:B--2---:R-:W-:Y:S01]  /*5110*/  FSEL R36, R36, -INF , P2 ;  /* 0xff80000024247808 */ /* 0x004fe20001000000 */
[----:B------:R-:W0:Y:S01]  /*5120*/  MUFU.TANH R34, R80 ;  /* 0x0000005000227308 */ /* 0x000e220000002400 */
[----:B------:R-:W-:Y:S02]  /*5130*/  FMNMX.FTZ R43, R42, R43, !PT ;  /* 0x0000002b2a2b7209 */ /* 0x000fe40007810000 */
[----:B------:R-:W-:Y:S02]  /*5140*/  ISETP.GT.AND P2, PT, R9, 0x69, PT ;  /* 0x000000690900780c */ /* 0x000fe40003f44270 */
[----:B---3--:R-:W-:-:S02]  /*5150*/  FSEL R38, R38, -INF , P1 ;  /* 0xff80000026267808 */ /* 0x008fc40000800000 */
[----:B------:R-:W-:Y:S01]  /*5160*/  FMNMX.FTZ R43, R36, R43, !PT ;  /* 0x0000002b242b7209 */ /* 0x000fe20007810000 */
[----:B------:R-:W2:Y:S01]  /*5170*/  MUFU.TANH R30, R81 ;  /* 0x00000051001e7308 */ /* 0x000ea20000002400 */
        /* <DEDUP_REMOVED lines=8> */
[----:B------:R-:W-:Y:S01]  /*5200*/  FMNMX.FTZ R43, R34, R43, !PT ;  /* 0x0000002b222b7209 */ /* 0x000fe20007810000 */
[----:B------:R-:W0:Y:S01]  /*5210*/  MUFU.TANH R26, R85 ;  /* 0x00000055001a7308 */ /* 0x000e220000002400 */
[----:B--2---:R-:W-:Y:S02]  /*5220*/  FSEL R30, R30, -INF , P2 ;  /* 0xff8000001e1e7808 */ /* 0x004fe40001000000 */
[----:B------:R-:W-:Y:S02]  /*5230*/  ISETP.GT.AND P2, PT, R9, 0x79, PT ;  /* 0x000000790900780c */ /* 0x000fe40003f44270 */
[----:B------:R-:W-:Y:S01]  /*5240*/  FMNMX.FTZ R43, R30, R43, !PT ;  /* 0x0000002b1e2b7209 */ /* 0x000fe20007810000 */
[----:B------:R-:W2:Y:S02]  /*5250*/  LDC R9, c[0x0][0x988] ;  /* 0x00026200ff097b82 */ /* 0x000ea40000000800 */
[----:B------:R-:W3:Y:S01]  /*5260*/  MUFU.TANH R12, R12 ;  /* 0x0000000c000c7308 */ /* 0x000ee20000002400 */
[----:B-1----:R-:W-:-:S04]  /*5270*/  FSEL R28, R28, -INF , P1 ;  /* 0xff8000001c1c7808 */ /* 0x002fc80000800000 */
[----:B------:R-:W-:-:S03]  /*5280*/  FMNMX.FTZ R43, R28, R43, !PT ;  /* 0x0000002b1c2b7209 */ /* 0x000fc60007810000 */
[----:B------:R-:W1:Y:S01]  /*5290*/  MUFU.TANH R11, R11 ;  /* 0x0000000b000b7308 */ /* 0x000e620000002400 */
[----:B0-----:R-:W-:Y:S02]  /*52a0*/  FSEL R26, R26, -INF , P2 ;  /* 0xff8000001a1a7808 */ /* 0x001fe40001000000 */
[----:B------:R-:W-:Y:S02]  /*52b0*/  ISETP.GT.AND P2, PT, R67, RZ, PT ;  /* 0x000000ff4300720c */ /* 0x000fe40003f44270 */
[----:B------:R-:W-:-:S03]  /*52c0*/  FMNMX.FTZ R43, R26, R43, !PT ;  /* 0x0000002b1a2b7209 */ /* 0x000fc60007810000 */
[----:B------:R-:W0:Y:S01]  /*52d0*/  MUFU.TANH R14, R14 ;  /* 0x0000000e000e7308 */ /* 0x000e220000002400 */
[----:B---3--:R-:W-:Y:S01]  /*52e0*/  FSEL R29, R12, -INF , P2 ;  /* 0xff8000000c1d7808 */ /* 0x008fe20001000000 */
[----:B------:R-:W3:Y:S01]  /*52f0*/  SHFL.BFLY PT, R10, R43, 0x2, 0x1f ;  /* 0x0c401f002b0a7f89 */ /* 0x000ee200000e0000 */
[----:B------:R-:W-:-:S05]  /*5300*/  ISETP.GT.AND P2, PT, R67, 0x8, PT ;  /* 0x000000084300780c */ /* 0x000fca0003f44270 */
[----:B------:R-:W4:Y:S01]  /*5310*/  MUFU.TANH R13, R13 ;  /* 0x0000000d000d7308 */ /* 0x000f220000002400 */
[----:B-1----:R-:W-:Y:S02]  /*5320*/  FSEL R62, R11, -INF , P3 ;  /* 0xff8000000b3e7808 */ /* 0x002fe40001800000 */
[----:B------:R-:W-:Y:S02]  /*5330*/  FMNMX.FTZ R11, R29, R8, !PT ;  /* 0x000000081d0b7209 */ /* 0x000fe40007810000 */
[C---:B------:R-:W-:Y:S02]  /*5340*/  ISETP.GT.AND P3, PT, R67.reuse, 0x9, PT ;  /* 0x000000094300780c */ /* 0x040fe40003f64270 */
[----:B------:R-:W-:Y:S01]  /*5350*/  FMNMX.FTZ R69, R62, R11, !PT ;  /* 0x0000000b3e457209 */ /* 0x000fe20007810000 */
[----:B------:R-:W1:Y:S01]  /*5360*/  MUFU.TANH R17, R17 ;  /* 0x0000001100117308 */ /* 0x000e620000002400 */
[----:B0-----:R-:W-:Y:S02]  /*5370*/  FSEL R14, R14, -INF , P2 ;  /* 0xff8000000e0e7808 */ /* 0x001fe40001000000 */
[----:B------:R-:W-:-:S02]  /*5380*/  ISETP.GT.AND P2, PT, R67, 0x10, PT ;  /* 0x000000104300780c */ /* 0x000fc40003f44270 */
[----:B------:R-:W-:-:S03]  /*5390*/  FMNMX.FTZ R69, R14, R69, !PT ;  /* 0x000000450e457209 */ /* 0x000fc60007810000 */
[----:B------:R-:W0:Y:S01]  /*53a0*/  MUFU.TANH R15, R15 ;  /* 0x0000000f000f7308 */ /* 0x000e220000002400 */
[----:B----4-:R-:W-:Y:S02]  /*53b0*/  FSEL R66, R13, -INF , P3 ;  /* 0xff8000000d427808 */ /* 0x010fe40001800000 */
[----:B------:R-:W-:Y:S02]  /*53c0*/  ISETP.GT.AND P3, PT, R67, 0x11, PT ;  /* 0x000000114300780c */ /* 0x000fe40003f64270 */
[----:B------:R-:W-:Y:S02]  /*53d0*/  FMNMX.FTZ R69, R66, R69, !PT ;  /* 0x0000004542457209 */ /* 0x000fe40007810000 */
[----:B---3--:R-:W-:Y:S01]  /*53e0*/  FMNMX.FTZ R10, R43, R10, !PT ;  /* 0x0000000a2b0a7209 */ /* 0x008fe20007810000 */
[----:B------:R-:W3:Y:S01]  /*53f0*/  MUFU.TANH R19, R19 ;  /* 0x0000001300137308 */ /* 0x000ee20000002400 */
[----:B-1----:R-:W-:Y:S01]  /*5400*/  FSEL R70, R17, -INF , P2 ;  /* 0xff80000011467808 */ /* 0x002fe20001000000 */
[----:B------:R-:W-:Y:S01]  /*5410*/  FMUL.FTZ R43, R82, UR30 ;  /* 0x0000001e522b7c20 */ /* 0x000fe20008410000 */
[----:B------:R-:W-:Y:S01]  /*5420*/  ISETP.GT.AND P2, PT, R67, 0x18, PT ;  /* 0x000000184300780c */ /* 0x000fe20003f44270 */
[----:B------:R-:W1:Y:S01]  /*5430*/  SHFL.BFLY PT, R25, R10, 0x1, 0x1f ;  /* 0x0c201f000a197f89 */ /* 0x000e6200000e0000 */
[----:B------:R-:W-:-:S03]  /*5440*/  FMNMX.FTZ R69, R70, R69, !PT ;  /* 0x0000004546457209 */ /* 0x000fc60007810000 */
[----:B------:R-:W4:Y:S01]  /*5450*/  MUFU.TANH R18, R18 ;  /* 0x0000001200127308 */ /* 0x000f220000002400 */
[----:B0-----:R-:W-:Y:S02]  /*5460*/  FSEL R72, R15, -INF , P3 ;  /* 0xff8000000f487808 */ /* 0x001fe40001800000 */
[----:B------:R-:W-:Y:S02]  /*5470*/  ISETP.GT.AND P3, PT, R67, 0x19, PT ;  /* 0x000000194300780c */ /* 0x000fe40003f64270 */
[----:B------:R-:W-:-:S03]  /*5480*/  FMNMX.FTZ R69, R72, R69, !PT ;  /* 0x0000004548457209 */ /* 0x000fc60007810000 */
[----:B------:R-:W0:Y:S01]  /*5490*/  MUFU.TANH R21, R21 ;  /* 0x0000001500157308 */ /* 0x000e220000002400 */
[----:B---3--:R-:W-:Y:S02]  /*54a0*/  FSEL R74, R19, -INF , P2 ;  /* 0xff800000134a7808 */ /* 0x008fe40001000000 */
[----:B------:R-:W-:Y:S02]  /*54b0*/  ISETP.GT.AND P2, PT, R67, 0x20, PT ;  /* 0x000000204300780c */ /* 0x000fe40003f44270 */
[----:B------:R-:W-:-:S03]  /*54c0*/  FMNMX.FTZ R69, R74, R69, !PT ;  /* 0x000000454a457209 */ /* 0x000fc60007810000 */
[----:B------:R-:W3:Y:S01]  /*54d0*/  MUFU.TANH R20, R20 ;  /* 0x0000001400147308 */ /* 0x000ee20000002400 */
[----:B----4-:R-:W-:Y:S02]  /*54e0*/  FSEL R18, R18, -INF , P3 ;  /* 0xff80000012127808 */ /* 0x010fe40001800000 */
[----:B------:R-:W-:Y:S02]  /*54f0*/  ISETP.GT.AND P3, PT, R67, 0x21, PT ;  /* 0x000000214300780c */ /* 0x000fe40003f64270 */
[----:B------:R-:W-:Y:S02]  /*5500*/  FMNMX.FTZ R69, R18, R69, !PT ;  /* 0x0000004512457209 */ /* 0x000fe40007810000 */
[----:B-1----:R-:W-:Y:S01]  /*5510*/  FMNMX.FTZ R10, R10, R25, !PT ;  /* 0x000000190a0a7209 */ /* 0x002fe20007810000 */
[----:B------:R-:W1:Y:S01]  /*5520*/  MUFU.TANH R23, R23 ;  /* 0x0000001700177308 */ /* 0x000e620000002400 */
[----:B0-----:R-:W-:Y:S02]  /*5530*/  FSEL R76, R21, -INF , P2 ;  /* 0xff800000154c7808 */ /* 0x001fe40001000000 */
[----:B------:R-:W-:Y:S01]  /*5540*/  ISETP.GT.AND P2, PT, R67, 0x28, PT ;  /* 0x000000284300780c */ /* 0x000fe20003f44270 */
[----:B--2---:R-:W-:Y:S01]  /*5550*/  FMUL.FTZ R27, R10, R9 ;  /* 0x000000090a1b7220 */ /* 0x004fe20000410000 */
[----:B------:R-:W-:-:S02]  /*5560*/  FMNMX.FTZ R69, R76, R69, !PT ;  /* 0x000000454c457209 */ /* 0x000fc40007810000 */
[----:B------:R-:W-:Y:S01]  /*5570*/  FSETP.NEU.FTZ.AND P1, PT, R10, -INF , PT ;  /* 0xff8000000a00780b */ /* 0x000fe20003f3d000 */
[----:B------:R-:W0:Y:S01]  /*5580*/  MUFU.TANH R24, R24 ;  /* 0x0000001800187308 */ /* 0x000e220000002400 */
[----:B---3--:R-:W-:Y:S02]  /*5590*/  FSEL R20, R20, -INF , P3 ;  /* 0xff80000014147808 */ /* 0x008fe40001800000 */
[----:B------:R-:W-:Y:S02]  /*55a0*/  ISETP.GT.AND P3, PT, R67, 0x29, PT ;  /* 0x000000294300780c */ /* 0x000fe40003f64270 */
[----:B------:R-:W-:Y:S02]  /*55b0*/  FMNMX.FTZ R69, R20, R69, !PT ;  /* 0x0000004514457209 */ /* 0x000fe40007810000 */
[----:B------:R-:W-:Y:S01]  /*55c0*/  FSEL R27, R27, RZ, P1 ;  /* 0x000000ff1b1b7208 */ /* 0x000fe20000800000 */
[----:B------:R-:W2:Y:S01]  /*55d0*/  MUFU.TANH R33, R33 ;  /* 0x0000002100217308 */ /* 0x000ea20000002400 */
[----:B-1----:R-:W-:-:S02]  /*55e0*/  FSEL R78, R23, -INF , P2 ;  /* 0xff800000174e7808 */ /* 0x002fc40001000000 */
[C---:B------:R-:W-:Y:S01]  /*55f0*/  ISETP.GT.AND P2, PT, R67.reuse, 0x30, PT ;  /* 0x000000304300780c */ /* 0x040fe20003f44270 */
[--C-:B------:R-:W-:Y:S01]  /*5600*/  FFMA.FTZ R17, R124, R9, -R27.reuse ;  /* 0x000000097c117223 */ /* 0x100fe2000001081b */
[----:B------:R-:W-:Y:S01]  /*5610*/  FMNMX.FTZ R69, R78, R69, !PT ;  /* 0x000000454e457209 */ /* 0x000fe20007810000 */
[-CC-:B------:R-:W-:Y:S01]  /*5620*/  FFMA.FTZ R25, R142, R9.reuse, -R27.reuse ;  /* 0x000000098e197223 */ /* 0x180fe2000001081b */
[-CC-:B------:R-:W-:Y:S01]  /*5630*/  FFMA.FTZ R142, R122, R9.reuse, -R27.reuse ;  /* 0x000000097a8e7223 */ /* 0x180fe2000001081b */
[----:B------:R-:W1:Y:S01]  /*5640*/  MUFU.TANH R31, R31 ;  /* 0x0000001f001f7308 */ /* 0x000e620000002400 */
[----:B0-----:R-:W-:Y:S01]  /*5650*/  FSEL R24, R24, -INF , P3 ;  /* 0xff80000018187808 */ /* 0x001fe20001800000 */
[-CC-:B------:R-:W-:Y:S01]  /*5660*/  FFMA.FTZ R150, R140, R9.reuse, -R27.reuse ;  /* 0x000000098c967223 */ /* 0x180fe2000001081b */
[----:B------:R-:W-:Y:S01]  /*5670*/  ISETP.GT.AND P3, PT, R67, 0x31, PT ;  /* 0x000000314300780c */ /* 0x000fe20003f64270 */
[--C-:B------:R-:W-:Y:S01]  /*5680*/  FFMA.FTZ R140, R126, R9, -R27.reuse ;  /* 0x000000097e8c7223 */ /* 0x100fe2000001081b */
[----:B------:R-:W-:Y:S01]  /*5690*/  FMNMX.FTZ R69, R24, R69, !PT ;  /* 0x0000004518457209 */ /* 0x000fe20007810000 */
[-CC-:B------:R-:W-:Y:S01]  /*56a0*/  FFMA.FTZ R19, R120, R9.reuse, -R27.reuse ;  /* 0x0000000978137223 */ /* 0x180fe2000001081b */
[-CC-:B------:R-:W-:Y:S01]  /*56b0*/  FFMA.FTZ R136, R136, R9.reuse, -R27.reuse ;  /* 0x0000000988887223 */ /* 0x180fe2000001081b */
[----:B------:R-:W0:Y:S01]  /*56c0*/  MUFU.TANH R37, R37 ;  /* 0x0000002500257308 */ /* 0x000e220000002400 */
[----:B--2---:R-:W-:Y:S01]  /*56d0*/  FSEL R80, R33, -INF , P2 ;  /* 0xff80000021507808 */ /* 0x004fe20001000000 */
[-CC-:B------:R-:W-:Y:S01]  /*56e0*/  FFMA.FTZ R15, R128, R9.reuse, -R27.reuse ;  /* 0x00000009800f7223 */ /* 0x180fe2000001081b */
[----:B------:R-:W-:Y:S01]  /*56f0*/  ISETP.GT.AND P2, PT, R67, 0x38, PT ;  /* 0x000000384300780c */ /* 0x000fe20003f44270 */
[--C-:B------:R-:W-:Y:S01]  /*5700*/  FFMA.FTZ R21, R64, R9, -R27.reuse ;  /* 0x0000000940157223 */ /* 0x100fe2000001081b */
[----:B------:R-:W-:Y:S01]  /*5710*/  FMNMX.FTZ R69, R80, R69, !PT ;  /* 0x0000004550457209 */ /* 0x000fe20007810000 */
[-CC-:B------:R-:W-:Y:S01]  /*5720*/  FFMA.FTZ R148, R138, R9.reuse, -R27.reuse ;  /* 0x000000098a947223 */ /* 0x180fe2000001081b */
[-CC-:B------:R-:W-:Y:S01]  /*5730*/  FFMA.FTZ R138, R60, R9.reuse, -R27.reuse ;  /* 0x000000093c8a7223 */ /* 0x180fe2000001081b */
[----:B------:R-:W2:Y:S01]  /*5740*/  MUFU.TANH R35, R35 ;  /* 0x0000002300237308 */ /* 0x000ea20000002400 */
[----:B-1----:R-:W-:Y:S01]  /*5750*/  FSEL R82, R31, -INF , P3 ;  /* 0xff8000001f527808 */ /* 0x002fe20001800000 */
[-CC-:B------:R-:W-:Y:S01]  /*5760*/  FFMA.FTZ R23, R56, R9.reuse, -R27.reuse ;  /* 0x0000000938177223 */ /* 0x180fe2000001081b */
[----:B------:R-:W-:Y:S01]  /*5770*/  ISETP.GT.AND P3, PT, R67, 0x39, PT ;  /* 0x000000394300780c */ /* 0x000fe20003f64270 */
        /* <DEDUP_REMOVED lines=30> */
[----:B------:R-:W-:Y:S01]  /*5960*/  FFMA.FTZ R39, R40, R9, -R27 ;  /* 0x0000000928277223 */ /* 0x000fe2000001081b */
[----:B------:R-:W-:-:S02]  /*5970*/  ISETP.GT.AND P3, PT, R67, 0x49, PT ;  /* 0x000000494300780c */ /* 0x000fc40003f64270 */
[----:B------:R-:W-:-:S03]  /*5980*/  FMNMX.FTZ R69, R122, R69, !PT ;  /* 0x000000457a457209 */ /* 0x000fc60007810000 */
[----:B------:R-:W0:Y:S01]  /*5990*/  MUFU.TANH R59, R59 ;  /* 0x0000003b003b7308 */ /* 0x000e220000002400 */
[----:B--2---:R-:W-:Y:S02]  /*59a0*/  FSEL R126, R55, -INF , P2 ;  /* 0xff800000377e7808 */ /* 0x004fe40001000000 */
[----:B------:R-:W-:Y:S02]  /*59b0*/  ISETP.GT.AND P2, PT, R67, 0x50, PT ;  /* 0x000000504300780c */ /* 0x000fe40003f44270 */
[----:B------:R-:W-:-:S03]  /*59c0*/  FMNMX.FTZ R69, R126, R69, !PT ;  /* 0x000000457e457209 */ /* 0x000fc60007810000 */
[----:B------:R-:W-:Y:S01]  /*59d0*/  MUFU.TANH R61, R61 ;  /* 0x0000003d003d7308 */ /* 0x000fe20000002400 */
[----:B-1----:R-:W-:Y:S02]  /*59e0*/  FSEL R120, R57, -INF , P3 ;  /* 0xff80000039787808 */ /* 0x002fe40001800000 */
[----:B------:R-:W-:Y:S02]  /*59f0*/  ISETP.GT.AND P3, PT, R67, 0x51, PT ;  /* 0x000000514300780c */ /* 0x000fe40003f64270 */
[----:B------:R-:W-:-:S03]  /*5a00*/  FMNMX.FTZ R69, R120, R69, !PT ;  /* 0x0000004578457209 */ /* 0x000fc60007810000 */
[----:B------:R-:W1:Y:S01]  /*5a10*/  MUFU.TANH R152, R152 ;  /* 0x0000009800987308 */ /* 0x000e620000002400 */
[----:B0-----:R-:W-:Y:S02]  /*5a20*/  FSEL R128, R59, -INF , P2 ;  /* 0xff8000003b807808 */ /* 0x001fe40001000000 */
[----:B------:R-:W-:Y:S02]  /*5a30*/  ISETP.GT.AND P2, PT, R67, 0x58, PT ;  /* 0x000000584300780c */ /* 0x000fe40003f44270 */
[----:B------:R-:W-:-:S03]  /*5a40*/  FMNMX.FTZ R69, R128, R69, !PT ;  /* 0x0000004580457209 */ /* 0x000fc60007810000 */
[----:B------:R-:W0:Y:S08]  /*5a50*/  MUFU.TANH R63, R63 ;  /* 0x0000003f003f7308 */ /* 0x000e300000002400 */
[----:B------:R-:W2:Y:S01]  /*5a60*/  MUFU.TANH R154, R154 ;  /* 0x0000009a009a7308 */ /* 0x000ea20000002400 */
[----:B-1----:R-:W-:Y:S02]  /*5a70*/  FSEL R152, R152, -INF , P2 ;  /* 0xff80000098987808 */ /* 0x002fe40001000000 */
[----:B------:R-:W-:-:S05]  /*5a80*/  ISETP.GT.AND P2, PT, R67, 0x60, PT ;  /* 0x000000604300780c */ /* 0x000fca0003f44270 */
[----:B------:R1:W-:Y:S08]  /*5a90*/  MUFU.EX2 R11, R136 ;  /* 0x00000088000b7308 */ /* 0x0003f00000000800 */
[----:B------:R-:W3:Y:S01]  /*5aa0*/  MUFU.TANH R65, R65 ;  /* 0x0000004100417308 */ /* 0x000ee20000002400 */
[----:B-1----:R-:W-:Y:S01]  /*5ab0*/  FFMA.FTZ R136, R68, R9, -R27 ;  /* 0x0000000944887223 */ /* 0x002fe2000001081b */
[----:B------:R-:W-:-:S02]  /*5ac0*/  FSEL R68, R61, -INF , P3 ;  /* 0xff8000003d447808 */ /* 0x000fc40001800000 */
[----:B------:R-:W-:Y:S02]  /*5ad0*/  ISETP.GT.AND P3, PT, R67, 0x59, PT ;  /* 0x000000594300780c */ /* 0x000fe40003f64270 */
[----:B------:R-:W-:Y:S02]  /*5ae0*/  FMNMX.FTZ R69, R68, R69, !PT ;  /* 0x0000004544457209 */ /* 0x000fe40007810000 */
[----:B------:R-:W1:Y:S01]  /*5af0*/  MUFU.TANH R53, R53 ;  /* 0x0000003500357308 */ /* 0x000e620000002400 */
[----:B0-----:R-:W-:Y:S02]  /*5b00*/  FSEL R64, R63, -INF , P3 ;  /* 0xff8000003f407808 */ /* 0x001fe40001800000 */
[----:B------:R-:W-:Y:S02]  /*5b10*/  FMNMX.FTZ R69, R152, R69, !PT ;  /* 0x0000004598457209 */ /* 0x000fe40007810000 */
[----:B------:R-:W-:Y:S02]  /*5b20*/  ISETP.GT.AND P3, PT, R67, 0x61, PT ;  /* 0x000000614300780c */ /* 0x000fe40003f64270 */
[----:B--2---:R-:W-:Y:S01]  /*5b30*/  FSEL R154, R154, -INF , P2 ;  /* 0xff8000009a9a7808 */ /* 0x004fe20001000000 */
[----:B------:R-:W0:Y:S01]  /*5b40*/  MUFU.TANH R51, R51 ;  /* 0x0000003300337308 */ /* 0x000e220000002400 */
[----:B------:R-:W-:-:S02]  /*5b50*/  FMNMX.FTZ R69, R64, R69, !PT ;  /* 0x0000004540457209 */ /* 0x000fc40007810000 */
[----:B------:R-:W-:Y:S02]  /*5b60*/  ISETP.GT.AND P2, PT, R67, 0x68, PT ;  /* 0x000000684300780c */ /* 0x000fe40003f44270 */
[----:B---3--:R-:W-:Y:S02]  /*5b70*/  FSEL R60, R65, -INF , P3 ;  /* 0xff800000413c7808 */ /* 0x008fe40001800000 */
[----:B------:R-:W-:Y:S01]  /*5b80*/  FMNMX.FTZ R69, R154, R69, !PT ;  /* 0x000000459a457209 */ /* 0x000fe20007810000 */
[----:B------:R-:W2:Y:S01]  /*5b90*/  MUFU.TANH R43, R43 ;  /* 0x0000002b002b7308 */ /* 0x000ea20000002400 */
[----:B------:R-:W-:Y:S02]  /*5ba0*/  ISETP.GT.AND P3, PT, R67, 0x69, PT ;  /* 0x000000694300780c */ /* 0x000fe40003f64270 */
[----:B-1----:R-:W-:Y:S02]  /*5bb0*/  FSEL R156, R53, -INF , P2 ;  /* 0xff800000359c7808 */ /* 0x002fe40001000000 */
[----:B------:R-:W-:-:S02]  /*5bc0*/  FMNMX.FTZ R69, R60, R69, !PT ;  /* 0x000000453c457209 */ /* 0x000fc40007810000 */
[----:B------:R-:W-:Y:S01]  /*5bd0*/  ISETP.GT.AND P2, PT, R67, 0x70, PT ;  /* 0x000000704300780c */ /* 0x000fe20003f44270 */
[----:B------:R-:W1:Y:S01]  /*5be0*/  MUFU.TANH R45, R45 ;  /* 0x0000002d002d7308 */ /* 0x000e620000002400 */
[----:B0-----:R-:W-:Y:S02]  /*5bf0*/  FSEL R56, R51, -INF , P3 ;  /* 0xff80000033387808 */ /* 0x001fe40001800000 */
[----:B------:R-:W-:Y:S02]  /*5c00*/  FMNMX.FTZ R69, R156, R69, !PT ;  /* 0x000000459c457209 */ /* 0x000fe40007810000 */
[----:B------:R-:W-:Y:S02]  /*5c10*/  ISETP.GT.AND P3, PT, R67, 0x71, PT ;  /* 0x000000714300780c */ /* 0x000fe40003f64270 */
[----:B------:R-:W-:Y:S01]  /*5c20*/  FMNMX.FTZ R12, R56, R69, !PT ;  /* 0x00000045380c7209 */ /* 0x000fe20007810000 */
[----:B------:R-:W0:Y:S01]  /*5c30*/  MUFU.TANH R47, R47 ;  /* 0x0000002f002f7308 */ /* 0x000e220000002400 */
[----:B--2---:R-:W-:Y:S01]  /*5c40*/  FSEL R51, R43, -INF , P2 ;  /* 0xff8000002b337808 */ /* 0x004fe20001000000 */
[----:B------:R-:W-:Y:S01]  /*5c50*/  FFMA.FTZ R43, R54, R9, -R27 ;  /* 0x00000009362b7223 */ /* 0x000fe2000001081b */
[----:B------:R-:W-:-:S02]  /*5c60*/  ISETP.GT.AND P2, PT, R67, 0x78, PT ;  /* 0x000000784300780c */ /* 0x000fc40003f44270 */
[----:B------:R-:W-:-:S03]  /*5c70*/  FMNMX.FTZ R31, R51, R12, !PT ;  /* 0x0000000c331f7209 */ /* 0x000fc60007810000 */
[----:B------:R-:W2:Y:S01]  /*5c80*/  MUFU.TANH R49, R49 ;  /* 0x0000003100317308 */ /* 0x000ea20000002400 */
[----:B-1----:R-:W-:Y:S02]  /*5c90*/  FSEL R58, R45, -INF , P3 ;  /* 0xff8000002d3a7808 */ /* 0x002fe40001800000 */
[----:B------:R-:W-:Y:S02]  /*5ca0*/  ISETP.GT.AND P3, PT, R67, 0x79, PT ;  /* 0x000000794300780c */ /* 0x000fe40003f64270 */
[----:B------:R-:W-:-:S03]  /*5cb0*/  FMNMX.FTZ R12, R58, R31, !PT ;  /* 0x0000001f3a0c7209 */ /* 0x000fc60007810000 */
[----:B------:R-:W-:Y:S01]  /*5cc0*/  MUFU.EX2 R25, R25 ;  /* 0x0000001900197308 */ /* 0x000fe20000000800 */
[----:B0-----:R-:W-:-:S04]  /*5cd0*/  FSEL R47, R47, -INF , P2 ;  /* 0xff8000002f2f7808 */ /* 0x001fc80001000000 */
[----:B------:R-:W-:-:S03]  /*5ce0*/  FMNMX.FTZ R31, R47, R12, !PT ;  /* 0x0000000c2f1f7209 */ /* 0x000fc60007810000 */
[----:B------:R-:W-:Y:S01]  /*5cf0*/  MUFU.EX2 R148, R148 ;  /* 0x0000009400947308 */ /* 0x000fe20000000800 */
[----:B--2---:R-:W-:-:S04]  /*5d00*/  FSEL R54, R49, -INF , P3 ;  /* 0xff80000031367808 */ /* 0x004fc80001800000 */
[----:B------:R-:W-:-:S03]  /*5d10*/  FMNMX.FTZ R31, R54, R31, !PT ;  /* 0x0000001f361f7209 */ /* 0x000fc60007810000 */
[----:B------:R-:W-:Y:S02]  /*5d20*/  MUFU.EX2 R150, R150 ;  /* 0x0000009600967308 */ /* 0x000fe40000000800 */
[----:B------:R-:W0:Y:S06]  /*5d30*/  SHFL.BFLY PT, R12, R31, 0x2, 0x1f ;  /* 0x0c401f001f0c7f89 */ /* 0x000e2c00000e0000 */
[----:B------:R-:W-:Y:S08]  /*5d40*/  MUFU.EX2 R144, R144 ;  /* 0x0000009000907308 */ /* 0x000ff00000000800 */
[----:B------:R-:W-:Y:S08]  /*5d50*/  MUFU.EX2 R13, R13 ;  /* 0x0000000d000d7308 */ /* 0x000ff00000000800 */
[----:B------:R-:W-:Y:S01]  /*5d60*/  MUFU.EX2 R146, R146 ;  /* 0x0000009200927308 */ /* 0x000fe20000000800 */
[----:B0-----:R-:W-:Y:S01]  /*5d70*/  FMNMX.FTZ R40, R31, R12, !PT ;  /* 0x0000000c1f287209 */ /* 0x001fe20007810000 */
[-CC-:B------:R-:W-:Y:S01]  /*5d80*/  FFMA.FTZ R31, R34, R9.reuse, -R27.reuse ;  /* 0x00000009221f7223 */ /* 0x180fe2000001081b */
[----:B------:R-:W-:-:S03]  /*5d90*/  FFMA.FTZ R27, R26, R9, -R27 ;  /* 0x000000091a1b7223 */ /* 0x000fc6000001081b */
[----:B------:R-:W0:Y:S02]  /*5da0*/  SHFL.BFLY PT, R45, R40, 0x1, 0x1f ;  /* 0x0c201f00282d7f89 */ /* 0x000e2400000e0000 */
[----:B------:R-:W-:Y:S08]  /*5db0*/  MUFU.EX2 R15, R15 ;  /* 0x0000000f000f7308 */ /* 0x000ff00000000800 */
[----:B------:R-:W-:Y:S08]  /*5dc0*/  MUFU.EX2 R140, R140 ;  /* 0x0000008c008c7308 */ /* 0x000ff00000000800 */
[----:B------:R-:W-:Y:S01]  /*5dd0*/  MUFU.EX2 R17, R17 ;  /* 0x0000001100117308 */ /* 0x000fe20000000800 */
[----:B0-----:R-:W-:-:S07]  /*5de0*/  FMNMX.FTZ R12, R40, R45, !PT ;  /* 0x0000002d280c7209 */ /* 0x001fce0007810000 */
[----:B------:R-:W-:Y:S01]  /*5df0*/  MUFU.EX2 R142, R142 ;  /* 0x0000008e008e7308 */ /* 0x000fe20000000800 */
[C---:B------:R-:W-:Y:S01]  /*5e00*/  FSETP.NEU.FTZ.AND P2, PT, R12.reuse, -INF , PT ;  /* 0xff8000000c00780b */ /* 0x040fe20003f5d000 */
[----:B------:R-:W-:-:S06]  /*5e10*/  FMUL.FTZ R45, R12, R9 ;  /* 0x000000090c2d7220 */ /* 0x000fcc0000410000 */
[----:B------:R-:W-:Y:S01]  /*5e20*/  MUFU.EX2 R19, R19 ;  /* 0x0000001300137308 */ /* 0x000fe20000000800 */
[----:B------:R-:W-:-:S05]  /*5e30*/  FSEL R45, R45, RZ, P2 ;  /* 0x000000ff2d2d7208 */ /* 0x000fca0001000000 */
[-CC-:B------:R-:W-:Y:S01]  /*5e40*/  FFMA.FTZ R38, R18, R9.reuse, -R45.reuse ;  /* 0x0000000912267223 */ /* 0x180fe2000001082d */
[----:B------:R-:W-:Y:S01]  /*5e50*/  FSEL R18, R10, RZ, P1 ;  /* 0x000000ff0a127208 */ /* 0x000fe20000800000 */
[-CC-:B------:R-:W-:Y:S01]  /*5e60*/  FFMA.FTZ R149, R29, R9.reuse, -R45.reuse ;  /* 0x000000091d957223 */ /* 0x180fe2000001082d */
[----:B------:R-:W-:Y:S01]  /*5e70*/  FSEL R29, R12, RZ, P2 ;  /* 0x000000ff0c1d7208 */ /* 0x000fe20001000000 */
[-CC-:B------:R-:W-:Y:S01]  /*5e80*/  FFMA.FTZ R26, R62, R9.reuse, -R45.reuse ;  /* 0x000000093e1a7223 */ /* 0x180fe2000001082d */
[-C--:B------:R-:W-:Y:S01]  /*5e90*/  FFMA.FTZ R151, R14, R9.reuse, -R45 ;  /* 0x000000090e977223 */ /* 0x080fe2000001082d */
[----:B------:R-:W-:Y:S01]  /*5ea0*/  FADD.FTZ R18, -R18, R7 ;  /* 0x0000000712127221 */ /* 0x000fe20000010100 */
[-CC-:B------:R-:W-:Y:S01]  /*5eb0*/  FFMA.FTZ R14, R66, R9.reuse, -R45.reuse ;  /* 0x00000009420e7223 */ /* 0x180fe2000001082d */
[----:B------:R-:W-:Y:S01]  /*5ec0*/  MUFU.EX2 R149, R149 ;  /* 0x0000009500957308 */ /* 0x000fe20000000800 */
[-CC-:B------:R-:W-:Y:S01]  /*5ed0*/  FFMA.FTZ R145, R70, R9.reuse, -R45.reuse ;  /* 0x0000000946917223 */ /* 0x180fe2000001082d */
[-C--:B------:R-:W-:Y:S01]  /*5ee0*/  FMUL.FTZ R7, R18, R9.reuse ;  /* 0x0000000912077220 */ /* 0x080fe20000410000 */
[----:B------:R-:W-:Y:S01]  /*5ef0*/  FADD.FTZ R18, -R29, R8 ;  /* 0x000000081d127221 */ /* 0x000fe20000010100 */
[-CC-:B------:R-:W-:Y:S01]  /*5f00*/  FFMA.FTZ R34, R72, R9.reuse, -R45.reuse ;  /* 0x0000000948227223 */ /* 0x180fe2000001082d */
[-CC-:B------:R-:W-:Y:S01]  /*5f10*/  FFMA.FTZ R147, R74, R9.reuse, -R45.reuse ;  /* 0x000000094a937223 */ /* 0x180fe2000001082d */
[-CC-:B------:R-:W-:Y:S01]  /*5f20*/  FFMA.FTZ R141, R76, R9.reuse, -R45.reuse ;  /* 0x000000094c8d7223 */ /* 0x180fe2000001082d */
[-C--:B------:R-:W-:Y:S01]  /*5f30*/  FMUL.FTZ R18, R18, R9.reuse ;  /* 0x0000000912127220 */ /* 0x080fe20000410000 */
[----:B------:R-:W0:Y:S01]  /*5f40*/  MUFU.EX2 R8, R7 ;  /* 0x0000000700087308 */ /* 0x000e220000000800 */
[-CC-:B------:R-:W-:Y:S01]  /*5f50*/  FFMA.FTZ R20, R20, R9.reuse, -R45.reuse ;  /* 0x0000000914147223 */ /* 0x180fe2000001082d */
[-CC-:B------:R-:W-:Y:S01]  /*5f60*/  FFMA.FTZ R143, R78, R9.reuse, -R45.reuse ;  /* 0x000000094e8f7223 */ /* 0x180fe2000001082d */
[-CC-:B------:R-:W-:Y:S01]  /*5f70*/  FFMA.FTZ R24, R24, R9.reuse, -R45.reuse ;  /* 0x0000000918187223 */ /* 0x180fe2000001082d */
[-CC-:B------:R-:W-:Y:S01]  /*5f80*/  FFMA.FTZ R137, R80, R9.reuse, -R45.reuse ;  /* 0x0000000950897223 */ /* 0x180fe2000001082d */
[-CC-:B------:R-:W-:Y:S01]  /*5f90*/  FFMA.FTZ R40, R82, R9.reuse, -R45.reuse ;  /* 0x0000000952287223 */ /* 0x180fe2000001082d */
[-CC-:B------:R-:W-:Y:S01]  /*5fa0*/  FFMA.FTZ R139, R84, R9.reuse, -R45.reuse ;  /* 0x00000009548b7223 */ /* 0x180fe2000001082d */
[-CC-:B------:R-:W-:Y:S01]  /*5fb0*/  FFMA.FTZ R42, R86, R9.reuse, -R45.reuse ;  /* 0x00000009562a7223 */ /* 0x180fe2000001082d */
[----:B------:R-:W1:Y:S01]  /*5fc0*/  MUFU.EX2 R18, R18 ;  /* 0x0000001200127308 */ /* 0x000e620000000800 */
[-CC-:B------:R-:W-:Y:S01]  /*5fd0*/  FFMA.FTZ R133, R124, R9.reuse, -R45.reuse ;  /* 0x000000097c857223 */ /* 0x180fe2000001082d */
[-CC-:B------:R-:W-:Y:S01]  /*5fe0*/  FFMA.FTZ R46, R122, R9.reuse, -R45.reuse ;  /* 0x000000097a2e7223 */ /* 0x180fe2000001082d */
[-CC-:B------:R-:W-:Y:S01]  /*5ff0*/  FFMA.FTZ R135, R126, R9.reuse, -R45.reuse ;  /* 0x000000097e877223 */ /* 0x180fe2000001082d */
[-CC-:B------:R-:W-:Y:S01]  /*6000*/  FFMA.FTZ R48, R120, R9.reuse, -R45.reuse ;  /* 0x0000000978307223 */ /* 0x180fe2000001082d */
[-CC-:B------:R-:W-:Y:S01]  /*6010*/  FFMA.FTZ R129, R128, R9.reuse, -R45.reuse ;  /* 0x0000000980817223 */ /* 0x180fe2000001082d */
[-CC-:B------:R-:W-:Y:S01]  /*6020*/  FFMA.FTZ R50, R68, R9.reuse, -R45.reuse ;  /* 0x0000000944327223 */ /* 0x180fe2000001082d */
[-C--:B------:R-:W-:Y:S01]  /*6030*/  FFMA.FTZ R131, R152, R9.reuse, -R45 ;  /* 0x0000000998837223 */ /* 0x080fe2000001082d */
[----:B------:R-:W2:Y:S01]  /*6040*/  MUFU.EX2 R26, R26 ;  /* 0x0000001a001a7308 */ /* 0x000ea20000000800 */
[----:B0-----:R-:W-:Y:S01]  /*6050*/  FFMA.FTZ R29, R8, R2, R25 ;  /* 0x00000002081d7223 */ /* 0x001fe20000010019 */
[-CC-:B------:R-:W-:Y:S01]  /*6060*/  FFMA.FTZ R52, R64, R9.reuse, -R45.reuse ;  /* 0x0000000940347223 */ /* 0x180fe2000001082d */
[-CC-:B------:R-:W-:Y:S01]  /*6070*/  FFMA.FTZ R125, R154, R9.reuse, -R45.reuse ;  /* 0x000000099a7d7223 */ /* 0x180fe2000001082d */
[-C--:B------:R-:W-:Y:S01]  /*6080*/  FFMA.FTZ R60, R60, R9.reuse, -R45 ;  /* 0x000000093c3c7223 */ /* 0x080fe2000001082d */
[----:B------:R-:W-:Y:S01]  /*6090*/  FADD.FTZ R29, R148, R29 ;  /* 0x0000001d941d7221 */ /* 0x000fe20000010000 */
[-CC-:B------:R-:W-:Y:S01]  /*60a0*/  FFMA.FTZ R127, R156, R9.reuse, -R45.reuse ;  /* 0x000000099c7f7223 */ /* 0x180fe2000001082d */
[-C--:B------:R-:W-:Y:S01]  /*60b0*/  FFMA.FTZ R56, R56, R9.reuse, -R45 ;  /* 0x0000000938387223 */ /* 0x080fe2000001082d */
[----:B------:R-:W0:Y:S01]  /*60c0*/  MUFU.EX2 R151, R151 ;  /* 0x0000009700977308 */ /* 0x000e220000000800 */
[----:B-1----:R-:W-:Y:S01]  /*60d0*/  FFMA.FTZ R7, R18, R0, R149 ;  /* 0x0000000012077223 */ /* 0x002fe20000010095 */
[----:B------:R-:W-:Y:S01]  /*60e0*/  FADD.FTZ R2, R150, R29 ;  /* 0x0000001d96027221 */ /* 0x000fe20000010000 */
[-CC-:B------:R-:W-:Y:S01]  /*60f0*/  FFMA.FTZ R121, R51, R9.reuse, -R45.reuse ;  /* 0x0000000933797223 */ /* 0x180fe2000001082d */
[-CC-:B------:R-:W-:Y:S01]  /*6100*/  FFMA.FTZ R58, R58, R9.reuse, -R45.reuse ;  /* 0x000000093a3a7223 */ /* 0x180fe2000001082d */
[-CC-:B------:R-:W-:Y:S01]  /*6110*/  FFMA.FTZ R47, R47, R9.reuse, -R45.reuse ;  /* 0x000000092f2f7223 */ /* 0x180fe2000001082d */
[----:B------:R-:W-:Y:S01]  /*6120*/  FADD.FTZ R29, R11, R2 ;  /* 0x000000020b1d7221 */ /* 0x000fe20000010000 */
[----:B------:R-:W-:Y:S01]  /*6130*/  FFMA.FTZ R45, R54, R9, -R45 ;  /* 0x00000009362d7223 */ /* 0x000fe2000001082d */
        /* <DEDUP_REMOVED lines=106> */
[----:B0-----:R-:W-:-:S03]  /*67e0*/  FADD.FTZ R2, R27, R2 ;  /* 0x000000021b027221 */ /* 0x001fc60000010000 */
[----:B-1----:R-:W-:Y:S01]  /*67f0*/  FADD.FTZ R0, R45, R29 ;  /* 0x0000001d2d007221 */ /* 0x002fe20000010000 */
[----:B------:R-:W-:Y:S06]  /*6800*/  @!P0 BRA `(.L_x_2181) ;  /* 0x0000000000048947 */ /* 0x000fec0003800000 */
[----:B------:R-:W-:Y:S01]  /*6810*/  BPT.TRAP 0x1 ;  /* 0x000000040000795c */ /* 0x000fe20000300000 */
.L_x_2181:
        /* <DEDUP_REMOVED lines=23> */
[-C--:B------:R-:W-:Y:S01]  /*6990*/  FMUL.FTZ R113, R113, R8.reuse ;  /* 0x0000000871717220 */ /* 0x080fe20000410000 */
[-C--:B------:R-:W-:Y:S01]  /*69a0*/  FMUL.FTZ R116, R116, R8.reuse ;  /* 0x0000000874747220 */ /* 0x080fe20000410000 */
        /* <DEDUP_REMOVED lines=51> */
[----:B------:R-:W-:Y:S06]  /*6ce0*/  @P1 BRA `(.L_x_2182) ;  /* 0xffffffd000601947 */ /* 0x000fec000383ffff */
[----:B------:R-:W-:-:S05]  /*6cf0*/  UMOV UR27, UR10 ;  /* 0x0000000a001b7c82 */ /* 0x000fca0008000000 */
.L_x_2171:
[----:B------:R-:W-:-:S06]  /*6d00*/  UISETP.GE.AND UP0, UPT, UR27, UR41, UPT ;  /* 0x000000291b00728c */ /* 0x000fcc000bf06270 */
[----:B------:R-:W-:-:S13]  /*6d10*/  PLOP3.LUT P1, PT, PT, PT, UP0, 0x80, 0x0 ;  /* 0x000000000000781c */ /* 0x000fda0003f2f008 */
[----:B------:R-:W-:Y:S05]  /*6d20*/  @!P1 BRA `(.L_x_2183) ;  /* 0x0000002400409947 */ /* 0x000fea0003800000 */
[----:B------:R-:W-:Y:S01]  /*6d30*/  VIADD R7, R16, 0x9 ;  /* 0x0000000910077836 */ /* 0x000fe20000000000 */
[----:B------:R-:W-:Y:S01]  /*6d40*/  ISETP.GE.U32.AND P1, PT, R22, 0x180, PT ;  /* 0x000001801600780c */ /* 0x000fe20003f26070 */
[----:B------:R-:W-:Y:S01]  /*6d50*/  IMAD.MOV.U32 R3, RZ, RZ, R10 ;  /* 0x000000ffff037224 */ /* 0x000fe200078e000a */
[----:B------:R-:W-:Y:S01]  /*6d60*/  MOV R6, R12 ;  /* 0x0000000c00067202 */ /* 0x000fe20000000f00 */
[----:B------:R-:W-:Y:S01]  /*6d70*/  VIADD R16, R16, 0x8 ;  /* 0x0000000810107836 */ /* 0x000fe20000000000 */
[----:B------:R-:W-:Y:S01]  /*6d80*/  SEL R7, R7, 0x9, !P1 ;  /* 0x0000000907077807 */ /* 0x000fe20004800000 */
[----:B------:R-:W-:Y:S01]  /*6d90*/  UMOV UR7, UR5 ;  /* 0x0000000500077c82 */ /* 0x000fe20008000000 */
[----:B------:R-:W-:Y:S01]  /*6da0*/  UMOV UR6, UR4 ;  /* 0x0000000400067c82 */ /* 0x000fe20008000000 */
[----:B------:R-:W-:-:S06]  /*6db0*/  ULDC UR26, c[0x0][0x9d8] ;  /* 0x00027600001a7ab9 */ /* 0x000fcc0000000800 */
.L_x_2194:
        /* <DEDUP_REMOVED lines=9> */
.L_x_2185:
[----:B------:R-:W-:Y:S01]  /*6e50*/  ULEA UR10, UR4, UR42, 0x3 ;  /* 0x0000002a040a7291 */ /* 0x000fe2000f8e183f */
[----:B------:R-:W-:-:S04]  /*6e60*/  MOV R8, UR5 ;  /* 0x0000000500087c02 */ /* 0x000fc80008000f00 */
[----:B------:R-:W-:-:S04]  /*6e70*/  SHF.L.U32 R8, R8, 0x1f, RZ ;  /* 0x0000001f08087819 */ /* 0x000fc800000006ff */
[----:B------:R0:W1:Y:S01]  /*6e80*/  SYNCS.PHASECHK.TRANS64.TRYWAIT P1, [UR10+0x16830], R8 ;  /* 0x01683008ff0075a7 */ /* 0x000062000802014a */
[----:B------:R-:W-:Y:S05]  /*6e90*/  @!P0 BRA `(.L_x_2186) ;  /* 0x0000000000048947 */ /* 0x000fea0003800000 */
[----:B------:R-:W-:Y:S01]  /*6ea0*/  BPT.TRAP 0x1 ;  /* 0x000000040000795c */ /* 0x000fe20000300000 */
.L_x_2186:
[----:B-1----:R-:W-:Y:S05]  /*6eb0*/  @P1 BRA `(.L_x_2184) ;  /* 0x0000000000081947 */ /* 0x002fea0003800000 */
[----:B------:R-:W1:Y:S02]  /*6ec0*/  SYNCS.PHASECHK.TRANS64.TRYWAIT P1, [UR10+0x16830], R8 ;  /* 0x01683008ff0075a7 */ /* 0x000e64000802014a */
[----:B-1----:R-:W-:Y:S05]  /*6ed0*/  @!P1 BRA `(.L_x_2187) ;  /* 0x0000007c00109947 */ /* 0x002fea0003800000 */
.L_x_2184:
        /* <DEDUP_REMOVED lines=26> */
.L_x_2189:
[----:B------:R-:W-:Y:S01]  /*7080*/  ULEA UR10, UR6, UR42, 0x3 ;  /* 0x0000002a060a7291 */ /* 0x000fe2000f8e183f */
[----:B01----:R-:W-:-:S05]  /*7090*/  IMAD.U32 R8, RZ, RZ, UR7 ;  /* 0x00000007ff087e24 */ /* 0x003fca000f8e00ff */
[----:B------:R-:W-:-:S04]  /*70a0*/  SHF.L.U32 R8, R8, 0x1f, RZ ;  /* 0x0000001f08087819 */ /* 0x000fc800000006ff */
[----:B------:R0:W1:Y:S01]  /*70b0*/  SYNCS.PHASECHK.TRANS64.TRYWAIT P1, [UR10+0x16850], R8 ;  /* 0x01685008ff0075a7 */ /* 0x000062000802014a */
[----:B------:R-:W-:Y:S05]  /*70c0*/  @!P0 BRA `(.L_x_2190) ;  /* 0x0000000000048947 */ /* 0x000fea0003800000 */
[----:B------:R-:W-:Y:S01]  /*70d0*/  BPT.TRAP 0x1 ;  /* 0x000000040000795c */ /* 0x000fe20000300000 */
.L_x_2190:
[----:B-1----:R-:W-:Y:S05]  /*70e0*/  @P1 BRA `(.L_x_2188) ;  /* 0x0000000000081947 */ /* 0x002fea0003800000 */
[----:B------:R-:W1:Y:S02]  /*70f0*/  SYNCS.PHASECHK.TRANS64.TRYWAIT P1, [UR10+0x16850], R8 ;  /* 0x01685008ff0075a7 */ /* 0x000e64000802014a */
[----:B-1----:R-:W-:Y:S05]  /*7100*/  @!P1 BRA `(.L_x_2191) ;  /* 0x00000078009c9947 */ /* 0x002fea0003800000 */
.L_x_2188:
[----:B------:R-:W-:Y:S01]  /*7110*/  UIADD3 UR7, UR42, 0x400, URZ ;  /* 0x000004002a077890 */ /* 0x000fe2000fffe03f */
[----:B------:R-:W-:Y:S01]  /*7120*/  WARPGROUP.ARRIVE ;  /* 0x00000000000079c5 */ /* 0x000fe20000000000 */
[----:B------:R-:W-:Y:S01]  /*7130*/  UMOV UR11, 0x40000040 ;  /* 0x40000040000b7882 */ /* 0x000fe20000000000 */
[----:B------:R-:W-:Y:S01]  /*7140*/  UMOV UR15, 0x40000040 ;  /* 0x40000040000f7882 */ /* 0x000fe20000000000 */
[----:B------:R-:W-:-:S04]  /*7150*/  USHF.R.U32.HI UR7, URZ, 0x4, UR7 ;  /* 0x000000043f077899 */ /* 0x000fc80008011607 */
[----:B------:R-:W-:-:S04]  /*7160*/  ULOP3.LUT UR7, UR7, 0x3fff, URZ, 0xc0, !UPT ;  /* 0x00003fff07077892 */ /* 0x000fc8000f8ec03f */
[----:B------:R-:W-:-:S04]  /*7170*/  ULEA UR10, UR6, UR7, 0xa ;  /* 0x00000007060a7291 */ /* 0x000fc8000f8e503f */
[----:B------:R-:W-:-:S05]  /*7180*/  UIADD3 UR14, UR10, 0x80, URZ ;  /* 0x000000800a0e7890 */ /* 0x000fca000fffe03f */
[----:B------:R-:W-:Y:S01]  /*7190*/  HGMMA.64x64x16.F32.BF16 R88, R148, gdesc[UR8].tnspB, R88, gsb0 ;  /* 0x40e0000894587df0 */ /* 0x000fe20008001858 */
[----:B------:R-:W-:Y:S02]  /*71a0*/  UMOV UR11, 0x40000040 ;  /* 0x40000040000b7882 */ /* 0x000fe40000000000 */
        /* <DEDUP_REMOVED lines=28> */
[----:B------:R-:W-:Y:S03]  /*7370*/  HGMMA.64x64x16.F32.BF16 R88, R124, gdesc[UR12].tnspB, R88, gsb0 ;  /* 0x40e0000c7c587df0 */ /* 0x000fe60008001858 */
[----:B------:R-:W-:Y:S02]  /*7380*/  WARPGROUP.DEPBAR.LE gsb0, 0x0 ;  /* 0x00008000000079c5 */ /* 0x000fe40000010000 */
[----:B------:R-:W-:-:S06]  /*7390*/  WARPGROUP.ARRIVE ;  /* 0x00000000000079c5 */ /* 0x000fcc0000000000 */
[----:B------:R-:W-:Y:S03]  /*73a0*/  HGMMA.64x64x16.F32.BF16 R88, R120, gdesc[UR8].tnspB, R88, gsb0 ;  /* 0x40e0000878587df0 */ /* 0x000fe60008001858 */
[----:B------:R-:W-:Y:S02]  /*73b0*/  WARPGROUP.DEPBAR.LE gsb0, 0x0 ;  /* 0x00008000000079c5 */ /* 0x000fe40000010000 */
[----:B------:R2:W-:Y:S06]  /*73c0*/  BAR.ARV R7, 0x100 ;  /* 0x000400070000751d */ /* 0x0005ec0000002000 */
[----:B------:R-:W-:Y:S05]  /*73d0*/  @!P0 BRA `(.L_x_2192) ;  /* 0x0000000000048947 */ /* 0x000fea0003800000 */
[----:B------:R-:W-:Y:S01]  /*73e0*/  BPT.TRAP 0x1 ;  /* 0x000000040000795c */ /* 0x000fe20000300000 */
.L_x_2192:
[----:B01----:R-:W-:Y:S01]  /*73f0*/  FMUL.FTZ R8, R24, UR26 ;  /* 0x0000001a18087c20 */ /* 0x003fe20008410000 */
        /* <DEDUP_REMOVED lines=83> */
[----:B---3--:R-:W-:Y:S01]  /*7930*/  FMNMX.FTZ R9, R124, R9, !PT ;  /* 0x000000097c097209 */ /* 0x008fe20007810000 */
[----:B------:R-:W-:-:S04]  /*7940*/  UIADD3 UR7, UR7, 0x16840, URZ ;  /* 0x0001684007077890 */ /* 0x000fc8000fffe03f */
[----:B------:R-:W-:Y:S02]  /*7950*/  UPRMT UR7, UR25, 0x654, UR7 ;  /* 0x0000065419077896 */ /* 0x000fe40008000007 */
[----:B------:R-:W3:Y:S01]  /*7960*/  MUFU.TANH R28, R28 ;  /* 0x0000001c001c7308 */ /* 0x000ee20000002400 */
[----:B0-----:R-:W-:-:S06]  /*7970*/  FMNMX.FTZ R13, R26, R13, !PT ;  /* 0x0000000d1a0d7209 */ /* 0x001fcc0007810000 */
[----:B------:R-:W-:Y:S01]  /*7980*/  SYNCS.ARRIVE.TRANS64.RED.A1T0 RZ, [UR7], RZ ;  /* 0x000000ffffff79a7 */ /* 0x000fe20008100407 */
[----:B------:R-:W0:Y:S01]  /*7990*/  MUFU.TANH R128, R128 ;  /* 0x0000008000807308 */ /* 0x000e220000002400 */
[----:B-1----:R-:W-:-:S07]  /*79a0*/  FMNMX.FTZ R9, R126, R9, !PT ;  /* 0x000000097e097209 */ /* 0x002fce0007810000 */
[----:B------:R-:W1:Y:S01]  /*79b0*/  MUFU.TANH R30, R30 ;  /* 0x0000001e001e7308 */ /* 0x000e620000002400 */
[----:B---3--:R-:W-:-:S07]  /*79c0*/  FMNMX.FTZ R13, R28, R13, !PT ;  /* 0x0000000d1c0d7209 */ /* 0x008fce0007810000 */
[----:B------:R-:W3:Y:S01]  /*79d0*/  MUFU.TANH R130, R130 ;  /* 0x0000008200827308 */ /* 0x000ee20000002400 */
[----:B0-----:R-:W-:-:S07]  /*79e0*/  FMNMX.FTZ R9, R128, R9, !PT ;  /* 0x0000000980097209 */ /* 0x001fce0007810000 */
        /* <DEDUP_REMOVED lines=55> */
[----:B-1----:R-:W-:Y:S02]  /*7d60*/  FMNMX.FTZ R10, R156, R9, !PT ;  /* 0x000000099c0a7209 */ /* 0x002fe40007810000 */
[----:B------:R-:W1:Y:S05]  /*7d70*/  LDC R9, c[0x0][0x988] ;  /* 0x00026200ff097b82 */ /* 0x000e6a0000000800 */
[----:B------:R-:W4:Y:S01]  /*7d80*/  MUFU.TANH R60, R60 ;  /* 0x0000003c003c7308 */ /* 0x000f220000002400 */
[----:B---3--:R-:W-:-:S07]  /*7d90*/  FMNMX.FTZ R13, R58, R13, !PT ;  /* 0x0000000d3a0d7209 */ /* 0x008fce0007810000 */
[----:B------:R-:W3:Y:S01]  /*7da0*/  MUFU.TANH R21, R21 ;  /* 0x0000001500157308 */ /* 0x000ee20000002400 */
[----:B0-----:R-:W-:-:S07]  /*7db0*/  FMNMX.FTZ R10, R19, R10, !PT ;  /* 0x0000000a130a7209 */ /* 0x001fce0007810000 */
[----:B------:R-:W0:Y:S01]  /*7dc0*/  MUFU.TANH R62, R62 ;  /* 0x0000003e003e7308 */ /* 0x000e220000002400 */
[----:B----4-:R-:W-:-:S07]  /*7dd0*/  FMNMX.FTZ R13, R60, R13, !PT ;  /* 0x0000000d3c0d7209 */ /* 0x010fce0007810000 */
        /* <DEDUP_REMOVED lines=35> */
[----:B----4-:R-:W-:Y:S02]  /*8010*/  FMNMX.FTZ R13, R78, R13, !PT ;  /* 0x0000000d4e0d7209 */ /* 0x010fe40007810000 */
[----:B---3--:R-:W-:-:S05]  /*8020*/  FMNMX.FTZ R15, R59, R10, !PT ;  /* 0x0000000a3b0f7209 */ /* 0x008fca0007810000 */
[----:B------:R-:W3:Y:S01]  /*8030*/  SHFL.BFLY PT, R10, R15, 0x2, 0x1f ;  /* 0x0c401f000f0a7f89 */ /* 0x000ee200000e0000 */
[----:B0-----:R-:W-:-:S05]  /*8040*/  FMNMX.FTZ R13, R80, R13, !PT ;  /* 0x0000000d500d7209 */ /* 0x001fca0007810000 */
[----:B------:R-:W0:Y:S01]  /*8050*/  SHFL.BFLY PT, R12, R13, 0x2, 0x1f ;  /* 0x0c401f000d0c7f89 */ /* 0x000e2200000e0000 */
[----:B---3--:R-:W-:-:S05]  /*8060*/  FMNMX.FTZ R17, R15, R10, !PT ;  /* 0x0000000a0f117209 */ /* 0x008fca0007810000 */
[----:B------:R-:W3:Y:S01]  /*8070*/  SHFL.BFLY PT, R10, R17, 0x1, 0x1f ;  /* 0x0c201f00110a7f89 */ /* 0x000ee200000e0000 */
[----:B0-----:R-:W-:-:S05]  /*8080*/  FMNMX.FTZ R25, R13, R12, !PT ;  /* 0x0000000c0d197209 */ /* 0x001fca0007810000 */
[----:B------:R-:W0:Y:S01]  /*8090*/  SHFL.BFLY PT, R12, R25, 0x1, 0x1f ;  /* 0x0c201f00190c7f89 */ /* 0x000e2200000e0000 */
[----:B---3--:R-:W-:-:S05]  /*80a0*/  FMNMX.FTZ R10, R17, R10, !PT ;  /* 0x0000000a110a7209 */ /* 0x008fca0007810000 */
[CC--:B-1----:R-:W-:Y:S01]  /*80b0*/  FMUL.FTZ R61, R10.reuse, R9.reuse ;  /* 0x000000090a3d7220 */ /* 0x0c2fe20000410000 */
[----:B------:R-:W-:Y:S01]  /*80c0*/  FADD.FTZ R82, -R10, R3 ;  /* 0x000000030a527221 */ /* 0x000fe20000010100 */
[----:B0-----:R-:W-:Y:S02]  /*80d0*/  FMNMX.FTZ R12, R25, R12, !PT ;  /* 0x0000000c190c7209 */ /* 0x001fe40007810000 */
[-CC-:B------:R-:W-:Y:S01]  /*80e0*/  FFMA.FTZ R25, R23, R9.reuse, -R61.reuse ;  /* 0x0000000917197223 */ /* 0x180fe2000001083d */
[-CC-:B------:R-:W-:Y:S01]  /*80f0*/  FFMA.FTZ R23, R47, R9.reuse, -R61.reuse ;  /* 0x000000092f177223 */ /* 0x180fe2000001083d */
[-C--:B------:R-:W-:Y:S01]  /*8100*/  FMUL.FTZ R27, R82, R9.reuse ;  /* 0x00000009521b7220 */ /* 0x080fe20000410000 */
[-CC-:B------:R-:W-:Y:S01]  /*8110*/  FFMA.FTZ R82, R8, R9.reuse, -R61.reuse ;  /* 0x0000000908527223 */ /* 0x180fe2000001083d */
[C---:B------:R-:W-:Y:S01]  /*8120*/  FADD.FTZ R6, -R12.reuse, R6 ;  /* 0x000000060c067221 */ /* 0x040fe20000010100 */
[-C--:B------:R-:W-:Y:S01]  /*8130*/  FMUL.FTZ R47, R12, R9.reuse ;  /* 0x000000090c2f7220 */ /* 0x080fe20000410000 */
[-CC-:B------:R-:W-:Y:S01]  /*8140*/  FFMA.FTZ R43, R14, R9.reuse, -R61.reuse ;  /* 0x000000090e2b7223 */ /* 0x180fe2000001083d */
[----:B------:R-:W-:Y:S01]  /*8150*/  MUFU.EX2 R13, R27 ;  /* 0x0000001b000d7308 */ /* 0x000fe20000000800 */
[-C--:B------:R-:W-:Y:S01]  /*8160*/  FMUL.FTZ R3, R6, R9.reuse ;  /* 0x0000000906037220 */ /* 0x080fe20000410000 */
[-CC-:B------:R-:W-:Y:S01]  /*8170*/  FFMA.FTZ R6, R136, R9.reuse, -R61.reuse ;  /* 0x0000000988067223 */ /* 0x180fe2000001083d */
[-C--:B------:R-:W-:Y:S01]  /*8180*/  FFMA.FTZ R136, R140, R9.reuse, -R61 ;  /* 0x000000098c887223 */ /* 0x080fe2000001083d */
[-CC-:B------:R-:W-:Y:S01]  /*8190*/  FFMA.FTZ R140, R11, R9.reuse, -R47.reuse ;  /* 0x000000090b8c7223 */ /* 0x180fe2000001082f */
[-C--:B------:R-:W-:Y:S01]  /*81a0*/  FFMA.FTZ R149, R18, R9.reuse, -R47 ;  /* 0x0000000912957223 */ /* 0x080fe2000001082f */
[-C--:B------:R-:W-:Y:S01]  /*81b0*/  FFMA.FTZ R17, R120, R9.reuse, -R61 ;  /* 0x0000000978117223 */ /* 0x080fe2000001083d */
[-C--:B------:R-:W-:Y:S01]  /*81c0*/  FFMA.FTZ R151, R20, R9.reuse, -R47 ;  /* 0x0000000914977223 */ /* 0x080fe2000001082f */
[----:B------:R-:W0:Y:S01]  /*81d0*/  MUFU.EX2 R82, R82 ;  /* 0x0000005200527308 */ /* 0x000e220000000800 */
[-C--:B------:R-:W-:Y:S01]  /*81e0*/  FFMA.FTZ R86, R122, R9.reuse, -R61 ;  /* 0x000000097a567223 */ /* 0x080fe2000001083d */
[-C--:B------:R-:W-:Y:S01]  /*81f0*/  FFMA.FTZ R18, R24, R9.reuse, -R47 ;  /* 0x0000000918127223 */ /* 0x080fe2000001082f */
[-C--:B------:R-:W-:Y:S01]  /*8200*/  FFMA.FTZ R15, R124, R9.reuse, -R61 ;  /* 0x000000097c0f7223 */ /* 0x080fe2000001083d */
[-C--:B------:R-:W-:Y:S01]  /*8210*/  FFMA.FTZ R145, R26, R9.reuse, -R47 ;  /* 0x000000091a917223 */ /* 0x080fe2000001082f */
[-C--:B------:R-:W-:Y:S01]  /*8220*/  FFMA.FTZ R84, R126, R9.reuse, -R61 ;  /* 0x000000097e547223 */ /* 0x080fe2000001083d */
[-C--:B------:R-:W-:Y:S01]  /*8230*/  FFMA.FTZ R20, R28, R9.reuse, -R47 ;  /* 0x000000091c147223 */ /* 0x080fe2000001082f */
        /* <DEDUP_REMOVED lines=8> */
[-C--:B------:R-:W-:Y:S01]  /*82c0*/  FFMA.FTZ R39, R134, R9.reuse, -R61 ;  /* 0x0000000986277223 */ /* 0x080fe2000001083d */
[----:B------:R-:W1:Y:S01]  /*82d0*/  MUFU.EX2 R140, R140 ;  /* 0x0000008c008c7308 */ /* 0x000e620000000800 */
[----:B0-----:R-:W-:Y:S01]  /*82e0*/  FFMA.FTZ R2, R13, R2, R82 ;  /* 0x000000020d027223 */ /* 0x001fe20000010052 */
[-CC-:B------:R-:W-:Y:S01]  /*82f0*/  FFMA.FTZ R26, R36, R9.reuse, -R47.reuse ;  /* 0x00000009241a7223 */ /* 0x180fe2000001082f */
[-C--:B------:R-:W-:Y:S01]  /*8300*/  FFMA.FTZ R143, R38, R9.reuse, -R47 ;  /* 0x00000009268f7223 */ /* 0x080fe2000001082f */
[-C--:B------:R-:W-:Y:S01]  /*8310*/  FFMA.FTZ R37, R138, R9.reuse, -R61 ;  /* 0x000000098a257223 */ /* 0x080fe2000001083d */
[-CC-:B------:R-:W-:Y:S01]  /*8320*/  FFMA.FTZ R28, R40, R9.reuse, -R47.reuse ;  /* 0x00000009281c7223 */ /* 0x180fe2000001082f */
        /* <DEDUP_REMOVED lines=10> */
[----:B------:R-:W3:Y:S01]  /*83d0*/  MUFU.EX2 R149, R149 ;  /* 0x0000009500957308 */ /* 0x000ee20000000800 */
[----:B-1----:R-:W-:Y:S01]  /*83e0*/  FFMA.FTZ R0, R3, R0, R140 ;  /* 0x0000000003007223 */ /* 0x002fe2000001008c */
[-C--:B------:R-:W-:Y:S01]  /*83f0*/  FFMA.FTZ R31, R150, R9.reuse, -R61 ;  /* 0x00000009961f7223 */ /* 0x080fe2000001083d */
[-C--:B------:R-:W-:Y:S01]  /*8400*/  FFMA.FTZ R34, R52, R9.reuse, -R47 ;  /* 0x0000000934227223 */ /* 0x080fe2000001082f */
[-C--:B------:R-:W-:Y:S01]  /*8410*/  FFMA.FTZ R134, R152, R9.reuse, -R61 ;  /* 0x0000000998867223 */ /* 0x080fe2000001083d */
[-C--:B------:R-:W-:Y:S01]  /*8420*/  FFMA.FTZ R135, R54, R9.reuse, -R47 ;  /* 0x0000000936877223 */ /* 0x080fe2000001082f */
[-C--:B------:R-:W-:Y:S01]  /*8430*/  FFMA.FTZ R29, R154, R9.reuse, -R61 ;  /* 0x000000099a1d7223 */ /* 0x080fe2000001083d */
[-C--:B------:R-:W-:Y:S01]  /*8440*/  FFMA.FTZ R36, R56, R9.reuse, -R47 ;  /* 0x0000000938247223 */ /* 0x080fe2000001082f */
[----:B------:R-:W1:Y:S01]  /*8450*/  MUFU.EX2 R17, R17 ;  /* 0x0000001100117308 */ /* 0x000e620000000800 */
[----:B0-----:R-:W-:Y:S01]  /*8460*/  FADD.FTZ R2, R43, R2 ;  /* 0x000000022b027221 */ /* 0x001fe20000010000 */
[-C--:B------:R-:W-:Y:S01]  /*8470*/  FFMA.FTZ R128, R156, R9.reuse, -R61 ;  /* 0x000000099c807223 */ /* 0x080fe2000001083d */
[-C--:B------:R-:W-:Y:S01]  /*8480*/  FFMA.FTZ R129, R58, R9.reuse, -R47 ;  /* 0x000000093a817223 */ /* 0x080fe2000001082f */
[-C--:B------:R-:W-:Y:S01]  /*8490*/  FFMA.FTZ R27, R19, R9.reuse, -R61 ;  /* 0x00000009131b7223 */ /* 0x080fe2000001083d */
[-C--:B------:R-:W-:Y:S01]  /*84a0*/  FFMA.FTZ R38, R60, R9.reuse, -R47 ;  /* 0x000000093c267223 */ /* 0x080fe2000001082f */
[-C--:B------:R-:W-:Y:S01]  /*84b0*/  FFMA.FTZ R130, R21, R9.reuse, -R61 ;  /* 0x0000000915827223 */ /* 0x080fe2000001083d */
[-CC-:B------:R-:W-:Y:S01]  /*84c0*/  FFMA.FTZ R131, R62, R9.reuse, -R47.reuse ;  /* 0x000000093e837223 */ /* 0x180fe2000001082f */
[----:B------:R-:W0:Y:S01]  /*84d0*/  MUFU.EX2 R151, R151 ;  /* 0x0000009700977308 */ /* 0x000e220000000800 */
[----:B---3--:R-:W-:Y:S01]  /*84e0*/  FADD.FTZ R0, R149, R0 ;  /* 0x0000000095007221 */ /* 0x008fe20000010000 */
[-C--:B------:R-:W-:Y:S01]  /*84f0*/  FFMA.FTZ R40, R64, R9.reuse, -R47 ;  /* 0x0000000940287223 */ /* 0x080fe2000001082f */
[-C--:B------:R-:W-:Y:S01]  /*8500*/  FFMA.FTZ R124, R45, R9.reuse, -R61 ;  /* 0x000000092d7c7223 */ /* 0x080fe2000001083d */
[-CC-:B------:R-:W-:Y:S01]  /*8510*/  FFMA.FTZ R125, R66, R9.reuse, -R47.reuse ;  /* 0x00000009427d7223 */ /* 0x180fe2000001082f */
[-CC-:B------:R-:W-:Y:S01]  /*8520*/  FFMA.FTZ R42, R68, R9.reuse, -R47.reuse ;  /* 0x00000009442a7223 */ /* 0x180fe2000001082f */
[-C--:B------:R-:W-:Y:S01]  /*8530*/  FFMA.FTZ R127, R70, R9.reuse, -R47 ;  /* 0x00000009467f7223 */ /* 0x080fe2000001082f */
[-C--:B------:R-:W-:Y:S01]  /*8540*/  FFMA.FTZ R21, R51, R9.reuse, -R61 ;  /* 0x0000000933157223 */ /* 0x080fe2000001083d */
[----:B------:R-:W3:Y:S01]  /*8550*/  MUFU.EX2 R86, R86 ;  /* 0x0000005600567308 */ /* 0x000ee20000000800 */
        /* <DEDUP_REMOVED lines=11> */
[----:B------:R-:W-:-:S04]  /*8610*/  FFMA.FTZ R47, R80, R9, -R47 ;  /* 0x00000009502f7223 */ /* 0x000fc8000001082f */
[----:B------:R-:W0:Y:S01]  /*8620*/  MUFU.EX2 R15, R15 ;  /* 0x0000000f000f7308 */ /* 0x000e220000000800 */
[----:B---3--:R-:W-:-:S07]  /*8630*/  FADD.FTZ R0, R86, R11 ;  /* 0x0000000b56007221 */ /* 0x008fce0000010000 */
[----:B------:R-:W3:Y:S01]  /*8640*/  MUFU.EX2 R145, R145 ;  /* 0x0000009100917308 */ /* 0x000ee20000000800 */
[----:B-1----:R-:W-:-:S07]  /*8650*/  FADD.FTZ R2, R18, R49 ;  /* 0x0000003112027221 */ /* 0x002fce0000010000 */
[----:B------:R-:W1:Y:S01]  /*8660*/  MUFU.EX2 R84, R84 ;  /* 0x0000005400547308 */ /* 0x000e620000000800 */
[----:B0-----:R-:W-:-:S07]  /*8670*/  FADD.FTZ R11, R15, R0 ;  /* 0x000000000f0b7221 */ /* 0x001fce0000010000 */
        /* <DEDUP_REMOVED lines=105> */
[----:B-1----:R-:W-:Y:S01]  /*8d10*/  FADD.FTZ R11, R78, R11 ;  /* 0x0000000b4e0b7221 */ /* 0x002fe20000010000 */
[----:B0-----:R-:W-:-:S03]  /*8d20*/  FADD.FTZ R2, R45, R2 ;  /* 0x000000022d027221 */ /* 0x001fc60000010000 */
[----:B---3--:R-:W-:Y:S01]  /*8d30*/  FADD.FTZ R0, R47, R11 ;  /* 0x0000000b2f007221 */ /* 0x008fe20000010000 */
[----:B------:R-:W-:Y:S06]  /*8d40*/  @!P0 BRA `(.L_x_2193) ;  /* 0x0000000000048947 */ /* 0x000fec0003800000 */
[----:B------:R-:W-:Y:S01]  /*8d50*/  BPT.TRAP 0x1 ;  /* 0x000000040000795c */ /* 0x000fe20000300000 */
.L_x_2193:
[----:B------:R-:W-:Y:S01]  /*8d60*/  ULEA UR6, UR6, UR42, 0x3 ;  /* 0x0000002a06067291 */ /* 0x000fe2000f8e183f */
[----:B------:R-:W-:Y:S01]  /*8d70*/  F2FP.BF16.F32.PACK_AB R149, R149, R140 ;  /* 0x0000008c9595723e */ /* 0x000fe200000010ff */
[----:B------:R-:W-:Y:S01]  /*8d80*/  UISETP.GT.AND UP0, UPT, UR27, UR41, UPT ;  /* 0x000000291b00728c */ /* 0x000fe2000bf04270 */
[----:B------:R-:W-:Y:S01]  /*8d90*/  F2FP.BF16.F32.PACK_AB R142, R37, R6 ;  /* 0x00000006258e723e */ /* 0x000fe200000010ff */
        /* <DEDUP_REMOVED lines=73> */
.L_x_2183:
[----:B------:R-:W-:Y:S06]  /*9230*/  BAR.ARV 0x8, 0x200 ;  /* 0x0208000000007b1d */ /* 0x000fec0000002000 */
[----:B------:R-:W-:Y:S05]  /*9240*/  @!P0 BRA `(.L_x_2195) ;  /* 0x0000000000048947 */ /* 0x000fea0003800000 */
[----:B------:R-:W-:Y:S01]  /*9250*/  BPT.TRAP 0x1 ;  /* 0x000000040000795c */ /* 0x000fe20000300000 */
.L_x_2195:
[----:B------:R-:W-:Y:S01]  /*9260*/  ULEA UR7, UR4, UR42, 0x3 ;  /* 0x0000002a04077291 */ /* 0x000fe2000f8e183f */
[----:B------:R-:W-:-:S04]  /*9270*/  MOV R3, UR5 ;  /* 0x0000000500037c02 */ /* 0x000fc80008000f00 */
[----:B------:R-:W-:-:S04]  /*9280*/  SHF.L.U32 R3, R3, 0x1f, RZ ;  /* 0x0000001f03037819 */ /* 0x000fc800000006ff */
[----:B------:R0:W1:Y:S01]  /*9290*/  SYNCS.PHASECHK.TRANS64.TRYWAIT P1, [UR7+0x16850], R3 ;  /* 0x01685003ff0075a7 */ /* 0x0000620008020147 */
[----:B------:R-:W-:Y:S05]  /*92a0*/  @!P0 BRA `(.L_x_2196) ;  /* 0x0000000000048947 */ /* 0x000fea0003800000 */
[----:B------:R-:W-:Y:S01]  /*92b0*/  BPT.TRAP 0x1 ;  /* 0x000000040000795c */ /* 0x000fe20000300000 */
.L_x_2196:
[----:B-1----:R-:W-:Y:S05]  /*92c0*/  @P1 BRA `(.L_x_2197) ;  /* 0x0000000000081947 */ /* 0x002fea0003800000 */
[----:B------:R-:W1:Y:S02]  /*92d0*/  SYNCS.PHASECHK.TRANS64.TRYWAIT P1, [UR7+0x16850], R3 ;  /* 0x01685003ff0075a7 */ /* 0x000e640008020147 */
[----:B-1----:R-:W-:Y:S05]  /*92e0*/  @!P1 BRA `(.L_x_2198) ;  /* 0x00000058003c9947 */ /* 0x002fea0003800000 */
.L_x_2197:
[----:B------:R-:W-:Y:S01]  /*92f0*/  UIADD3 UR42, UR42, 0x400, URZ ;  /* 0x000004002a2a7890 */ /* 0x000fe2000fffe03f */
[----:B------:R-:W-:Y:S01]  /*9300*/  WARPGROUP.ARRIVE ;  /* 0x00000000000079c5 */ /* 0x000fe20000000000 */
[----:B------:R-:W-:Y:S01]  /*9310*/  UMOV UR11, 0x40000040 ;  /* 0x40000040000b7882 */ /* 0x000fe20000000000 */
[----:B01----:R-:W0:Y:S01]  /*9320*/  SHFL.BFLY PT, R3, R2, 0x2, 0x1f ;  /* 0x0c401f0002037f89 */ /* 0x003e2200000e0000 */
[----:B------:R-:W-:-:S03]  /*9330*/  USHF.R.U32.HI UR42, URZ, 0x4, UR42 ;  /* 0x000000043f2a7899 */ /* 0x000fc6000801162a */
        /* <DEDUP_REMOVED lines=12> */
[----:B------:R-:W0:Y:S01]  /*9400*/  SHFL.BFLY PT, R4, R3, 0x1, 0x1f ;  /* 0x0c201f0003047f89 */ /* 0x000e2200000e0000 */
[----:B------:R-:W-:-:S03]  /*9410*/  IMAD.MOV.U32 R0, RZ, RZ, -0x800000 ;  /* 0xff800000ff007424 */ /* 0x000fc600078e00ff */
[----:B------:R-:W1:Y:S01]  /*9420*/  SHFL.BFLY PT, R6, R5, 0x1, 0x1f ;  /* 0x0c201f0005067f89 */ /* 0x000e6200000e0000 */
[----:B0-----:R-:W-:Y:S01]  /*9430*/  FADD.FTZ R8, R3, R4 ;  /* 0x0000000403087221 */ /* 0x001fe20000010000 */
[----:B-1----:R-:W-:-:S04]  /*9440*/  FADD.FTZ R11, R5, R6 ;  /* 0x00000006050b7221 */ /* 0x002fc80000010000 */
[----:B------:R-:W-:Y:S02]  /*9450*/  FSETP.NE.FTZ.AND P1, PT, R8, RZ, PT ;  /* 0x000000ff0800720b */ /* 0x000fe40003f35000 */
[----:B------:R-:W-:Y:S02]  /*9460*/  CS2R R4, SRZ ;  /* 0x0000000000047805 */ /* 0x000fe4000001ff00 */
[----:B------:R-:W-:-:S09]  /*9470*/  FSETP.NE.FTZ.AND P2, PT, R11, RZ, PT ;  /* 0x000000ff0b00720b */ /* 0x000fd20003f55000 */
[----:B------:R-:W0:Y:S01]  /*9480*/  @P1 MUFU.LG2 R6, R8 ;  /* 0x0000000800061308 */ /* 0x000e220000000c00 */
[----:B------:R-:W-:-:S03]  /*9490*/  @P1 FMUL.FTZ R3, R9, 0.69314718246459960938 ;  /* 0x3f31721809031820 */ /* 0x000fc60000410000 */
[----:B------:R-:W-:-:S04]  /*94a0*/  @P2 FMUL.FTZ R14, R9, 0.69314718246459960938 ;  /* 0x3f317218090e2820 */ /* 0x000fc80000410000 */
[----:B--2---:R-:W1:Y:S08]  /*94b0*/  @P2 MUFU.LG2 R7, R11 ;  /* 0x0000000b00072308 */ /* 0x004e700000000c00 */
        /* <DEDUP_REMOVED lines=47> */
.L_x_2199:
        /* <DEDUP_REMOVED lines=36> */
.L_x_2163:
        /* <DEDUP_REMOVED lines=17> */
[----:B------:R-:W-:Y:S01]  /*9b00*/  IADD3 R21, R22, -R5, RZ ;  /* 0x8000000516157210 */ /* 0x000fe20007ffe0ff */
[----:B------:R-:W3:Y:S01]  /*9b10*/  S2UR UR11, SR_CTAID.Y ;  /* 0x00000000000b79c3 */ /* 0x000ee20000002600 */
[----:B------:R-:W-:Y:S01]  /*9b20*/  LOP3.LUT R7, R7, 0xfffffffc, RZ, 0xc0, !PT ;  /* 0xfffffffc07077812 */ /* 0x000fe200078ec0ff */
[----:B------:R-:W-:Y:S01]  /*9b30*/  IMAD.HI R3, R4, 0x55555556, RZ ;  /* 0x5555555604037827 */ /* 0x000fe200078e02ff */
[----:B------:R-:W-:Y:S01]  /*9b40*/  SHF.R.S32.HI R8, RZ, 0x1f, R21 ;  /* 0x0000001fff087819 */ /* 0x000fe20000011415 */
[----:B------:R-:W-:Y:S02]  /*9b50*/  UIADD3 UR6, UR5, UR6, URZ ;  /* 0x0000000605067290 */ /* 0x000fe4000fffe03f */
[----:B------:R-:W-:Y:S01]  /*9b60*/  IMAD.IADD R7, R22, 0x1, -R7 ;  /* 0x0000000116077824 */ /* 0x000fe200078e0a07 */
[----:B------:R-:W-:Y:S01]  /*9b70*/  LEA.HI R23, R8, R21, RZ, 0x2 ;  /* 0x0000001508177211 */ /* 0x000fe200078f10ff */
[----:B------:R-:W3:Y:S01]  /*9b80*/  LDC R19, c[0x0][0xc50] ;  /* 0x00031400ff137b82 */ /* 0x000ee20000000800 */
[----:B------:R-:W-:Y:S01]  /*9b90*/  LEA.HI R3, R3, R3, RZ, 0x1 ;  /* 0x0000000303037211 */ /* 0x000fe200078f08ff */
[----:B------:R-:W-:Y:S01]  /*9ba0*/  ULDC.64 UR8, c[0x0][0xb38] ;  /* 0x0002ce0000087ab9 */ /* 0x000fe20000000a00 */
[--C-:B------:R-:W-:Y:S01]  /*9bb0*/  SHF.R.S32.HI R5, RZ, 0x2, R23.reuse ;  /* 0x00000002ff057819 */ /* 0x100fe20000011417 */
[----:B------:R-:W-:Y:S01]  /*9bc0*/  UIMAD UR7, UR7, UR8, URZ ;  /* 0x00000008070772a4 */ /* 0x000fe2000f8e023f */
[----:B------:R-:W-:-:S03]  /*9bd0*/  SHF.R.S32.HI R6, RZ, 0x1f, R23 ;  /* 0x0000001fff067819 */ /* 0x000fc60000011417 */
[----:B------:R-:W-:Y:S01]  /*9be0*/  BAR.SYNC.DEFER_BLOCKING 0x1, 0x180 ;  /* 0x0046000000007b1d */ /* 0x000fe20000010000 */
[----:B0-----:R-:W-:Y:S01]  /*9bf0*/  ISETP.NE.AND P0, PT, R17, 0x1, PT ;  /* 0x000000011100780c */ /* 0x001fe20003f05270 */
[----:B--2---:R-:W-:Y:S01]  /*9c00*/  USHF.R.S32.HI UR10, URZ, 0x1f, UR12 ;  /* 0x0000001f3f0a7899 */ /* 0x004fe2000801140c */
[----:B------:R-:W-:Y:S02]  /*9c10*/  LEA.HI R6, R6, R5, RZ, 0x3 ;  /* 0x0000000506067211 */ /* 0x000fe400078f18ff */
[----:B------:R-:W-:-:S03]  /*9c20*/  LEA.HI R8, R8, R21, RZ, 0x5 ;  /* 0x0000001508087211 */ /* 0x000fc600078f28ff */
[----:B------:R-:W0:Y:S01]  /*9c30*/  LDC.64 R14, c[0x0][0xb40] ;  /* 0x0002d000ff0e7b82 */ /* 0x000e220000000a00 */
[----:B------:R-:W-:Y:S01]  /*9c40*/  LOP3.LUT R10, R6, 0xfffffff8, RZ, 0xc0, !PT ;  /* 0xfffffff8060a7812 */ /* 0x000fe200078ec0ff */
[----:B------:R-:W-:Y:S01]  /*9c50*/  IMAD R6, R3, -0x3, R4 ;  /* 0xfffffffd03067824 */ /* 0x000fe200078e0204 */
[----:B------:R-:W-:Y:S02]  /*9c60*/  LEA.HI R4, R7, R7, RZ, 0x1 ;  /* 0x0000000707047211 */ /* 0x000fe400078f08ff */
[----:B------:R-:W-:Y:S01]  /*9c70*/  SHF.R.S32.HI R8, RZ, 0x5, R8 ;  /* 0x00000005ff087819 */ /* 0x000fe20000011408 */
[----:B------:R-:W-:Y:S01]  /*9c80*/  IMAD.IADD R3, R5, 0x1, -R10 ;  /* 0x0000000105037824 */ /* 0x000fe200078e0a0a */
[----:B------:R-:W-:Y:S01]  /*9c90*/  LOP3.LUT R4, R4, 0x1ffffffe, RZ, 0xc0, !PT ;  /* 0x1ffffffe04047812 */ /* 0x000fe200078ec0ff */
[----:B------:R-:W2:Y:S01]  /*9ca0*/  LDC.64 R10, c[0x0][0xbd8] ;  /* 0x0002f600ff0a7b82 */ /* 0x000ea20000000a00 */
[----:B------:R-:W-:Y:S02]  /*9cb0*/  IMAD.U32 R5, RZ, RZ, UR5 ;  /* 0x00000005ff057e24 */ /* 0x000fe4000f8e00ff */
[----:B------:R-:W-:Y:S01]  /*9cc0*/  LEA R3, R8, R3, 0x4 ;  /* 0x0000000308037211 */ /* 0x000fe200078e20ff */
[----:B------:R-:W-:-:S02]  /*9cd0*/  IMAD.IADD R12, R7, 0x1, -R4 ;  /* 0x00000001070c7824 */ /* 0x000fc400078e0a04 */
[----:B------:R-:W-:Y:S01]  /*9ce0*/  IMAD.U32 R4, RZ, RZ, UR4 ;  /* 0x00000004ff047e24 */ /* 0x000fe2000f8e00ff */
[----:B------:R-:W-:Y:S01]  /*9cf0*/  LEA R3, R6, R3, 0x6 ;  /* 0x0000000306037211 */ /* 0x000fe200078e30ff */
[----:B------:R-:W4:Y:S01]  /*9d00*/  @P0 LDC R9, c[0x0][0xbec] ;  /* 0x0002fb00ff090b82 */ /* 0x000f220000000800 */
[----:B------:R-:W-:Y:S01]  /*9d10*/  IMAD.U32 R5, RZ, RZ, UR6 ;  /* 0x00000006ff057e24 */ /* 0x000fe2000f8e00ff */
[----:B------:R-:W-:Y:S01]  /*9d20*/  UIMAD.WIDE.U32 UR4, UR36, UR8, URZ ;  /* 0x00000008240472a5 */ /* 0x000fe2000f8e003f */
[----:B---3--:R-:W-:Y:S01]  /*9d30*/  IMAD R19, R19, R18, UR11 ;  /* 0x0000000b13137e24 */ /* 0x008fe2000f8e0212 */
[----:B------:R-:W-:Y:S01]  /*9d40*/  UIMAD UR6, UR36, UR9, UR7 ;  /* 0x00000009240672a4 */ /* 0x000fe2000f8e0207 */
[----:B------:R-:W-:Y:S02]  /*9d50*/  IMAD R6, R12, 0x8, R3 ;  /* 0x000000080c067824 */ /* 0x000fe400078e0203 */
[----:B------:R-:W-:Y:S01]  /*9d60*/  ULDC.64 UR8, c[0x0][0xb28] ;  /* 0x0002ca0000087ab9 */ /* 0x000fe20000000a00 */
[----:B------:R-:W3:Y:S01]  /*9d70*/  @P0 LDC R13, c[0x0][0xbf0] ;  /* 0x0002fc00ff0d0b82 */ /* 0x000ee20000000800 */
[----:B------:R-:W-:-:S02]  /*9d80*/  UIADD3 UR6, UR5, UR6, URZ ;  /* 0x0000000605067290 */ /* 0x000fc4000fffe03f */
[----:B------:R-:W-:Y:S02]  /*9d90*/  IMAD.U32 R7, RZ, RZ, UR5 ;  /* 0x00000005ff077e24 */ /* 0x000fe4000f8e00ff */
[----:B0-----:R-:W-:Y:S02]  /*9da0*/  IMAD R12, R14, UR10, RZ ;  /* 0x0000000a0e0c7c24 */ /* 0x001fe4000f8e02ff */
[----:B-1----:R-:W-:Y:S01]  /*9db0*/  IMAD R3, R16, 0xc0, R3 ;  /* 0x000000c010037824 */ /* 0x002fe200078e0203 */
[----:B------:R-:W-:Y:S01]  /*9dc0*/  MOV R7, UR6 ;  /* 0x0000000600077c02 */ /* 0x000fe20008000f00 */
[----:B------:R-:W0:Y:S01]  /*9dd0*/  @P0 LDC R25, c[0x0][0xbec] ;  /* 0x0002fb00ff190b82 */ /* 0x000e220000000800 */
[C---:B--2---:R-:W-:Y:S01]  /*9de0*/  IMAD R8, R10.reuse, UR10, RZ ;  /* 0x0000000a0a087c24 */ /* 0x044fe2000f8e02ff */
[----:B------:R-:W-:Y:S01]  /*9df0*/  ULDC.64 UR6, c[0x0][0xb48] ;  /* 0x0002d20000067ab9 */ /* 0x000fe20000000a00 */
[----:B------:R-:W-:-:S04]  /*9e00*/  IMAD.WIDE.U32 R4, R10, UR12, R4 ;  /* 0x0000000c0a047c25 */ /* 0x000fc8000f8e0004 */
[----:B------:R-:W-:Y:S01]  /*9e10*/  IMAD R11, R11, UR12, R8 ;  /* 0x0000000c0b0b7c24 */ /* 0x000fe2000f8e0208 */
[----:B------:R-:W1:Y:S01]  /*9e20*/  @P0 LDC R20, c[0x0][0xbf0] ;  /* 0x0002fc00ff140b82 */ /* 0x000e620000000800 */
[----:B------:R-:W-:Y:S02]  /*9e30*/  IMAD R8, R16, 0xc0, R6 ;  /* 0x000000c010087824 */ /* 0x000fe400078e0206 */
[----:B------:R-:W-:Y:S01]  /*9e40*/  IMAD.U32 R6, RZ, RZ, UR4 ;  /* 0x00000004ff067e24 */ /* 0x000fe2000f8e00ff */
[----:B------:R-:W-:Y:S01]  /*9e50*/  ULDC.64 UR4, c[0x0][0xbe0] ;  /* 0x0002f80000047ab9 */ /* 0x000fe20000000a00 */
[----:B----4-:R-:W-:-:S04]  /*9e60*/  @P0 IMAD.HI.U32 R10, R8, R9, RZ ;  /* 0x00000009080a0227 */ /* 0x010fc800078e00ff */
[----:B------:R-:W-:Y:S01]  /*9e70*/  IMAD.MOV.U32 R9, RZ, RZ, R8 ;  /* 0x000000ffff097224 */ /* 0x000fe200078e0008 */
[----:B---3--:R-:W-:Y:S01]  /*9e80*/  @P0 SHF.R.U32.HI R9, RZ, R13, R10 ;  /* 0x0000000dff090219 */ /* 0x008fe2000001160a */
[----:B------:R-:W-:Y:S01]  /*9e90*/  IMAD R13, R15, UR12, R12 ;  /* 0x0000000c0f0d7c24 */ /* 0x000fe2000f8e020c */
[----:B------:R-:W-:Y:S01]  /*9ea0*/  SHF.R.S32.HI R12, RZ, 0x1f, R19 ;  /* 0x0000001fff0c7819 */ /* 0x000fe20000011413 */
[----:B------:R-:W-:-:S04]  /*9eb0*/  IMAD.WIDE.U32 R6, R14, UR12, R6 ;  /* 0x0000000c0e067c25 */ /* 0x000fc8000f8e0006 */
[----:B------:R-:W-:Y:S01]  /*9ec0*/  IMAD.IADD R5, R5, 0x1, R11 ;  /* 0x0000000105057824 */ /* 0x000fe200078e020b */
[----:B------:R-:W-:Y:S01]  /*9ed0*/  MOV R11, R8 ;  /* 0x00000008000b7202 */ /* 0x000fe20000000f00 */
[----:B0-----:R-:W-:-:S04]  /*9ee0*/  @P0 IMAD.HI.U32 R25, R8, R25, RZ ;  /* 0x0000001908190227 */ /* 0x001fc800078e00ff */
[----:B------:R-:W-:Y:S01]  /*9ef0*/  IMAD.IADD R7, R7, 0x1, R13 ;  /* 0x0000000107077824 */ /* 0x000fe200078e020d */
[----:B-1----:R-:W-:Y:S01]  /*9f00*/  @P0 SHF.R.U32.HI R11, RZ, R20, R25 ;  /* 0x00000014ff0b0219 */ /* 0x002fe20000011619 */
[----:B------:R-:W-:Y:S02]  /*9f10*/  IMAD R13, R12, UR6, RZ ;  /* 0x000000060c0d7c24 */ /* 0x000fe4000f8e02ff */
[----:B------:R-:W-:-:S04]  /*9f20*/  IMAD.WIDE.U32 R4, R19, UR4, R4 ;  /* 0x0000000413047c25 */ /* 0x000fc8000f8e0004 */
[----:B------:R-:W-:Y:S01]  /*9f30*/  IMAD R10, R12, UR4, RZ ;  /* 0x000000040c0a7c24 */ /* 0x000fe2000f8e02ff */
[----:B------:R-:W-:Y:S01]  /*9f40*/  IADD3 R4, P0, R9, R4, RZ ;  /* 0x0000000409047210 */ /* 0x000fe20007f1e0ff */
[C---:B------:R-:W-:Y:S01]  /*9f50*/  IMAD R15, R19.reuse, UR7, R13 ;  /* 0x00000007130f7c24 */ /* 0x040fe2000f8e020d */
[--C-:B------:R-:W-:Y:S01]  /*9f60*/  SHF.R.S32.HI R13, RZ, 0x1f, R9.reuse ;  /* 0x0000001fff0d7819 */ /* 0x100fe20000011409 */
[----:B------:R-:W-:Y:S02]  /*9f70*/  IMAD.MOV R9, RZ, RZ, -R9 ;  /* 0x000000ffff097224 */ /* 0x000fe400078e0a09 */
[C---:B------:R-:W-:Y:S01]  /*9f80*/  IMAD R12, R19.reuse, UR5, R10 ;  /* 0x00000005130c7c24 */ /* 0x040fe2000f8e020a */
[----:B------:R-:W-:Y:S01]  /*9f90*/  SHF.R.S32.HI R10, RZ, 0x1f, R11 ;  /* 0x0000001fff0a7819 */ /* 0x000fe2000001140b */
[----:B------:R-:W-:Y:S01]  /*9fa0*/  IMAD.WIDE.U32 R6, R19, UR6, R6 ;  /* 0x0000000613067c25 */ /* 0x000fe2000f8e0006 */
[----:B------:R-:W-:Y:S01]  /*9fb0*/  ULDC.64 UR4, c[0x0][0xb30] ;  /* 0x0002cc0000047ab9 */ /* 0x000fe20000000a00 */
[----:B------:R-:W-:Y:S01]  /*9fc0*/  ULDC.64 UR6, c[0x0][0xbc8] ;  /* 0x0002f20000067ab9 */ /* 0x000fe20000000a00 */
[----:B------:R-:W-:Y:S01]  /*9fd0*/  IADD3.X R5, R13, R5, R12, P0, !PT ;  /* 0x000000050d057210 */ /* 0x000fe200007fe40c */
[----:B------:R-:W-:Y:S01]  /*9fe0*/  IMAD.MOV R14, RZ, RZ, -R11 ;  /* 0x000000ffff0e7224 */ /* 0x000fe200078e0a0b */
[----:B------:R-:W-:Y:S01]  /*9ff0*/  IADD3 R7, R7, R15, RZ ;  /* 0x0000000f07077210 */ /* 0x000fe20007ffe0ff */
[----:B------:R-:W-:-:S02]  /*a000*/  IMAD R9, R17, R9, R8 ;  /* 0x0000000911097224 */ /* 0x000fc400078e0208 */
[----:B------:R-:W-:Y:S02]  /*a010*/  IMAD R10, R10, UR4, RZ ;  /* 0x000000040a0a7c24 */ /* 0x000fe4000f8e02ff */
[----:B------:R-:W-:Y:S01]  /*a020*/  IMAD R13, R17, R14, R8 ;  /* 0x0000000e110d7224 */ /* 0x000fe200078e0208 */
[----:B------:R-:W-:Y:S01]  /*a030*/  SHF.R.S32.HI R8, RZ, 0x1f, R9 ;  /* 0x0000001fff087819 */ /* 0x000fe20000011409 */
[C---:B------:R-:W-:Y:S01]  /*a040*/  IMAD R15, R11.reuse, UR5, R10 ;  /* 0x000000050b0f7c24 */ /* 0x040fe2000f8e020a */
[----:B------:R-:W0:Y:S01]  /*a050*/  S2UR UR5, SR_CgaCtaId ;  /* 0x00000000000579c3 */ /* 0x000e220000008800 */
[----:B------:R-:W-:Y:S01]  /*a060*/  IMAD.WIDE.U32 R6, R11, UR4, R6 ;  /* 0x000000040b067c25 */ /* 0x000fe2000f8e0006 */
[----:B------:R-:W-:Y:S01]  /*a070*/  SHF.R.S32.HI R10, RZ, 0x1f, R13 ;  /* 0x0000001fff0a7819 */ /* 0x000fe2000001140d */
[----:B------:R-:W-:Y:S02]  /*a080*/  UMOV UR4, 0x400 ;  /* 0x0000040000047882 */ /* 0x000fe40000000000 */
[----:B------:R-:W-:-:S02]  /*a090*/  IMAD R8, R8, UR6, RZ ;  /* 0x0000000608087c24 */ /* 0x000fc4000f8e02ff */
        /* <DEDUP_REMOVED lines=16> */
[----:B------:R-:W-:Y:S01]  /*a1a0*/  SHFL.IDX PT, R14, R18, RZ, 0x1c1f ;  /* 0x001c1fff120e7589 */ /* 0x000fe200000e0000 */
[----:B------:R-:W-:Y:S01]  /*a1b0*/  LEA.HI.X R20, R6, UR9, R5, 0x2, P1 ;  /* 0x0000000906147c11 */ /* 0x000fe200088f1405 */
[----:B------:R-:W-:Y:S01]  /*a1c0*/  UIADD3 UR4, UR4, 0x16820, URZ ;  /* 0x0001682004047890 */ /* 0x000fe2000fffe03f */
[----:B------:R-:W-:Y:S01]  /*a1d0*/  LOP3.LUT P0, RZ, R21, 0x3, RZ, 0xc0, !PT ;  /* 0x0000000315ff7812 */ /* 0x000fe2000780c0ff */
[----:B------:R-:W-:Y:S01]  /*a1e0*/  SHFL.IDX PT, R4, R8, RZ, 0x1c1f ;  /* 0x001c1fff08047589 */ /* 0x000fe200000e0000 */
[C---:B------:R-:W-:Y:S01]  /*a1f0*/  IADD3 R17, R3.reuse, 0x8, RZ ;  /* 0x0000000803117810 */ /* 0x040fe20007ffe0ff */
[----:B------:R-:W-:Y:S01]  /*a200*/  UPRMT UR4, URZ, 0x654, UR4 ;  /* 0x000006543f047896 */ /* 0x000fe20008000004 */
[-C--:B------:R-:W-:Y:S01]  /*a210*/  ISETP.GE.OR P1, PT, R3, R16.reuse, P0 ;  /* 0x000000100300720c */ /* 0x080fe20000726670 */
[----:B------:R-:W0:Y:S01]  /*a220*/  SHFL.IDX PT, R5, R9, RZ, 0x1c1f ;  /* 0x001c1fff09057589 */ /* 0x000e2200000e0000 */
[----:B------:R-:W-:-:S02]  /*a230*/  ISETP.GE.OR P0, PT, R17, R16, P0 ;  /* 0x000000101100720c */ /* 0x000fc40000706670 */
[----:B------:R-:W-:Y:S01]  /*a240*/  ISETP.GE.AND P2, PT, R3, R16, PT ;  /* 0x000000100300720c */ /* 0x000fe20003f46270 */
[----:B------:R1:W-:Y:S03]  /*a250*/  SHFL.IDX PT, R6, R8, 0x1, 0x1c1f ;  /* 0x003c1f0008067f89 */ /* 0x0003e600000e0000 */
[----:B------:R-:W-:Y:S01]  /*a260*/  SYNCS.ARRIVE.TRANS64.RED.A1T0 RZ, [UR4], RZ ;  /* 0x000000ffffff79a7 */ /* 0x000fe20008100404 */
[----:B------:R-:W2:Y:S01]  /*a270*/  SHFL.IDX PT, R7, R9, 0x1, 0x1c1f ;  /* 0x003c1f0009077f89 */ /* 0x000ea200000e0000 */
[----:B-1----:R-:W-:-:S03]  /*a280*/  LOP3.LUT R8, R23, 0x7ffffffc, RZ, 0xc0, !PT ;  /* 0x7ffffffc17087812 */ /* 0x002fc600078ec0ff */
[----:B------:R1:W3:Y:S02]  /*a290*/  SHFL.IDX PT, R15, R20, RZ, 0x1c1f ;  /* 0x001c1fff140f7589 */ /* 0x0002e400000e0000 */
[----:B------:R-:W-:-:S04]  /*a2a0*/  IMAD.IADD R8, R21, 0x1, -R8 ;  /* 0x0000000115087824 */ /* 0x000fc800078e0a08 */
[----:B------:R-:W-:Y:S01]  /*a2b0*/  IMAD.SHL.U32 R19, R8, 0x2, RZ ;  /* 0x0000000208137824 */ /* 0x000fe200078e00ff */
[----:B0-----:R1:W-:Y:S04]  /*a2c0*/  @!P1 ST.E desc[UR38][R4.64], R2 ;  /* 0x0000000204009985 */ /* 0x0013e8000c101926 */
[----:B--2---:R1:W-:Y:S01]  /*a2d0*/  @!P0 ST.E desc[UR38][R6.64], R0 ;  /* 0x0000000006008985 */ /* 0x0043e2000c101926 */
[----:B------:R-:W-:Y:S05]  /*a2e0*/  @P2 BRA `(.L_x_2202) ;  /* 0x0000000000b82947 */ /* 0x000fea0003800000 */
[----:B------:R-:W-:Y:S01]  /*a2f0*/  ULDC UR4, c[0x0][0xac8] ;  /* 0x0002b20000047ab9 */ /* 0x000fe20000000800 */
[C---:B-1----:R-:W-:Y:S01]  /*a300*/  VIADD R0, R19.reuse, 0x8 ;  /* 0x0000000813007836 */ /* 0x042fe20000000000 */
[C---:B------:R-:W-:Y:S01]  /*a310*/  ISETP.GE.AND P0, PT, R19.reuse, UR4, PT ;  /* 0x0000000413007c0c */ /* 0x040fe2000bf06270 */
[C---:B------:R-:W-:Y:S01]  /*a320*/  VIADD R5, R19.reuse, 0x18 ;  /* 0x0000001813057836 */ /* 0x040fe20000000000 */
[C---:B------:R-:W-:Y:S01]  /*a330*/  IADD3 R4, R19.reuse, 0x10, RZ ;  /* 0x0000001013047810 */ /* 0x040fe20007ffe0ff */
[C---:B------:R-:W-:Y:S01]  /*a340*/  VIADD R6, R19.reuse, 0x20 ;  /* 0x0000002013067836 */ /* 0x040fe20000000000 */
[C---:B------:R-:W-:Y:S01]  /*a350*/  IADD3 R9, R19.reuse, 0x30, RZ ;  /* 0x0000003013097810 */ /* 0x040fe20007ffe0ff */
[C---:B------:R-:W-:Y:S01]  /*a360*/  VIADD R7, R19.reuse, 0x28 ;  /* 0x0000002813077836 */ /* 0x040fe20000000000 */
[----:B------:R-:W-:Y:S01]  /*a370*/  ISETP.GE.AND P1, PT, R4, UR4, PT ;  /* 0x0000000404007c0c */ /* 0x000fe2000bf26270 */
[----:B------:R-:W-:Y:S01]  /*a380*/  VIADD R11, R19, 0x38 ;  /* 0x00000038130b7836 */ /* 0x000fe20000000000 */
[----:B------:R-:W-:-:S02]  /*a390*/  ISETP.GE.AND P2, PT, R5, UR4, PT ;  /* 0x0000000405007c0c */ /* 0x000fc4000bf46270 */
[----:B------:R-:W-:Y:S02]  /*a3a0*/  ISETP.GE.AND P3, PT, R6, UR4, PT ;  /* 0x0000000406007c0c */ /* 0x000fe4000bf66270 */
[----:B------:R-:W-:Y:S01]  /*a3b0*/  ISETP.GE.AND P4, PT, R7, UR4, PT ;  /* 0x0000000407007c0c */ /* 0x000fe2000bf86270 */
[----:B---3--:R-:W-:Y:S01]  /*a3c0*/  @!P0 IMAD.WIDE R2, R19, 0x4, R14 ;  /* 0x0000000413028825 */ /* 0x008fe200078e020e */
[----:B------:R-:W-:Y:S02]  /*a3d0*/  ISETP.GE.AND P5, PT, R9, UR4, PT ;  /* 0x0000000409007c0c */ /* 0x000fe4000bfa6270 */
[----:B------:R-:W-:Y:S02]  /*a3e0*/  ISETP.GE.AND P6, PT, R11, UR4, PT ;  /* 0x000000040b007c0c */ /* 0x000fe4000bfc6270 */
[----:B------:R0:W-:Y:S01]  /*a3f0*/  @!P0 ST.E.64 desc[UR38][R2.64], R88 ;  /* 0x0000005802008985 */ /* 0x0001e2000c101b26 */
[----:B------:R-:W-:Y:S02]  /*a400*/  ISETP.GE.AND P0, PT, R0, UR4, PT ;  /* 0x0000000400007c0c */ /* 0x000fe4000bf06270 */
[----:B------:R-:W-:-:S02]  /*a410*/  @!P1 LEA.HI R4, R4, R4, RZ, 0x1 ;  /* 0x0000000404049211 */ /* 0x000fc400078f08ff */
[----:B------:R-:W-:Y:S02]  /*a420*/  @!P3 LEA.HI R6, R6, R6, RZ, 0x1 ;  /* 0x000000060606b211 */ /* 0x000fe400078f08ff */
[----:B------:R-:W-:Y:S02]  /*a430*/  @!P4 LEA.HI R8, R7, R7, RZ, 0x1 ;  /* 0x000000070708c211 */ /* 0x000fe400078f08ff */
[----:B------:R-:W-:Y:S02]  /*a440*/  @!P5 LEA.HI R10, R9, R9, RZ, 0x1 ;  /* 0x00000009090ad211 */ /* 0x000fe400078f08ff */
[----:B------:R-:W-:Y:S02]  /*a450*/  @!P6 LEA.HI R12, R11, R11, RZ, 0x1 ;  /* 0x0000000b0b0ce211 */ /* 0x000fe400078f08ff */
[----:B------:R-:W-:Y:S02]  /*a460*/  @!P3 LOP3.LUT R9, R6, 0xfffffffe, RZ, 0xc0, !PT ;  /* 0xfffffffe0609b812 */ /* 0x000fe400078ec0ff */
[----:B------:R-:W-:-:S02]  /*a470*/  @!P0 LEA.HI R0, R0, R0, RZ, 0x1 ;  /* 0x0000000000008211 */ /* 0x000fc400078f08ff */
[----:B0-----:R-:W-:Y:S02]  /*a480*/  @!P2 LEA.HI R2, R5, R5, RZ, 0x1 ;  /* 0x000000050502a211 */ /* 0x001fe400078f08ff */
        /* <DEDUP_REMOVED lines=20> */
.L_x_2202:
[----:B------:R-:W-:Y:S05]  /*a5d0*/  BSYNC B0 ;  /* 0x0000000000007941 */ /* 0x000fea0003800000 */
.L_x_2201:
[----:B------:R-:W-:Y:S01]  /*a5e0*/  ISETP.GE.AND P0, PT, R17, R16, PT ;  /* 0x000000101100720c */ /* 0x000fe20003f06270 */
[----:B0-----:R0:W2:Y:S04]  /*a5f0*/  SHFL.IDX PT, R13, R20, 0x1, 0x1c1f ;  /* 0x003c1f00140d7f89 */ /* 0x0010a800000e0000 */
[----:B------:R0:W4:Y:S08]  /*a600*/  SHFL.IDX PT, R12, R18, 0x1, 0x1c1f ;  /* 0x003c1f00120c7f89 */ /* 0x00013000000e0000 */
[----:B0-----:R-:W-:Y:S05]  /*a610*/  @P0 BRA `(.L_x_2161) ;  /* 0x0000004000d80947 */ /* 0x001fea0003800000 */
[C---:B-1----:R-:W-:Y:S01]  /*a620*/  VIADD R0, R19.reuse, 0x8 ;  /* 0x0000000813007836 */ /* 0x042fe20000000000 */
        /* <DEDUP_REMOVED lines=17> */
[--C-:B--2-4-:R-:W-:Y:S01]  /*a740*/  @!P0 IMAD.WIDE R2, R19, 0x4, R12.reuse ;  /* 0x0000000413028825 */ /* 0x114fe200078e020c */
[----:B------:R-:W-:Y:S02]  /*a750*/  @!P4 LEA.HI R8, R8, R8, RZ, 0x1 ;  /* 0x000000080808c211 */ /* 0x000fe400078f08ff */
[----:B------:R-:W-:Y:S01]  /*a760*/  @!P5 LEA.HI R10, R9, R9, RZ, 0x1 ;  /* 0x00000009090ad211 */ /* 0x000fe200078f08ff */
[----:B------:R-:W-:Y:S01]  /*a770*/  @!P1 IMAD.WIDE R4, R5, 0x4, R12 ;  /* 0x0000000405049825 */ /* 0x000fe200078e020c */
[----:B------:R-:W-:Y:S01]  /*a780*/  @!P6 LEA.HI R14, R11, R11, RZ, 0x1 ;  /* 0x0000000b0b0ee211 */ /* 0x000fe200078f08ff */
[----:B------:R0:W-:Y:S01]  /*a790*/  @!P0 ST.E.64 desc[UR38][R2.64], R90 ;  /* 0x0000005a02008985 */ /* 0x0001e2000c101b26 */
[----:B------:R-:W-:Y:S02]  /*a7a0*/  @!P2 LOP3.LUT R7, R6, 0xfffffffe, RZ, 0xc0, !PT ;  /* 0xfffffffe0607a812 */ /* 0x000fe400078ec0ff */
[----:B------:R-:W-:Y:S01]  /*a7b0*/  @!P3 LOP3.LUT R9, R0, 0xfffffffe, RZ, 0xc0, !PT ;  /* 0xfffffffe0009b812 */ /* 0x000fe200078ec0ff */
[----:B------:R1:W-:Y:S01]  /*a7c0*/  @!P1 ST.E.64 desc[UR38][R4.64], R94 ;  /* 0x0000005e04009985 */ /* 0x0003e2000c101b26 */
[----:B------:R-:W-:-:S02]  /*a7d0*/  @!P4 LOP3.LUT R11, R8, 0xfffffffe, RZ, 0xc0, !PT ;  /* 0xfffffffe080bc812 */ /* 0x000fc400078ec0ff */
[----:B---3--:R-:W-:Y:S02]  /*a7e0*/  @!P5 LOP3.LUT R15, R10, 0xfffffffe, RZ, 0xc0, !PT ;  /* 0xfffffffe0a0fd812 */ /* 0x008fe400078ec0ff */
[----:B------:R-:W-:Y:S02]  /*a7f0*/  @!P6 LOP3.LUT R17, R14, 0xfffffffe, RZ, 0xc0, !PT ;  /* 0xfffffffe0e11e812 */ /* 0x000fe400078ec0ff */
[----:B------:R-:W-:Y:S01]  /*a800*/  IADD3 R19, R19, 0x38, RZ ;  /* 0x0000003813137810 */ /* 0x000fe20007ffe0ff */
[----:B0-----:R-:W-:-:S03]  /*a810*/  @!P2 IMAD.WIDE R2, R7, 0x4, R12 ;  /* 0x000000040702a825 */ /* 0x001fc600078e020c */
[----:B------:R-:W-:Y:S01]  /*a820*/  ISETP.GE.AND P0, PT, R19, UR4, PT ;  /* 0x0000000413007c0c */ /* 0x000fe2000bf06270 */
        /* <DEDUP_REMOVED lines=15> */
.L_x_2200:
        /* <DEDUP_REMOVED lines=21> */
[----:B------:R-:W-:Y:S01]  /*aa70*/  UIADD3 UR6, UR5, UR6, URZ ;  /* 0x0000000605067290 */ /* 0x000fe2000fffe03f */
[----:B------:R-:W-:Y:S01]  /*aa80*/  MOV R2, UR4 ;  /* 0x0000000400027c02 */ /* 0x000fe20008000f00 */
[----:B------:R-:W-:Y:S01]  /*aa90*/  IMAD.U32 R3, RZ, RZ, UR5 ;  /* 0x00000005ff037e24 */ /* 0x000fe2000f8e00ff */
[----:B------:R-:W2:Y:S01]  /*aaa0*/  @P0 LDC R9, c[0x0][0xbec] ;  /* 0x0002fb00ff090b82 */ /* 0x000ea20000000800 */
[----:B------:R-:W-:Y:S02]  /*aab0*/  ULDC.64 UR4, c[0x0][0xbe0] ;  /* 0x0002f80000047ab9 */ /* 0x000fe40000000a00 */
        /* <DEDUP_REMOVED lines=14> */
[C---:B------:R-:W-:Y:S02]  /*aba0*/  IADD3 R7, -R5.reuse, RZ, RZ ;  /* 0x000000ff05077210 */ /* 0x040fe40007ffe1ff */
[----:B------:R-:W-:Y:S01]  /*abb0*/  IADD3 R2, P0, R5, R2, RZ ;  /* 0x0000000205027210 */ /* 0x000fe20007f1e0ff */
        /* <DEDUP_REMOVED lines=17> */
.L_x_2159:
        /* <DEDUP_REMOVED lines=18> */
.L_x_2203:
[----:B------:R-:W-:Y:S01]  /*adf0*/  ULDC UR45, c[0x0][0xc50] ;  /* 0x00031400002d7ab9 */ /* 0x000fe20000000800 */
[----:B------:R-:W-:Y:S01]  /*ae00*/  UMOV UR42, UR6 ;  /* 0x00000006002a7c82 */ /* 0x000fe20008000000 */
[----:B------:R-:W-:-:S11]  /*ae10*/  UISETP.NE.AND UP0, UPT, UR45, 0x1, UPT ;  /* 0x000000012d00788c */ /* 0x000fd6000bf05270 */
[----:B------:R-:W-:Y:S01]  /*ae20*/  @UP0 ULDC UR4, c[0x0][0xc54] ;  /* 0x0003150000040ab9 */ /* 0x000fe20000000800 */
[----:B------:R-:W-:Y:S01]  /*ae30*/  @UP0 ULDC UR7, c[0x0][0xc58] ;  /* 0x0003160000070ab9 */ /* 0x000fe20000000800 */
[----:B------:R-:W-:-:S04]  /*ae40*/  UIMAD.WIDE.U32 UR4, UR6, UR4, URZ ;  /* 0x00000004060472a5 */ /* 0x000fc8000f8e003f */
[----:B------:R-:W-:-:S12]  /*ae50*/  @UP0 USHF.R.U32.HI UR42, URZ, UR7, UR5 ;  /* 0x000000073f2a0299 */ /* 0x000fd80008011605 */
.L_x_2204:
[----:B------:R-:W-:Y:S01]  /*ae60*/  ISETP.GE.AND P0, PT, R24, RZ, PT ;  /* 0x000000ff1800720c */ /* 0x000fe20003f06270 */
[----:B------:R-:W-:Y:S01]  /*ae70*/  UIADD3 UR4, -UR42, URZ, URZ ;  /* 0x0000003f2a047290 */ /* 0x000fe2000fffe13f */
[----:B------:R-:W-:Y:S01]  /*ae80*/  MOV R0, 0x1 ;  /* 0x0000000100007802 */ /* 0x000fe20000000f00 */
[----:B------:R-:W-:Y:S02]  /*ae90*/  IMAD.MOV.U32 R2, RZ, RZ, RZ ;  /* 0x000000ffff027224 */ /* 0x000fe400078e00ff */
[----:B------:R-:W-:Y:S01]  /*aea0*/  UIMAD UR45, UR45, UR4, UR6 ;  /* 0x000000042d2d72a4 */ /* 0x000fe2000f8e0206 */
[----:B------:R-:W-:-:S07]  /*aeb0*/  IMAD.MOV.U32 R10, RZ, RZ, 0x1 ;  /* 0x00000001ff0a7424 */ /* 0x000fce00078e00ff */
[----:B------:R-:W-:Y:S05]  /*aec0*/  @!P0 BRA `(.L_x_2205) ;  /* 0x0000003400ec8947 */ /* 0x000fea0003800000 */
[----:B------:R-:W0:Y:S01]  /*aed0*/  LDC.64 R2, c[0x0][0xa28] ;  /* 0x00028a00ff027b82 */ /* 0x000e220000000a00 */
[----:B------:R-:W-:Y:S01]  /*aee0*/  ULDC UR6, c[0x0][0x448] ;  /* 0x0001120000067ab9 */ /* 0x000fe20000000800 */
[----:B------:R-:W-:Y:S01]  /*aef0*/  ULDC.64 UR4, c[0x0][0x418] ;  /* 0x0001060000047ab9 */ /* 0x000fe20000000a00 */
[----:B------:R-:W-:-:S05]  /*af00*/  IMAD.MOV.U32 R19, RZ, RZ, RZ ;  /* 0x000000ffff137224 */ /* 0x000fca00078e00ff */
[----:B------:R-:W1:Y:S01]  /*af10*/  S2UR UR49, SR_CTAID.X ;  /* 0x00000000003179c3 */ /* 0x000e620000002500 */
[----:B------:R-:W-:Y:S02]  /*af20*/  UISETP.NE.AND UP1, UPT, UR6, 0x1, UPT ;  /* 0x000000010600788c */ /* 0x000fe4000bf25270 */
[----:B------:R-:W-:Y:S01]  /*af30*/  UISETP.NE.U32.AND UP0, UPT, UR4, URZ, UPT ;  /* 0x0000003f0400728c */ /* 0x000fe2000bf05070 */
[----:B------:R-:W-:Y:S02]  /*af40*/  UMOV UR6, 0xc0 ;  /* 0x000000c000067882 */ /* 0x000fe40000000000 */
[----:B------:R-:W-:Y:S01]  /*af50*/  ULDC UR4, c[0x0][0x424] ;  /* 0x0001090000047ab9 */ /* 0x000fe20000000800 */
[----:B------:R-:W-:Y:S01]  /*af60*/  UISETP.NE.AND.EX UP0, UPT, UR5, URZ, UPT, UP0 ;  /* 0x0000003f0500728c */ /* 0x000fe2000bf05300 */
[----:B------:R-:W-:Y:S01]  /*af70*/  ULDC UR7, c[0x0][0x2f0] ;  /* 0x0000bc0000077ab9 */ /* 0x000fe20000000800 */
[----:B------:R-:W-:Y:S02]  /*af80*/  ULDC UR8, c[0x0][0x288] ;  /* 0x0000a20000087ab9 */ /* 0x000fe40000000800 */
[----:B------:R-:W-:Y:S01]  /*af90*/  USEL UR43, UR4, 0x1, UP0 ;  /* 0x00000001042b7887 */ /* 0x000fe20008000000 */
[----:B------:R-:W-:Y:S01]  /*afa0*/  @UP1 ULDC UR5, c[0x0][0x44c] ;  /* 0x0001130000051ab9 */ /* 0x000fe20000000800 */
[----:B0-----:R-:W-:-:S04]  /*afb0*/  ISETP.NE.U32.AND P0, PT, R2, RZ, PT ;  /* 0x000000ff0200720c */ /* 0x001fc80003f05070 */
[----:B------:R-:W-:Y:S01]  /*afc0*/  ISETP.NE.AND.EX P0, PT, R3, RZ, PT, P0 ;  /* 0x000000ff0300720c */ /* 0x000fe20003f05300 */
[----:B-1----:R-:W-:Y:S02]  /*afd0*/  UIMAD UR6, UR49, UR6, 0xbf ;  /* 0x000000bf310674a4 */ /* 0x002fe4000f8e0206 */
[----:B------:R-:W-:Y:S02]  /*afe0*/  UIMAD UR43, UR43, UR7, URZ ;  /* 0x000000072b2b72a4 */ /* 0x000fe4000f8e023f */
[----:B------:R-:W-:Y:S01]  /*aff0*/  UIMAD.WIDE.U32 UR4, UR6, UR5, URZ ;  /* 0x00000005060472a5 */ /* 0x000fe2000f8e003f */
[----:B------:R-:W-:-:S03]  /*b000*/  @UP1 ULDC UR7, c[0x0][0x450] ;  /* 0x0001140000071ab9 */ /* 0x000fc60000000800 */
[----:B------:R-:W-:-:S04]  /*b010*/  @UP1 USHF.R.U32.HI UR6, URZ, UR7, UR5 ;  /* 0x000000073f061299 */ /* 0x000fc80008011605 */
[----:B------:R-:W0:Y:S01]  /*b020*/  @P0 LDC.64 R2, c[0x0][0xa28] ;  /* 0x00028a00ff020b82 */ /* 0x000e220000000a00 */
[----:B------:R-:W-:Y:S02]  /*b030*/  UIADD3 UR5, UR43, 0x80, -UR8 ;  /* 0x000000802b057890 */ /* 0x000fe4000fffe808 */
[----:B------:R-:W-:Y:S02]  /*b040*/  UIADD3 UR4, UR43, 0x7f, URZ ;  /* 0x0000007f2b047890 */ /* 0x000fe4000fffe03f */
[----:B------:R-:W-:Y:S02]  /*b050*/  UIADD3 UR6, UR5, UR6, URZ ;  /* 0x0000000605067290 */ /* 0x000fe4000fffe03f */
[----:B------:R-:W-:Y:S02]  /*b060*/  USHF.R.S32.HI UR5, URZ, 0x1f, UR4 ;  /* 0x0000001f3f057899 */ /* 0x000fe40008011404 */
[----:B------:R-:W-:Y:S02]  /*b070*/  USHF.R.S32.HI UR7, URZ, 0x1f, UR6 ;  /* 0x0000001f3f077899 */ /* 0x000fe40008011406 */
[----:B------:R-:W-:-:S02]  /*b080*/  ULEA.HI UR5, UR5, UR4, URZ, 0x7 ;  /* 0x0000000405057291 */ /* 0x000fc4000f8f383f */
[----:B------:R-:W-:Y:S02]  /*b090*/  ULEA.HI UR7, UR7, UR6, URZ, 0x7 ;  /* 0x0000000607077291 */ /* 0x000fe4000f8f383f */
[----:B------:R-:W-:Y:S02]  /*b0a0*/  USHF.R.S32.HI UR44, URZ, 0x7, UR5 ;  /* 0x000000073f2c7899 */ /* 0x000fe40008011405 */
[----:B------:R-:W-:-:S04]  /*b0b0*/  USHF.R.S32.HI UR46, URZ, 0x7, UR7 ;  /* 0x000000073f2e7899 */ /* 0x000fc80008011407 */
[----:B------:R-:W-:Y:S02]  /*b0c0*/  UISETP.LT.AND UP0, UPT, UR44, UR46, UPT ;  /* 0x0000002e2c00728c */ /* 0x000fe4000bf01270 */
[----:B------:R-:W-:Y:S01]  /*b0d0*/  UP2UR UR50, UPR, URZ, 0x2 ;  /* 0x000000023f327883 */ /* 0x000fe20008000000 */
[----:B0-----:R-:W-:Y:S01]  /*b0e0*/  @P0 IMAD.WIDE R2, R24, 0x4, R2 ;  /* 0x0000000418020825 */ /* 0x001fe200078e0202 */
[----:B------:R-:W-:-:S04]  /*b0f0*/  USEL UR11, UR44, UR46, UP0 ;  /* 0x0000002e2c0b7287 */ /* 0x000fc80008000000 */
[----:B------:R-:W-:Y:S01]  /*b100*/  UISETP.GE.AND UP1, UPT, UR11, 0x1, UPT ;  /* 0x000000010b00788c */ /* 0x000fe2000bf26270 */
[----:B------:R0:W5:Y:S01]  /*b110*/  @P0 LDG.E R19, desc[UR38][R2.64] ;  /* 0x0000002602130981 */ /* 0x000162000c1e1900 */
[----:B------:R-:W-:Y:S02]  /*b120*/  USHF.R.U32.HI UR9, URZ, 0x10, UR45 ;  /* 0x000000103f097899 */ /* 0x000fe4000801162d */
[----:B------:R-:W-:Y:S02]  /*b130*/  ULOP3.LUT UR45, UR45, 0xffff, URZ, 0xc0, !UPT ;  /* 0x0000ffff2d2d7892 */ /* 0x000fe4000f8ec03f */
[----:B------:R-:W-:Y:S01]  /*b140*/  PLOP3.LUT P0, PT, PT, PT, UP1, 0x80, 0x0 ;  /* 0x000000000000781c */ /* 0x000fe20003f0f018 */
[----:B------:R-:W-:Y:S01]  /*b150*/  UISETP.NE.AND UP0, UPT, UR9, URZ, UPT ;  /* 0x0000003f0900728c */ /* 0x000fe2000bf05270 */
[----:B------:R-:W-:-:S10]  /*b160*/  UMOV UR41, URZ ;  /* 0x0000003f00297c82 */ /* 0x000fd40008000000 */
[----:B------:R-:W-:Y:S01]  /*b170*/  @!UP0 ULDC UR9, c[0x0][0x9f0] ;  /* 0x00027c0000098ab9 */ /* 0x000fe20000000800 */
[----:B0-----:R-:W-:Y:S05]  /*b180*/  @!P0 BRA `(.L_x_2206) ;  /* 0x0000000000788947 */ /* 0x001fea0003800000 */
[----:B------:R-:W-:Y:S01]  /*b190*/  IABS R2, UR9 ;  /* 0x0000000900027c13 */ /* 0x000fe20008000000 */
[----:B------:R-:W-:Y:S02]  /*b1a0*/  UIADD3 UR6, UR9, -0x1, UR11 ;  /* 0xffffffff09067890 */ /* 0x000fe4000fffe00b */
[----:B------:R-:W-:Y:S01]  /*b1b0*/  IABS R5, UR9 ;  /* 0x0000000900057c13 */ /* 0x000fe20008000000 */
[----:B------:R-:W-:Y:S01]  /*b1c0*/  UMOV UR4, URZ ;  /* 0x0000003f00047c82 */ /* 0x000fe20008000000 */
[----:B------:R-:W-:Y:S02]  /*b1d0*/  R2UR UR10, R2 ;  /* 0x00000000020a72ca */ /* 0x000fe400000e0000 */
[----:B------:R-:W-:Y:S01]  /*b1e0*/  IABS R4, UR6 ;  /* 0x0000000600047c13 */ /* 0x000fe20008000000 */
[----:B------:R-:W-:-:S03]  /*b1f0*/  ULOP3.LUT UR6, UR6, UR9, URZ, 0x3c, !UPT ;  /* 0x0000000906067292 */ /* 0x000fc6000f8e3c3f */
[----:B------:R-:W-:-:S07]  /*b200*/  R2UR UR8, R4 ;  /* 0x00000000040872ca */ /* 0x000fce00000e0000 */
[----:B------:R-:W0:Y:S08]  /*b210*/  I2F.RP R2, UR10 ;  /* 0x0000000a00027d06 */ /* 0x000e300008209400 */
[----:B0-----:R-:W0:Y:S02]  /*b220*/  MUFU.RCP R2, R2 ;  /* 0x0000000200027308 */ /* 0x001e240000001000 */
[----:B0-----:R-:W-:Y:S01]  /*b230*/  IADD3 R3, R2, 0xffffffe, RZ ;  /* 0x0ffffffe02037810 */ /* 0x001fe20007ffe0ff */
[----:B------:R-:W-:-:S05]  /*b240*/  IMAD.MOV R2, RZ, RZ, -R5 ;  /* 0x000000ffff027224 */ /* 0x000fca00078e0a05 */
        /* <DEDUP_REMOVED lines=18> */
.L_x_2206:
[----:B------:R-:W-:Y:S02]  /*b370*/  UIMAD UR51, UR45, UR41, URZ ;  /* 0x000000292d3372a4 */ /* 0x000fe4000f8e023f */
[----:B------:R-:W-:Y:S02]  /*b380*/  IMAD.U32 R3, RZ, RZ, UR41 ;  /* 0x00000029ff037e24 */ /* 0x000fe4000f8e00ff */
[----:B------:R-:W-:Y:S02]  /*b390*/  IMAD.MOV.U32 R10, RZ, RZ, 0x1 ;  /* 0x00000001ff0a7424 */ /* 0x000fe400078e00ff */
[----:B------:R-:W-:-:S05]  /*b3a0*/  IMAD.U32 R2, RZ, RZ, UR51 ;  /* 0x00000033ff027e24 */ /* 0x000fca000f8e00ff */
[----:B------:R-:W-:-:S04]  /*b3b0*/  VIADDMNMX R2, R2, R3, UR11, PT ;  /* 0x0000000b02027e46 */ /* 0x000fc8000b800103 */
[----:B------:R-:W-:Y:S02]  /*b3c0*/  R2UR UR52, R2 ;  /* 0x00000000023472ca */ /* 0x000fe400000e0000 */
[----:B------:R-:W-:-:S11]  /*b3d0*/  MOV R2, RZ ;  /* 0x000000ff00027202 */ /* 0x000fd60000000f00 */
        /* <DEDUP_REMOVED lines=14> */
[----:B------:R-:W-:Y:S01]  /*b4c0*/  MOV R6, UR6 ;  /* 0x0000000600067c02 */ /* 0x000fe20008000f00 */
[----:B------:R-:W-:Y:S01]  /*b4d0*/  IMAD.U32 R5, RZ, RZ, UR5 ;  /* 0x00000005ff057e24 */ /* 0x000fe2000f8e00ff */
[----:B------:R-:W0:Y:S01]  /*b4e0*/  LDC.64 R2, c[0x4][R2] ;  /* 0x0100000002027b82 */ /* 0x000e220000000a00 */
[----:B------:R-:W-:Y:S01]  /*b4f0*/  ULDC.64 UR4, c[0x4][0x8] ;  /* 0x0100020000047ab9 */ /* 0x000fe20000000a00 */
[----:B------:R-:W-:Y:S01]  /*b500*/  IMAD.U32 R7, RZ, RZ, UR7 ;  /* 0x00000007ff077e24 */ /* 0x000fe2000f8e00ff */
[----:B------:R-:W-:Y:S01]  /*b510*/  MOV R8, 0x70 ;  /* 0x0000007000087802 */ /* 0x000fe20000000f00 */
[----:B------:R-:W-:-:S02]  /*b520*/  IMAD.U32 R10, RZ, RZ, UR4 ;  /* 0x00000004ff0a7e24 */ /* 0x000fc4000f8e00ff */
[----:B------:R-:W-:Y:S02]  /*b530*/  IMAD.U32 R11, RZ, RZ, UR5 ;  /* 0x00000005ff0b7e24 */ /* 0x000fe4000f8e00ff */
[----:B------:R-:W-:Y:S02]  /*b540*/  IMAD.MOV.U32 R12, RZ, RZ, 0x1 ;  /* 0x00000001ff0c7424 */ /* 0x000fe400078e00ff */
[----:B------:R-:W-:-:S07]  /*b550*/  IMAD.MOV.U32 R13, RZ, RZ, RZ ;  /* 0x000000ffff0d7224 */ /* 0x000fce00078e00ff */
[----:B------:R-:W-:-:S07]  /*b560*/  LEPC R20, `(.L_x_2207) ;  /* 0x000000001014794e */ /* 0x000fce0000000000 */
[----:B0----5:R-:W-:Y:S05]  /*b570*/  CALL.ABS.NOINC R2 ;  /* 0x0000000002007343 */ /* 0x021fea0003c00000 */
.L_x_2207:
        /* <DEDUP_REMOVED lines=9> */
[----:B------:R-:W-:Y:S01]  /*b610*/  MOV R5, UR5 ;  /* 0x0000000500057c02 */ /* 0x000fe20008000f00 */
[----:B------:R-:W-:Y:S01]  /*b620*/  ULDC.64 UR4, c[0x4][0x10] ;  /* 0x0100040000047ab9 */ /* 0x000fe20000000a00 */
[----:B------:R-:W-:Y:S01]  /*b630*/  IMAD.U32 R6, RZ, RZ, UR6 ;  /* 0x00000006ff067e24 */ /* 0x000fe2000f8e00ff */
[----:B------:R-:W-:Y:S01]  /*b640*/  MOV R11, UR5 ;  /* 0x00000005000b7c02 */ /* 0x000fe20008000f00 */
[----:B------:R-:W-:Y:S02]  /*b650*/  IMAD.U32 R7, RZ, RZ, UR7 ;  /* 0x00000007ff077e24 */ /* 0x000fe4000f8e00ff */
[----:B------:R-:W-:-:S02]  /*b660*/  IMAD.U32 R10, RZ, RZ, UR4 ;  /* 0x00000004ff0a7e24 */ /* 0x000fc4000f8e00ff */
[----:B------:R-:W-:Y:S02]  /*b670*/  IMAD.MOV.U32 R8, RZ, RZ, 0x70 ;  /* 0x00000070ff087424 */ /* 0x000fe400078e00ff */
[----:B------:R-:W-:Y:S02]  /*b680*/  IMAD.MOV.U32 R12, RZ, RZ, 0x1 ;  /* 0x00000001ff0c7424 */ /* 0x000fe400078e00ff */
[----:B0-----:R-:W-:-:S07]  /*b690*/  IMAD.MOV.U32 R13, RZ, RZ, RZ ;  /* 0x000000ffff0d7224 */ /* 0x001fce00078e00ff */
[----:B------:R-:W-:-:S07]  /*b6a0*/  LEPC R20, `(.L_x_2209) ;  /* 0x000000001014794e */ /* 0x000fce0000000000 */
[----:B-1---5:R-:W-:Y:S05]  /*b6b0*/  CALL.ABS.NOINC R2 ;  /* 0x0000000002007343 */ /* 0x022fea0003c00000 */
.L_x_2209:
[----:B------:R0:W1:Y:S01]  /*b6c0*/  LDC.64 R2, c[0x4][R16] ;  /* 0x0100000010027b82 */ /* 0x0000620000000a00 */
[----:B------:R-:W-:Y:S01]  /*b6d0*/  ULDC.64 UR4, c[0x4][0x88] ;  /* 0x0100220000047ab9 */ /* 0x000fe20000000a00 */
[----:B------:R-:W-:Y:S01]  /*b6e0*/  ULDC.64 UR6, c[0x4][0x90] ;  /* 0x0100240000067ab9 */ /* 0x000fe20000000a00 */
[----:B------:R-:W-:Y:S01]  /*b6f0*/  MOV R4, UR4 ;  /* 0x0000000400047c02 */ /* 0x000fe20008000f00 */
[----:B------:R-:W-:Y:S01]  /*b700*/  IMAD.U32 R5, RZ, RZ, UR5 ;  /* 0x00000005ff057e24 */ /* 0x000fe2000f8e00ff */
[----:B------:R-:W-:Y:S01]  /*b710*/  ULDC.64 UR4, c[0x4][0x18] ;  /* 0x0100060000047ab9 */ /* 0x000fe20000000a00 */
[----:B------:R-:W-:Y:S01]  /*b720*/  IMAD.U32 R6, RZ, RZ, UR6 ;  /* 0x00000006ff067e24 */ /* 0x000fe2000f8e00ff */
[----:B------:R-:W-:Y:S01]  /*b730*/  MOV R10, UR4 ;  /* 0x00000004000a7c02 */ /* 0x000fe20008000f00 */
[----:B------:R-:W-:Y:S01]  /*b740*/  IMAD.U32 R7, RZ, RZ, UR7 ;  /* 0x00000007ff077e24 */ /* 0x000fe2000f8e00ff */
[----:B------:R-:W-:Y:S01]  /*b750*/  MOV R13, RZ ;  /* 0x000000ff000d7202 */ /* 0x000fe20000000f00 */
[----:B------:R-:W-:-:S02]  /*b760*/  IMAD.U32 R11, RZ, RZ, UR5 ;  /* 0x00000005ff0b7e24 */ /* 0x000fc4000f8e00ff */
[----:B------:R-:W-:Y:S02]  /*b770*/  IMAD.MOV.U32 R8, RZ, RZ, 0x70 ;  /* 0x00000070ff087424 */ /* 0x000fe400078e00ff */
[----:B0-----:R-:W-:-:S07]  /*b780*/  IMAD.MOV.U32 R12, RZ, RZ, 0x1 ;  /* 0x00000001ff0c7424 */ /* 0x001fce00078e00ff */
[----:B------:R-:W-:-:S07]  /*b790*/  LEPC R20, `(.L_x_2208) ;  /* 0x000000001014794e */ /* 0x000fce0000000000 */
[----:B-1----:R-:W-:Y:S05]  /*b7a0*/  CALL.ABS.NOINC R2 ;  /* 0x0000000002007343 */ /* 0x002fea0003c00000 */
.L_x_2208:
        /* <DEDUP_REMOVED lines=8> */
[----:B------:R-:W-:Y:S01]  /*b830*/  IMAD.U32 R0, RZ, RZ, UR52 ;  /* 0x00000034ff007e24 */ /* 0x000fe2000f8e00ff */
[C---:B------:R-:W-:Y:S01]  /*b840*/  LOP3.LUT R9, R22.reuse, 0x7f, RZ, 0xc0, !PT ;  /* 0x0000007f16097812 */ /* 0x040fe200078ec0ff */
[----:B------:R-:W-:Y:S01]  /*b850*/  IMAD.SHL.U32 R23, R22, 0x10, RZ ;  /* 0x0000001016177824 */ /* 0x000fe200078e00ff */
[----:B-1----:R-:W-:Y:S01]  /*b860*/  ISETP.NE.AND P1, PT, R16, 0x1, PT ;  /* 0x000000011000780c */ /* 0x002fe20003f25270 */
[----:B------:R-:W-:Y:S01]  /*b870*/  IMAD.MOV.U32 R6, RZ, RZ, RZ ;  /* 0x000000ffff067224 */ /* 0x000fe200078e00ff */
[----:B------:R-:W-:Y:S02]  /*b880*/  IADD3 R0, R0, -0x1, RZ ;  /* 0xffffffff00007810 */ /* 0x000fe40007ffe0ff */
[----:B------:R-:W-:Y:S02]  /*b890*/  SHF.R.U32.HI R4, RZ, 0x3, R9 ;  /* 0x00000003ff047819 */ /* 0x000fe40000011609 */
[----:B------:R-:W-:-:S03]  /*b8a0*/  LOP3.LUT R23, R23, 0x70, RZ, 0xc0, !PT ;  /* 0x0000007017177812 */ /* 0x000fc600078ec0ff */
[----:B------:R-:W-:-:S04]  /*b8b0*/  IMAD R4, R0, 0x80, R4 ;  /* 0x0000008000047824 */ /* 0x000fc800078e0204 */
[----:B------:R-:W-:Y:S01]  /*b8c0*/  IMAD.IADD R4, R23, 0x1, R4 ;  /* 0x0000000117047824 */ /* 0x000fe200078e0204 */
[----:B0-----:R-:W0:Y:S03]  /*b8d0*/  @P1 LDC R2, c[0x0][0x434] ;  /* 0x00010d00ff021b82 */ /* 0x001e260000000800 */
[C---:B-----5:R-:W-:Y:S01]  /*b8e0*/  IMAD.IADD R7, R4.reuse, 0x1, R19 ;  /* 0x0000000104077824 */ /* 0x060fe200078e0213 */
[----:B------:R-:W-:-:S04]  /*b8f0*/  ISETP.GE.AND P0, PT, R4, UR43, PT ;  /* 0x0000002b04007c0c */ /* 0x000fc8000bf06270 */
[----:B------:R-:W1:Y:S01]  /*b900*/  @P1 LDC R3, c[0x0][0x438] ;  /* 0x00010e00ff031b82 */ /* 0x000e620000000800 */
[----:B------:R-:W-:-:S08]  /*b910*/  MOV R8, R7 ;  /* 0x0000000700087202 */ /* 0x000fd00000000f00 */
[----:B------:R-:W3:Y:S01]  /*b920*/  @!P0 LDC.64 R10, c[0x0][0x428] ;  /* 0x00010a00ff0a8b82 */ /* 0x000ee20000000a00 */
[----:B0-----:R-:W-:-:S07]  /*b930*/  @P1 IMAD.HI.U32 R2, R7, R2, RZ ;  /* 0x0000000207021227 */ /* 0x001fce00078e00ff */
[----:B------:R-:W0:Y:S01]  /*b940*/  @!P0 LDC.64 R4, c[0x0][0x418] ;  /* 0x00010600ff048b82 */ /* 0x000e220000000a00 */
[----:B-1----:R-:W-:-:S04]  /*b950*/  @P1 SHF.R.U32.HI R8, RZ, R3, R2 ;  /* 0x00000003ff081219 */ /* 0x002fc80000011602 */
[----:B------:R-:W-:Y:S02]  /*b960*/  @!P0 SHF.R.S32.HI R3, RZ, 0x1f, R8 ;  /* 0x0000001fff038819 */ /* 0x000fe40000011408 */
[----:B--2---:R-:W-:-:S05]  /*b970*/  SHF.R.S32.HI R29, RZ, 0x1f, R28 ;  /* 0x0000001fff1d7819 */ /* 0x004fca000001141c */
[----:B---3--:R-:W-:-:S04]  /*b980*/  @!P0 IMAD R2, R29, R10, RZ ;  /* 0x0000000a1d028224 */ /* 0x008fc800078e02ff */
[----:B------:R-:W-:Y:S02]  /*b990*/  @!P0 IMAD R11, R28, R11, R2 ;  /* 0x0000000b1c0b8224 */ /* 0x000fe400078e0202 */
[----:B------:R-:W-:-:S04]  /*b9a0*/  @!P0 IMAD.MOV.U32 R2, RZ, RZ, R8 ;  /* 0x000000ffff028224 */ /* 0x000fc800078e0008 */
[----:B------:R-:W-:-:S04]  /*b9b0*/  @!P0 IMAD.WIDE.U32 R2, R28, R10, R2 ;  /* 0x0000000a1c028225 */ /* 0x000fc800078e0002 */
[----:B------:R-:W-:Y:S01]  /*b9c0*/  @!P0 IMAD.IADD R3, R3, 0x1, R11 ;  /* 0x0000000103038824 */ /* 0x000fe200078e020b */
[----:B0-----:R-:W-:-:S04]  /*b9d0*/  @!P0 LEA R4, P1, R2, R4, 0x2 ;  /* 0x0000000402048211 */ /* 0x001fc800078210ff */
[----:B------:R-:W-:-:S05]  /*b9e0*/  @!P0 LEA.HI.X R5, R2, R5, R3, 0x2, P1 ;  /* 0x0000000502058211 */ /* 0x000fca00008f1403 */
[----:B------:R0:W5:Y:S01]  /*b9f0*/  @!P0 LDG.E R6, desc[UR38][R4.64] ;  /* 0x0000002604068981 */ /* 0x000162000c1e1900 */
[----:B------:R-:W-:-:S03]  /*ba00*/  UMOV UR4, 0xffffffff ;  /* 0xffffffff00047882 */ /* 0x000fc60000000000 */
[----:B------:R-:W-:Y:S05]  /*ba10*/  BRA.DIV UR4, `(.L_x_2210) ;  /* 0x0000003204887947 */ /* 0x000fea000b800000 */
.L_x_2250:
[----:B------:R-:W-:Y:S01]  /*ba20*/  ULOP3.LUT UR4, UR40, 0x2, URZ, 0xfc, !UPT ;  /* 0x0000000228047892 */ /* 0x000fe2000f8efc3f */
[----:B------:R-:W-:Y:S01]  /*ba30*/  IMAD.MOV R2, RZ, RZ, -R8 ;  /* 0x000000ffff027224 */ /* 0x000fe200078e0a08 */
[----:B------:R-:W-:Y:S01]  /*ba40*/  MOV R26, R0 ;  /* 0x00000000001a7202 */ /* 0x000fe20000000f00 */
[----:B------:R-:W-:Y:S02]  /*ba50*/  IMAD.U32 R27, RZ, RZ, UR42 ;  /* 0x0000002aff1b7e24 */ /* 0x000fe4000f8e00ff */
[----:B0-----:R-:W-:Y:S01]  /*ba60*/  IMAD.SHL.U32 R4, R22, 0x8, RZ ;  /* 0x0000000816047824 */ /* 0x001fe200078e00ff */
[----:B------:R-:W-:Y:S01]  /*ba70*/  MOV R3, UR4 ;  /* 0x0000000400037c02 */ /* 0x000fe20008000f00 */
[----:B------:R-:W-:Y:S01]  /*ba80*/  IMAD R7, R16, R2, R7 ;  /* 0x0000000210077224 */ /* 0x000fe200078e0207 */
[----:B------:R-:W-:Y:S02]  /*ba90*/  SHF.R.S32.HI R27, RZ, 0x1f, R27 ;  /* 0x0000001fff1b7819 */ /* 0x000fe4000001141b */
[----:B------:R-:W-:-:S02]  /*baa0*/  ISETP.NE.AND P0, PT, R3, 0x3, PT ;  /* 0x000000030300780c */ /* 0x000fc40003f05270 */
[----:B------:R-:W-:-:S11]  /*bab0*/  LOP3.LUT R16, R4, 0x38, RZ, 0xc0, !PT ;  /* 0x0000003804107812 */ /* 0x000fd600078ec0ff */
[----:B------:R-:W-:Y:S05]  /*bac0*/  @!P0 BRA `(.L_x_2211) ;  /* 0x0000000000048947 */ /* 0x000fea0003800000 */
[----:B------:R-:W-:Y:S01]  /*bad0*/  BPT.TRAP 0x1 ;  /* 0x000000040000795c */ /* 0x000fe20000300000 */
.L_x_2211:
[----:B------:R-:W-:Y:S01]  /*bae0*/  IMAD.MOV.U32 R10, RZ, RZ, 0x1 ;  /* 0x00000001ff0a7424 */ /* 0x000fe200078e00ff */
[----:B------:R-:W-:Y:S01]  /*baf0*/  SHF.R.S32.HI R8, RZ, 0x1f, R7 ;  /* 0x0000001fff087819 */ /* 0x000fe20000011407 */
[----:B------:R-:W-:Y:S01]  /*bb00*/  ULDC.64 UR4, c[0x0][0x328] ;  /* 0x0000ca0000047ab9 */ /* 0x000fe20000000a00 */
[----:B------:R-:W-:Y:S02]  /*bb10*/  R2UR UR6, R27 ;  /* 0x000000001b0672ca */ /* 0x000fe400000e0000 */
[----:B------:R-:W-:Y:S01]  /*bb20*/  SHF.L.U32 R10, R10, 0x1f, RZ ;  /* 0x0000001f0a0a7819 */ /* 0x000fe200000006ff */
[----:B------:R-:W-:-:S03]  /*bb30*/  IMAD R2, R8, UR4, RZ ;  /* 0x0000000408027c24 */ /* 0x000fc6000f8e02ff */
[----:B------:R-:W0:Y:S01]  /*bb40*/  SYNCS.PHASECHK.TRANS64.TRYWAIT P0, [UR47+0x16840], R10 ;  /* 0x0168400aff0075a7 */ /* 0x000e22000800016f */
[C---:B------:R-:W-:Y:S02]  /*bb50*/  IMAD R5, R7.reuse, UR5, R2 ;  /* 0x0000000507057c24 */ /* 0x040fe4000f8e0202 */
[----:B------:R-:W-:Y:S01]  /*bb60*/  IMAD.WIDE.U32 R2, R7, UR4, RZ ;  /* 0x0000000407027c25 */ /* 0x000fe2000f8e00ff */
[----:B------:R-:W-:-:S03]  /*bb70*/  ULDC.64 UR4, c[0x0][0x338] ;  /* 0x0000ce0000047ab9 */ /* 0x000fc60000000a00 */
[----:B------:R-:W-:Y:S01]  /*bb80*/  IMAD.IADD R3, R3, 0x1, R5 ;  /* 0x0000000103037824 */ /* 0x000fe200078e0205 */
[----:B-----5:R-:W-:Y:S01]  /*bb90*/  SHF.R.S32.HI R5, RZ, 0x1f, R6 ;  /* 0x0000001fff057819 */ /* 0x020fe20000011406 */
[----:B------:R-:W-:-:S04]  /*bba0*/  IMAD.WIDE.U32 R2, R6, UR4, R2 ;  /* 0x0000000406027c25 */ /* 0x000fc8000f8e0002 */
[----:B------:R-:W-:-:S04]  /*bbb0*/  IMAD R11, R5, UR4, RZ ;  /* 0x00000004050b7c24 */ /* 0x000fc8000f8e02ff */
        /* <DEDUP_REMOVED lines=8> */
[----:B------:R-:W-:Y:S01]  /*bc40*/  VIADD R3, R3, UR4 ;  /* 0x0000000403037c36 */ /* 0x000fe20008000000 */
[----:B------:R-:W-:-:S04]  /*bc50*/  LEA R17, P1, R2, UR6, 0x1 ;  /* 0x0000000602117c11 */ /* 0x000fc8000f8208ff */
[----:B------:R-:W-:Y:S01]  /*bc60*/  LEA.HI.X R18, R2, UR7, R3, 0x1, P1 ;  /* 0x0000000702127c11 */ /* 0x000fe200088f0c03 */
[----:B0-----:R-:W-:Y:S08]  /*bc70*/  @!P0 BRA `(.L_x_2212) ;  /* 0x0000003000108947 */ /* 0x001ff00003800000 */
.L_x_2251:
[----:B------:R-:W-:Y:S01]  /*bc80*/  ULDC.64 UR4, c[0x0][0x300] ;  /* 0x0000c00000047ab9 */ /* 0x000fe20000000a00 */
[----:B------:R-:W-:Y:S01]  /*bc90*/  R2UR UR6, R27 ;  /* 0x000000001b0672ca */ /* 0x000fe200000e0000 */
[----:B------:R-:W-:Y:S01]  /*bca0*/  IMAD R8, R8, UR4, RZ ;  /* 0x0000000408087c24 */ /* 0x000fe2000f8e02ff */
[----:B------:R-:W-:Y:S01]  /*bcb0*/  SHF.R.U32.HI R12, RZ, 0x3, R9 ;  /* 0x00000003ff0c7819 */ /* 0x000fe20000011609 */
[----:B0-----:R-:W-:-:S04]  /*bcc0*/  IMAD.WIDE.U32 R2, R7, UR4, RZ ;  /* 0x0000000407027c25 */ /* 0x001fc8000f8e00ff */
[----:B------:R-:W-:Y:S01]  /*bcd0*/  IMAD R11, R7, UR5, R8 ;  /* 0x00000005070b7c24 */ /* 0x000fe2000f8e0208 */
[----:B------:R-:W-:Y:S01]  /*bce0*/  ULDC.64 UR4, c[0x0][0x310] ;  /* 0x0000c40000047ab9 */ /* 0x000fe20000000a00 */
[----:B------:R-:W-:Y:S02]  /*bcf0*/  IMAD.MOV.U32 R7, RZ, RZ, -0x80 ;  /* 0xffffff80ff077424 */ /* 0x000fe400078e00ff */
[----:B------:R-:W-:Y:S02]  /*bd00*/  IMAD.IADD R3, R3, 0x1, R11 ;  /* 0x0000000103037824 */ /* 0x000fe400078e020b */
[----:B------:R-:W-:Y:S02]  /*bd10*/  IMAD R5, R5, UR4, RZ ;  /* 0x0000000405057c24 */ /* 0x000fe4000f8e02ff */
[----:B------:R-:W-:-:S04]  /*bd20*/  IMAD.WIDE.U32 R2, R6, UR4, R2 ;  /* 0x0000000406027c25 */ /* 0x000fc8000f8e0002 */
[----:B------:R-:W-:Y:S01]  /*bd30*/  IMAD R5, R6, UR5, R5 ;  /* 0x0000000506057c24 */ /* 0x000fe2000f8e0205 */
[----:B------:R-:W-:Y:S01]  /*bd40*/  ULDC.64 UR4, c[0x0][0x308] ;  /* 0x0000c20000047ab9 */ /* 0x000fe20000000a00 */
[----:B------:R-:W-:Y:S02]  /*bd50*/  IMAD R6, R0, R7, UR43 ;  /* 0x0000002b00067e24 */ /* 0x000fe4000f8e0207 */
[----:B------:R-:W-:Y:S01]  /*bd60*/  IMAD.IADD R3, R3, 0x1, R5 ;  /* 0x0000000103037824 */ /* 0x000fe200078e0205 */
[----:B------:R-:W-:Y:S01]  /*bd70*/  MOV R5, UR4 ;  /* 0x0000000400057c02 */ /* 0x000fe20008000f00 */
[----:B------:R-:W-:-:S03]  /*bd80*/  UIMAD UR4, UR6, UR4, URZ ;  /* 0x00000004060472a4 */ /* 0x000fc6000f8e023f */
[----:B------:R-:W-:Y:S01]  /*bd90*/  ULDC.64 UR6, c[0x0][0x2e8] ;  /* 0x0000ba0000067ab9 */ /* 0x000fe20000000a00 */
[----:B------:R-:W-:Y:S02]  /*bda0*/  UIMAD UR4, UR42, UR5, UR4 ;  /* 0x000000052a0472a4 */ /* 0x000fe4000f8e0204 */
[----:B------:R-:W-:Y:S01]  /*bdb0*/  IMAD.WIDE.U32 R2, R5, UR42, R2 ;  /* 0x0000002a05027c25 */ /* 0x000fe2000f8e0002 */
[----:B------:R-:W-:-:S03]  /*bdc0*/  LOP3.LUT R5, R4, 0x1c0, RZ, 0xc0, !PT ;  /* 0x000001c004057812 */ /* 0x000fc600078ec0ff */
[----:B------:R-:W-:Y:S01]  /*bdd0*/  VIADD R3, R3, UR4 ;  /* 0x0000000403037c36 */ /* 0x000fe20008000000 */
[----:B------:R-:W-:Y:S01]  /*bde0*/  ULDC UR4, c[0x0][0x2f4] ;  /* 0x0000bd0000047ab9 */ /* 0x000fe20000000800 */
[----:B------:R-:W-:Y:S02]  /*bdf0*/  LEA R0, P0, R2, UR6, 0x1 ;  /* 0x0000000602007c11 */ /* 0x000fe4000f8008ff */
[----:B------:R-:W-:Y:S01]  /*be00*/  ISETP.GE.AND P3, PT, R16, UR4, PT ;  /* 0x0000000410007c0c */ /* 0x000fe2000bf66270 */
[----:B------:R-:W-:Y:S01]  /*be10*/  UMOV UR4, 0xffffffff ;  /* 0xffffffff00047882 */ /* 0x000fe20000000000 */
[----:B------:R-:W-:Y:S02]  /*be20*/  LOP3.LUT R5, R5, 0x38, R4, 0xf8, !PT ;  /* 0x0000003805057812 */ /* 0x000fe400078ef804 */
[----:B------:R-:W-:Y:S02]  /*be30*/  LEA.HI.X R4, R2, UR7, R3, 0x1, P0 ;  /* 0x0000000702047c11 */ /* 0x000fe400080f0c03 */
[----:B------:R-:W-:-:S02]  /*be40*/  P2R R2, PR, RZ, 0x8 ;  /* 0x00000008ff027803 */ /* 0x000fc40000000000 */
[----:B------:R-:W-:Y:S01]  /*be50*/  LOP3.LUT R3, R5, 0x38, R22, 0x78, !PT ;  /* 0x0000003805037812 */ /* 0x000fe200078e7816 */
[----:B------:R-:W-:Y:S01]  /*be60*/  IMAD.IADD R5, R6, 0x1, -R12 ;  /* 0x0000000106057824 */ /* 0x000fe200078e0a0c */
[----:B------:R-:W-:Y:S01]  /*be70*/  SHF.L.U32 R22, R9, 0x3, RZ ;  /* 0x0000000309167819 */ /* 0x000fe200000006ff */
[----:B------:R0:W-:Y:S03]  /*be80*/  STL [R1], R2 ;  /* 0x0000000201007387 */ /* 0x0001e60000100800 */
[----:B------:R-:W-:Y:S02]  /*be90*/  ISETP.GE.AND P0, PT, R5, 0x1, PT ;  /* 0x000000010500780c */ /* 0x000fe40003f06270 */
[----:B------:R-:W-:Y:S01]  /*bea0*/  LOP3.LUT R22, R3, 0x200, R22, 0xf8, !PT ;  /* 0x0000020003167812 */ /* 0x000fe200078ef816 */
[----:B------:R-:W-:Y:S10]  /*beb0*/  BRA.DIV UR4, `(.L_x_2213) ;  /* 0x0000002e04987947 */ /* 0x000ff4000b800000 */
[----:B------:R-:W1:Y:S01]  /*bec0*/  SHFL.IDX PT, R14, R0, RZ, 0x181f ;  /* 0x00181fff000e7589 */ /* 0x000e6200000e0000 */
[----:B------:R-:W-:-:S03]  /*bed0*/  @P0 LEA R7, R22, UR47, 0x1 ;  /* 0x0000002f16070c11 */ /* 0x000fc6000f8e08ff */
[----:B0-----:R-:W0:Y:S04]  /*bee0*/  SHFL.IDX PT, R2, R4, RZ, 0x181f ;  /* 0x00181fff04027589 */ /* 0x001e2800000e0000 */
[----:B------:R-:W-:Y:S04]  /*bef0*/  SHFL.IDX PT, R8, R4, 0x1, 0x181f ;  /* 0x00381f0004087f89 */ /* 0x000fe800000e0000 */
[----:B------:R-:W-:Y:S04]  /*bf00*/  SHFL.IDX PT, R9, R0, 0x2, 0x181f ;  /* 0x00581f0000097f89 */ /* 0x000fe800000e0000 */
[----:B------:R-:W-:Y:S01]  /*bf10*/  SHFL.IDX PT, R6, R4, 0x2, 0x181f ;  /* 0x00581f0004067f89 */ /* 0x000fe200000e0000 */
[----:B-1----:R-:W-:-:S05]  /*bf20*/  @P0 LEA R14, P1, R16, R14, 0x1 ;  /* 0x0000000e100e0211 */ /* 0x002fca00078208ff */
[----:B0-----:R-:W-:Y:S01]  /*bf30*/  @P0 IMAD.X R3, RZ, RZ, R2, P1 ;  /* 0x000000ffff030224 */ /* 0x001fe200008e0602 */
[C---:B------:R-:W-:Y:S01]  /*bf40*/  ISETP.GE.AND P1, PT, R5.reuse, 0x21, PT ;  /* 0x000000210500780c */ /* 0x040fe20003f26270 */
[----:B------:R-:W-:Y:S02]  /*bf50*/  @P0 IMAD.MOV.U32 R2, RZ, RZ, R14 ;  /* 0x000000ffff020224 */ /* 0x000fe400078e000e */
[----:B------:R-:W0:Y:S04]  /*bf60*/  SHFL.IDX PT, R14, R0, 0x1, 0x181f ;  /* 0x00381f00000e7f89 */ /* 0x000e2800000e0000 */
[----:B------:R1:W-:Y:S01]  /*bf70*/  @P0 LDGSTS.E.BYPASS.LTC128B.128 [R7+0xe400], desc[UR38][R2.64], !P3 ;  /* 0x0e40000002070fae */ /* 0x0003e2000d901d66 */
[----:B------:R-:W-:-:S05]  /*bf80*/  ISETP.GE.AND P0, PT, R5, 0x11, PT ;  /* 0x000000110500780c */ /* 0x000fca0003f06270 */
[C---:B------:R-:W-:Y:S01]  /*bf90*/  @P1 LEA R25, R22.reuse, UR47, 0x1 ;  /* 0x0000002f16191c11 */ /* 0x040fe2000f8e08ff */
[----:B-1----:R-:W-:Y:S07]  /*bfa0*/  SHFL.IDX PT, R7, R4, 0x3, 0x181f ;  /* 0x00781f0004077f89 */ /* 0x002fee00000e0000 */
[----:B------:R-:W-:Y:S02]  /*bfb0*/  @P0 LEA R21, R22, UR47, 0x1 ;  /* 0x0000002f16150c11 */ /* 0x000fe4000f8e08ff */
[----:B0-----:R-:W-:-:S02]  /*bfc0*/  @P0 LEA R2, P2, R16, R14, 0x1 ;  /* 0x0000000e10020211 */ /* 0x001fc400078408ff */
[----:B------:R-:W0:Y:S03]  /*bfd0*/  SHFL.IDX PT, R14, R0, 0x3, 0x181f ;  /* 0x00781f00000e7f89 */ /* 0x000e2600000e0000 */
[----:B------:R-:W-:-:S05]  /*bfe0*/  @P0 IMAD.X R3, RZ, RZ, R8, P2 ;  /* 0x000000ffff030224 */ /* 0x000fca00010e0608 */
[----:B------:R1:W-:Y:S02]  /*bff0*/  @P0 LDGSTS.E.BYPASS.LTC128B.128 [R21+0xec00], desc[UR38][R2.64], !P3 ;  /* 0x0ec0000002150fae */ /* 0x0003e4000d901d66 */
[----:B-1----:R-:W-:Y:S02]  /*c000*/  @P1 LEA R2, P0, R16, R9, 0x1 ;  /* 0x0000000910021211 */ /* 0x002fe400078008ff */
[----:B------:R-:W1:Y:S02]  /*c010*/  SHFL.IDX PT, R9, R0, 0x4, 0x181f ;  /* 0x00981f0000097f89 */ /* 0x000e6400000e0000 */
[----:B------:R-:W-:Y:S02]  /*c020*/  @P1 IADD3.X R3, RZ, R6, RZ, P0, !PT ;  /* 0x00000006ff031210 */ /* 0x000fe400007fe4ff */
        /* <DEDUP_REMOVED lines=8> */
[----:B------:R-:W-:Y:S02]  /*c0b0*/  @P0 IMAD.X R3, RZ, RZ, R7, P2 ;  /* 0x000000ffff030224 */ /* 0x000fe400010e0607 */
[----:B------:R-:W3:Y:S04]  /*c0c0*/  SHFL.IDX PT, R7, R4, 0x5, 0x181f ;  /* 0x00b81f0004077f89 */ /* 0x000ee800000e0000 */
[----:B------:R1:W-:Y:S02]  /*c0d0*/  @P0 LDGSTS.E.BYPASS.LTC128B.128 [R21+0xfc00], desc[UR38][R2.64], !P3 ;  /* 0x0fc0000002150fae */ /* 0x0003e4000d901d66 */
[----:B-1----:R-:W-:-:S02]  /*c0e0*/  @P1 LEA R2, P0, R16, R9, 0x1 ;  /* 0x0000000910021211 */ /* 0x002fc400078008ff */
[----:B------:R-:W1:Y:S03]  /*c0f0*/  SHFL.IDX PT, R9, R0, 0x6, 0x181f ;  /* 0x00d81f0000097f89 */ /* 0x000e6600000e0000 */
[----:B--2---:R-:W-:Y:S01]  /*c100*/  @P1 IMAD.X R3, RZ, RZ, R6, P0 ;  /* 0x000000ffff031224 */ /* 0x004fe200000e0606 */
[C---:B------:R-:W-:Y:S01]  /*c110*/  ISETP.GE.AND P0, PT, R5.reuse, 0x51, PT ;  /* 0x000000510500780c */ /* 0x040fe20003f06270 */
[----:B------:R-:W2:Y:S04]  /*c120*/  SHFL.IDX PT, R6, R4, 0x6, 0x181f ;  /* 0x00d81f0004067f89 */ /* 0x000ea800000e0000 */
[----:B------:R0:W-:Y:S01]  /*c130*/  @P1 LDGSTS.E.BYPASS.LTC128B.128 [R25+0x10400], desc[UR38][R2.64], !P3 ;  /* 0x1040000002191fae */ /* 0x0001e2000d901d66 */
[----:B------:R-:W-:-:S03]  /*c140*/  ISETP.GE.AND P1, PT, R5, 0x61, PT ;  /* 0x000000610500780c */ /* 0x000fc60003f26270 */
[----:B------:R-:W4:Y:S04]  /*c150*/  SHFL.IDX PT, R4, R4, 0x7, 0x181f ;  /* 0x00f81f0004047f89 */ /* 0x000f2800000e0000 */
[----:B0-----:R-:W-:Y:S02]  /*c160*/  @P0 LEA R2, P2, R16, R14, 0x1 ;  /* 0x0000000e10020211 */ /* 0x001fe400078408ff */
[----:B------:R0:W0:Y:S03]  /*c170*/  SHFL.IDX PT, R14, R0, 0x7, 0x181f ;  /* 0x00f81f00000e7f89 */ /* 0x00002600000e0000 */
[----:B---3--:R-:W-:Y:S01]  /*c180*/  @P0 IMAD.X R3, RZ, RZ, R7, P2 ;  /* 0x000000ffff030224 */ /* 0x008fe200010e0607 */
[----:B------:R-:W-:-:S05]  /*c190*/  @P0 LEA R7, R22, UR47, 0x1 ;  /* 0x0000002f16070c11 */ /* 0x000fca000f8e08ff */
[----:B------:R1:W-:Y:S02]  /*c1a0*/  @P0 LDGSTS.E.BYPASS.LTC128B.128 [R7+0x10c00], desc[UR38][R2.64], !P3 ;  /* 0x10c0000002070fae */ /* 0x0003e4000d901d66 */
[----:B-1----:R-:W-:Y:S02]  /*c1b0*/  @P1 LEA R2, P0, R16, R9, 0x1 ;  /* 0x0000000910021211 */ /* 0x002fe400078008ff */
[----:B------:R-:W-:Y:S02]  /*c1c0*/  @P1 LEA R9, R22, UR47, 0x1 ;  /* 0x0000002f16091c11 */ /* 0x000fe4000f8e08ff */
[----:B--2---:R-:W-:-:S05]  /*c1d0*/  @P1 IADD3.X R3, RZ, R6, RZ, P0, !PT ;  /* 0x00000006ff031210 */ /* 0x004fca00007fe4ff */
[----:B0---4-:R1:W-:Y:S04]  /*c1e0*/  @P1 LDGSTS.E.BYPASS.LTC128B.128 [R9+0x11400], desc[UR38][R2.64], !P3 ;  /* 0x1140000002091fae */ /* 0x0113e8000d901d66 */
.L_x_2269:
        /* <DEDUP_REMOVED lines=17> */
.L_x_2214:
        /* <DEDUP_REMOVED lines=23> */
[----:B------:R-:W-:Y:S02]  /*c470*/  IMAD.U32 R7, RZ, RZ, UR9 ;  /* 0x00000009ff077e24 */ /* 0x000fe4000f8e00ff */
[----:B------:R-:W-:-:S02]  /*c480*/  IMAD.U32 R10, RZ, RZ, UR4 ;  /* 0x00000004ff0a7e24 */ /* 0x000fc4000f8e00ff */
[----:B------:R-:W-:Y:S02]  /*c490*/  IMAD.MOV.U32 R8, RZ, RZ, 0x70 ;  /* 0x00000070ff087424 */ /* 0x000fe400078e00ff */
[----:B------:R-:W-:Y:S02]  /*c4a0*/  IMAD.MOV.U32 R12, RZ, RZ, 0x1 ;  /* 0x00000001ff0c7424 */ /* 0x000fe400078e00ff */
[----:B------:R-:W-:-:S07]  /*c4b0*/  IMAD.MOV.U32 R13, RZ, RZ, RZ ;  /* 0x000000ffff0d7224 */ /* 0x000fce00078e00ff */
[----:B------:R-:W-:-:S07]  /*c4c0*/  LEPC R20, `(.L_x_2215) ;  /* 0x000000001014794e */ /* 0x000fce0000000000 */
[----:B0-----:R-:W-:Y:S05]  /*c4d0*/  CALL.ABS.NOINC R2 ;  /* 0x0000000002007343 */ /* 0x001fea0003c00000 */
.L_x_2215:
[----:B------:R-:W-:Y:S01]  /*c4e0*/  IMAD.U32 R4, RZ, RZ, UR36 ;  /* 0x00000024ff047e24 */ /* 0x000fe2000f8e00ff */
[----:B------:R-:W-:Y:S01]  /*c4f0*/  ULDC.64 UR4, c[0x0][0x2e0] ;  /* 0x0000b80000047ab9 */ /* 0x000fe20000000a00 */
[----:B------:R-:W-:Y:S01]  /*c500*/  MOV R3, UR48 ;  /* 0x0000003000037c02 */ /* 0x000fe20008000f00 */
[----:B------:R-:W-:Y:S01]  /*c510*/  IMAD R25, R25, UR4, RZ ;  /* 0x0000000419197c24 */ /* 0x000fe2000f8e02ff */
[----:B------:R-:W-:Y:S01]  /*c520*/  UISETP.NE.AND UP0, UPT, UR50, URZ, UPT ;  /* 0x0000003f3200728c */ /* 0x000fe2000bf05270 */
[----:B------:R-:W-:Y:S01]  /*c530*/  IMAD.MOV.U32 R2, RZ, RZ, R4 ;  /* 0x000000ffff027224 */ /* 0x000fe200078e0004 */
[----:B------:R-:W0:Y:S01]  /*c540*/  LDC R9, c[0x0][0x448] ;  /* 0x00011200ff097b82 */ /* 0x000e220000000800 */
[C---:B------:R-:W-:Y:S02]  /*c550*/  IMAD R25, R24.reuse, UR5, R25 ;  /* 0x0000000518197c24 */ /* 0x040fe4000f8e0219 */
[----:B------:R-:W-:Y:S01]  /*c560*/  IMAD.WIDE.U32 R2, R24, UR4, R2 ;  /* 0x0000000418027c25 */ /* 0x000fe2000f8e0002 */
[----:B------:R-:W-:Y:S01]  /*c570*/  PLOP3.LUT P0, PT, PT, PT, UP0, 0x80, 0x0 ;  /* 0x000000000000781c */ /* 0x000fe20003f0f008 */
[----:B------:R-:W1:Y:S01]  /*c580*/  S2R R24, SR_TID.X ;  /* 0x0000000000187919 */ /* 0x000e620000002100 */
[----:B------:R-:W-:Y:S01]  /*c590*/  PLOP3.LUT P1, PT, PT, PT, UP0, 0x80, 0x0 ;  /* 0x000000000000781c */ /* 0x000fe20003f2f008 */
[----:B------:R-:W-:Y:S01]  /*c5a0*/  IMAD.U32 R5, RZ, RZ, UR37 ;  /* 0x00000025ff057e24 */ /* 0x000fe2000f8e00ff */
[----:B------:R-:W-:Y:S01]  /*c5b0*/  PLOP3.LUT P2, PT, PT, PT, UP0, 0x80, 0x0 ;  /* 0x000000000000781c */ /* 0x000fe20003f4f008 */
[----:B------:R-:W-:Y:S01]  /*c5c0*/  IMAD.U32 R5, RZ, RZ, UR49 ;  /* 0x00000031ff057e24 */ /* 0x000fe2000f8e00ff */
[----:B------:R-:W-:Y:S01]  /*c5d0*/  @UP0 ULDC UR4, c[0x0][0x44c] ;  /* 0x0001130000040ab9 */ /* 0x000fe20000000800 */
[----:B------:R-:W-:Y:S01]  /*c5e0*/  @UP0 ULDC UR5, c[0x0][0x450] ;  /* 0x0001140000050ab9 */ /* 0x000fe20000000800 */
[----:B------:R-:W-:-:S02]  /*c5f0*/  IADD3 R3, R3, R25, RZ ;  /* 0x0000001903037210 */ /* 0x000fc40007ffe0ff */
[----:B-1----:R-:W-:-:S04]  /*c600*/  LOP3.LUT R24, R24, 0x7f, RZ, 0xc0, !PT ;  /* 0x0000007f18187812 */ /* 0x002fc800078ec0ff */
[----:B------:R-:W-:-:S05]  /*c610*/  SHF.R.U32.HI R24, RZ, 0x3, R24 ;  /* 0x00000003ff187819 */ /* 0x000fca0000011618 */
[----:B------:R-:W-:-:S04]  /*c620*/  IMAD.IADD R0, R23, 0x1, R24 ;  /* 0x0000000117007824 */ /* 0x000fc800078e0218 */
[----:B------:R-:W-:-:S04]  /*c630*/  IMAD R4, R5, 0xc0, R0 ;  /* 0x000000c005047824 */ /* 0x000fc800078e0200 */
[C---:B------:R-:W-:Y:S01]  /*c640*/  @P0 IMAD.HI.U32 R0, R4.reuse, UR4, RZ ;  /* 0x0000000404000c27 */ /* 0x040fe2000f8e00ff */
[----:B------:R-:W-:Y:S01]  /*c650*/  PLOP3.LUT P0, PT, PT, PT, UP0, 0x80, 0x0 ;  /* 0x000000000000781c */ /* 0x000fe20003f0f008 */
[----:B------:R-:W-:Y:S02]  /*c660*/  @UP0 ULDC UR4, c[0x0][0x44c] ;  /* 0x0001130000040ab9 */ /* 0x000fe40000000800 */
[----:B------:R-:W-:Y:S01]  /*c670*/  IMAD.MOV.U32 R5, RZ, RZ, R4 ;  /* 0x000000ffff057224 */ /* 0x000fe200078e0004 */
[----:B------:R-:W-:Y:S02]  /*c680*/  @P1 SHF.R.U32.HI R5, RZ, UR5, R0 ;  /* 0x00000005ff051c19 */ /* 0x000fe40008011600 */
[----:B------:R-:W-:-:S03]  /*c690*/  IADD3 R0, R4, 0x80, RZ ;  /* 0x0000008004007810 */ /* 0x000fc60007ffe0ff */
[----:B------:R-:W-:Y:S02]  /*c6a0*/  IMAD.MOV R15, RZ, RZ, -R5 ;  /* 0x000000ffff0f7224 */ /* 0x000fe400078e0a05 */
[----:B------:R-:W-:Y:S01]  /*c6b0*/  @P2 IMAD.HI.U32 R6, R0, UR4, RZ ;  /* 0x0000000400062c27 */ /* 0x000fe2000f8e00ff */
[----:B------:R-:W-:-:S03]  /*c6c0*/  @UP0 ULDC UR4, c[0x0][0x450] ;  /* 0x0001140000040ab9 */ /* 0x000fc60000000800 */
[----:B0-----:R-:W-:Y:S01]  /*c6d0*/  IMAD R15, R9, R15, R4 ;  /* 0x0000000f090f7224 */ /* 0x001fe200078e0204 */
[----:B------:R-:W-:Y:S01]  /*c6e0*/  SHF.R.S32.HI R4, RZ, 0x1f, R5 ;  /* 0x0000001fff047819 */ /* 0x000fe20000011405 */
[----:B------:R-:W-:Y:S01]  /*c6f0*/  IMAD.MOV.U32 R11, RZ, RZ, R0 ;  /* 0x000000ffff0b7224 */ /* 0x000fe200078e0000 */
[----:B------:R-:W-:Y:S01]  /*c700*/  @P0 SHF.R.U32.HI R11, RZ, UR4, R6 ;  /* 0x00000004ff0b0c19 */ /* 0x000fe20008011606 */
[----:B------:R-:W-:Y:S02]  /*c710*/  ULDC.64 UR4, c[0x0][0x2d0] ;  /* 0x0000b40000047ab9 */ /* 0x000fe40000000a00 */
[----:B------:R-:W-:Y:S01]  /*c720*/  IMAD R6, R4, UR4, RZ ;  /* 0x0000000404067c24 */ /* 0x000fe2000f8e02ff */
[--C-:B------:R-:W-:Y:S01]  /*c730*/  SHF.R.S32.HI R4, RZ, 0x1f, R11.reuse ;  /* 0x0000001fff047819 */ /* 0x100fe2000001140b */
[----:B------:R-:W-:Y:S02]  /*c740*/  IMAD.MOV R8, RZ, RZ, -R11 ;  /* 0x000000ffff087224 */ /* 0x000fe400078e0a0b */
[----:B------:R-:W-:-:S02]  /*c750*/  IMAD R13, R5, UR5, R6 ;  /* 0x00000005050d7c24 */ /* 0x000fc4000f8e0206 */
[----:B------:R-:W-:Y:S02]  /*c760*/  IMAD R10, R4, UR4, RZ ;  /* 0x00000004040a7c24 */ /* 0x000fe4000f8e02ff */
[----:B------:R-:W-:-:S04]  /*c770*/  IMAD.WIDE.U32 R6, R11, UR4, R2 ;  /* 0x000000040b067c25 */ /* 0x000fc8000f8e0002 */
[----:B------:R-:W-:Y:S02]  /*c780*/  IMAD R21, R11, UR5, R10 ;  /* 0x000000050b157c24 */ /* 0x000fe4000f8e020a */
[----:B------:R-:W-:Y:S01]  /*c790*/  IMAD R11, R9, R8, R0 ;  /* 0x00000008090b7224 */ /* 0x000fe200078e0200 */
[----:B------:R-:W-:Y:S01]  /*c7a0*/  SHF.R.S32.HI R0, RZ, 0x1f, R15 ;  /* 0x0000001fff007819 */ /* 0x000fe2000001140f */
[----:B------:R-:W-:Y:S01]  /*c7b0*/  IMAD.WIDE.U32 R4, R5, UR4, R2 ;  /* 0x0000000405047c25 */ /* 0x000fe2000f8e0002 */
[----:B------:R-:W-:-:S03]  /*c7c0*/  ULDC.64 UR4, c[0x0][0x2c8] ;  /* 0x0000b20000047ab9 */ /* 0x000fc60000000a00 */
[----:B------:R-:W-:Y:S01]  /*c7d0*/  IMAD R0, R0, UR4, RZ ;  /* 0x0000000400007c24 */ /* 0x000fe2000f8e02ff */
[----:B------:R-:W-:Y:S01]  /*c7e0*/  IADD3 R3, R5, R13, RZ ;  /* 0x0000000d05037210 */ /* 0x000fe20007ffe0ff */
[----:B------:R-:W-:Y:S02]  /*c7f0*/  IMAD.MOV.U32 R2, RZ, RZ, R4 ;  /* 0x000000ffff027224 */ /* 0x000fe400078e0004 */
[C---:B------:R-:W-:Y:S01]  /*c800*/  IMAD R13, R15.reuse, UR5, R0 ;  /* 0x000000050f0d7c24 */ /* 0x040fe2000f8e0200 */
[----:B------:R-:W-:Y:S01]  /*c810*/  SHF.R.S32.HI R0, RZ, 0x1f, R11 ;  /* 0x0000001fff007819 */ /* 0x000fe2000001140b */
[----:B------:R-:W-:-:S04]  /*c820*/  IMAD.WIDE.U32 R4, R15, UR4, R2 ;  /* 0x000000040f047c25 */ /* 0x000fc8000f8e0002 */
[----:B------:R-:W-:Y:S01]  /*c830*/  IMAD.IADD R3, R7, 0x1, R21 ;  /* 0x0000000107037824 */ /* 0x000fe200078e0215 */
[----:B------:R-:W-:Y:S01]  /*c840*/  IADD3 R13, R5, R13, RZ ;  /* 0x0000000d050d7210 */ /* 0x000fe20007ffe0ff */
[----:B------:R-:W-:Y:S02]  /*c850*/  IMAD R0, R0, UR4, RZ ;  /* 0x0000000400007c24 */ /* 0x000fe4000f8e02ff */
[----:B------:R-:W-:Y:S02]  /*c860*/  IMAD.MOV.U32 R2, RZ, RZ, R6 ;  /* 0x000000ffff027224 */ /* 0x000fe400078e0006 */
[C---:B------:R-:W-:Y:S02]  /*c870*/  IMAD R15, R11.reuse, UR5, R0 ;  /* 0x000000050b0f7c24 */ /* 0x040fe4000f8e0200 */
[----:B------:R-:W-:Y:S01]  /*c880*/  IMAD.WIDE.U32 R2, R11, UR4, R2 ;  /* 0x000000040b027c25 */ /* 0x000fe2000f8e0002 */
[----:B------:R-:W-:Y:S02]  /*c890*/  ULDC.64 UR4, c[0x0][0x280] ;  /* 0x0000a00000047ab9 */ /* 0x000fe40000000a00 */
[----:B------:R-:W-:Y:S01]  /*c8a0*/  LEA R7, P0, R4, UR4, 0x1 ;  /* 0x0000000404077c11 */ /* 0x000fe2000f8008ff */
        /* <DEDUP_REMOVED lines=8> */
[----:B------:R-:W0:Y:S01]  /*c930*/  SHFL.IDX PT, R14, R7, RZ, 0x181f ;  /* 0x00181fff070e7589 */ /* 0x000e2200000e0000 */
[----:B------:R-:W-:Y:S01]  /*c940*/  IMAD.U32 R5, RZ, RZ, UR49 ;  /* 0x00000031ff057e24 */ /* 0x000fe2000f8e00ff */
[----:B------:R-:W-:Y:S02]  /*c950*/  ULDC UR4, c[0x0][0x288] ;  /* 0x0000a20000047ab9 */ /* 0x000fe40000000800 */
[----:B------:R-:W1:Y:S01]  /*c960*/  SHFL.IDX PT, R2, R8, RZ, 0x181f ;  /* 0x00181fff08027589 */ /* 0x000e6200000e0000 */
[----:B------:R-:W-:Y:S02]  /*c970*/  IMAD R4, R9, UR4, RZ ;  /* 0x0000000409047c24 */ /* 0x000fe4000f8e02ff */
[----:B------:R-:W-:Y:S01]  /*c980*/  IMAD R5, R5, 0xc0, R24 ;  /* 0x000000c005057824 */ /* 0x000fe200078e0218 */
[----:B------:R-:W2:Y:S03]  /*c990*/  SHFL.IDX PT, R21, R7, 0x1, 0x181f ;  /* 0x00381f0007157f89 */ /* 0x000ea600000e0000 */
[C---:B------:R-:W-:Y:S01]  /*c9a0*/  VIADD R9, R5.reuse, 0x10 ;  /* 0x0000001005097836 */ /* 0x040fe20000000000 */
[C---:B------:R-:W-:Y:S01]  /*c9b0*/  ISETP.GE.AND P1, PT, R5.reuse, R4, PT ;  /* 0x000000040500720c */ /* 0x040fe20003f26270 */
[----:B------:R-:W3:Y:S01]  /*c9c0*/  SHFL.IDX PT, R10, R8, 0x1, 0x181f ;  /* 0x00381f00080a7f89 */ /* 0x000ee200000e0000 */
[----:B------:R-:W-:-:S02]  /*c9d0*/  VIADD R11, R5, 0x20 ;  /* 0x00000020050b7836 */ /* 0x000fc40000000000 */
[----:B------:R-:W-:Y:S02]  /*c9e0*/  ISETP.GE.AND P3, PT, R9, R4, PT ;  /* 0x000000040900720c */ /* 0x000fe40003f66270 */
[----:B------:R-:W-:Y:S07]  /*c9f0*/  SHFL.IDX PT, R9, R8, 0x2, 0x181f ;  /* 0x00581f0008097f89 */ /* 0x000fee00000e0000 */
[----:B0-----:R-:W-:Y:S02]  /*ca00*/  @!P1 LEA R14, P2, R16, R14, 0x1 ;  /* 0x0000000e100e9211 */ /* 0x001fe400078408ff */
[----:B------:R-:W-:-:S03]  /*ca10*/  @!P1 LEA R25, R22, UR47, 0x1 ;  /* 0x0000002f16199c11 */ /* 0x000fc6000f8e08ff */
[----:B-1----:R-:W-:Y:S01]  /*ca20*/  @!P1 IMAD.X R3, RZ, RZ, R2, P2 ;  /* 0x000000ffff039224 */ /* 0x002fe200010e0602 */
[----:B------:R-:W-:Y:S02]  /*ca30*/  @!P1 MOV R2, R14 ;  /* 0x0000000e00029202 */ /* 0x000fe40000000f00 */
[----:B------:R-:W0:Y:S04]  /*ca40*/  SHFL.IDX PT, R14, R7, 0x2, 0x181f ;  /* 0x00581f00070e7f89 */ /* 0x000e2800000e0000 */
[----:B------:R2:W-:Y:S01]  /*ca50*/  @!P1 LDGSTS.E.BYPASS.LTC128B.128 [R25+0x8400], desc[UR38][R2.64], !P0 ;  /* 0x0840000002199fae */ /* 0x0005e2000c101d66 */
[----:B------:R-:W-:Y:S01]  /*ca60*/  ISETP.GE.AND P1, PT, R11, R4, PT ;  /* 0x000000040b00720c */ /* 0x000fe20003f26270 */
[----:B------:R-:W-:Y:S01]  /*ca70*/  VIADD R11, R5, 0x40 ;  /* 0x00000040050b7836 */ /* 0x000fe20000000000 */
[----:B--2---:R-:W-:-:S02]  /*ca80*/  @!P3 LEA R2, P2, R16, R21, 0x1 ;  /* 0x000000151002b211 */ /* 0x004fc400078408ff */
[C---:B------:R-:W-:Y:S01]  /*ca90*/  @!P3 LEA R25, R22.reuse, UR47, 0x1 ;  /* 0x0000002f1619bc11 */ /* 0x040fe2000f8e08ff */
[----:B------:R-:W1:Y:S08]  /*caa0*/  SHFL.IDX PT, R21, R7, 0x3, 0x181f ;  /* 0x00781f0007157f89 */ /* 0x000e7000000e0000 */
[----:B------:R-:W-:Y:S01]  /*cab0*/  @!P1 LEA R20, R22, UR47, 0x1 ;  /* 0x0000002f16149c11 */ /* 0x000fe2000f8e08ff */
[----:B---3--:R-:W-:-:S02]  /*cac0*/  @!P3 IMAD.X R3, RZ, RZ, R10, P2 ;  /* 0x000000ffff03b224 */ /* 0x008fc400010e060a */
[----:B------:R-:W2:Y:S04]  /*cad0*/  SHFL.IDX PT, R10, R8, 0x3, 0x181f ;  /* 0x00781f00080a7f89 */ /* 0x000ea800000e0000 */
[----:B------:R0:W-:Y:S02]  /*cae0*/  @!P3 LDGSTS.E.BYPASS.LTC128B.128 [R25+0x8c00], desc[UR38][R2.64], !P0 ;  /* 0x08c000000219bfae */ /* 0x0001e4000c101d66 */
[----:B0-----:R-:W-:Y:S02]  /*caf0*/  @!P1 LEA R2, P2, R16, R14, 0x1 ;  /* 0x0000000e10029211 */ /* 0x001fe400078408ff */
[----:B------:R-:W0:Y:S02]  /*cb00*/  SHFL.IDX PT, R14, R7, 0x4, 0x181f ;  /* 0x00981f00070e7f89 */ /* 0x000e2400000e0000 */
[----:B------:R-:W-:Y:S01]  /*cb10*/  @!P1 IADD3.X R3, RZ, R9, RZ, P2, !PT ;  /* 0x00000009ff039210 */ /* 0x000fe200017fe4ff */
[----:B------:R-:W-:-:S04]  /*cb20*/  VIADD R9, R5, 0x30 ;  /* 0x0000003005097836 */ /* 0x000fc80000000000 */
[----:B------:R1:W-:Y:S01]  /*cb30*/  @!P1 LDGSTS.E.BYPASS.LTC128B.128 [R20+0x9400], desc[UR38][R2.64], !P0 ;  /* 0x0940000002149fae */ /* 0x0003e2000c101d66 */
[-C--:B------:R-:W-:Y:S02]  /*cb40*/  ISETP.GE.AND P3, PT, R9, R4.reuse, PT ;  /* 0x000000040900720c */ /* 0x080fe40003f66270 */
[----:B------:R-:W-:Y:S01]  /*cb50*/  ISETP.GE.AND P1, PT, R11, R4, PT ;  /* 0x000000040b00720c */ /* 0x000fe20003f26270 */
[----:B------:R-:W3:Y:S01]  /*cb60*/  SHFL.IDX PT, R9, R8, 0x4, 0x181f ;  /* 0x00981f0008097f89 */ /* 0x000ee200000e0000 */
[----:B------:R-:W-:-:S09]  /*cb70*/  VIADD R11, R5, 0x60 ;  /* 0x00000060050b7836 */ /* 0x000fd20000000000 */
[----:B-1----:R-:W-:Y:S02]  /*cb80*/  @!P3 LEA R2, P2, R16, R21, 0x1 ;  /* 0x000000151002b211 */ /* 0x002fe400078408ff */
[C---:B------:R-:W-:Y:S01]  /*cb90*/  @!P3 LEA R25, R22.reuse, UR47, 0x1 ;  /* 0x0000002f1619bc11 */ /* 0x040fe2000f8e08ff */
[----:B------:R-:W1:Y:S01]  /*cba0*/  SHFL.IDX PT, R21, R7, 0x5, 0x181f ;  /* 0x00b81f0007157f89 */ /* 0x000e6200000e0000 */
[----:B------:R-:W-:Y:S01]  /*cbb0*/  @!P1 LEA R20, R22, UR47, 0x1 ;  /* 0x0000002f16149c11 */ /* 0x000fe2000f8e08ff */
[----:B--2---:R-:W-:Y:S02]  /*cbc0*/  @!P3 IMAD.X R3, RZ, RZ, R10, P2 ;  /* 0x000000ffff03b224 */ /* 0x004fe400010e060a */
[----:B------:R-:W2:Y:S04]  /*cbd0*/  SHFL.IDX PT, R10, R8, 0x5, 0x181f ;  /* 0x00b81f00080a7f89 */ /* 0x000ea800000e0000 */
[----:B------:R0:W-:Y:S02]  /*cbe0*/  @!P3 LDGSTS.E.BYPASS.LTC128B.128 [R25+0x9c00], desc[UR38][R2.64], !P0 ;  /* 0x09c000000219bfae */ /* 0x0001e4000c101d66 */
[----:B0-----:R-:W-:-:S02]  /*cbf0*/  @!P1 LEA R2, P2, R16, R14, 0x1 ;  /* 0x0000000e10029211 */ /* 0x001fc400078408ff */
[----:B------:R-:W0:Y:S02]  /*cc00*/  SHFL.IDX PT, R14, R7, 0x6, 0x181f ;  /* 0x00d81f00070e7f89 */ /* 0x000e2400000e0000 */
[----:B---3--:R-:W-:Y:S01]  /*cc10*/  @!P1 IADD3.X R3, RZ, R9, RZ, P2, !PT ;  /* 0x00000009ff039210 */ /* 0x008fe200017fe4ff */
[----:B------:R-:W-:-:S04]  /*cc20*/  VIADD R9, R5, 0x50 ;  /* 0x0000005005097836 */ /* 0x000fc80000000000 */
[----:B------:R1:W-:Y:S01]  /*cc30*/  @!P1 LDGSTS.E.BYPASS.LTC128B.128 [R20+0xa400], desc[UR38][R2.64], !P0 ;  /* 0x0a40000002149fae */ /* 0x0003e2000c101d66 */
[-C--:B------:R-:W-:Y:S02]  /*cc40*/  ISETP.GE.AND P3, PT, R9, R4.reuse, PT ;  /* 0x000000040900720c */ /* 0x080fe40003f66270 */
[----:B------:R-:W-:Y:S01]  /*cc50*/  ISETP.GE.AND P1, PT, R11, R4, PT ;  /* 0x000000040b00720c */ /* 0x000fe20003f26270 */
[----:B------:R-:W3:Y:S01]  /*cc60*/  SHFL.IDX PT, R9, R8, 0x6, 0x181f ;  /* 0x00d81f0008097f89 */ /* 0x000ee200000e0000 */
[----:B------:R-:W-:-:S03]  /*cc70*/  VIADD R11, R5, 0x80 ;  /* 0x00000080050b7836 */ /* 0x000fc60000000000 */
[----:B------:R-:W-:Y:S06]  /*cc80*/  SHFL.IDX PT, R8, R8, 0x7, 0x181f ;  /* 0x00f81f0008087f89 */ /* 0x000fec00000e0000 */
[----:B-1----:R-:W-:Y:S02]  /*cc90*/  @!P3 LEA R2, P2, R16, R21, 0x1 ;  /* 0x000000151002b211 */ /* 0x002fe400078408ff */
        /* <DEDUP_REMOVED lines=11> */
[----:B0-----:R-:W-:Y:S01]  /*cd50*/  VIADD R7, R5, 0x90 ;  /* 0x0000009005077836 */ /* 0x001fe20000000000 */
[----:B------:R-:W-:Y:S01]  /*cd60*/  ISETP.GE.AND P1, PT, R11, R4, PT ;  /* 0x000000040b00720c */ /* 0x000fe20003f26270 */
[----:B------:R-:W0:Y:S01]  /*cd70*/  SHFL.IDX PT, R9, R6, RZ, 0x181f ;  /* 0x00181fff06097589 */ /* 0x000e2200000e0000 */
[----:B------:R-:W-:-:S09]  /*cd80*/  VIADD R11, R5, 0xa0 ;  /* 0x000000a0050b7836 */ /* 0x000fd20000000000 */
[----:B------:R-:W-:Y:S02]  /*cd90*/  @!P3 LEA R25, R22, UR47, 0x1 ;  /* 0x0000002f1619bc11 */ /* 0x000fe4000f8e08ff */
[----:B-1----:R-:W-:Y:S02]  /*cda0*/  @!P3 LEA R2, P2, R16, R14, 0x1 ;  /* 0x0000000e1002b211 */ /* 0x002fe400078408ff */
[----:B------:R-:W-:Y:S03]  /*cdb0*/  SHFL.IDX PT, R14, R0, 0x2, 0x181f ;  /* 0x00581f00000e7f89 */ /* 0x000fe600000e0000 */
[----:B------:R-:W-:Y:S02]  /*cdc0*/  @!P3 IMAD.X R3, RZ, RZ, R8, P2 ;  /* 0x000000ffff03b224 */ /* 0x000fe400010e0608 */
[----:B------:R-:W-:Y:S04]  /*cdd0*/  SHFL.IDX PT, R8, R6, 0x1, 0x181f ;  /* 0x00381f0006087f89 */ /* 0x000fe800000e0000 */
[----:B------:R1:W-:Y:S01]  /*cde0*/  @!P3 LDGSTS.E.BYPASS.LTC128B.128 [R25+0xbc00], desc[UR38][R2.64], !P0 ;  /* 0x0bc000000219bfae */ /* 0x0003e2000c101d66 */
[----:B------:R-:W-:-:S03]  /*cdf0*/  ISETP.GE.AND P3, PT, R7, R4, PT ;  /* 0x000000040700720c */ /* 0x000fc60003f66270 */
[----:B------:R-:W-:Y:S04]  /*ce00*/  SHFL.IDX PT, R7, R6, 0x2, 0x181f ;  /* 0x00581f0006077f89 */ /* 0x000fe800000e0000 */
[----:B------:R-:W-:Y:S01]  /*ce10*/  SHFL.IDX PT, R6, R6, 0x3, 0x181f ;  /* 0x00781f0006067f89 */ /* 0x000fe200000e0000 */
[----:B-1----:R-:W-:Y:S02]  /*ce20*/  @!P1 LEA R2, P2, R16, R21, 0x1 ;  /* 0x0000001510029211 */ /* 0x002fe400078408ff */
[----:B------:R-:W-:Y:S02]  /*ce30*/  @!P1 LEA R21, R22, UR47, 0x1 ;  /* 0x0000002f16159c11 */ /* 0x000fe4000f8e08ff */
[----:B0-----:R-:W-:Y:S02]  /*ce40*/  @!P1 IADD3.X R3, RZ, R9, RZ, P2, !PT ;  /* 0x00000009ff039210 */ /* 0x001fe400017fe4ff */
[----:B------:R-:W0:Y:S04]  /*ce50*/  SHFL.IDX PT, R9, R0, 0x1, 0x181f ;  /* 0x00381f0000097f89 */ /* 0x000e2800000e0000 */
[----:B------:R0:W-:Y:S01]  /*ce60*/  @!P1 LDGSTS.E.BYPASS.LTC128B.128 [R21+0xc400], desc[UR38][R2.64], !P0 ;  /* 0x0c40000002159fae */ /* 0x0001e2000c101d66 */
[----:B------:R-:W-:-:S02]  /*ce70*/  ISETP.GE.AND P1, PT, R11, R4, PT ;  /* 0x000000040b00720c */ /* 0x000fc40003f26270 */
[----:B0-----:R-:W-:Y:S02]  /*ce80*/  @!P3 LEA R2, P2, R16, R9, 0x1 ;  /* 0x000000091002b211 */ /* 0x001fe400078408ff */
[----:B------:R-:W-:-:S03]  /*ce90*/  @!P3 LEA R9, R22, UR47, 0x1 ;  /* 0x0000002f1609bc11 */ /* 0x000fc6000f8e08ff */
[----:B------:R-:W-:-:S05]  /*cea0*/  @!P3 IMAD.X R3, RZ, RZ, R8, P2 ;  /* 0x000000ffff03b224 */ /* 0x000fca00010e0608 */
[----:B------:R0:W-:Y:S02]  /*ceb0*/  @!P3 LDGSTS.E.BYPASS.LTC128B.128 [R9+0xcc00], desc[UR38][R2.64], !P0 ;  /* 0x0cc000000209bfae */ /* 0x0001e4000c101d66 */
[----:B0-----:R-:W-:Y:S02]  /*cec0*/  @!P1 LEA R2, P2, R16, R14, 0x1 ;  /* 0x0000000e10029211 */ /* 0x001fe400078408ff */
[----:B------:R0:W1:Y:S02]  /*ced0*/  SHFL.IDX PT, R14, R0, 0x3, 0x181f ;  /* 0x00781f00000e7f89 */ /* 0x00006400000e0000 */
[----:B------:R-:W-:Y:S02]  /*cee0*/  @!P1 IADD3.X R3, RZ, R7, RZ, P2, !PT ;  /* 0x00000007ff039210 */ /* 0x000fe400017fe4ff */
[----:B------:R-:W-:-:S05]  /*cef0*/  @!P1 LEA R7, R22, UR47, 0x1 ;  /* 0x0000002f16079c11 */ /* 0x000fca000f8e08ff */
[----:B------:R0:W-:Y:S02]  /*cf00*/  @!P1 LDGSTS.E.BYPASS.LTC128B.128 [R7+0xd400], desc[UR38][R2.64], !P0 ;  /* 0x0d40000002079fae */ /* 0x0001e4000c101d66 */
.L_x_2294:
        /* <DEDUP_REMOVED lines=18> */
.L_x_2295:
        /* <DEDUP_REMOVED lines=9> */
[----:B------:R-:W-:Y:S01]  /*d0c0*/  ULOP3.LUT UR5, URZ, UR46, URZ, 0x33, !UPT ;  /* 0x0000002e3f057292 */ /* 0x000fe2000f8e333f */
[----:B------:R-:W-:Y:S01]  /*d0d0*/  IMAD.SHL.U32 R4, R16, 0x2, RZ ;  /* 0x0000000210047824 */ /* 0x000fe200078e00ff */
[----:B------:R-:W-:Y:S01]  /*d0e0*/  UIMAD UR4, UR4, UR41, URZ ;  /* 0x00000029040472a4 */ /* 0x000fe2000f8e023f */
[----:B------:R-:W-:Y:S01]  /*d0f0*/  BSSY B0, `(.L_x_2218) ;  /* 0x00000f8000007945 */ /* 0x000fe20003800000 */
[----:B------:R-:W-:Y:S01]  /*d100*/  MOV R21, 0x1 ;  /* 0x0000000100157802 */ /* 0x000fe20000000f00 */
[----:B------:R-:W-:-:S03]  /*d110*/  IMAD.MOV.U32 R8, RZ, RZ, RZ ;  /* 0x000000ffff087224 */ /* 0x000fc600078e00ff */
[----:B------:R-:W-:Y:S01]  /*d120*/  LOP3.LUT R3, RZ, UR4, RZ, 0x33, !PT ;  /* 0x00000004ff037c12 */ /* 0x000fe2000f8e33ff */
[----:B------:R-:W-:Y:S02]  /*d130*/  ULDC UR4, c[0x0][0x2f4] ;  /* 0x0000bd0000047ab9 */ /* 0x000fe40000000800 */
[----:B------:R-:W-:Y:S02]  /*d140*/  ISETP.GE.AND P1, PT, R16, UR4, PT ;  /* 0x0000000410007c0c */ /* 0x000fe4000bf26270 */
[----:B------:R-:W-:-:S04]  /*d150*/  VIMNMX3 R3, R0, UR5, R3, !PT ;  /* 0x0000000500037c0f */ /* 0x000fc8000f800103 */
[----:B------:R-:W-:Y:S02]  /*d160*/  IADD3 R26, -R3, -0x2, RZ ;  /* 0xfffffffe031a7810 */ /* 0x000fe40007ffe1ff */
[----:B-1----:R-:W-:-:S04]  /*d170*/  LOP3.LUT R2, R2, 0x7f, RZ, 0xc0, !PT ;  /* 0x0000007f02027812 */ /* 0x002fc800078ec0ff */
[----:B------:R-:W-:-:S04]  /*d180*/  SHF.R.U32.HI R2, RZ, 0x3, R2 ;  /* 0x00000003ff027819 */ /* 0x000fc80000011602 */
[----:B------:R-:W-:Y:S02]  /*d190*/  IADD3 R19, R23, R19, R2 ;  /* 0x0000001317137210 */ /* 0x000fe40007ffe002 */
[----:B------:R-:W-:-:S03]  /*d1a0*/  IADD3 R0, -R2, UR43, RZ ;  /* 0x0000002b02007c10 */ /* 0x000fc6000fffe1ff */
[----:B------:R-:W-:Y:S02]  /*d1b0*/  VIADD R2, R19, 0xfffffe80 ;  /* 0xfffffe8013027836 */ /* 0x000fe40000000000 */
[C---:B------:R-:W-:Y:S02]  /*d1c0*/  IMAD R4, R3.reuse, 0x80, R0 ;  /* 0x0000008003047824 */ /* 0x040fe400078e0200 */
[----:B------:R-:W-:Y:S02]  /*d1d0*/  IMAD R0, R3, -0x80, R2 ;  /* 0xffffff8003007824 */ /* 0x000fe400078e0202 */
[----:B------:R-:W-:-:S07]  /*d1e0*/  VIADD R4, R4, 0x100 ;  /* 0x0000010004047836 */ /* 0x000fce0000000000 */
.L_x_2231:
[----:B------:R-:W0:Y:S01]  /*d1f0*/  LDC R2, c[0x0][0x430] ;  /* 0x00010c00ff027b82 */ /* 0x000e220000000800 */
[----:B------:R-:W-:Y:S01]  /*d200*/  MOV R9, R0 ;  /* 0x0000000000097202 */ /* 0x000fe20000000f00 */
[----:B------:R-:W-:Y:S01]  /*d210*/  ULDC.64 UR4, c[0x0][0x428] ;  /* 0x00010a0000047ab9 */ /* 0x000fe20000000a00 */
[----:B0-----:R-:W-:-:S13]  /*d220*/  ISETP.NE.AND P0, PT, R2, 0x1, PT ;  /* 0x000000010200780c */ /* 0x001fda0003f05270 */
[----:B------:R-:W0:Y:S08]  /*d230*/  @P0 LDC R3, c[0x0][0x434] ;  /* 0x00010d00ff030b82 */ /* 0x000e300000000800 */
[----:B------:R-:W1:Y:S01]  /*d240*/  @P0 LDC R5, c[0x0][0x438] ;  /* 0x00010e00ff050b82 */ /* 0x000e620000000800 */
[----:B0-----:R-:W-:-:S05]  /*d250*/  @P0 IMAD.HI.U32 R2, R0, R3, RZ ;  /* 0x0000000300020227 */ /* 0x001fca00078e00ff */
[----:B-1----:R-:W-:Y:S01]  /*d260*/  @P0 SHF.R.U32.HI R9, RZ, R5, R2 ;  /* 0x00000005ff090219 */ /* 0x002fe20000011602 */
[----:B------:R-:W-:-:S03]  /*d270*/  IMAD R5, R29, UR4, RZ ;  /* 0x000000041d057c24 */ /* 0x000fc6000f8e02ff */
[--C-:B------:R-:W-:Y:S01]  /*d280*/  SHF.R.S32.HI R3, RZ, 0x1f, R9.reuse ;  /* 0x0000001fff037819 */ /* 0x100fe20000011409 */
[----:B------:R-:W-:Y:S02]  /*d290*/  IMAD.MOV.U32 R2, RZ, RZ, R9 ;  /* 0x000000ffff027224 */ /* 0x000fe400078e0009 */
[C---:B------:R-:W-:Y:S02]  /*d2a0*/  IMAD R5, R28.reuse, UR5, R5 ;  /* 0x000000051c057c24 */ /* 0x040fe4000f8e0205 */
[----:B------:R-:W-:Y:S01]  /*d2b0*/  IMAD.WIDE.U32 R2, R28, UR4, R2 ;  /* 0x000000041c027c25 */ /* 0x000fe2000f8e0002 */
[----:B------:R-:W-:-:S03]  /*d2c0*/  ULDC.64 UR4, c[0x0][0x418] ;  /* 0x0001060000047ab9 */ /* 0x000fc60000000a00 */
[----:B------:R-:W-:Y:S01]  /*d2d0*/  IMAD.IADD R3, R5, 0x1, R3 ;  /* 0x0000000105037824 */ /* 0x000fe200078e0203 */
[----:B------:R-:W-:-:S04]  /*d2e0*/  LEA R6, P0, R2, UR4, 0x2 ;  /* 0x0000000402067c11 */ /* 0x000fc8000f8010ff */
[----:B------:R-:W-:-:S05]  /*d2f0*/  LEA.HI.X R7, R2, UR5, R3, 0x2, P0 ;  /* 0x0000000502077c11 */ /* 0x000fca00080f1403 */
[----:B------:R-:W2:Y:S01]  /*d300*/  LDG.E R5, desc[UR38][R6.64] ;  /* 0x0000002606057981 */ /* 0x000ea2000c1e1900 */
[----:B------:R-:W-:Y:S01]  /*d310*/  ULOP3.LUT UR6, UR40, 0x2, URZ, 0xfc, !UPT ;  /* 0x0000000228067892 */ /* 0x000fe2000f8efc3f */
[----:B------:R-:W-:-:S04]  /*d320*/  IADD3 R20, R8, 0x1, RZ ;  /* 0x0000000108147810 */ /* 0x000fc80007ffe0ff */
[----:B------:R-:W-:Y:S01]  /*d330*/  ISETP.NE.AND P0, PT, R20, 0x2, PT ;  /* 0x000000021400780c */ /* 0x000fe20003f05270 */
[----:B------:R-:W-:-:S03]  /*d340*/  IMAD.U32 R10, RZ, RZ, UR6 ;  /* 0x00000006ff0a7e24 */ /* 0x000fc6000f8e00ff */
[----:B------:R-:W-:Y:S02]  /*d350*/  SEL R24, RZ, 0x1, P0 ;  /* 0x00000001ff187807 */ /* 0x000fe40000000000 */
[----:B------:R-:W-:Y:S02]  /*d360*/  ISETP.NE.AND P2, PT, R10, 0x3, PT ;  /* 0x000000030a00780c */ /* 0x000fe40003f45270 */
[----:B------:R-:W-:Y:S02]  /*d370*/  SEL R20, R20, RZ, P0 ;  /* 0x000000ff14147207 */ /* 0x000fe40000000000 */
[----:B------:R-:W-:Y:S02]  /*d380*/  LOP3.LUT R24, R21, R24, RZ, 0x3c, !PT ;  /* 0x0000001815187212 */ /* 0x000fe400078e3cff */
[----:B--2---:R-:W-:-:S07]  /*d390*/  SHF.R.S32.HI R25, RZ, 0x1f, R5 ;  /* 0x0000001fff197819 */ /* 0x004fce0000011405 */
[----:B------:R-:W-:Y:S05]  /*d3a0*/  @!P2 BRA `(.L_x_2219) ;  /* 0x000000000004a947 */ /* 0x000fea0003800000 */
[----:B------:R-:W-:Y:S01]  /*d3b0*/  BPT.TRAP 0x1 ;  /* 0x000000040000795c */ /* 0x000fe20000300000 */
.L_x_2219:
[----:B------:R-:W-:Y:S01]  /*d3c0*/  LEA R7, R20, UR47, 0x3 ;  /* 0x0000002f14077c11 */ /* 0x000fe2000f8e18ff */
[----:B------:R-:W-:Y:S01]  /*d3d0*/  BSSY B1, `(.L_x_2220) ;  /* 0x0000004000017945 */ /* 0x000fe20003800000 */
[----:B------:R-:W-:-:S04]  /*d3e0*/  SHF.L.U32 R2, R24, 0x1f, RZ ;  /* 0x0000001f18027819 */ /* 0x000fc800000006ff */
[----:B------:R-:W0:Y:S02]  /*d3f0*/  SYNCS.PHASECHK.TRANS64.TRYWAIT P0, [R7+URZ+0x16840], R2 ;  /* 0x01684002070075a7 */ /* 0x000e24000800017f */
[----:B0-----:R-:W-:Y:S05]  /*d400*/  @!P0 BRA `(.L_x_2221) ;  /* 0x0000003000448947 */ /* 0x001fea0003800000 */
.L_x_2296:
[----:B------:R-:W-:Y:S05]  /*d410*/  BSYNC B1 ;  /* 0x0000000000017941 */ /* 0x000fea0003800000 */
.L_x_2220:
[----:B------:R-:W2:Y:S01]  /*d420*/  LDL R3, [R1] ;  /* 0x0000000001037983 */ /* 0x000ea20000100800 */
[----:B------:R-:W-:Y:S01]  /*d430*/  ULDC UR4, c[0x0][0x430] ;  /* 0x00010c0000047ab9 */ /* 0x000fe20000000800 */
[----:B------:R-:W-:Y:S01]  /*d440*/  R2UR UR6, R27 ;  /* 0x000000001b0672ca */ /* 0x000fe200000e0000 */
[----:B------:R-:W-:-:S06]  /*d450*/  UIADD3 UR4, -UR4, URZ, URZ ;  /* 0x0000003f04047290 */ /* 0x000fcc000fffe13f */
[----:B------:R-:W-:Y:S01]  /*d460*/  IMAD R6, R9, UR4, R0 ;  /* 0x0000000409067c24 */ /* 0x000fe2000f8e0200 */
[----:B------:R-:W-:-:S04]  /*d470*/  ULDC.64 UR4, c[0x0][0x300] ;  /* 0x0000c00000047ab9 */ /* 0x000fc80000000a00 */
[----:B------:R-:W-:Y:S02]  /*d480*/  SHF.R.S32.HI R23, RZ, 0x1f, R6 ;  /* 0x0000001fff177819 */ /* 0x000fe40000011406 */
[----:B--2---:R-:W-:-:S03]  /*d490*/  ISETP.NE.AND P2, PT, R3, RZ, PT ;  /* 0x000000ff0300720c */ /* 0x004fc60003f45270 */
        /* <DEDUP_REMOVED lines=10> */
[----:B------:R-:W-:Y:S01]  /*d540*/  IMAD.U32 R9, RZ, RZ, UR4 ;  /* 0x00000004ff097e24 */ /* 0x000fe2000f8e00ff */
[----:B------:R-:W-:-:S03]  /*d550*/  UIMAD UR4, UR6, UR4, URZ ;  /* 0x00000004060472a4 */ /* 0x000fc6000f8e023f */
[----:B------:R-:W-:Y:S01]  /*d560*/  IMAD.WIDE.U32 R2, R9, UR42, R2 ;  /* 0x0000002a09027c25 */ /* 0x000fe2000f8e0002 */
[----:B------:R-:W-:Y:S01]  /*d570*/  UIMAD UR4, UR42, UR5, UR4 ;  /* 0x000000052a0472a4 */ /* 0x000fe2000f8e0204 */
[----:B------:R-:W-:Y:S02]  /*d580*/  ULDC.64 UR6, c[0x0][0x2e8] ;  /* 0x0000ba0000067ab9 */ /* 0x000fe40000000a00 */
[----:B------:R-:W-:Y:S01]  /*d590*/  IMAD R9, R20, 0x2000, R22 ;  /* 0x0000200014097824 */ /* 0x000fe200078e0216 */
[----:B------:R-:W-:Y:S02]  /*d5a0*/  LEA R10, P0, R2, UR6, 0x1 ;  /* 0x00000006020a7c11 */ /* 0x000fe4000f8008ff */
[----:B------:R-:W-:Y:S01]  /*d5b0*/  IADD3 R19, R3, UR4, RZ ;  /* 0x0000000403137c10 */ /* 0x000fe2000fffe0ff */
[----:B------:R-:W-:-:S03]  /*d5c0*/  UMOV UR4, 0xffffffff ;  /* 0xffffffff00047882 */ /* 0x000fc60000000000 */
        /* <DEDUP_REMOVED lines=41> */
.L_x_2314:
        /* <DEDUP_REMOVED lines=9> */
.L_x_2223:
        /* <DEDUP_REMOVED lines=8> */
[----:B0-----:R-:W-:-:S04]  /*d970*/  MOV R2, UR5 ;  /* 0x0000000500027c02 */ /* 0x001fc80008000f00 */
[----:B------:R-:W-:-:S13]  /*d980*/  ISETP.NE.AND P3, PT, R2, 0x3, PT ;  /* 0x000000030200780c */ /* 0x000fda0003f65270 */
[----:B------:R-:W-:Y:S05]  /*d990*/  @!P3 BRA `(.L_x_2224) ;  /* 0x000000000004b947 */ /* 0x000fea0003800000 */
[----:B------:R-:W-:Y:S01]  /*d9a0*/  BPT.TRAP 0x1 ;  /* 0x000000040000795c */ /* 0x000fe20000300000 */
.L_x_2224:
[----:B------:R0:W-:Y:S01]  /*d9b0*/  SYNCS.ARRIVE.TRANS64.A1T0 RZ, [R7+URZ+0x16830], RZ ;  /* 0x016830ff07ff79a7 */ /* 0x0001e2000810003f */
[----:B------:R-:W-:Y:S05]  /*d9c0*/  @!P3 BRA `(.L_x_2225) ;  /* 0x000000000004b947 */ /* 0x000fea0003800000 */
[----:B------:R-:W-:Y:S01]  /*d9d0*/  BPT.TRAP 0x1 ;  /* 0x000000040000795c */ /* 0x000fe20000300000 */
.L_x_2225:
[----:B------:R-:W-:Y:S01]  /*d9e0*/  SHF.L.U32 R2, R21, 0x1f, RZ ;  /* 0x0000001f15027819 */ /* 0x000fe200000006ff */
[----:B------:R-:W-:Y:S01]  /*d9f0*/  BSSY B1, `(.L_x_2226) ;  /* 0x0000004000017945 */ /* 0x000fe20003800000 */
[----:B0-----:R-:W-:-:S04]  /*da00*/  LEA R7, R8, UR47, 0x3 ;  /* 0x0000002f08077c11 */ /* 0x001fc8000f8e18ff */
[----:B------:R-:W0:Y:S02]  /*da10*/  SYNCS.PHASECHK.TRANS64.TRYWAIT P0, [R7+URZ+0x16860], R2 ;  /* 0x01686002070075a7 */ /* 0x000e24000800017f */
[----:B0-----:R-:W-:Y:S05]  /*da20*/  @!P0 BRA `(.L_x_2227) ;  /* 0x0000003400308947 */ /* 0x001fea0003800000 */
.L_x_2315:
[----:B------:R-:W-:Y:S05]  /*da30*/  BSYNC B1 ;  /* 0x0000000000017941 */ /* 0x000fea0003800000 */
.L_x_2226:
        /* <DEDUP_REMOVED lines=18> */
[----:B------:R-:W0:Y:S02]  /*db60*/  SHFL.IDX PT, R11, R17, 0x3, 0x181f ;  /* 0x00781f00110b7f89 */ /* 0x000e2400000e0000 */
[----:B---3--:R-:W-:Y:S02]  /*db70*/  IADD3.X R3, RZ, R9, RZ, P2, !PT ;  /* 0x00000009ff037210 */ /* 0x008fe400017fe4ff */
[----:B------:R-:W1:Y:S05]  /*db80*/  SHFL.IDX PT, R9, R18, 0x3, 0x181f ;  /* 0x00781f0012097f89 */ /* 0x000e6a00000e0000 */
        /* <DEDUP_REMOVED lines=28> */
.L_x_2333:
        /* <DEDUP_REMOVED lines=17> */
[----:B------:R-:W-:-:S05]  /*de60*/  IMAD R9, R5, UR5, R6 ;  /* 0x0000000505097c24 */ /* 0x000fca000f8e0206 */
[----:B------:R-:W-:-:S07]  /*de70*/  IADD3 R19, R3, R9, RZ ;  /* 0x0000000903137210 */ /* 0x000fce0007ffe0ff */
.L_x_2229:
        /* <DEDUP_REMOVED lines=12> */
.L_x_2230:
[----:B------:R-:W-:Y:S01]  /*df40*/  R2UR UR4, R27 ;  /* 0x000000001b0472ca */ /* 0x000fe200000e0000 */
[----:B------:R-:W-:Y:S01]  /*df50*/  ULDC.64 UR6, c[0x0][0x330] ;  /* 0x0000cc0000067ab9 */ /* 0x000fe20000000a00 */
[----:B------:R-:W-:Y:S01]  /*df60*/  IADD3 R26, R26, -0x1, RZ ;  /* 0xffffffff1a1a7810 */ /* 0x000fe20007ffe0ff */
[----:B------:R-:W-:Y:S01]  /*df70*/  IMAD.U32 R3, RZ, RZ, UR6 ;  /* 0x00000006ff037e24 */ /* 0x000fe2000f8e00ff */
[----:B------:R0:W-:Y:S01]  /*df80*/  SYNCS.ARRIVE.TRANS64.A1T0 RZ, [R7+URZ+0x16850], RZ ;  /* 0x016850ff07ff79a7 */ /* 0x0001e2000810003f */
[----:B------:R-:W-:Y:S01]  /*df90*/  IMAD.MOV.U32 R18, RZ, RZ, R2 ;  /* 0x000000ffff127224 */ /* 0x000fe200078e0002 */
        /* <DEDUP_REMOVED lines=9> */
[----:B------:R-:W-:Y:S01]  /*e030*/  LEA R17, P2, R18, UR6, 0x1 ;  /* 0x0000000612117c11 */ /* 0x000fe2000f8408ff */
[----:B------:R-:W-:-:S05]  /*e040*/  VIADD R3, R19, UR4 ;  /* 0x0000000413037c36 */ /* 0x000fca0008000000 */
[----:B------:R-:W-:Y:S01]  /*e050*/  LEA.HI.X R18, R18, UR7, R3, 0x1, P2 ;  /* 0x0000000712127c11 */ /* 0x000fe200090f0c03 */
[----:B0-----:R-:W-:Y:S06]  /*e060*/  @P0 BRA `(.L_x_2231) ;  /* 0xfffffff000600947 */ /* 0x001fec000383ffff */
[----:B------:R-:W-:Y:S05]  /*e070*/  BSYNC B0 ;  /* 0x0000000000007941 */ /* 0x000fea0003800000 */
.L_x_2218:
[----:B------:R-:W-:-:S06]  /*e080*/  ULOP3.LUT UR4, UR40, 0x2, URZ, 0xfc, !UPT ;  /* 0x0000000228047892 */ /* 0x000fcc000f8efc3f */
[----:B0-----:R-:W-:-:S05]  /*e090*/  IMAD.U32 R0, RZ, RZ, UR4 ;  /* 0x00000004ff007e24 */ /* 0x001fca000f8e00ff */
[----:B------:R-:W-:-:S13]  /*e0a0*/  ISETP.NE.AND P0, PT, R0, 0x3, PT ;  /* 0x000000030000780c */ /* 0x000fda0003f05270 */
[----:B------:R-:W-:Y:S05]  /*e0b0*/  @!P0 BRA `(.L_x_2232) ;  /* 0x0000000000048947 */ /* 0x000fea0003800000 */
[----:B------:R-:W-:Y:S01]  /*e0c0*/  BPT.TRAP 0x1 ;  /* 0x000000040000795c */ /* 0x000fe20000300000 */
.L_x_2232:
[----:B------:R-:W-:Y:S01]  /*e0d0*/  LEA R0, R20, UR47, 0x3 ;  /* 0x0000002f14007c11 */ /* 0x000fe2000f8e18ff */
[----:B------:R-:W0:Y:S01]  /*e0e0*/  S2R R2, SR_TID.X ;  /* 0x0000000000027919 */ /* 0x000e220000002100 */
[----:B------:R-:W-:Y:S01]  /*e0f0*/  SHF.L.U32 R3, R24, 0x1f, RZ ;  /* 0x0000001f18037819 */ /* 0x000fe200000006ff */
[----:B------:R-:W-:Y:S01]  /*e100*/  IMAD.MOV.U32 R5, RZ, RZ, -0x80 ;  /* 0xffffff80ff057424 */ /* 0x000fe200078e00ff */
[----:B------:R-:W-:Y:S01]  /*e110*/  BSSY B0, `(.L_x_2233) ;  /* 0x0000008000007945 */ /* 0x000fe20003800000 */
[----:B------:R-:W-:Y:S01]  /*e120*/  LEA R4, R20, R22, 0xd ;  /* 0x0000001614047211 */ /* 0x000fe200078e68ff */
[----:B------:R-:W1:Y:S01]  /*e130*/  SYNCS.PHASECHK.TRANS64.TRYWAIT P0, [R0+URZ+0x16860], R3 ;  /* 0x01686003000075a7 */ /* 0x000e62000800017f */
[----:B------:R-:W-:Y:S01]  /*e140*/  IMAD R5, R26, R5, UR43 ;  /* 0x0000002b1a057e24 */ /* 0x000fe2000f8e0205 */
[----:B0-----:R-:W-:-:S04]  /*e150*/  LOP3.LUT R2, R2, 0x7f, RZ, 0xc0, !PT ;  /* 0x0000007f02027812 */ /* 0x001fc800078ec0ff */
[----:B------:R-:W-:-:S05]  /*e160*/  SHF.R.U32.HI R2, RZ, 0x3, R2 ;  /* 0x00000003ff027819 */ /* 0x000fca0000011602 */
[----:B------:R-:W-:Y:S01]  /*e170*/  IMAD.IADD R5, R5, 0x1, -R2 ;  /* 0x0000000105057824 */ /* 0x000fe200078e0a02 */
[----:B-1----:R-:W-:Y:S06]  /*e180*/  @!P0 BRA `(.L_x_2234) ;  /* 0x0000003400b88947 */ /* 0x002fec0003800000 */
.L_x_2334:
[----:B------:R-:W-:Y:S05]  /*e190*/  BSYNC B0 ;  /* 0x0000000000007941 */ /* 0x000fea0003800000 */
.L_x_2233:
        /* <DEDUP_REMOVED lines=23> */
[----:B----4-:R-:W-:-:S03]  /*e310*/  IADD3.X R7, RZ, R7, RZ, P4, !PT ;  /* 0x00000007ff077210 */ /* 0x010fc600027fe4ff */
[----:B------:R-:W2:Y:S01]  /*e320*/  SHFL.IDX PT, R25, R17, 0x5, 0x181f ;  /* 0x00b81f0011197f89 */ /* 0x000ea200000e0000 */
[----:B-----5:R-:W-:-:S03]  /*e330*/  IMAD.X R3, RZ, RZ, R19, P5 ;  /* 0x000000ffff037224 */ /* 0x020fc600028e0613 */
        /* <DEDUP_REMOVED lines=25> */
.L_x_2352:
        /* <DEDUP_REMOVED lines=9> */
.L_x_2236:
        /* <DEDUP_REMOVED lines=12> */
.L_x_2237:
[----:B------:R-:W-:Y:S01]  /*e620*/  VIADD R2, R20, 0x1 ;  /* 0x0000000114027836 */ /* 0x000fe20000000000 */
[----:B------:R0:W-:Y:S04]  /*e630*/  SYNCS.ARRIVE.TRANS64.A1T0 RZ, [R0+URZ+0x16850], RZ ;  /* 0x016850ff00ff79a7 */ /* 0x0001e8000810003f */
[----:B------:R-:W-:-:S04]  /*e640*/  ISETP.NE.AND P0, PT, R2, 0x2, PT ;  /* 0x000000020200780c */ /* 0x000fc80003f05270 */
[----:B------:R-:W-:Y:S02]  /*e650*/  SEL R3, RZ, 0x1, P0 ;  /* 0x00000001ff037807 */ /* 0x000fe40000000000 */
[----:B------:R-:W-:Y:S02]  /*e660*/  SEL R2, R2, RZ, P0 ;  /* 0x000000ff02027207 */ /* 0x000fe40000000000 */
[----:B0-----:R-:W-:-:S07]  /*e670*/  LOP3.LUT R0, R24, R3, RZ, 0x3c, !PT ;  /* 0x0000000318007212 */ /* 0x001fce00078e3cff */
.L_x_2205:
[----:B------:R-:W0:Y:S01]  /*e680*/  S2R R4, SR_CgaCtaId ;  /* 0x0000000000047919 */ /* 0x000e220000008800 */
[----:B------:R-:W-:Y:S02]  /*e690*/  MOV R3, 0x400 ;  /* 0x0000040000037802 */ /* 0x000fe40000000f00 */
[----:B------:R-:W-:Y:S02]  /*e6a0*/  SHF.L.U32 R10, R10, 0x1f, RZ ;  /* 0x0000001f0a0a7819 */ /* 0x000fe400000006ff */
[----:B0-----:R-:W-:-:S04]  /*e6b0*/  LEA R7, R4, R3, 0x18 ;  /* 0x0000000304077211 */ /* 0x001fc800078ec0ff */
[----:B------:R-:W0:Y:S02]  /*e6c0*/  SYNCS.PHASECHK.TRANS64.TRYWAIT P0, [R7+URZ+0x16820], R10 ;  /* 0x0168200a070075a7 */ /* 0x000e24000800017f */
[----:B0-----:R-:W-:Y:S05]  /*e6d0*/  @!P0 BRA `(.L_x_2238) ;  /* 0x0000003800bc8947 */ /* 0x001fea0003800000 */
.L_x_2353:
[----:B------:R-:W-:-:S03]  /*e6e0*/  UMOV UR4, 0xffffffff ;  /* 0xffffffff00047882 */ /* 0x000fc60000000000 */
[----:B------:R-:W-:Y:S05]  /*e6f0*/  BRA.DIV UR4, `(.L_x_2239) ;  /* 0x0000003a04c87947 */ /* 0x000fea000b800000 */
[----:B------:R-:W1:Y:S02]  /*e700*/  S2R R3, SR_TID.X ;  /* 0x0000000000037919 */ /* 0x000e640000002100 */
[----:B-1----:R-:W-:-:S04]  /*e710*/  SHF.R.U32.HI R3, RZ, 0x5, R3 ;  /* 0x00000005ff037819 */ /* 0x002fc80000011603 */
[----:B------:R-:W-:-:S05]  /*e720*/  LOP3.LUT R3, R3, 0x3, RZ, 0xc0, !PT ;  /* 0x0000000303037812 */ /* 0x000fca00078ec0ff */
[----:B------:R1:W2:Y:S02]  /*e730*/  SHFL.IDX PT, R14, R3, RZ, 0x1f ;  /* 0x00001fff030e7589 */ /* 0x0002a400000e0000 */
.L_x_2356:
[----:B--2---:R-:W-:-:S13]  /*e740*/  ISETP.NE.AND P0, PT, R14, RZ, PT ;  /* 0x000000ff0e00720c */ /* 0x004fda0003f05270 */
[----:B------:R-:W-:Y:S05]  /*e750*/  @P0 BRA `(.L_x_2161) ;  /* 0x0000000000880947 */ /* 0x000fea0003800000 */
[----:B------:R-:W-:-:S03]  /*e760*/  UMOV UR4, 0xffffffff ;  /* 0xffffffff00047882 */ /* 0x000fc60000000000 */
[----:B------:R-:W-:Y:S05]  /*e770*/  BRA.DIV UR4, `(.L_x_2240) ;  /* 0x0000003a04dc7947 */ /* 0x000fea000b800000 */
[----:B------:R-:W-:-:S13]  /*e780*/  ELECT P6, URZ, PT ;  /* 0x00000000003f782f */ /* 0x000fda00038c0000 */
.L_x_2359:
[----:B------:R-:W-:Y:S05]  /*e790*/  @!P6 BRA `(.L_x_2161) ;  /* 0x000000000078e947 */ /* 0x000fea0003800000 */
[----:B------:R-:W-:-:S06]  /*e7a0*/  ULOP3.LUT UR4, UR40, 0x2, URZ, 0xfc, !UPT ;  /* 0x0000000228047892 */ /* 0x000fcc000f8efc3f */
[----:B-1----:R-:W-:-:S05]  /*e7b0*/  IMAD.U32 R3, RZ, RZ, UR4 ;  /* 0x00000004ff037e24 */ /* 0x002fca000f8e00ff */
[----:B------:R-:W-:-:S13]  /*e7c0*/  ISETP.NE.AND P0, PT, R3, 0x3, PT ;  /* 0x000000030300780c */ /* 0x000fda0003f05270 */
[----:B------:R-:W-:Y:S05]  /*e7d0*/  @!P0 BRA `(.L_x_2241) ;  /* 0x0000000000048947 */ /* 0x000fea0003800000 */
[----:B------:R-:W-:Y:S01]  /*e7e0*/  BPT.TRAP 0x1 ;  /* 0x000000040000795c */ /* 0x000fe20000300000 */
.L_x_2241:
[----:B------:R-:W-:Y:S01]  /*e7f0*/  IMAD R5, R2, 0x8, R7 ;  /* 0x0000000802057824 */ /* 0x000fe200078e0207 */
[----:B------:R-:W-:Y:S02]  /*e800*/  SHF.L.U32 R4, R0, 0x1f, RZ ;  /* 0x0000001f00047819 */ /* 0x000fe400000006ff */
[----:B------:R-:W-:Y:S02]  /*e810*/  IADD3 R2, R2, 0x1, RZ ;  /* 0x0000000102027810 */ /* 0x000fe40007ffe0ff */
[----:B------:R-:W1:Y:S02]  /*e820*/  SYNCS.PHASECHK.TRANS64.TRYWAIT P1, [R5+URZ+0x16840], R4 ;  /* 0x01684004050075a7 */ /* 0x000e64000802017f */
[----:B------:R-:W-:-:S04]  /*e830*/  ISETP.NE.AND P2, PT, R2, 0x2, PT ;  /* 0x000000020200780c */ /* 0x000fc80003f45270 */
[----:B------:R-:W-:Y:S01]  /*e840*/  SEL R3, RZ, 0x1, P2 ;  /* 0x00000001ff037807 */ /* 0x000fe20001000000 */
[----:B-1----:R-:W-:Y:S08]  /*e850*/  @!P1 BRA `(.L_x_2242) ;  /* 0x0000003800c49947 */ /* 0x002ff00003800000 */
.L_x_2360:
[----:B------:R-:W-:Y:S02]  /*e860*/  SEL R2, R2, RZ, P2 ;  /* 0x000000ff02027207 */ /* 0x000fe40001000000 */
[----:B------:R-:W-:Y:S01]  /*e870*/  LOP3.LUT R0, R0, R3, RZ, 0x3c, !PT ;  /* 0x0000000300007212 */ /* 0x000fe200078e3cff */
[----:B------:R-:W-:Y:S06]  /*e880*/  @!P0 BRA `(.L_x_2243) ;  /* 0x0000000000048947 */ /* 0x000fec0003800000 */
[----:B------:R-:W-:Y:S01]  /*e890*/  BPT.TRAP 0x1 ;  /* 0x000000040000795c */ /* 0x000fe20000300000 */
.L_x_2243:
[----:B------:R-:W-:Y:S01]  /*e8a0*/  IMAD R3, R2, 0x8, R7 ;  /* 0x0000000802037824 */ /* 0x000fe200078e0207 */
[----:B------:R-:W-:-:S04]  /*e8b0*/  SHF.L.U32 R0, R0, 0x1f, RZ ;  /* 0x0000001f00007819 */ /* 0x000fc800000006ff */
[----:B------:R-:W2:Y:S02]  /*e8c0*/  SYNCS.PHASECHK.TRANS64.TRYWAIT P1, [R3+URZ+0x16840], R0 ;  /* 0x01684000030075a7 */ /* 0x000ea4000802017f */
[----:B--2---:R-:W-:Y:S05]  /*e8d0*/  @!P1 BRA `(.L_x_2244) ;  /* 0x0000003800b89947 */ /* 0x004fea0003800000 */
.L_x_2361:
[----:B------:R-:W-:Y:S05]  /*e8e0*/  @!P0 BRA `(.L_x_2245) ;  /* 0x0000000000048947 */ /* 0x000fea0003800000 */
[----:B------:R-:W-:Y:S01]  /*e8f0*/  BPT.TRAP 0x1 ;  /* 0x000000040000795c */ /* 0x000fe20000300000 */
.L_x_2245:
[----:B------:R-:W3:Y:S02]  /*e900*/  SYNCS.PHASECHK.TRANS64.TRYWAIT P1, [R5+URZ+0x16860], R4 ;  /* 0x01686004050075a7 */ /* 0x000ee4000802017f */
[----:B---3--:R-:W-:Y:S05]  /*e910*/  @!P1 BRA `(.L_x_2246) ;  /* 0x0000003800bc9947 */ /* 0x008fea0003800000 */
.L_x_2362:
[----:B------:R-:W-:Y:S05]  /*e920*/  @!P0 BRA `(.L_x_2247) ;  /* 0x0000000000048947 */ /* 0x000fea0003800000 */
[----:B------:R-:W-:Y:S01]  /*e930*/  BPT.TRAP 0x1 ;  /* 0x000000040000795c */ /* 0x000fe20000300000 */
.L_x_2247:
[----:B----4-:R4:W0:Y:S02]  /*e940*/  SYNCS.PHASECHK.TRANS64.TRYWAIT P0, [R3+URZ+0x16860], R0 ;  /* 0x01686000030075a7 */ /* 0x010824000800017f */
[----:B0-----:R-:W-:Y:S05]  /*e950*/  @!P0 NANOSLEEP.SYNCS 0x989680 ;  /* 0x009896800000895d */ /* 0x001fea0003900000 */
[----:B------:R-:W0:Y:S02]  /*e960*/  @!P0 SYNCS.PHASECHK.TRANS64 P0, [R3+URZ+0x16860], R0 ;  /* 0x01686000030085a7 */ /* 0x000e24000800007f */
[----:B0-----:R-:W-:Y:S05]  /*e970*/  @!P0 BRA `(.L_x_2247) ;  /* 0xfffffffc00f08947 */ /* 0x001fea000383ffff */
.L_x_2161:
[----:B------:R-:W-:Y:S05]  /*e980*/  BSYNC B6 ;  /* 0x0000000000067941 */ /* 0x000fea0003800000 */
.L_x_2158:
[----:B------:R-:W-:Y:S05]  /*e990*/  EXIT ;  /* 0x000000000000794d */ /* 0x000fea0003800000 */
.L_x_2165:
[----:B0-----:R-:W-:-:S04]  /*e9a0*/  IMAD.U32 R3, RZ, RZ, UR42 ;  /* 0x0000002aff037e24 */ /* 0x001fc8000f8e00ff */
[----:B------:R0:W1:Y:S03]  /*e9b0*/  SYNCS.PHASECHK.TRANS64.TRYWAIT P0, [R3+URZ+0x16800], R0 ;  /* 0x01680000030075a7 */ /* 0x000066000800017f */
[----:B-1----:R-:W-:Y:S05]  /*e9c0*/  @!P0 NANOSLEEP.SYNCS 0x989680 ;  /* 0x009896800000895d */ /* 0x002fea0003900000 */
[----:B------:R-:W1:Y:S02]  /*e9d0*/  @!P0 SYNCS.PHASECHK.TRANS64 P0, [R3+URZ+0x16800], R0 ;  /* 0x01680000030085a7 */ /* 0x000e64000800007f */
[----:B-1----:R-:W-:Y:S05]  /*e9e0*/  @!P0 BRA `(.L_x_2165) ;  /* 0xfffffffc00ec8947 */ /* 0x002fea000383ffff */
[----:B------:R-:W-:Y:S05]  /*e9f0*/  BRA `(.L_x_2248) ;  /* 0xffffff2800207947 */ /* 0x000fea000383ffff */
.L_x_2169:
[----:B0-----:R-:W-:-:S04]  /*ea00*/  IMAD.U32 R3, RZ, RZ, UR42 ;  /* 0x0000002aff037e24 */ /* 0x001fc8000f8e00ff */
[----:B------:R0:W2:Y:S03]  /*ea10*/  SYNCS.PHASECHK.TRANS64.TRYWAIT P1, [R3+URZ+0x16830], R0 ;  /* 0x01683000030075a7 */ /* 0x0000a6000802017f */
[----:B--2---:R-:W-:Y:S05]  /*ea20*/  @!P1 NANOSLEEP.SYNCS 0x989680 ;  /* 0x009896800000995d */ /* 0x004fea0003900000 */
[----:B------:R-:W2:Y:S02]  /*ea30*/  @!P1 SYNCS.PHASECHK.TRANS64 P1, [R3+URZ+0x16830], R0 ;  /* 0x01683000030095a7 */ /* 0x000ea4000802007f */
[----:B--2---:R-:W-:Y:S05]  /*ea40*/  @!P1 BRA `(.L_x_2169) ;  /* 0xfffffffc00ec9947 */ /* 0x004fea000383ffff */
[----:B------:R-:W-:Y:S05]  /*ea50*/  BRA `(.L_x_2168) ;  /* 0xffffff28003c7947 */ /* 0x000fea000383ffff */
.L_x_2175:
[----:B-1----:R-:W-:-:S04]  /*ea60*/  MOV R10, UR4 ;  /* 0x00000004000a7c02 */ /* 0x002fc80008000f00 */
[----:B------:R1:W2:Y:S03]  /*ea70*/  SYNCS.PHASECHK.TRANS64.TRYWAIT P1, [R10+URZ+0x16830], R9 ;  /* 0x016830090a0075a7 */ /* 0x0002a6000802017f */
[----:B--2---:R-:W-:Y:S05]  /*ea80*/  @!P1 NANOSLEEP.SYNCS 0x989680 ;  /* 0x009896800000995d */ /* 0x004fea0003900000 */
[----:B------:R-:W2:Y:S02]  /*ea90*/  @!P1 SYNCS.PHASECHK.TRANS64 P1, [R10+URZ+0x16830], R9 ;  /* 0x016830090a0095a7 */ /* 0x000ea4000802007f */
[----:B--2---:R-:W-:Y:S05]  /*eaa0*/  @!P1 BRA `(.L_x_2175) ;  /* 0xfffffffc00ec9947 */ /* 0x004fea000383ffff */
[----:B------:R-:W-:Y:S05]  /*eab0*/  BRA `(.L_x_2172) ;  /* 0xffffff5400387947 */ /* 0x000fea000383ffff */
.L_x_2179:
[----:B-1----:R-:W-:-:S04]  /*eac0*/  IMAD.U32 R10, RZ, RZ, UR10 ;  /* 0x0000000aff0a7e24 */ /* 0x002fc8000f8e00ff */
[----:B------:R1:W2:Y:S03]  /*ead0*/  SYNCS.PHASECHK.TRANS64.TRYWAIT P1, [R10+URZ+0x16850], R9 ;  /* 0x016850090a0075a7 */ /* 0x0002a6000802017f */
[----:B--2---:R-:W-:Y:S05]  /*eae0*/  @!P1 NANOSLEEP.SYNCS 0x989680 ;  /* 0x009896800000995d */ /* 0x004fea0003900000 */
[----:B------:R-:W2:Y:S02]  /*eaf0*/  @!P1 SYNCS.PHASECHK.TRANS64 P1, [R10+URZ+0x16850], R9 ;  /* 0x016850090a0095a7 */ /* 0x000ea4000802007f */
[----:B--2---:R-:W-:Y:S05]  /*eb00*/  @!P1 BRA `(.L_x_2179) ;  /* 0xfffffffc00ec9947 */ /* 0x004fea000383ffff */
[----:B------:R-:W-:Y:S05]  /*eb10*/  BRA `(.L_x_2176) ;  /* 0xffffff5400bc7947 */ /* 0x000fea000383ffff */
.L_x_2187:
[----:B-1----:R-:W-:-:S04]  /*eb20*/  IMAD.U32 R9, RZ, RZ, UR10 ;  /* 0x0000000aff097e24 */ /* 0x002fc8000f8e00ff */
[----:B------:R1:W2:Y:S03]  /*eb30*/  SYNCS.PHASECHK.TRANS64.TRYWAIT P1, [R9+URZ+0x16830], R8 ;  /* 0x01683008090075a7 */ /* 0x0002a6000802017f */
[----:B--2---:R-:W-:Y:S05]  /*eb40*/  @!P1 NANOSLEEP.SYNCS 0x989680 ;  /* 0x009896800000995d */ /* 0x004fea0003900000 */
[----:B------:R-:W2:Y:S02]  /*eb50*/  @!P1 SYNCS.PHASECHK.TRANS64 P1, [R9+URZ+0x16830], R8 ;  /* 0x01683008090095a7 */ /* 0x000ea4000802007f */
[----:B--2---:R-:W-:Y:S05]  /*eb60*/  @!P1 BRA `(.L_x_2187) ;  /* 0xfffffffc00ec9947 */ /* 0x004fea000383ffff */
[----:B------:R-:W-:Y:S05]  /*eb70*/  BRA `(.L_x_2184) ;  /* 0xffffff8000d87947 */ /* 0x000fea000383ffff */
.L_x_2191:
[----:B-1----:R-:W-:-:S04]  /*eb80*/  IMAD.U32 R9, RZ, RZ, UR10 ;  /* 0x0000000aff097e24 */ /* 0x002fc8000f8e00ff */
[----:B------:R1:W2:Y:S03]  /*eb90*/  SYNCS.PHASECHK.TRANS64.TRYWAIT P1, [R9+URZ+0x16850], R8 ;  /* 0x01685008090075a7 */ /* 0x0002a6000802017f */
[----:B--2---:R-:W-:Y:S05]  /*eba0*/  @!P1 NANOSLEEP.SYNCS 0x989680 ;  /* 0x009896800000995d */ /* 0x004fea0003900000 */
[----:B------:R-:W2:Y:S02]  /*ebb0*/  @!P1 SYNCS.PHASECHK.TRANS64 P1, [R9+URZ+0x16850], R8 ;  /* 0x01685008090095a7 */ /* 0x000ea4000802007f */
[----:B--2---:R-:W-:Y:S05]  /*ebc0*/  @!P1 BRA `(.L_x_2191) ;  /* 0xfffffffc00ec9947 */ /* 0x004fea000383ffff */
[----:B------:R-:W-:Y:S05]  /*ebd0*/  BRA `(.L_x_2188) ;  /* 0xffffff84004c7947 */ /* 0x000fea000383ffff */
.L_x_2198:
[----:B-1----:R-:W-:-:S04]  /*ebe0*/  MOV R4, UR7 ;  /* 0x0000000700047c02 */ /* 0x002fc80008000f00 */
[----:B------:R1:W3:Y:S03]  /*ebf0*/  SYNCS.PHASECHK.TRANS64.TRYWAIT P1, [R4+URZ+0x16850], R3 ;  /* 0x01685003040075a7 */ /* 0x0002e6000802017f */
[----:B---3--:R-:W-:Y:S05]  /*ec00*/  @!P1 NANOSLEEP.SYNCS 0x989680 ;  /* 0x009896800000995d */ /* 0x008fea0003900000 */
[----:B------:R-:W3:Y:S02]  /*ec10*/  @!P1 SYNCS.PHASECHK.TRANS64 P1, [R4+URZ+0x16850], R3 ;  /* 0x01685003040095a7 */ /* 0x000ee4000802007f */
[----:B---3--:R-:W-:Y:S05]  /*ec20*/  @!P1 BRA `(.L_x_2198) ;  /* 0xfffffffc00ec9947 */ /* 0x008fea000383ffff */
[----:B------:R-:W-:Y:S05]  /*ec30*/  BRA `(.L_x_2197) ;  /* 0xffffffa400ac7947 */ /* 0x000fea000383ffff */
.L_x_2210:
[----:B------:R-:W-:Y:S01]  /*ec40*/  IMAD.MOV.U32 R13, RZ, RZ, R17 ;  /* 0x000000ffff0d7224 */ /* 0x000fe200078e0011 */
[----:B------:R-:W-:Y:S01]  /*ec50*/  MOV R15, 0xffffffff ;  /* 0xffffffff000f7802 */ /* 0x000fe20000000f00 */
[----:B------:R-:W-:Y:S02]  /*ec60*/  IMAD.MOV.U32 R12, RZ, RZ, RZ ;  /* 0x000000ffff0c7224 */ /* 0x000fe400078e00ff */
[----:B------:R-:W-:-:S07]  /*ec70*/  IMAD.MOV.U32 R11, RZ, RZ, 0x1f ;  /* 0x0000001fff0b7424 */ /* 0x000fce00078e00ff */
[----:B0----5:R-:W-:Y:S05]  /*ec80*/  WARPSYNC.COLLECTIVE R15, `(.L_x_2249) ;  /* 0x000000000f087348 */ /* 0x021fea0003c00000 */
[----:B------:R1:W2:Y:S02]  /*ec90*/  SHFL.IDX P6, R14, R13, R12, R11 ;  /* 0x0000000c0d0e7389 */ /* 0x0002a400000c000b */
[----:B012--5:R-:W-:Y:S01]  /*eca0*/  ENDCOLLECTIVE ;  /* 0x000000000000791b */ /* 0x027fe20003800000 */
.L_x_2249:
[----:B------:R-:W-:Y:S05]  /*ecb0*/  BRA `(.L_x_2250) ;  /* 0xffffffcc00587947 */ /* 0x000fea000383ffff */
.L_x_2212:
[----:B0-----:R-:W-:-:S04]  /*ecc0*/  IMAD.U32 R3, RZ, RZ, UR47 ;  /* 0x0000002fff037e24 */ /* 0x001fc8000f8e00ff */
[----:B------:R0:W1:Y:S03]  /*ecd0*/  SYNCS.PHASECHK.TRANS64.TRYWAIT P0, [R3+URZ+0x16840], R10 ;  /* 0x0168400a030075a7 */ /* 0x000066000800017f */
[----:B-1----:R-:W-:Y:S05]  /*ece0*/  @!P0 NANOSLEEP.SYNCS 0x989680 ;  /* 0x009896800000895d */ /* 0x002fea0003900000 */
[----:B------:R-:W1:Y:S02]  /*ecf0*/  @!P0 SYNCS.PHASECHK.TRANS64 P0, [R3+URZ+0x16840], R10 ;  /* 0x0168400a030085a7 */ /* 0x000e64000800007f */
[----:B-1----:R-:W-:Y:S05]  /*ed00*/  @!P0 BRA `(.L_x_2212) ;  /* 0xfffffffc00ec8947 */ /* 0x002fea000383ffff */
[----:B------:R-:W-:Y:S05]  /*ed10*/  BRA `(.L_x_2251) ;  /* 0xffffffcc00d87947 */ /* 0x000fea000383ffff */
.L_x_2213:
        /* <DEDUP_REMOVED lines=8> */
.L_x_2253:
[----:B------:R-:W-:Y:S05]  /*eda0*/  BSYNC B0 ;  /* 0x0000000000007941 */ /* 0x000fea0003800000 */
.L_x_2252:
[----:B------:R-:W-:Y:S01]  /*edb0*/  IMAD.MOV.U32 R13, RZ, RZ, R0 ;  /* 0x000000ffff0d7224 */ /* 0x000fe200078e0000 */
[----:B------:R-:W-:Y:S01]  /*edc0*/  MOV R12, RZ ;  /* 0x000000ff000c7202 */ /* 0x000fe20000000f00 */
[----:B------:R-:W-:Y:S01]  /*edd0*/  IMAD.MOV.U32 R11, RZ, RZ, 0x181f ;  /* 0x0000181fff0b7424 */ /* 0x000fe200078e00ff */
[----:B------:R-:W-:Y:S01]  /*ede0*/  @P0 LEA R7, R22, UR47, 0x1 ;  /* 0x0000002f16070c11 */ /* 0x000fe2000f8e08ff */
[----:B------:R-:W-:Y:S02]  /*edf0*/  IMAD.MOV.U32 R15, RZ, RZ, -0x1 ;  /* 0xffffffffff0f7424 */ /* 0x000fe400078e00ff */
[----:B------:R-:W-:-:S07]  /*ee00*/  IMAD.MOV.U32 R2, RZ, RZ, R14 ;  /* 0x000000ffff027224 */ /* 0x000fce00078e000e */
[----:B------:R-:W-:Y:S05]  /*ee10*/  WARPSYNC.COLLECTIVE R15, `(.L_x_2254) ;  /* 0x000000000f087348 */ /* 0x000fea0003c00000 */
[----:B------:R0:W1:Y:S02]  /*ee20*/  SHFL.IDX P6, R14, R13, R12, R11 ;  /* 0x0000000c0d0e7389 */ /* 0x00006400000c000b */
[----:B01----:R-:W-:Y:S01]  /*ee30*/  ENDCOLLECTIVE ;  /* 0x000000000000791b */ /* 0x003fe20003800000 */
.L_x_2254:
        /* <DEDUP_REMOVED lines=8> */
.L_x_2255:
[C---:B------:R-:W-:Y:S01]  /*eec0*/  ISETP.GE.AND P1, PT, R5.reuse, 0x21, PT ;  /* 0x000000210500780c */ /* 0x040fe20003f26270 */
[----:B------:R-:W-:Y:S01]  /*eed0*/  @!PT LDS RZ, [RZ] ;  /* 0x00000000fffff984 */ /* 0x000fe20000000800 */
[----:B------:R-:W-:Y:S01]  /*eee0*/  @!PT LDS RZ, [RZ] ;  /* 0x00000000fffff984 */ /* 0x000fe20000000800 */
[----:B------:R-:W-:Y:S01]  /*eef0*/  @!PT LDS RZ, [RZ] ;  /* 0x00000000fffff984 */ /* 0x000fe20000000800 */
[----:B------:R0:W-:Y:S01]  /*ef00*/  @P0 LDGSTS.E.BYPASS.LTC128B.128 [R7+0xe400], desc[UR38][R2.64], !P3 ;  /* 0x0e40000002070fae */ /* 0x0001e2000d901d66 */
[----:B------:R-:W-:Y:S02]  /*ef10*/  ISETP.GE.AND P0, PT, R5, 0x11, PT ;  /* 0x000000110500780c */ /* 0x000fe40003f06270 */
[----:B------:R-:W-:-:S09]  /*ef20*/  MOV R13, R0 ;  /* 0x00000000000d7202 */ /* 0x000fd20000000f00 */
[C---:B------:R-:W-:Y:S02]  /*ef30*/  @P1 LEA R25, R22.reuse, UR47, 0x1 ;  /* 0x0000002f16191c11 */ /* 0x040fe4000f8e08ff */
[----:B------:R-:W-:Y:S01]  /*ef40*/  @P0 LEA R21, R22, UR47, 0x1 ;  /* 0x0000002f16150c11 */ /* 0x000fe2000f8e08ff */
[----:B0-----:R-:W-:-:S07]  /*ef50*/  IMAD.MOV.U32 R8, RZ, RZ, R14 ;  /* 0x000000ffff087224 */ /* 0x001fce00078e000e */
[----:B------:R-:W-:Y:S05]  /*ef60*/  WARPSYNC.COLLECTIVE R15, `(.L_x_2256) ;  /* 0x000000000f087348 */ /* 0x000fea0003c00000 */
[----:B------:R0:W1:Y:S02]  /*ef70*/  SHFL.IDX P6, R14, R13, R12, R11 ;  /* 0x0000000c0d0e7389 */ /* 0x00006400000c000b */
[----:B01----:R-:W-:Y:S01]  /*ef80*/  ENDCOLLECTIVE ;  /* 0x000000000000791b */ /* 0x003fe20003800000 */
.L_x_2256:
[----:B------:R-:W-:Y:S02]  /*ef90*/  IMAD.MOV.U32 R13, RZ, RZ, R4 ;  /* 0x000000ffff0d7224 */ /* 0x000fe400078e0004 */
[----:B------:R-:W-:Y:S01]  /*efa0*/  IMAD.MOV.U32 R12, RZ, RZ, 0x2 ;  /* 0x00000002ff0c7424 */ /* 0x000fe200078e00ff */
[----:B------:R-:W-:-:S13]  /*efb0*/  @P0 LEA R2, P2, R16, R14, 0x1 ;  /* 0x0000000e10020211 */ /* 0x000fda00078408ff */
[----:B------:R-:W-:Y:S05]  /*efc0*/  WARPSYNC.COLLECTIVE R15, `(.L_x_2257) ;  /* 0x000000000f087348 */ /* 0x000fea0003c00000 */
[----:B------:R0:W1:Y:S02]  /*efd0*/  SHFL.IDX P6, R14, R13, R12, R11 ;  /* 0x0000000c0d0e7389 */ /* 0x00006400000c000b */
[----:B01----:R-:W-:Y:S01]  /*efe0*/  ENDCOLLECTIVE ;  /* 0x000000000000791b */ /* 0x003fe20003800000 */
.L_x_2257:
[----:B------:R-:W-:-:S05]  /*eff0*/  @P0 IMAD.X R3, RZ, RZ, R8, P2 ;  /* 0x000000ffff030224 */ /* 0x000fca00010e0608 */
        /* <DEDUP_REMOVED lines=9> */
.L_x_2258:
[----:B------:R-:W-:Y:S01]  /*f090*/  MOV R13, R4 ;  /* 0x00000004000d7202 */ /* 0x000fe20000000f00 */
[----:B------:R-:W-:Y:S02]  /*f0a0*/  IMAD.MOV.U32 R12, RZ, RZ, 0x3 ;  /* 0x00000003ff0c7424 */ /* 0x000fe400078e00ff */
[----:B------:R-:W-:-:S07]  /*f0b0*/  IMAD.MOV.U32 R9, RZ, RZ, R14 ;  /* 0x000000ffff097224 */ /* 0x000fce00078e000e */
[----:B------:R-:W-:Y:S05]  /*f0c0*/  WARPSYNC.COLLECTIVE R15, `(.L_x_2259) ;  /* 0x000000000f087348 */ /* 0x000fea0003c00000 */
[----:B------:R0:W1:Y:S02]  /*f0d0*/  SHFL.IDX P6, R14, R13, R12, R11 ;  /* 0x0000000c0d0e7389 */ /* 0x00006400000c000b */
[----:B01----:R-:W-:Y:S01]  /*f0e0*/  ENDCOLLECTIVE ;  /* 0x000000000000791b */ /* 0x003fe20003800000 */
.L_x_2259:
        /* <DEDUP_REMOVED lines=14> */
.L_x_2260:
[----:B------:R-:W-:Y:S01]  /*f1d0*/  @P1 LEA R25, R22, UR47, 0x1 ;  /* 0x0000002f16191c11 */ /* 0x000fe2000f8e08ff */
[----:B------:R-:W-:Y:S02]  /*f1e0*/  IMAD.MOV.U32 R13, RZ, RZ, R4 ;  /* 0x000000ffff0d7224 */ /* 0x000fe400078e0004 */
[----:B------:R-:W-:Y:S01]  /*f1f0*/  IMAD.MOV.U32 R12, RZ, RZ, 0x4 ;  /* 0x00000004ff0c7424 */ /* 0x000fe200078e00ff */
[----:B------:R-:W-:-:S13]  /*f200*/  @P0 LEA R2, P2, R16, R14, 0x1 ;  /* 0x0000000e10020211 */ /* 0x000fda00078408ff */
[----:B------:R-:W-:Y:S05]  /*f210*/  WARPSYNC.COLLECTIVE R15, `(.L_x_2261) ;  /* 0x000000000f087348 */ /* 0x000fea0003c00000 */
[----:B------:R0:W1:Y:S02]  /*f220*/  SHFL.IDX P6, R14, R13, R12, R11 ;  /* 0x0000000c0d0e7389 */ /* 0x00006400000c000b */
[----:B01----:R-:W-:Y:S01]  /*f230*/  ENDCOLLECTIVE ;  /* 0x000000000000791b */ /* 0x003fe20003800000 */
.L_x_2261:
[----:B------:R-:W-:-:S05]  /*f240*/  @P0 IADD3.X R3, RZ, R7, RZ, P2, !PT ;  /* 0x00000007ff030210 */ /* 0x000fca00017fe4ff */
        /* <DEDUP_REMOVED lines=9> */
.L_x_2262:
[----:B------:R-:W-:Y:S01]  /*f2e0*/  IMAD.MOV.U32 R13, RZ, RZ, R4 ;  /* 0x000000ffff0d7224 */ /* 0x000fe200078e0004 */
[----:B------:R-:W-:Y:S01]  /*f2f0*/  MOV R12, 0x5 ;  /* 0x00000005000c7802 */ /* 0x000fe20000000f00 */
[----:B------:R-:W-:-:S07]  /*f300*/  IMAD.MOV.U32 R9, RZ, RZ, R14 ;  /* 0x000000ffff097224 */ /* 0x000fce00078e000e */
[----:B------:R-:W-:Y:S05]  /*f310*/  WARPSYNC.COLLECTIVE R15, `(.L_x_2263) ;  /* 0x000000000f087348 */ /* 0x000fea0003c00000 */
[----:B------:R0:W1:Y:S02]  /*f320*/  SHFL.IDX P6, R14, R13, R12, R11 ;  /* 0x0000000c0d0e7389 */ /* 0x00006400000c000b */
[----:B01----:R-:W-:Y:S01]  /*f330*/  ENDCOLLECTIVE ;  /* 0x000000000000791b */ /* 0x003fe20003800000 */
.L_x_2263:
        /* <DEDUP_REMOVED lines=13> */
.L_x_2264:
[----:B------:R-:W-:Y:S01]  /*f410*/  MOV R13, R4 ;  /* 0x00000004000d7202 */ /* 0x000fe20000000f00 */
[----:B------:R-:W-:Y:S01]  /*f420*/  IMAD.MOV.U32 R12, RZ, RZ, 0x6 ;  /* 0x00000006ff0c7424 */ /* 0x000fe200078e00ff */
[----:B------:R-:W-:-:S13]  /*f430*/  @P0 LEA R2, P2, R16, R14, 0x1 ;  /* 0x0000000e10020211 */ /* 0x000fda00078408ff */
[----:B------:R-:W-:Y:S05]  /*f440*/  WARPSYNC.COLLECTIVE R15, `(.L_x_2265) ;  /* 0x000000000f087348 */ /* 0x000fea0003c00000 */
[----:B------:R0:W1:Y:S02]  /*f450*/  SHFL.IDX P6, R14, R13, R12, R11 ;  /* 0x0000000c0d0e7389 */ /* 0x00006400000c000b */
[----:B01----:R-:W-:Y:S01]  /*f460*/  ENDCOLLECTIVE ;  /* 0x000000000000791b */ /* 0x003fe20003800000 */
.L_x_2265:
        /* <DEDUP_REMOVED lines=11> */
.L_x_2266:
[----:B------:R-:W-:Y:S02]  /*f520*/  IMAD.MOV.U32 R13, RZ, RZ, R4 ;  /* 0x000000ffff0d7224 */ /* 0x000fe400078e0004 */
[----:B------:R-:W-:Y:S01]  /*f530*/  IMAD.MOV.U32 R12, RZ, RZ, 0x7 ;  /* 0x00000007ff0c7424 */ /* 0x000fe200078e00ff */
[----:B------:R-:W-:-:S07]  /*f540*/  MOV R9, R14 ;  /* 0x0000000e00097202 */ /* 0x000fce0000000f00 */
[----:B------:R-:W-:Y:S05]  /*f550*/  WARPSYNC.COLLECTIVE R15, `(.L_x_2267) ;  /* 0x000000000f087348 */ /* 0x000fea0003c00000 */
[----:B------:R0:W1:Y:S02]  /*f560*/  SHFL.IDX P6, R14, R13, R12, R11 ;  /* 0x0000000c0d0e7389 */ /* 0x00006400000c000b */
[----:B01----:R-:W-:Y:S01]  /*f570*/  ENDCOLLECTIVE ;  /* 0x000000000000791b */ /* 0x003fe20003800000 */
.L_x_2267:
[----:B------:R-:W-:Y:S02]  /*f580*/  @P1 LEA R2, P0, R16, R9, 0x1 ;  /* 0x0000000910021211 */ /* 0x000fe400078008ff */
[----:B------:R-:W-:-:S03]  /*f590*/  @P1 LEA R9, R22, UR47, 0x1 ;  /* 0x0000002f16091c11 */ /* 0x000fc6000f8e08ff */
        /* <DEDUP_REMOVED lines=10> */
.L_x_2268:
[----:B------:R-:W-:Y:S05]  /*f640*/  BRA `(.L_x_2269) ;  /* 0xffffffc800e87947 */ /* 0x000fea000383ffff */
.L_x_2216:
[----:B------:R-:W-:Y:S01]  /*f650*/  IMAD.MOV.U32 R13, RZ, RZ, R8 ;  /* 0x000000ffff0d7224 */ /* 0x000fe200078e0008 */
[----:B------:R-:W-:Y:S01]  /*f660*/  MOV R11, 0x181f ;  /* 0x0000181f000b7802 */ /* 0x000fe20000000f00 */
[----:B------:R-:W-:Y:S02]  /*f670*/  IMAD.MOV.U32 R12, RZ, RZ, RZ ;  /* 0x000000ffff0c7224 */ /* 0x000fe400078e00ff */
[----:B------:R-:W-:Y:S02]  /*f680*/  IMAD.MOV.U32 R15, RZ, RZ, -0x1 ;  /* 0xffffffffff0f7424 */ /* 0x000fe400078e00ff */
[----:B------:R-:W-:-:S07]  /*f690*/  IMAD.U32 R5, RZ, RZ, UR49 ;  /* 0x00000031ff057e24 */ /* 0x000fce000f8e00ff */
[----:B------:R-:W-:Y:S05]  /*f6a0*/  WARPSYNC.COLLECTIVE R15, `(.L_x_2270) ;  /* 0x000000000f087348 */ /* 0x000fea0003c00000 */
[----:B------:R0:W1:Y:S02]  /*f6b0*/  SHFL.IDX P6, R14, R13, R12, R11 ;  /* 0x0000000c0d0e7389 */ /* 0x00006400000c000b */
[----:B01----:R-:W-:Y:S01]  /*f6c0*/  ENDCOLLECTIVE ;  /* 0x000000000000791b */ /* 0x003fe20003800000 */
.L_x_2270:
[----:B------:R-:W-:Y:S01]  /*f6d0*/  IMAD R5, R5, 0xc0, R24 ;  /* 0x000000c005057824 */ /* 0x000fe200078e0218 */
[----:B------:R-:W-:Y:S01]  /*f6e0*/  MOV R13, R7 ;  /* 0x00000007000d7202 */ /* 0x000fe20000000f00 */
[----:B------:R-:W-:-:S07]  /*f6f0*/  IMAD.MOV.U32 R2, RZ, RZ, R14 ;  /* 0x000000ffff027224 */ /* 0x000fce00078e000e */
[----:B------:R-:W-:Y:S05]  /*f700*/  WARPSYNC.COLLECTIVE R15, `(.L_x_2271) ;  /* 0x000000000f087348 */ /* 0x000fea0003c00000 */
[----:B------:R0:W1:Y:S02]  /*f710*/  SHFL.IDX P6, R14, R13, R12, R11 ;  /* 0x0000000c0d0e7389 */ /* 0x00006400000c000b */
[----:B01----:R-:W-:Y:S01]  /*f720*/  ENDCOLLECTIVE ;  /* 0x000000000000791b */ /* 0x003fe20003800000 */
.L_x_2271:
[----:B------:R-:W-:Y:S02]  /*f730*/  ULDC UR4, c[0x0][0x288] ;  /* 0x0000a20000047ab9 */ /* 0x000fe40000000800 */
[----:B------:R-:W-:Y:S02]  /*f740*/  IMAD R4, R9, UR4, RZ ;  /* 0x0000000409047c24 */ /* 0x000fe4000f8e02ff */
[----:B------:R-:W-:-:S03]  /*f750*/  VIADD R9, R5, 0x10 ;  /* 0x0000001005097836 */ /* 0x000fc60000000000 */
[----:B------:R-:W-:Y:S02]  /*f760*/  ISETP.GE.AND P1, PT, R5, R4, PT ;  /* 0x000000040500720c */ /* 0x000fe40003f26270 */
[----:B------:R-:W-:Y:S01]  /*f770*/  MOV R13, R8 ;  /* 0x00000008000d7202 */ /* 0x000fe20000000f00 */
        /* <DEDUP_REMOVED lines=8> */
.L_x_2272:
        /* <DEDUP_REMOVED lines=12> */
.L_x_2273:
[----:B------:R-:W-:Y:S01]  /*f8c0*/  IMAD.MOV.U32 R13, RZ, RZ, R8 ;  /* 0x000000ffff0d7224 */ /* 0x000fe200078e0008 */
[----:B------:R-:W-:Y:S02]  /*f8d0*/  MOV R12, 0x2 ;  /* 0x00000002000c7802 */ /* 0x000fe40000000f00 */
[----:B------:R-:W-:-:S07]  /*f8e0*/  MOV R21, R14 ;  /* 0x0000000e00157202 */ /* 0x000fce0000000f00 */
[----:B------:R-:W-:Y:S05]  /*f8f0*/  WARPSYNC.COLLECTIVE R15, `(.L_x_2274) ;  /* 0x000000000f087348 */ /* 0x000fea0003c00000 */
[----:B------:R0:W1:Y:S02]  /*f900*/  SHFL.IDX P6, R14, R13, R12, R11 ;  /* 0x0000000c0d0e7389 */ /* 0x00006400000c000b */
[----:B01----:R-:W-:Y:S01]  /*f910*/  ENDCOLLECTIVE ;  /* 0x000000000000791b */ /* 0x003fe20003800000 */
.L_x_2274:
[----:B------:R-:W-:-:S05]  /*f920*/  @!P1 LEA R2, P2, R16, R21, 0x1 ;  /* 0x0000001510029211 */ /* 0x000fca00078408ff */
[----:B------:R-:W-:-:S05]  /*f930*/  @!P1 IMAD.X R3, RZ, RZ, R10, P2 ;  /* 0x000000ffff039224 */ /* 0x000fca00010e060a */
        /* <DEDUP_REMOVED lines=10> */
.L_x_2275:
[----:B------:R-:W-:Y:S01]  /*f9e0*/  @!P1 LEA R20, R22, UR47, 0x1 ;  /* 0x0000002f16149c11 */ /* 0x000fe2000f8e08ff */
[----:B------:R-:W-:Y:S02]  /*f9f0*/  IMAD.MOV.U32 R13, RZ, RZ, R8 ;  /* 0x000000ffff0d7224 */ /* 0x000fe400078e0008 */
[----:B------:R-:W-:Y:S01]  /*fa00*/  IMAD.MOV.U32 R12, RZ, RZ, 0x3 ;  /* 0x00000003ff0c7424 */ /* 0x000fe200078e00ff */
[----:B------:R-:W-:-:S13]  /*fa10*/  @!P1 LEA R2, P2, R16, R14, 0x1 ;  /* 0x0000000e10029211 */ /* 0x000fda00078408ff */
[----:B------:R-:W-:Y:S05]  /*fa20*/  WARPSYNC.COLLECTIVE R15, `(.L_x_2276) ;  /* 0x000000000f087348 */ /* 0x000fea0003c00000 */
[----:B------:R0:W1:Y:S02]  /*fa30*/  SHFL.IDX P6, R14, R13, R12, R11 ;  /* 0x0000000c0d0e7389 */ /* 0x00006400000c000b */
[----:B01----:R-:W-:Y:S01]  /*fa40*/  ENDCOLLECTIVE ;  /* 0x000000000000791b */ /* 0x003fe20003800000 */
.L_x_2276:
[----:B------:R-:W-:Y:S01]  /*fa50*/  @!P1 IMAD.X R3, RZ, RZ, R9, P2 ;  /* 0x000000ffff039224 */ /* 0x000fe200010e0609 */
[----:B------:R-:W-:-:S04]  /*fa60*/  IADD3 R9, R5, 0x30, RZ ;  /* 0x0000003005097810 */ /* 0x000fc80007ffe0ff */
[----:B------:R-:W-:Y:S01]  /*fa70*/  @!PT LDS RZ, [RZ] ;  /* 0x00000000fffff984 */ /* 0x000fe20000000800 */
[----:B------:R-:W-:Y:S01]  /*fa80*/  @!PT LDS RZ, [RZ] ;  /* 0x00000000fffff984 */ /* 0x000fe20000000800 */
[----:B------:R-:W-:Y:S01]  /*fa90*/  @!PT LDS RZ, [RZ] ;  /* 0x00000000fffff984 */ /* 0x000fe20000000800 */
[----:B------:R0:W-:Y:S01]  /*faa0*/  @!P1 LDGSTS.E.BYPASS.LTC128B.128 [R20+0x9400], desc[UR38][R2.64], !P0 ;  /* 0x0940000002149fae */ /* 0x0001e2000c101d66 */
[----:B------:R-:W-:Y:S01]  /*fab0*/  ISETP.GE.AND P1, PT, R9, R4, PT ;  /* 0x000000040900720c */ /* 0x000fe20003f26270 */
[----:B------:R-:W-:Y:S01]  /*fac0*/  VIADD R9, R5, 0x40 ;  /* 0x0000004005097836 */ /* 0x000fe20000000000 */
[----:B------:R-:W-:-:S11]  /*fad0*/  MOV R13, R7 ;  /* 0x00000007000d7202 */ /* 0x000fd60000000f00 */
[----:B------:R-:W-:Y:S01]  /*fae0*/  @!P1 LEA R25, R22, UR47, 0x1 ;  /* 0x0000002f16199c11 */ /* 0x000fe2000f8e08ff */
[----:B0-----:R-:W-:-:S07]  /*faf0*/  IMAD.MOV.U32 R10, RZ, RZ, R14 ;  /* 0x000000ffff0a7224 */ /* 0x001fce00078e000e */
[----:B------:R-:W-:Y:S05]  /*fb00*/  WARPSYNC.COLLECTIVE R15, `(.L_x_2277) ;  /* 0x000000000f087348 */ /* 0x000fea0003c00000 */
[----:B------:R0:W1:Y:S02]  /*fb10*/  SHFL.IDX P6, R14, R13, R12, R11 ;  /* 0x0000000c0d0e7389 */ /* 0x00006400000c000b */
[----:B01----:R-:W-:Y:S01]  /*fb20*/  ENDCOLLECTIVE ;  /* 0x000000000000791b */ /* 0x003fe20003800000 */
.L_x_2277:
[----:B------:R-:W-:Y:S01]  /*fb30*/  MOV R13, R8 ;  /* 0x00000008000d7202 */ /* 0x000fe20000000f00 */
[----:B------:R-:W-:Y:S02]  /*fb40*/  IMAD.MOV.U32 R12, RZ, RZ, 0x4 ;  /* 0x00000004ff0c7424 */ /* 0x000fe400078e00ff */
[----:B------:R-:W-:-:S07]  /*fb50*/  IMAD.MOV.U32 R21, RZ, RZ, R14 ;  /* 0x000000ffff157224 */ /* 0x000fce00078e000e */
[----:B------:R-:W-:Y:S05]  /*fb60*/  WARPSYNC.COLLECTIVE R15, `(.L_x_2278) ;  /* 0x000000000f087348 */ /* 0x000fea0003c00000 */
[----:B------:R0:W1:Y:S02]  /*fb70*/  SHFL.IDX P6, R14, R13, R12, R11 ;  /* 0x0000000c0d0e7389 */ /* 0x00006400000c000b */
[----:B01----:R-:W-:Y:S01]  /*fb80*/  ENDCOLLECTIVE ;  /* 0x000000000000791b */ /* 0x003fe20003800000 */
.L_x_2278:
        /* <DEDUP_REMOVED lines=12> */
.L_x_2279:
[----:B------:R-:W-:Y:S01]  /*fc50*/  @!P1 LEA R20, R22, UR47, 0x1 ;  /* 0x0000002f16149c11 */ /* 0x000fe2000f8e08ff */
[----:B------:R-:W-:Y:S02]  /*fc60*/  IMAD.MOV.U32 R13, RZ, RZ, R8 ;  /* 0x000000ffff0d7224 */ /* 0x000fe400078e0008 */
[----:B------:R-:W-:Y:S01]  /*fc70*/  IMAD.MOV.U32 R12, RZ, RZ, 0x5 ;  /* 0x00000005ff0c7424 */ /* 0x000fe200078e00ff */
[----:B------:R-:W-:-:S13]  /*fc80*/  @!P1 LEA R2, P2, R16, R14, 0x1 ;  /* 0x0000000e10029211 */ /* 0x000fda00078408ff */
[----:B------:R-:W-:Y:S05]  /*fc90*/  WARPSYNC.COLLECTIVE R15, `(.L_x_2280) ;  /* 0x000000000f087348 */ /* 0x000fea0003c00000 */
[----:B------:R0:W1:Y:S02]  /*fca0*/  SHFL.IDX P6, R14, R13, R12, R11 ;  /* 0x0000000c0d0e7389 */ /* 0x00006400000c000b */
[----:B01----:R-:W-:Y:S01]  /*fcb0*/  ENDCOLLECTIVE ;  /* 0x000000000000791b */ /* 0x003fe20003800000 */
.L_x_2280:
[----:B------:R-:W-:Y:S01]  /*fcc0*/  @!P1 IADD3.X R3, RZ, R9, RZ, P2, !PT ;  /* 0x00000009ff039210 */ /* 0x000fe200017fe4ff */
[----:B------:R-:W-:-:S04]  /*fcd0*/  VIADD R9, R5, 0x50 ;  /* 0x0000005005097836 */ /* 0x000fc80000000000 */
[----:B------:R-:W-:Y:S01]  /*fce0*/  @!PT LDS RZ, [RZ] ;  /* 0x00000000fffff984 */ /* 0x000fe20000000800 */
[----:B------:R-:W-:Y:S01]  /*fcf0*/  @!PT LDS RZ, [RZ] ;  /* 0x00000000fffff984 */ /* 0x000fe20000000800 */
[----:B------:R-:W-:Y:S01]  /*fd00*/  @!PT LDS RZ, [RZ] ;  /* 0x00000000fffff984 */ /* 0x000fe20000000800 */
[----:B------:R0:W-:Y:S01]  /*fd10*/  @!P1 LDGSTS.E.BYPASS.LTC128B.128 [R20+0xa400], desc[UR38][R2.64], !P0 ;  /* 0x0a40000002149fae */ /* 0x0001e2000c101d66 */
[----:B------:R-:W-:Y:S02]  /*fd20*/  ISETP.GE.AND P1, PT, R9, R4, PT ;  /* 0x000000040900720c */ /* 0x000fe40003f26270 */
[----:B------:R-:W-:Y:S01]  /*fd30*/  IADD3 R9, R5, 0x60, RZ ;  /* 0x0000006005097810 */ /* 0x000fe20007ffe0ff */
[----:B------:R-:W-:-:S10]  /*fd40*/  IMAD.MOV.U32 R13, RZ, RZ, R7 ;  /* 0x000000ffff0d7224 */ /* 0x000fd400078e0007 */
[----:B------:R-:W-:Y:S02]  /*fd50*/  @!P1 LEA R25, R22, UR47, 0x1 ;  /* 0x0000002f16199c11 */ /* 0x000fe4000f8e08ff */
[----:B0-----:R-:W-:-:S07]  /*fd60*/  MOV R10, R14 ;  /* 0x0000000e000a7202 */ /* 0x001fce0000000f00 */
[----:B------:R-:W-:Y:S05]  /*fd70*/  WARPSYNC.COLLECTIVE R15, `(.L_x_2281) ;  /* 0x000000000f087348 */ /* 0x000fea0003c00000 */
[----:B------:R0:W1:Y:S02]  /*fd80*/  SHFL.IDX P6, R14, R13, R12, R11 ;  /* 0x0000000c0d0e7389 */ /* 0x00006400000c000b */
[----:B01----:R-:W-:Y:S01]  /*fd90*/  ENDCOLLECTIVE ;  /* 0x000000000000791b */ /* 0x003fe20003800000 */
.L_x_2281:
[----:B------:R-:W-:Y:S02]  /*fda0*/  IMAD.MOV.U32 R13, RZ, RZ, R8 ;  /* 0x000000ffff0d7224 */ /* 0x000fe400078e0008 */
[----:B------:R-:W-:Y:S02]  /*fdb0*/  IMAD.MOV.U32 R12, RZ, RZ, 0x6 ;  /* 0x00000006ff0c7424 */ /* 0x000fe400078e00ff */
[----:B------:R-:W-:-:S07]  /*fdc0*/  IMAD.MOV.U32 R21, RZ, RZ, R14 ;  /* 0x000000ffff157224 */ /* 0x000fce00078e000e */
[----:B------:R-:W-:Y:S05]  /*fdd0*/  WARPSYNC.COLLECTIVE R15, `(.L_x_2282) ;  /* 0x000000000f087348 */ /* 0x000fea0003c00000 */
[----:B------:R0:W1:Y:S02]  /*fde0*/  SHFL.IDX P6, R14, R13, R12, R11 ;  /* 0x0000000c0d0e7389 */ /* 0x00006400000c000b */
[----:B01----:R-:W-:Y:S01]  /*fdf0*/  ENDCOLLECTIVE ;  /* 0x000000000000791b */ /* 0x003fe20003800000 */
.L_x_2282:
[----:B------:R-:W-:-:S05]  /*fe00*/  @!P1 LEA R2, P2, R16, R21, 0x1 ;  /* 0x0000001510029211 */ /* 0x000fca00078408ff */
[----:B------:R-:W-:-:S05]  /*fe10*/  @!P1 IMAD.X R3, RZ, RZ, R10, P2 ;  /* 0x000000ffff039224 */ /* 0x000fca00010e060a */
[----:B------:R-:W-:Y:S01]  /*fe20*/  @!PT LDS RZ, [RZ] ;  /* 0x00000000fffff984 */ /* 0x000fe20000000800 */
[----:B------:R-:W-:Y:S01]  /*fe30*/  @!PT LDS RZ, [RZ] ;  /* 0x00000000fffff984 */ /* 0x000fe20000000800 */
[----:B------:R-:W-:Y:S01]  /*fe40*/  @!PT LDS RZ, [RZ] ;  /* 0x00000000fffff984 */ /* 0x000fe20000000800 */
[----:B------:R0:W-:Y:S01]  /*fe50*/  @!P1 LDGSTS.E.BYPASS.LTC128B.128 [R25+0xac00], desc[UR38][R2.64], !P0 ;  /* 0x0ac0000002199fae */ /* 0x0001e2000c101d66 */
[----:B------:R-:W-:Y:S02]  /*fe60*/  MOV R13, R7 ;  /* 0x00000007000d7202 */ /* 0x000fe40000000f00 */
[----:B------:R-:W-:Y:S01]  /*fe70*/  ISETP.GE.AND P1, PT, R9, R4, PT ;  /* 0x000000040900720c */ /* 0x000fe20003f26270 */
[----:B------:R-:W-:-:S12]  /*fe80*/  IMAD.MOV.U32 R9, RZ, RZ, R14 ;  /* 0x000000ffff097224 */ /* 0x000fd800078e000e */
[----:B0-----:R-:W-:Y:S05]  /*fe90*/  WARPSYNC.COLLECTIVE R15, `(.L_x_2283) ;  /* 0x000000000f087348 */ /* 0x001fea0003c00000 */
[----:B------:R1:W2:Y:S02]  /*fea0*/  SHFL.IDX P6, R14, R13, R12, R11 ;  /* 0x0000000c0d0e7389 */ /* 0x0002a400000c000b */
[----:B012---:R-:W-:Y:S01]  /*feb0*/  ENDCOLLECTIVE ;  /* 0x000000000000791b */ /* 0x007fe20003800000 */
.L_x_2283:
[----:B------:R-:W-:Y:S01]  /*fec0*/  @!P1 LEA R10, R22, UR47, 0x1 ;  /* 0x0000002f160a9c11 */ /* 0x000fe2000f8e08ff */
[----:B------:R-:W-:Y:S02]  /*fed0*/  IMAD.MOV.U32 R13, RZ, RZ, R8 ;  /* 0x000000ffff0d7224 */ /* 0x000fe400078e0008 */
[----:B------:R-:W-:Y:S01]  /*fee0*/  IMAD.MOV.U32 R12, RZ, RZ, 0x7 ;  /* 0x00000007ff0c7424 */ /* 0x000fe200078e00ff */
[----:B------:R-:W-:-:S13]  /*fef0*/  @!P1 LEA R2, P2, R16, R14, 0x1 ;  /* 0x0000000e10029211 */ /* 0x000fda00078408ff */
[----:B------:R-:W-:Y:S05]  /*ff00*/  WARPSYNC.COLLECTIVE R15, `(.L_x_2284) ;  /* 0x000000000f087348 */ /* 0x000fea0003c00000 */
[----:B------:R0:W1:Y:S02]  /*ff10*/  SHFL.IDX P6, R14, R13, R12, R11 ;  /* 0x0000000c0d0e7389 */ /* 0x00006400000c000b */
[----:B01----:R-:W-:Y:S01]  /*ff20*/  ENDCOLLECTIVE ;  /* 0x000000000000791b */ /* 0x003fe20003800000 */
.L_x_2284:
[----:B------:R-:W-:-:S05]  /*ff30*/  @!P1 IMAD.X R3, RZ, RZ, R9, P2 ;  /* 0x000000ffff039224 */ /* 0x000fca00010e0609 */
[----:B------:R-:W-:Y:S01]  /*ff40*/  @!PT LDS RZ, [RZ] ;  /* 0x00000000fffff984 */ /* 0x000fe20000000800 */
[----:B------:R-:W-:Y:S01]  /*ff50*/  @!PT LDS RZ, [RZ] ;  /* 0x00000000fffff984 */ /* 0x000fe20000000800 */
[----:B------:R-:W-:Y:S01]  /*ff60*/  @!PT LDS RZ, [RZ] ;  /* 0x00000000fffff984 */ /* 0x000fe20000000800 */
[----:B------:R0:W-:Y:S01]  /*ff70*/  @!P1 LDGSTS.E.BYPASS.LTC128B.128 [R10+0xb400], desc[UR38][R2.64], !P0 ;  /* 0x0b400000020a9fae */ /* 0x0001e2000c101d66 */
[----:B------:R-:W-:Y:S01]  /*ff80*/  IMAD.MOV.U32 R13, RZ, RZ, R7 ;  /* 0x000000ffff0d7224 */ /* 0x000fe200078e0007 */
[C---:B------:R-:W-:Y:S01]  /*ff90*/  IADD3 R7, R5.reuse, 0x80, RZ ;  /* 0x0000008005077810 */ /* 0x040fe20007ffe0ff */
[----:B0-----:R-:W-:Y:S01]  /*ffa0*/  VIADD R3, R5, 0x70 ;  /* 0x0000007005037836 */ /* 0x001fe20000000000 */
[----:B------:R-:W-:-:S07]  /*ffb0*/  MOV R8, R14 ;  /* 0x0000000e00087202 */ /* 0x000fce0000000f00 */
[----:B------:R-:W-:Y:S05]  /*ffc0*/  WARPSYNC.COLLECTIVE R15, `(.L_x_2285) ;  /* 0x000000000f087348 */ /* 0x000fea0003c00000 */
[----:B------:R0:W1:Y:S02]  /*ffd0*/  SHFL.IDX P6, R14, R13, R12, R11 ;  /* 0x0000000c0d0e7389 */ /* 0x00006400000c000b */
[----:B01----:R-:W-:Y:S01]  /*ffe0*/  ENDCOLLECTIVE ;  /* 0x000000000000791b */ /* 0x003fe20003800000 */
.L_x_2285:
[----:B------:R-:W-:Y:S01]  /*fff0*/  ISETP.GE.AND P1, PT, R3, R4, PT ;  /* 0x000000040300720c */ /* 0x000fe20003f26270 */
[----:B------:R-:W-:-:S12]  /*10000*/  IMAD.MOV.U32 R13, RZ, RZ, R6 ;  /* 0x000000ffff0d7224 */ /* 0x000fd800078e0006 */
[----:B------:R-:W-:Y:S01]  /*10010*/  @!P1 LEA R25, R22, UR47, 0x1 ;  /* 0x0000002f16199c11 */ /* 0x000fe2000f8e08ff */
[----:B------:R-:W-:Y:S01]  /*10020*/  IMAD.MOV.U32 R12, RZ, RZ, RZ ;  /* 0x000000ffff0c7224 */ /* 0x000fe200078e00ff */
[----:B------:R-:W-:-:S13]  /*10030*/  @!P1 LEA R2, P2, R16, R14, 0x1 ;  /* 0x0000000e10029211 */ /* 0x000fda00078408ff */
[----:B------:R-:W-:Y:S05]  /*10040*/  WARPSYNC.COLLECTIVE R15, `(.L_x_2286) ;  /* 0x000000000f087348 */ /* 0x000fea0003c00000 */
[----:B------:R0:W1:Y:S02]  /*10050*/  SHFL.IDX P6, R14, R13, R12, R11 ;  /* 0x0000000c0d0e7389 */ /* 0x00006400000c000b */
[----:B01----:R-:W-:Y:S01]  /*10060*/  ENDCOLLECTIVE ;  /* 0x000000000000791b */ /* 0x003fe20003800000 */
.L_x_2286:
[----:B------:R-:W-:-:S05]  /*10070*/  @!P1 IMAD.X R3, RZ, RZ, R8, P2 ;  /* 0x000000ffff039224 */ /* 0x000fca00010e0608 */
[----:B------:R-:W-:Y:S01]  /*10080*/  @!PT LDS RZ, [RZ] ;  /* 0x00000000fffff984 */ /* 0x000fe20000000800 */
[----:B------:R-:W-:Y:S01]  /*10090*/  @!PT LDS RZ, [RZ] ;  /* 0x00000000fffff984 */ /* 0x000fe20000000800 */
[----:B------:R-:W-:Y:S01]  /*100a0*/  @!PT LDS RZ, [RZ] ;  /* 0x00000000fffff984 */ /* 0x000fe20000000800 */
[----:B------:R0:W-:Y:S01]  /*100b0*/  @!P1 LDGSTS.E.BYPASS.LTC128B.128 [R25+0xbc00], desc[UR38][R2.64], !P0 ;  /* 0x0bc0000002199fae */ /* 0x0001e2000c101d66 */
[----:B------:R-:W-:Y:S01]  /*100c0*/  ISETP.GE.AND P1, PT, R7, R4, PT ;  /* 0x000000040700720c */ /* 0x000fe20003f26270 */
[----:B------:R-:W-:Y:S01]  /*100d0*/  VIADD R7, R5, 0x90 ;  /* 0x0000009005077836 */ /* 0x000fe20000000000 */
[----:B------:R-:W-:Y:S01]  /*100e0*/  MOV R13, R0 ;  /* 0x00000000000d7202 */ /* 0x000fe20000000f00 */
[----:B------:R-:W-:-:S10]  /*100f0*/  IMAD.MOV.U32 R9, RZ, RZ, R14 ;  /* 0x000000ffff097224 */ /* 0x000fd400078e000e */
[----:B0-----:R-:W-:Y:S05]  /*10100*/  WARPSYNC.COLLECTIVE R15, `(.L_x_2287) ;  /* 0x000000000f087348 */ /* 0x001fea0003c00000 */
[----:B------:R1:W2:Y:S02]  /*10110*/  SHFL.IDX P6, R14, R13, R12, R11 ;  /* 0x0000000c0d0e7389 */ /* 0x0002a400000c000b */
[----:B012---:R-:W-:Y:S01]  /*10120*/  ENDCOLLECTIVE ;  /* 0x000000000000791b */ /* 0x007fe20003800000 */
.L_x_2287:
[----:B------:R-:W-:Y:S01]  /*10130*/  MOV R13, R6 ;  /* 0x00000006000d7202 */ /* 0x000fe20000000f00 */
[----:B------:R-:W-:Y:S02]  /*10140*/  IMAD.MOV.U32 R12, RZ, RZ, 0x1 ;  /* 0x00000001ff0c7424 */ /* 0x000fe400078e00ff */
[----:B------:R-:W-:-:S07]  /*10150*/  IMAD.MOV.U32 R21, RZ, RZ, R14 ;  /* 0x000000ffff157224 */ /* 0x000fce00078e000e */
[----:B------:R-:W-:Y:S05]  /*10160*/  WARPSYNC.COLLECTIVE R15, `(.L_x_2288) ;  /* 0x000000000f087348 */ /* 0x000fea0003c00000 */
[----:B------:R0:W1:Y:S02]  /*10170*/  SHFL.IDX P6, R14, R13, R12, R11 ;  /* 0x0000000c0d0e7389 */ /* 0x00006400000c000b */
[----:B01----:R-:W-:Y:S01]  /*10180*/  ENDCOLLECTIVE ;  /* 0x000000000000791b */ /* 0x003fe20003800000 */
.L_x_2288:
[----:B------:R-:W-:Y:S02]  /*10190*/  @!P1 LEA R2, P2, R16, R21, 0x1 ;  /* 0x0000001510029211 */ /* 0x000fe400078408ff */
[----:B------:R-:W-:-:S03]  /*101a0*/  @!P1 LEA R21, R22, UR47, 0x1 ;  /* 0x0000002f16159c11 */ /* 0x000fc6000f8e08ff */
        /* <DEDUP_REMOVED lines=11> */
.L_x_2289:
[----:B------:R-:W-:Y:S02]  /*10260*/  IMAD.MOV.U32 R13, RZ, RZ, R6 ;  /* 0x000000ffff0d7224 */ /* 0x000fe400078e0006 */
[----:B------:R-:W-:Y:S01]  /*10270*/  IMAD.MOV.U32 R12, RZ, RZ, 0x2 ;  /* 0x00000002ff0c7424 */ /* 0x000fe200078e00ff */
[----:B------:R-:W-:-:S07]  /*10280*/  MOV R9, R14 ;  /* 0x0000000e00097202 */ /* 0x000fce0000000f00 */
[----:B------:R-:W-:Y:S05]  /*10290*/  WARPSYNC.COLLECTIVE R15, `(.L_x_2290) ;  /* 0x000000000f087348 */ /* 0x000fea0003c00000 */
[----:B------:R0:W1:Y:S02]  /*102a0*/  SHFL.IDX P6, R14, R13, R12, R11 ;  /* 0x0000000c0d0e7389 */ /* 0x00006400000c000b */
[----:B01----:R-:W-:Y:S01]  /*102b0*/  ENDCOLLECTIVE ;  /* 0x000000000000791b */ /* 0x003fe20003800000 */
.L_x_2290:
        /* <DEDUP_REMOVED lines=8> */
[----:B------:R-:W-:Y:S01]  /*10340*/  MOV R7, R14 ;  /* 0x0000000e00077202 */ /* 0x000fe20000000f00 */
[----:B0-----:R-:W-:-:S07]  /*10350*/  VIADD R3, R5, 0xa0 ;  /* 0x000000a005037836 */ /* 0x001fce0000000000 */
[----:B------:R-:W-:Y:S05]  /*10360*/  WARPSYNC.COLLECTIVE R15, `(.L_x_2291) ;  /* 0x000000000f087348 */ /* 0x000fea0003c00000 */
[----:B------:R0:W1:Y:S02]  /*10370*/  SHFL.IDX P6, R14, R13, R12, R11 ;  /* 0x0000000c0d0e7389 */ /* 0x00006400000c000b */
[----:B01----:R-:W-:Y:S01]  /*10380*/  ENDCOLLECTIVE ;  /* 0x000000000000791b */ /* 0x003fe20003800000 */
.L_x_2291:
[----:B------:R-:W-:Y:S02]  /*10390*/  ISETP.GE.AND P1, PT, R3, R4, PT ;  /* 0x000000040300720c */ /* 0x000fe40003f26270 */
[----:B------:R-:W-:Y:S01]  /*103a0*/  MOV R13, R6 ;  /* 0x00000006000d7202 */ /* 0x000fe20000000f00 */
[----:B------:R-:W-:-:S10]  /*103b0*/  IMAD.MOV.U32 R12, RZ, RZ, 0x3 ;  /* 0x00000003ff0c7424 */ /* 0x000fd400078e00ff */
[----:B------:R-:W-:-:S13]  /*103c0*/  @!P1 LEA R2, P2, R16, R14, 0x1 ;  /* 0x0000000e10029211 */ /* 0x000fda00078408ff */
[----:B------:R-:W-:Y:S05]  /*103d0*/  WARPSYNC.COLLECTIVE R15, `(.L_x_2292) ;  /* 0x000000000f087348 */ /* 0x000fea0003c00000 */
[----:B------:R0:W1:Y:S02]  /*103e0*/  SHFL.IDX P6, R14, R13, R12, R11 ;  /* 0x0000000c0d0e7389 */ /* 0x00006400000c000b */
[----:B01----:R-:W-:Y:S01]  /*103f0*/  ENDCOLLECTIVE ;  /* 0x000000000000791b */ /* 0x003fe20003800000 */
.L_x_2292:
        /* <DEDUP_REMOVED lines=11> */
.L_x_2293:
[----:B------:R-:W-:Y:S05]  /*104b0*/  BRA `(.L_x_2294) ;  /* 0xffffffc800947947 */ /* 0x000fea000383ffff */
.L_x_2217:
[----:B0-----:R-:W-:-:S04]  /*104c0*/  MOV R3, UR47 ;  /* 0x0000002f00037c02 */ /* 0x001fc80008000f00 */
[----:B------:R0:W1:Y:S03]  /*104d0*/  SYNCS.PHASECHK.TRANS64.TRYWAIT P0, [R3+URZ+0x16820], R0 ;  /* 0x01682000030075a7 */ /* 0x000066000800017f */
[----:B-1----:R-:W-:Y:S05]  /*104e0*/  @!P0 NANOSLEEP.SYNCS 0x989680 ;  /* 0x009896800000895d */ /* 0x002fea0003900000 */
[----:B------:R-:W1:Y:S02]  /*104f0*/  @!P0 SYNCS.PHASECHK.TRANS64 P0, [R3+URZ+0x16820], R0 ;  /* 0x01682000030085a7 */ /* 0x000e64000800007f */
[----:B-1----:R-:W-:Y:S05]  /*10500*/  @!P0 BRA `(.L_x_2217) ;  /* 0xfffffffc00ec8947 */ /* 0x002fea000383ffff */
[----:B------:R-:W-:Y:S05]  /*10510*/  BRA `(.L_x_2295) ;  /* 0xffffffc800c47947 */ /* 0x000fea000383ffff */
.L_x_2221:
[----:B0-----:R0:W1:Y:S02]  /*10520*/  SYNCS.PHASECHK.TRANS64.TRYWAIT P0, [R7+URZ+0x16840], R2 ;  /* 0x01684002070075a7 */ /* 0x001064000800017f */
[----:B-1----:R-:W-:Y:S05]  /*10530*/  @!P0 NANOSLEEP.SYNCS 0x989680 ;  /* 0x009896800000895d */ /* 0x002fea0003900000 */
[----:B------:R-:W1:Y:S02]  /*10540*/  @!P0 SYNCS.PHASECHK.TRANS64 P0, [R7+URZ+0x16840], R2 ;  /* 0x01684002070085a7 */ /* 0x000e64000800007f */
[----:B-1----:R-:W-:Y:S05]  /*10550*/  @!P0 BRA `(.L_x_2221) ;  /* 0xfffffffc00f08947 */ /* 0x002fea000383ffff */
[----:B------:R-:W-:Y:S05]  /*10560*/  BRA `(.L_x_2296) ;  /* 0xffffffcc00a87947 */ /* 0x000fea000383ffff */
.L_x_2222:
[----:B------:R-:W-:Y:S01]  /*10570*/  BSSY B1, `(.L_x_2297) ;  /* 0x0000008000017945 */ /* 0x000fe20003800000 */
[----:B------:R-:W-:Y:S01]  /*10580*/  IMAD.MOV.U32 R13, RZ, RZ, R19 ;  /* 0x000000ffff0d7224 */ /* 0x000fe200078e0013 */
[----:B------:R-:W-:Y:S01]  /*10590*/  MOV R15, 0xffffffff ;  /* 0xffffffff000f7802 */ /* 0x000fe20000000f00 */
[----:B------:R-:W-:Y:S02]  /*105a0*/  IMAD.MOV.U32 R12, RZ, RZ, RZ ;  /* 0x000000ffff0c7224 */ /* 0x000fe400078e00ff */
[----:B------:R-:W-:-:S07]  /*105b0*/  IMAD.MOV.U32 R11, RZ, RZ, 0x181f ;  /* 0x0000181fff0b7424 */ /* 0x000fce00078e00ff */
[----:B------:R-:W-:Y:S05]  /*105c0*/  WARPSYNC.COLLECTIVE R15, `(.L_x_2298) ;  /* 0x000000000f087348 */ /* 0x000fea0003c00000 */
[----:B------:R0:W1:Y:S02]  /*105d0*/  SHFL.IDX P6, R14, R13, R12, R11 ;  /* 0x0000000c0d0e7389 */ /* 0x00006400000c000b */
[----:B01----:R-:W-:Y:S01]  /*105e0*/  ENDCOLLECTIVE ;  /* 0x000000000000791b */ /* 0x003fe20003800000 */
.L_x_2298:
[----:B------:R-:W-:Y:S05]  /*105f0*/  BSYNC B1 ;  /* 0x0000000000017941 */ /* 0x000fea0003800000 */
.L_x_2297:
[----:B------:R-:W-:Y:S01]  /*10600*/  IMAD.MOV.U32 R13, RZ, RZ, R10 ;  /* 0x000000ffff0d7224 */ /* 0x000fe200078e000a */
[----:B------:R-:W-:Y:S01]  /*10610*/  MOV R11, 0x181f ;  /* 0x0000181f000b7802 */ /* 0x000fe20000000f00 */
[----:B------:R-:W-:Y:S01]  /*10620*/  IMAD.MOV.U32 R12, RZ, RZ, RZ ;  /* 0x000000ffff0c7224 */ /* 0x000fe200078e00ff */
[----:B------:R-:W-:Y:S01]  /*10630*/  LEA R9, R9, UR47, 0x1 ;  /* 0x0000002f09097c11 */ /* 0x000fe2000f8e08ff */
[----:B------:R-:W-:Y:S02]  /*10640*/  IMAD.MOV.U32 R15, RZ, RZ, -0x1 ;  /* 0xffffffffff0f7424 */ /* 0x000fe400078e00ff */
[----:B------:R-:W-:-:S07]  /*10650*/  IMAD.MOV.U32 R3, RZ, RZ, R14 ;  /* 0x000000ffff037224 */ /* 0x000fce00078e000e */
[----:B------:R-:W-:Y:S05]  /*10660*/  WARPSYNC.COLLECTIVE R15, `(.L_x_2299) ;  /* 0x000000000f087348 */ /* 0x000fea0003c00000 */
[----:B------:R0:W1:Y:S02]  /*10670*/  SHFL.IDX P6, R14, R13, R12, R11 ;  /* 0x0000000c0d0e7389 */ /* 0x00006400000c000b */
[----:B01----:R-:W-:Y:S01]  /*10680*/  ENDCOLLECTIVE ;  /* 0x000000000000791b */ /* 0x003fe20003800000 */
.L_x_2299:
[----:B------:R-:W-:Y:S02]  /*10690*/  IMAD.SHL.U32 R15, R16, 0x2, RZ ;  /* 0x00000002100f7824 */ /* 0x000fe400078e00ff */
[----:B------:R-:W-:Y:S02]  /*106a0*/  IMAD.MOV.U32 R13, RZ, RZ, R19 ;  /* 0x000000ffff0d7224 */ /* 0x000fe400078e0013 */
[----:B------:R-:W-:Y:S02]  /*106b0*/  IMAD.MOV.U32 R12, RZ, RZ, 0x1 ;  /* 0x00000001ff0c7424 */ /* 0x000fe400078e00ff */
[----:B------:R-:W-:-:S05]  /*106c0*/  IMAD.MOV.U32 R2, RZ, RZ, R14 ;  /* 0x000000ffff027224 */ /* 0x000fca00078e000e */
[----:B------:R-:W-:Y:S01]  /*106d0*/  IADD3 R2, P0, R2, R15, RZ ;  /* 0x0000000f02027210 */ /* 0x000fe20007f1e0ff */
[----:B------:R-:W-:-:S03]  /*106e0*/  IMAD.MOV.U32 R15, RZ, RZ, -0x1 ;  /* 0xffffffffff0f7424 */ /* 0x000fc600078e00ff */
[----:B------:R-:W-:-:S09]  /*106f0*/  IADD3.X R3, RZ, R3, RZ, P0, !PT ;  /* 0x00000003ff037210 */ /* 0x000fd200007fe4ff */
[----:B------:R-:W-:Y:S05]  /*10700*/  WARPSYNC.COLLECTIVE R15, `(.L_x_2300) ;  /* 0x000000000f087348 */ /* 0x000fea0003c00000 */
[----:B------:R0:W1:Y:S02]  /*10710*/  SHFL.IDX P6, R14, R13, R12, R11 ;  /* 0x0000000c0d0e7389 */ /* 0x00006400000c000b */
[----:B01----:R-:W-:Y:S01]  /*10720*/  ENDCOLLECTIVE ;  /* 0x000000000000791b */ /* 0x003fe20003800000 */
.L_x_2300:
        /* <DEDUP_REMOVED lines=9> */
.L_x_2301:
        /* <DEDUP_REMOVED lines=10> */
.L_x_2302:
        /* <DEDUP_REMOVED lines=9> */
.L_x_2303:
        /* <DEDUP_REMOVED lines=10> */
.L_x_2304:
        /* <DEDUP_REMOVED lines=9> */
.L_x_2305:
        /* <DEDUP_REMOVED lines=10> */
.L_x_2306:
        /* <DEDUP_REMOVED lines=9> */
.L_x_2307:
        /* <DEDUP_REMOVED lines=10> */
.L_x_2308:
        /* <DEDUP_REMOVED lines=9> */
.L_x_2309:
        /* <DEDUP_REMOVED lines=10> */
.L_x_2310:
        /* <DEDUP_REMOVED lines=9> */
.L_x_2311:
        /* <DEDUP_REMOVED lines=10> */
.L_x_2312:
        /* <DEDUP_REMOVED lines=9> */
.L_x_2313:
[----:B------:R-:W-:Y:S05]  /*10ee0*/  BRA `(.L_x_2314) ;  /* 0xffffffc8005c7947 */ /* 0x000fea000383ffff */
.L_x_2227:
[----:B0-----:R0:W1:Y:S02]  /*10ef0*/  SYNCS.PHASECHK.TRANS64.TRYWAIT P0, [R7+URZ+0x16860], R2 ;  /* 0x01686002070075a7 */ /* 0x001064000800017f */
[----:B-1----:R-:W-:Y:S05]  /*10f00*/  @!P0 NANOSLEEP.SYNCS 0x989680 ;  /* 0x009896800000895d */ /* 0x002fea0003900000 */
[----:B------:R-:W1:Y:S02]  /*10f10*/  @!P0 SYNCS.PHASECHK.TRANS64 P0, [R7+URZ+0x16860], R2 ;  /* 0x01686002070085a7 */ /* 0x000e64000800007f */
[----:B-1----:R-:W-:Y:S05]  /*10f20*/  @!P0 BRA `(.L_x_2227) ;  /* 0xfffffffc00f08947 */ /* 0x002fea000383ffff */
[----:B------:R-:W-:Y:S05]  /*10f30*/  BRA `(.L_x_2315) ;  /* 0xffffffc800bc7947 */ /* 0x000fea000383ffff */
.L_x_2228:
        /* <DEDUP_REMOVED lines=8> */
.L_x_2317:
[----:B------:R-:W-:Y:S05]  /*10fc0*/  BSYNC B1 ;  /* 0x0000000000017941 */ /* 0x000fea0003800000 */
.L_x_2316:
[----:B------:R-:W-:Y:S01]  /*10fd0*/  IMAD.MOV.U32 R13, RZ, RZ, R17 ;  /* 0x000000ffff0d7224 */ /* 0x000fe200078e0011 */
[----:B------:R-:W-:Y:S01]  /*10fe0*/  MOV R12, RZ ;  /* 0x000000ff000c7202 */ /* 0x000fe20000000f00 */
[----:B------:R-:W-:Y:S01]  /*10ff0*/  IMAD.MOV.U32 R11, RZ, RZ, 0x181f ;  /* 0x0000181fff0b7424 */ /* 0x000fe200078e00ff */
[----:B------:R-:W-:Y:S01]  /*11000*/  ISETP.LT.OR P2, PT, R4, 0x1, P1 ;  /* 0x000000010400780c */ /* 0x000fe20000f41670 */
[----:B------:R-:W-:Y:S01]  /*11010*/  IMAD.MOV.U32 R15, RZ, RZ, -0x1 ;  /* 0xffffffffff0f7424 */ /* 0x000fe200078e00ff */
[----:B------:R-:W-:Y:S01]  /*11020*/  LEA R8, R8, UR47, 0x1 ;  /* 0x0000002f08087c11 */ /* 0x000fe2000f8e08ff */
[----:B------:R-:W-:-:S10]  /*11030*/  IMAD.MOV.U32 R3, RZ, RZ, R14 ;  /* 0x000000ffff037224 */ /* 0x000fd400078e000e */
[----:B------:R-:W-:Y:S05]  /*11040*/  WARPSYNC.COLLECTIVE R15, `(.L_x_2318) ;  /* 0x000000000f087348 */ /* 0x000fea0003c00000 */
[----:B------:R0:W1:Y:S02]  /*11050*/  SHFL.IDX P6, R14, R13, R12, R11 ;  /* 0x0000000c0d0e7389 */ /* 0x00006400000c000b */
[----:B01----:R-:W-:Y:S01]  /*11060*/  ENDCOLLECTIVE ;  /* 0x000000000000791b */ /* 0x003fe20003800000 */
.L_x_2318:
[----:B------:R-:W-:Y:S01]  /*11070*/  MOV R13, R18 ;  /* 0x00000012000d7202 */ /* 0x000fe20000000f00 */
[----:B------:R-:W-:Y:S01]  /*11080*/  IMAD.MOV.U32 R12, RZ, RZ, 0x1 ;  /* 0x00000001ff0c7424 */ /* 0x000fe200078e00ff */
[----:B------:R-:W-:-:S13]  /*11090*/  IADD3 R2, P0, R14, R19, RZ ;  /* 0x000000130e027210 */ /* 0x000fda0007f1e0ff */
[----:B------:R-:W-:Y:S05]  /*110a0*/  WARPSYNC.COLLECTIVE R15, `(.L_x_2319) ;  /* 0x000000000f087348 */ /* 0x000fea0003c00000 */
[----:B------:R0:W1:Y:S02]  /*110b0*/  SHFL.IDX P6, R14, R13, R12, R11 ;  /* 0x0000000c0d0e7389 */ /* 0x00006400000c000b */
[----:B01----:R-:W-:Y:S01]  /*110c0*/  ENDCOLLECTIVE ;  /* 0x000000000000791b */ /* 0x003fe20003800000 */
.L_x_2319:
        /* <DEDUP_REMOVED lines=11> */
.L_x_2320:
        /* <DEDUP_REMOVED lines=9> */
.L_x_2321:
        /* <DEDUP_REMOVED lines=10> */
.L_x_2322:
        /* <DEDUP_REMOVED lines=8> */
.L_x_2323:
        /* <DEDUP_REMOVED lines=10> */
.L_x_2324:
        /* <DEDUP_REMOVED lines=9> */
.L_x_2325:
        /* <DEDUP_REMOVED lines=10> */
.L_x_2326:
        /* <DEDUP_REMOVED lines=8> */
.L_x_2327:
        /* <DEDUP_REMOVED lines=10> */
.L_x_2328:
        /* <DEDUP_REMOVED lines=9> */
.L_x_2329:
        /* <DEDUP_REMOVED lines=10> */
.L_x_2330:
        /* <DEDUP_REMOVED lines=8> */
.L_x_2331:
        /* <DEDUP_REMOVED lines=9> */
.L_x_2332:
[----:B------:R-:W-:Y:S05]  /*11860*/  BRA `(.L_x_2333) ;  /* 0xffffffc400387947 */ /* 0x000fea000383ffff */
.L_x_2234:
[----:B0-----:R0:W1:Y:S02]  /*11870*/  SYNCS.PHASECHK.TRANS64.TRYWAIT P0, [R0+URZ+0x16860], R3 ;  /* 0x01686003000075a7 */ /* 0x001064000800017f */
[----:B-1----:R-:W-:Y:S05]  /*11880*/  @!P0 NANOSLEEP.SYNCS 0x989680 ;  /* 0x009896800000895d */ /* 0x002fea0003900000 */
[----:B------:R-:W1:Y:S02]  /*11890*/  @!P0 SYNCS.PHASECHK.TRANS64 P0, [R0+URZ+0x16860], R3 ;  /* 0x01686003000085a7 */ /* 0x000e64000800007f */
[----:B-1----:R-:W-:Y:S05]  /*118a0*/  @!P0 BRA `(.L_x_2234) ;  /* 0xfffffffc00f08947 */ /* 0x002fea000383ffff */
[----:B------:R-:W-:Y:S05]  /*118b0*/  BRA `(.L_x_2334) ;  /* 0xffffffc800347947 */ /* 0x000fea000383ffff */
.L_x_2235:
        /* <DEDUP_REMOVED lines=8> */
.L_x_2336:
[----:B------:R-:W-:Y:S05]  /*11940*/  BSYNC B0 ;  /* 0x0000000000007941 */ /* 0x000fea0003800000 */
.L_x_2335:
        /* <DEDUP_REMOVED lines=11> */
.L_x_2337:
[----:B------:R-:W-:Y:S01]  /*11a00*/  IMAD.MOV.U32 R13, RZ, RZ, R18 ;  /* 0x000000ffff0d7224 */ /* 0x000fe200078e0012 */
[----:B------:R-:W-:Y:S02]  /*11a10*/  MOV R12, 0x1 ;  /* 0x00000001000c7802 */ /* 0x000fe40000000f00 */
[----:B------:R-:W-:-:S13]  /*11a20*/  IADD3 R2, P1, R14, R16, RZ ;  /* 0x000000100e027210 */ /* 0x000fda0007f3e0ff */
[----:B------:R-:W-:Y:S05]  /*11a30*/  WARPSYNC.COLLECTIVE R15, `(.L_x_2338) ;  /* 0x000000000f087348 */ /* 0x000fea0003c00000 */
[----:B------:R0:W1:Y:S02]  /*11a40*/  SHFL.IDX P6, R14, R13, R12, R11 ;  /* 0x0000000c0d0e7389 */ /* 0x00006400000c000b */
[----:B01----:R-:W-:Y:S01]  /*11a50*/  ENDCOLLECTIVE ;  /* 0x000000000000791b */ /* 0x003fe20003800000 */
.L_x_2338:
        /* <DEDUP_REMOVED lines=11> */
.L_x_2339:
[----:B------:R-:W-:Y:S01]  /*11b10*/  IMAD.MOV.U32 R13, RZ, RZ, R18 ;  /* 0x000000ffff0d7224 */ /* 0x000fe200078e0012 */
[----:B------:R-:W-:Y:S02]  /*11b20*/  MOV R12, 0x2 ;  /* 0x00000002000c7802 */ /* 0x000fe40000000f00 */
[----:B------:R-:W-:-:S07]  /*11b30*/  MOV R9, R14 ;  /* 0x0000000e00097202 */ /* 0x000fce0000000f00 */
[----:B------:R-:W-:Y:S05]  /*11b40*/  WARPSYNC.COLLECTIVE R15, `(.L_x_2340) ;  /* 0x000000000f087348 */ /* 0x000fea0003c00000 */
[----:B------:R0:W1:Y:S02]  /*11b50*/  SHFL.IDX P6, R14, R13, R12, R11 ;  /* 0x0000000c0d0e7389 */ /* 0x00006400000c000b */
[----:B01----:R-:W-:Y:S01]  /*11b60*/  ENDCOLLECTIVE ;  /* 0x000000000000791b */ /* 0x003fe20003800000 */
.L_x_2340:
        /* <DEDUP_REMOVED lines=12> */
.L_x_2341:
[----:B------:R-:W-:Y:S01]  /*11c30*/  IMAD.MOV.U32 R13, RZ, RZ, R18 ;  /* 0x000000ffff0d7224 */ /* 0x000fe200078e0012 */
[----:B------:R-:W-:Y:S02]  /*11c40*/  MOV R12, 0x3 ;  /* 0x00000003000c7802 */ /* 0x000fe40000000f00 */
[----:B------:R-:W-:-:S07]  /*11c50*/  MOV R21, R14 ;  /* 0x0000000e00157202 */ /* 0x000fce0000000f00 */
[----:B------:R-:W-:Y:S05]  /*11c60*/  WARPSYNC.COLLECTIVE R15, `(.L_x_2342) ;  /* 0x000000000f087348 */ /* 0x000fea0003c00000 */
[----:B------:R0:W1:Y:S02]  /*11c70*/  SHFL.IDX P6, R14, R13, R12, R11 ;  /* 0x0000000c0d0e7389 */ /* 0x00006400000c000b */
[----:B01----:R-:W-:Y:S01]  /*11c80*/  ENDCOLLECTIVE ;  /* 0x000000000000791b */ /* 0x003fe20003800000 */
.L_x_2342:
        /* <DEDUP_REMOVED lines=12> */
.L_x_2343:
[----:B------:R-:W-:Y:S02]  /*11d50*/  IMAD.MOV.U32 R13, RZ, RZ, R18 ;  /* 0x000000ffff0d7224 */ /* 0x000fe400078e0012 */
[----:B------:R-:W-:Y:S01]  /*11d60*/  IMAD.MOV.U32 R12, RZ, RZ, 0x4 ;  /* 0x00000004ff0c7424 */ /* 0x000fe200078e00ff */
[----:B------:R-:W-:-:S13]  /*11d70*/  IADD3 R2, P1, R14, R16, RZ ;  /* 0x000000100e027210 */ /* 0x000fda0007f3e0ff */
[----:B------:R-:W-:Y:S05]  /*11d80*/  WARPSYNC.COLLECTIVE R15, `(.L_x_2344) ;  /* 0x000000000f087348 */ /* 0x000fea0003c00000 */
[----:B------:R0:W1:Y:S02]  /*11d90*/  SHFL.IDX P6, R14, R13, R12, R11 ;  /* 0x0000000c0d0e7389 */ /* 0x00006400000c000b */
[----:B01----:R-:W-:Y:S01]  /*11da0*/  ENDCOLLECTIVE ;  /* 0x000000000000791b */ /* 0x003fe20003800000 */
.L_x_2344:
        /* <DEDUP_REMOVED lines=12> */
.L_x_2345:
[----:B------:R-:W-:Y:S02]  /*11e70*/  IMAD.MOV.U32 R13, RZ, RZ, R18 ;  /* 0x000000ffff0d7224 */ /* 0x000fe400078e0012 */
[----:B------:R-:W-:Y:S02]  /*11e80*/  IMAD.MOV.U32 R12, RZ, RZ, 0x5 ;  /* 0x00000005ff0c7424 */ /* 0x000fe400078e00ff */
[----:B------:R-:W-:-:S07]  /*11e90*/  IMAD.MOV.U32 R23, RZ, RZ, R14 ;  /* 0x000000ffff177224 */ /* 0x000fce00078e000e */
[----:B------:R-:W-:Y:S05]  /*11ea0*/  WARPSYNC.COLLECTIVE R15, `(.L_x_2346) ;  /* 0x000000000f087348 */ /* 0x000fea0003c00000 */
[----:B------:R0:W1:Y:S02]  /*11eb0*/  SHFL.IDX P6, R14, R13, R12, R11 ;  /* 0x0000000c0d0e7389 */ /* 0x00006400000c000b */
[----:B01----:R-:W-:Y:S01]  /*11ec0*/  ENDCOLLECTIVE ;  /* 0x000000000000791b */ /* 0x003fe20003800000 */
.L_x_2346:
        /* <DEDUP_REMOVED lines=12> */
.L_x_2347:
[----:B------:R-:W-:Y:S02]  /*11f90*/  IMAD.MOV.U32 R13, RZ, RZ, R18 ;  /* 0x000000ffff0d7224 */ /* 0x000fe400078e0012 */
[----:B------:R-:W-:Y:S02]  /*11fa0*/  IMAD.MOV.U32 R12, RZ, RZ, 0x6 ;  /* 0x00000006ff0c7424 */ /* 0x000fe400078e00ff */
[----:B------:R-:W-:-:S07]  /*11fb0*/  IMAD.MOV.U32 R25, RZ, RZ, R14 ;  /* 0x000000ffff197224 */ /* 0x000fce00078e000e */
[----:B------:R-:W-:Y:S05]  /*11fc0*/  WARPSYNC.COLLECTIVE R15, `(.L_x_2348) ;  /* 0x000000000f087348 */ /* 0x000fea0003c00000 */
[----:B------:R0:W1:Y:S02]  /*11fd0*/  SHFL.IDX P6, R14, R13, R12, R11 ;  /* 0x0000000c0d0e7389 */ /* 0x00006400000c000b */
[----:B01----:R-:W-:Y:S01]  /*11fe0*/  ENDCOLLECTIVE ;  /* 0x000000000000791b */ /* 0x003fe20003800000 */
.L_x_2348:
        /* <DEDUP_REMOVED lines=12> */
.L_x_2349:
[----:B------:R-:W-:Y:S02]  /*120b0*/  IMAD.MOV.U32 R13, RZ, RZ, R18 ;  /* 0x000000ffff0d7224 */ /* 0x000fe400078e0012 */
[----:B------:R-:W-:Y:S02]  /*120c0*/  IMAD.MOV.U32 R12, RZ, RZ, 0x7 ;  /* 0x00000007ff0c7424 */ /* 0x000fe400078e00ff */
[----:B------:R-:W-:-:S07]  /*120d0*/  IMAD.MOV.U32 R27, RZ, RZ, R14 ;  /* 0x000000ffff1b7224 */ /* 0x000fce00078e000e */
[----:B------:R-:W-:Y:S05]  /*120e0*/  WARPSYNC.COLLECTIVE R15, `(.L_x_2350) ;  /* 0x000000000f087348 */ /* 0x000fea0003c00000 */
[----:B------:R0:W1:Y:S02]  /*120f0*/  SHFL.IDX P6, R14, R13, R12, R11 ;  /* 0x0000000c0d0e7389 */ /* 0x00006400000c000b */
[----:B01----:R-:W-:Y:S01]  /*12100*/  ENDCOLLECTIVE ;  /* 0x000000000000791b */ /* 0x003fe20003800000 */
.L_x_2350:
        /* <DEDUP_REMOVED lines=11> */
.L_x_2351:
[----:B------:R-:W-:Y:S05]  /*121c0*/  BRA `(.L_x_2352) ;  /* 0xffffffc000c07947 */ /* 0x000fea000383ffff */
.L_x_2238:
[----:B0-----:R0:W1:Y:S02]  /*121d0*/  SYNCS.PHASECHK.TRANS64.TRYWAIT P0, [R7+URZ+0x16820], R10 ;  /* 0x0168200a070075a7 */ /* 0x001064000800017f */
[----:B-1----:R-:W-:Y:S05]  /*121e0*/  @!P0 NANOSLEEP.SYNCS 0x989680 ;  /* 0x009896800000895d */ /* 0x002fea0003900000 */
[----:B------:R-:W1:Y:S02]  /*121f0*/  @!P0 SYNCS.PHASECHK.TRANS64 P0, [R7+URZ+0x16820], R10 ;  /* 0x0168200a070085a7 */ /* 0x000e64000800007f */
[----:B-1----:R-:W-:Y:S05]  /*12200*/  @!P0 BRA `(.L_x_2238) ;  /* 0xfffffffc00f08947 */ /* 0x002fea000383ffff */
[----:B------:R-:W-:Y:S05]  /*12210*/  BRA `(.L_x_2353) ;  /* 0xffffffc400307947 */ /* 0x000fea000383ffff */
.L_x_2239:
        /* <DEDUP_REMOVED lines=11> */
.L_x_2355:
[----:B------:R-:W-:Y:S05]  /*122d0*/  BSYNC B0 ;  /* 0x0000000000007941 */ /* 0x000fea0003800000 */
.L_x_2354:
[----:B------:R-:W-:Y:S05]  /*122e0*/  BRA `(.L_x_2356) ;  /* 0xffffffc400147947 */ /* 0x000fea000383ffff */
.L_x_2240:
[----:B------:R-:W-:Y:S01]  /*122f0*/  BSSY B0, `(.L_x_2357) ;  /* 0x0000006000007945 */ /* 0x000fe20003800000 */
[----:B------:R-:W-:-:S07]  /*12300*/  IMAD.MOV.U32 R15, RZ, RZ, -0x1 ;  /* 0xffffffffff0f7424 */ /* 0x000fce00078e00ff */
[----:B01---5:R-:W-:Y:S05]  /*12310*/  WARPSYNC.COLLECTIVE R15, `(.L_x_2358) ;  /* 0x000000000f0c7348 */ /* 0x023fea0003c00000 */
[----:B------:R-:W-:Y:S02]  /*12320*/  ELECT P6, UR62, PT ;  /* 0x00000000003e782f */ /* 0x000fe400038c0000 */
[----:B------:R-:W-:Y:S01]  /*12330*/  MOV R14, UR62 ;  /* 0x0000003e000e7c02 */ /* 0x000fe20008000f00 */
[----:B01---5:R-:W-:Y:S10]  /*12340*/  ENDCOLLECTIVE ;  /* 0x000000000000791b */ /* 0x023ff40003800000 */
.L_x_2358:
[----:B------:R-:W-:Y:S05]  /*12350*/  BSYNC B0 ;  /* 0x0000000000007941 */ /* 0x000fea0003800000 */
.L_x_2357:
[----:B------:R-:W-:Y:S05]  /*12360*/  BRA `(.L_x_2359) ;  /* 0xffffffc400087947 */ /* 0x000fea000383ffff */
.L_x_2242:
[----:B-1----:R1:W2:Y:S02]  /*12370*/  SYNCS.PHASECHK.TRANS64.TRYWAIT P1, [R5+URZ+0x16840], R4 ;  /* 0x01684004050075a7 */ /* 0x0022a4000802017f */
[----:B--2---:R-:W-:Y:S05]  /*12380*/  @!P1 NANOSLEEP.SYNCS 0x989680 ;  /* 0x009896800000995d */ /* 0x004fea0003900000 */
[----:B------:R-:W2:Y:S02]  /*12390*/  @!P1 SYNCS.PHASECHK.TRANS64 P1, [R5+URZ+0x16840], R4 ;  /* 0x01684004050095a7 */ /* 0x000ea4000802007f */
[----:B--2---:R-:W-:Y:S05]  /*123a0*/  @!P1 BRA `(.L_x_2242) ;  /* 0xfffffffc00f09947 */ /* 0x004fea000383ffff */
[----:B------:R-:W-:Y:S05]  /*123b0*/  BRA `(.L_x_2360) ;  /* 0xffffffc400287947 */ /* 0x000fea000383ffff */
.L_x_2244:
[----:B--2---:R2:W3:Y:S02]  /*123c0*/  SYNCS.PHASECHK.TRANS64.TRYWAIT P1, [R3+URZ+0x16840], R0 ;  /* 0x01684000030075a7 */ /* 0x0044e4000802017f */
[----:B---3--:R-:W-:Y:S05]  /*123d0*/  @!P1 NANOSLEEP.SYNCS 0x989680 ;  /* 0x009896800000995d */ /* 0x008fea0003900000 */
[----:B------:R-:W3:Y:S02]  /*123e0*/  @!P1 SYNCS.PHASECHK.TRANS64 P1, [R3+URZ+0x16840], R0 ;  /* 0x01684000030095a7 */ /* 0x000ee4000802007f */
[----:B---3--:R-:W-:Y:S05]  /*123f0*/  @!P1 BRA `(.L_x_2244) ;  /* 0xfffffffc00f09947 */ /* 0x008fea000383ffff */
[----:B------:R-:W-:Y:S05]  /*12400*/  BRA `(.L_x_2361) ;  /* 0xffffffc400347947 */ /* 0x000fea000383ffff */
.L_x_2246:
[----:B---3--:R3:W4:Y:S02]  /*12410*/  SYNCS.PHASECHK.TRANS64.TRYWAIT P1, [R5+URZ+0x16860], R4 ;  /* 0x01686004050075a7 */ /* 0x008724000802017f */
[----:B----4-:R-:W-:Y:S05]  /*12420*/  @!P1 NANOSLEEP.SYNCS 0x989680 ;  /* 0x009896800000995d */ /* 0x010fea0003900000 */
[----:B------:R-:W4:Y:S02]  /*12430*/  @!P1 SYNCS.PHASECHK.TRANS64 P1, [R5+URZ+0x16860], R4 ;  /* 0x01686004050095a7 */ /* 0x000f24000802007f */
[----:B----4-:R-:W-:Y:S05]  /*12440*/  @!P1 BRA `(.L_x_2246) ;  /* 0xfffffffc00f09947 */ /* 0x010fea000383ffff */
[----:B------:R-:W-:Y:S05]  /*12450*/  BRA `(.L_x_2362) ;  /* 0xffffffc400307947 */ /* 0x000fea000383ffff */
.L_x_2363:
        /* <DEDUP_REMOVED lines=10> */
.L_x_3172:


//--------------------- .text._ZN7cutlass13device_kernelIN5flash11enable_sm90INS1_16FlashAttnFwdSm90INS1_25CollectiveMainloopFwdSm90ILi2EN4cute5tupleIJNS5_1CILi1EEES8_S8_EEENS6_IJNS7_ILi192EEENS7_ILi128EEENS7_ILi64EEEEEELi64ENS_10bfloat16_tEfNS_4arch4Sm90ELb1ELb0ELb1ELb1ELb1ELb0ELb0ELb1ELb1ELb1ELb1ELb0EEENS1_21CollectiveEpilogueFwdINS6_IJSA_SC_SB_EEES9_SE_SG_Li384ELb1ELb1ELb1ELb0EEENS1_36VarlenDynamicPersistentTileSchedulerILi192ELi128ELi384ELi128ELb1ELb1ELb1ELb1ELb1ELb1EEEEEEEEEvNT_6ParamsE --------------------------
	.section	.text._ZN7cutlass13device_kernelIN5flash11enable_sm90INS1_16FlashAttnFwdSm90INS1_25CollectiveMainloopFwdSm90ILi2EN4cute5tupleIJNS5_1CILi1EEES8_S8_EEENS6_IJNS7_ILi192EEENS7_ILi128EEENS7_ILi64EEEEEELi64ENS_10bfloat16_tEfNS_4arch4Sm90ELb1ELb0ELb1ELb1ELb1ELb0ELb0ELb1ELb1ELb1ELb1ELb0EEENS1_21CollectiveEpilogueFwdINS6_IJSA_SC_SB_EEES9_SE_SG_Li384ELb1ELb1ELb1ELb0EEENS1_36VarlenDynamicPersistentTileSchedulerILi192ELi128ELi384ELi128ELb1ELb1ELb1ELb1ELb1ELb1EEEEEEEEEvNT_6ParamsE,"ax",@progbits
	.align	128
.text._ZN7cutlass13device_kernelIN5flash11enable_sm90INS1_16FlashAttnFwdSm90INS1_25CollectiveMainloopFwdSm90ILi2EN4cute5tupleIJNS5_1CILi1EEES8_S8_EEENS6_IJNS7_ILi192EEENS7_ILi128EEENS7_ILi64EEEEEELi64ENS_10bfloat16_tEfNS_4arch4Sm90ELb1ELb0ELb1ELb1ELb1ELb0ELb0ELb1ELb1ELb1ELb1ELb0EEENS1_21CollectiveEpilogueFwdINS6_IJSA_SC_SB_EEES9_SE_SG_Li384ELb1ELb1ELb1ELb0EEENS1_36VarlenDynamicPersistentTileSchedulerILi192ELi128ELi384ELi128ELb1ELb1ELb1ELb1ELb1ELb1EEEEEEEEEvNT_6ParamsE:
        .type           _ZN7cutlass13device_kernelIN5flash11enable_sm90INS1_16FlashAttnFwdSm90INS1_25CollectiveMainloopFwdSm90ILi2EN4cute5tupleIJNS5_1CILi1EEES8_S8_EEENS6_IJNS7_ILi192EEENS7_ILi128EEENS7_ILi64EEEEEELi64ENS_10bfloat16_tEfNS_4arch4Sm90ELb1ELb0ELb1ELb1ELb1ELb0ELb0ELb1ELb1ELb1ELb1ELb0EEENS1_21CollectiveEpilogueFwdINS6_IJSA_SC_SB_EEES9_SE_SG_Li384ELb1ELb1ELb1ELb0EEENS1_36VarlenDynamicPersistentTileSchedulerILi192ELi128ELi384ELi128ELb1ELb1ELb1ELb1ELb1ELb1EEEEEEEEEvNT_6ParamsE,@function
        .size           _ZN7cutlass13device_kernelIN5flash11enable_sm90INS1_16FlashAttnFwdSm90INS1_25CollectiveMainloopFwdSm90ILi2EN4cute5tupleIJNS5_1CILi1EEES8_S8_EEENS6_IJNS7_ILi192EEENS7_ILi128EEENS7_ILi64EEEEEELi64ENS_10bfloat16_tEfNS_4arch4Sm90ELb1ELb0ELb1ELb1ELb1ELb0ELb0ELb1ELb1ELb1ELb1ELb0EEENS1_21CollectiveEpilogueFwdINS6_IJSA_SC_SB_EEES9_SE_SG_Li384ELb1ELb1ELb1ELb0EEENS1_36VarlenDynamicPersistentTileSchedulerILi192ELi128ELi384ELi128ELb1ELb1ELb1ELb1ELb1ELb1EEEEEEEEEvNT_6ParamsE,(.L_x_3173 - _ZN7cutlass13device_kernelIN5flash11enable_sm90INS1_16FlashAttnFwdSm90INS1_25CollectiveMainloopFwdSm90ILi2EN4cute5tupleIJNS5_1CILi1EEES8_S8_EEENS6_IJNS7_ILi192EEENS7_ILi128EEENS7_ILi64EEEEEELi64ENS_10bfloat16_tEfNS_4arch4Sm90ELb1ELb0ELb1ELb1ELb1ELb0ELb0ELb1ELb1ELb1ELb1ELb0EEENS1_21CollectiveEpilogueFwdINS6_IJSA_SC_SB_EEES9_SE_SG_Li384ELb1ELb1ELb1ELb0EEENS1_36VarlenDynamicPersistentTileSchedulerILi192ELi128ELi384ELi128ELb1ELb1ELb1ELb1ELb1ELb1EEEEEEEEEvNT_6ParamsE)
        .other          _ZN7cutlass13device_kernelIN5flash11enable_sm90INS1_16FlashAttnFwdSm90INS1_25CollectiveMainloopFwdSm90ILi2EN4cute5tupleIJNS5_1CILi1EEES8_S8_EEENS6_IJNS7_ILi192EEENS7_ILi128EEENS7_ILi64EEEEEELi64ENS_10bfloat16_tEfNS_4arch4Sm90ELb1ELb0ELb1ELb1ELb1ELb0ELb0ELb1ELb1ELb1ELb1ELb0EEENS1_21CollectiveEpilogueFwdINS6_IJSA_SC_SB_EEES9_SE_SG_Li384ELb1ELb1ELb1ELb0EEENS1_36VarlenDynamicPersistentTileSchedulerILi192ELi128ELi384ELi128ELb1ELb1ELb1ELb1ELb1ELb1EEEEEEEEEvNT_6ParamsE,@"STO_CUDA_ENTRY STV_DEFAULT"
_ZN7cutlass13device_kernelIN5flash11enable_sm90INS1_16FlashAttnFwdSm90INS1_25CollectiveMainloopFwdSm90ILi2EN4cute5tupleIJNS5_1CILi1EEES8_S8_EEENS6_IJNS7_ILi192EEENS7_ILi128EEENS7_ILi64EEEEEELi64ENS_10bfloat16_tEfNS_4arch4Sm90ELb1ELb0ELb1ELb1ELb1ELb0ELb0ELb1ELb1ELb1ELb1ELb0EEENS1_21CollectiveEpilogueFwdINS6_IJSA_SC_SB_EEES9_SE_SG_Li384ELb1ELb1ELb1ELb0EEENS1_36VarlenDynamicPersistentTileSchedulerILi192ELi128ELi384ELi128ELb1ELb1ELb1ELb1ELb1ELb1EEEEEEEEEvNT_6ParamsE:
        /* <DEDUP_REMOVED lines=45> */
.L_x_2364:
        /* <DEDUP_REMOVED lines=22> */
.L_x_2365:
        /* <DEDUP_REMOVED lines=18> */
.L_x_2366:
        /* <DEDUP_REMOVED lines=22> */
.L_x_2367:
        /* <DEDUP_REMOVED lines=23> */
.L_x_2368:
        /* <DEDUP_REMOVED lines=8> */
.L_x_2370:
        /* <DEDUP_REMOVED lines=25> */
[----:B------:R-:W-:Y:S02]  /*0a30*/  UMOV UR47, URZ ;  /* 0x0000003f002f7c82 */ /* 0x000fe40008000000 */
[CC--:B------:R-:W-:Y:S02]  /*0a40*/  LEA.HI R2, R0.reuse, R13.reuse, RZ, 0x7 ;  /* 0x0000000d00027211 */ /* 0x0c0fe400078f38ff */
[----:B------:R-:W-:-:S02]  /*0a50*/  LEA.HI R3, R0, R13, RZ, 0x4 ;  /* 0x0000000d00037211 */ /* 0x000fc400078f20ff */
[----:B------:R-:W-:Y:S02]  /*0a60*/  LOP3.LUT R4, R2, 0xffffff80, RZ, 0xc0, !PT ;  /* 0xffffff8002047812 */ /* 0x000fe400078ec0ff */
[----:B------:R-:W-:Y:S02]  /*0a70*/  SHF.R.S32.HI R6, RZ, 0x4, R3 ;  /* 0x00000004ff067819 */ /* 0x000fe40000011403 */
[----:B------:R-:W-:Y:S01]  /*0a80*/  SHF.R.S32.HI R14, RZ, 0x7, R2 ;  /* 0x00000007ff0e7819 */ /* 0x000fe20000011402 */
[----:B------:R-:W-:Y:S01]  /*0a90*/  IMAD.IADD R12, R13, 0x1, -R4 ;  /* 0x000000010d0c7824 */ /* 0x000fe200078e0a04 */
[CC--:B------:R-:W-:Y:S02]  /*0aa0*/  LEA.HI R4, R0.reuse, R13.reuse, RZ, 0x5 ;  /* 0x0000000d00047211 */ /* 0x0c0fe400078f28ff */
[----:B------:R-:W-:Y:S01]  /*0ab0*/  LEA.HI R11, R0, R13, RZ, 0x2 ;  /* 0x0000000d000b7211 */ /* 0x000fe200078f10ff */
[----:B------:R-:W-:Y:S01]  /*0ac0*/  IMAD.HI R2, R14, 0x55555556, RZ ;  /* 0x555555560e027827 */ /* 0x000fe200078e02ff */
[----:B------:R-:W-:-:S02]  /*0ad0*/  SHF.R.S32.HI R7, RZ, 0x1f, R12 ;  /* 0x0000001fff077819 */ /* 0x000fc4000001140c */
[----:B------:R-:W-:Y:S01]  /*0ae0*/  LOP3.LUT R11, R11, 0xfffffffc, RZ, 0xc0, !PT ;  /* 0xfffffffc0b0b7812 */ /* 0x000fe200078ec0ff */
[----:B------:R-:W-:Y:S01]  /*0af0*/  IMAD.SHL.U32 R5, R4, 0x20, RZ ;  /* 0x0000002004057824 */ /* 0x000fe200078e00ff */
[----:B------:R-:W-:Y:S02]  /*0b00*/  LEA.HI R8, R7, R12, RZ, 0x2 ;  /* 0x0000000c07087211 */ /* 0x000fe400078f10ff */
[----:B------:R-:W-:Y:S01]  /*0b10*/  LOP3.LUT R4, R3, 0x3fffff0, RZ, 0xc0, !PT ;  /* 0x03fffff003047812 */ /* 0x000fe200078ec0ff */
[C---:B------:R-:W-:Y:S01]  /*0b20*/  IMAD.IADD R11, R13.reuse, 0x1, -R11 ;  /* 0x000000010d0b7824 */ /* 0x040fe200078e0a0b */
[--C-:B------:R-:W-:Y:S02]  /*0b30*/  SHF.R.S32.HI R9, RZ, 0x2, R8.reuse ;  /* 0x00000002ff097819 */ /* 0x100fe40000011408 */
[----:B------:R-:W-:Y:S01]  /*0b40*/  SHF.R.S32.HI R10, RZ, 0x1f, R8 ;  /* 0x0000001fff0a7819 */ /* 0x000fe20000011408 */
[----:B------:R-:W-:Y:S01]  /*0b50*/  IMAD.IADD R4, R13, 0x1, -R4 ;  /* 0x000000010d047824 */ /* 0x000fe200078e0a04 */
[----:B------:R-:W-:-:S02]  /*0b60*/  LEA.HI R3, R3, R6, RZ, 0x1 ;  /* 0x0000000603037211 */ /* 0x000fc400078f08ff */
[----:B------:R-:W-:Y:S02]  /*0b70*/  LEA.HI R10, R10, R9, RZ, 0x3 ;  /* 0x000000090a0a7211 */ /* 0x000fe400078f18ff */
[----:B------:R-:W-:Y:S02]  /*0b80*/  LEA.HI R7, R7, R12, RZ, 0x5 ;  /* 0x0000000c07077211 */ /* 0x000fe400078f28ff */
[----:B------:R-:W-:Y:S02]  /*0b90*/  LOP3.LUT R10, R10, 0xfffffff8, RZ, 0xc0, !PT ;  /* 0xfffffff80a0a7812 */ /* 0x000fe400078ec0ff */
[----:B------:R-:W-:Y:S02]  /*0ba0*/  LOP3.LUT R5, R5, 0xfffffc00, RZ, 0xc0, !PT ;  /* 0xfffffc0005057812 */ /* 0x000fe400078ec0ff */
[----:B------:R-:W-:Y:S01]  /*0bb0*/  LOP3.LUT R3, R3, 0x1ffffffe, RZ, 0xc0, !PT ;  /* 0x1ffffffe03037812 */ /* 0x000fe200078ec0ff */
[----:B------:R-:W-:Y:S01]  /*0bc0*/  IMAD.IADD R10, R9, 0x1, -R10 ;  /* 0x00000001090a7824 */ /* 0x000fe200078e0a0a */
[----:B------:R-:W-:Y:S01]  /*0bd0*/  LEA.HI R2, R2, R2, RZ, 0x1 ;  /* 0x0000000202027211 */ /* 0x000fe200078f08ff */
[----:B------:R-:W-:Y:S01]  /*0be0*/  IMAD R4, R4, 0x40, R5 ;  /* 0x0000004004047824 */ /* 0x000fe200078e0205 */
[----:B------:R-:W-:Y:S01]  /*0bf0*/  SHF.R.S32.HI R7, RZ, 0x5, R7 ;  /* 0x00000005ff077819 */ /* 0x000fe20000011407 */
[----:B------:R-:W-:Y:S01]  /*0c00*/  IMAD.IADD R3, R6, 0x1, -R3 ;  /* 0x0000000106037824 */ /* 0x000fe200078e0a03 */
[----:B------:R-:W-:Y:S01]  /*0c10*/  LEA.HI R0, R0, R13, RZ, 0x3 ;  /* 0x0000000d00007211 */ /* 0x000fe200078f18ff */
[----:B------:R-:W-:Y:S01]  /*0c20*/  IMAD R2, R2, -0x3, R14 ;  /* 0xfffffffd02027824 */ /* 0x000fe200078e020e */
[----:B------:R-:W-:Y:S01]  /*0c30*/  LOP3.LUT R8, R8, 0x7ffffffc, RZ, 0xc0, !PT ;  /* 0x7ffffffc08087812 */ /* 0x000fe200078ec0ff */
[----:B------:R-:W-:Y:S01]  /*0c40*/  IMAD R7, R7, 0x10, R10 ;  /* 0x0000001007077824 */ /* 0x000fe200078e020a */
[----:B------:R-:W-:-:S02]  /*0c50*/  LEA R3, R3, R4, 0x3 ;  /* 0x0000000403037211 */ /* 0x000fc400078e18ff */
[----:B------:R-:W-:Y:S01]  /*0c60*/  LOP3.LUT R18, R0, 0xfffffff8, RZ, 0xc0, !PT ;  /* 0xfffffff800127812 */ /* 0x000fe200078ec0ff */
[----:B------:R-:W-:Y:S01]  /*0c70*/  IMAD R5, R2, 0x40, R7 ;  /* 0x0000004002057824 */ /* 0x000fe200078e0207 */
[----:B------:R-:W-:Y:S01]  /*0c80*/  SHF.R.S32.HI R157, RZ, 0x3, R0 ;  /* 0x00000003ff9d7819 */ /* 0x000fe20000011400 */
[----:B------:R0:W-:Y:S01]  /*0c90*/  STL [R1+0x2c], R3 ;  /* 0x00002c0301007387 */ /* 0x0001e20000100800 */
[----:B------:R-:W-:Y:S02]  /*0ca0*/  IMAD.IADD R8, R12, 0x1, -R8 ;  /* 0x000000010c087824 */ /* 0x000fe400078e0a08 */
[----:B------:R-:W-:Y:S01]  /*0cb0*/  IMAD.IADD R18, R13, 0x1, -R18 ;  /* 0x000000010d127824 */ /* 0x000fe200078e0a12 */
[----:B------:R1:W-:Y:S01]  /*0cc0*/  STL [R1+0x28], R5 ;  /* 0x0000280501007387 */ /* 0x0003e20000100800 */
[----:B------:R-:W-:-:S03]  /*0cd0*/  IMAD.SHL.U32 R16, R8, 0x2, RZ ;  /* 0x0000000208107824 */ /* 0x000fc600078e00ff */
[----:B------:R-:W-:Y:S01]  /*0ce0*/  SHF.L.U32 R19, R18, 0x3, RZ ;  /* 0x0000000312137819 */ /* 0x000fe200000006ff */
[C---:B------:R-:W-:Y:S01]  /*0cf0*/  VIADD R156, R16.reuse, 0x8 ;  /* 0x00000008109c7836 */ /* 0x040fe20000000000 */
[----:B0-----:R-:W-:Y:S01]  /*0d00*/  LEA.HI R3, R11, R11, RZ, 0x1 ;  /* 0x0000000b0b037211 */ /* 0x001fe200078f08ff */
[C---:B------:R-:W-:Y:S01]  /*0d10*/  VIADD R155, R16.reuse, 0x10 ;  /* 0x00000010109b7836 */ /* 0x040fe20000000000 */
[C---:B------:R-:W-:Y:S01]  /*0d20*/  IADD3 R22, R16.reuse, 0x38, RZ ;  /* 0x0000003810167810 */ /* 0x040fe20007ffe0ff */
[C---:B------:R-:W-:Y:S01]  /*0d30*/  VIADD R154, R16.reuse, 0x18 ;  /* 0x00000018109a7836 */ /* 0x040fe20000000000 */
[----:B------:R-:W-:Y:S01]  /*0d40*/  LOP3.LUT R4, R3, 0x1ffffffe, RZ, 0xc0, !PT ;  /* 0x1ffffffe03047812 */ /* 0x000fe200078ec0ff */
        /* <DEDUP_REMOVED lines=10> */
[----:B------:R-:W-:Y:S02]  /*0df0*/  SHF.R.S32.HI R3, RZ, 0x1f, R152 ;  /* 0x0000001fff037819 */ /* 0x000fe40000011498 */
[----:B------:R-:W-:Y:S02]  /*0e00*/  SHF.R.S32.HI R2, RZ, 0x1f, R23 ;  /* 0x0000001fff027819 */ /* 0x000fe40000011417 */
[----:B-1----:R-:W-:-:S07]  /*0e10*/  SHF.R.S32.HI R0, RZ, 0x1f, R22 ;  /* 0x0000001fff007819 */ /* 0x002fce0000011416 */
.L_x_2422:
[----:B012-4-:R-:W0:Y:S01]  /*0e20*/  LDC.64 R2, c[0x0][0xc88] ;  /* 0x00032200ff027b82 */ /* 0x017e220000000a00 */
[----:B------:R-:W-:Y:S01]  /*0e30*/  ULDC.64 UR8, c[0x0][0xa28] ;  /* 0x00028a0000087ab9 */ /* 0x000fe20000000a00 */
[----:B------:R-:W-:Y:S01]  /*0e40*/  ULDC.64 UR10, c[0x0][0xa18] ;  /* 0x00028600000a7ab9 */ /* 0x000fe20000000a00 */
[----:B------:R-:W-:Y:S01]  /*0e50*/  ULDC UR4, c[0x0][0x424] ;  /* 0x0001090000047ab9 */ /* 0x000fe20000000800 */
[----:B------:R-:W-:Y:S01]  /*0e60*/  ULDC UR7, c[0x0][0x2f0] ;  /* 0x0000bc0000077ab9 */ /* 0x000fe20000000800 */
[----:B0-----:R-:W-:-:S06]  /*0e70*/  IMAD.WIDE R2, R31, 0x4, R2 ;  /* 0x000000041f027825 */ /* 0x001fcc00078e0202 */
[----:B------:R-:W2:Y:S01]  /*0e80*/  LDG.E R2, desc[UR54][R2.64] ;  /* 0x0000003602027981 */ /* 0x000ea2000c1e1900 */
[----:B------:R-:W-:Y:S02]  /*0e90*/  UISETP.NE.U32.AND UP0, UPT, UR8, URZ, UPT ;  /* 0x0000003f0800728c */ /* 0x000fe4000bf05070 */
[----:B------:R-:W-:Y:S02]  /*0ea0*/  UISETP.NE.U32.AND UP1, UPT, UR10, URZ, UPT ;  /* 0x0000003f0a00728c */ /* 0x000fe4000bf25070 */
[----:B------:R-:W-:Y:S02]  /*0eb0*/  UISETP.NE.AND.EX UP0, UPT, UR9, URZ, UPT, UP0 ;  /* 0x0000003f0900728c */ /* 0x000fe4000bf05300 */
[----:B------:R-:W-:-:S04]  /*0ec0*/  UISETP.NE.AND.EX UP1, UPT, UR11, URZ, UPT, UP1 ;  /* 0x0000003f0b00728c */ /* 0x000fc8000bf25310 */
[----:B------:R-:W-:Y:S02]  /*0ed0*/  PLOP3.LUT P0, PT, PT, PT, UP0, 0x80, 0x0 ;  /* 0x000000000000781c */ /* 0x000fe40003f0f008 */
[----:B------:R-:W-:Y:S02]  /*0ee0*/  PLOP3.LUT P2, PT, PT, PT, UP1, 0x80, 0x0 ;  /* 0x000000000000781c */ /* 0x000fe40003f4f018 */
[----:B--2---:R-:W-:-:S13]  /*0ef0*/  R2UR UR37, R2 ;  /* 0x00000000022572ca */ /* 0x004fda00000e0000 */
[----:B------:R-:W-:Y:S02]  /*0f00*/  USHF.R.S32.HI UR38, URZ, 0x1f, UR37 ;  /* 0x0000001f3f267899 */ /* 0x000fe40008011425 */
[----:B------:R-:W-:-:S04]  /*0f10*/  @UP0 ULEA UR8, UP2, UR37, UR8, 0x2 ;  /* 0x0000000825080291 */ /* 0x000fc8000f84103f */
[----:B------:R-:W-:Y:S02]  /*0f20*/  @UP0 ULEA.HI.X UR9, UR37, UR9, UR38, 0x2, UP2 ;  /* 0x0000000925090291 */ /* 0x000fe400090f1426 */
[----:B------:R-:W-:Y:S01]  /*0f30*/  @UP1 ULEA UR10, UP0, UR37, UR10, 0x2 ;  /* 0x0000000a250a1291 */ /* 0x000fe2000f80103f */
[----:B------:R-:W-:-:S03]  /*0f40*/  IMAD.U32 R2, RZ, RZ, UR8 ;  /* 0x00000008ff027e24 */ /* 0x000fc6000f8e00ff */
[----:B------:R-:W-:Y:S01]  /*0f50*/  @UP1 ULEA.HI.X UR11, UR37, UR11, UR38, 0x2, UP0 ;  /* 0x0000000b250b1291 */ /* 0x000fe200080f1426 */
[----:B------:R-:W-:Y:S01]  /*0f60*/  IMAD.U32 R3, RZ, RZ, UR9 ;  /* 0x00000009ff037e24 */ /* 0x000fe2000f8e00ff */
[----:B------:R-:W-:Y:S01]  /*0f70*/  ULDC.64 UR8, c[0x0][0x418] ;  /* 0x0001060000087ab9 */ /* 0x000fe20000000a00 */
[----:B------:R-:W-:-:S03]  /*0f80*/  IMAD.U32 R4, RZ, RZ, UR10 ;  /* 0x0000000aff047e24 */ /* 0x000fc6000f8e00ff */
[----:B---3--:R-:W-:Y:S01]  /*0f90*/  IMAD.U32 R5, RZ, RZ, UR11 ;  /* 0x0000000bff057e24 */ /* 0x008fe2000f8e00ff */
[----:B------:R-:W2:Y:S01]  /*0fa0*/  @P0 LDG.E R2, desc[UR54][R2.64] ;  /* 0x0000003602020981 */ /* 0x000ea2000c1e1900 */
[----:B------:R-:W-:Y:S01]  /*0fb0*/  UISETP.NE.U32.AND UP0, UPT, UR8, URZ, UPT ;  /* 0x0000003f0800728c */ /* 0x000fe2000bf05070 */
[----:B------:R-:W-:Y:S02]  /*0fc0*/  ULDC.64 UR10, c[0x0][0xa20] ;  /* 0x00028800000a7ab9 */ /* 0x000fe40000000a00 */
[----:B------:R-:W3:Y:S01]  /*0fd0*/  @P2 LDG.E R4, desc[UR54][R4.64] ;  /* 0x0000003604042981 */ /* 0x000ee2000c1e1900 */
[----:B------:R-:W-:Y:S01]  /*0fe0*/  UISETP.NE.AND.EX UP0, UPT, UR9, URZ, UPT, UP0 ;  /* 0x0000003f0900728c */ /* 0x000fe2000bf05300 */
[----:B------:R-:W-:Y:S01]  /*0ff0*/  ISETP.NE.U32.AND P1, PT, RZ, UR10, PT ;  /* 0x0000000aff007c0c */ /* 0x000fe2000bf25070 */
[----:B------:R-:W-:Y:S01]  /*1000*/  UMOV UR51, URZ ;  /* 0x0000003f00337c82 */ /* 0x000fe20008000000 */
[----:B------:R-:W-:Y:S02]  /*1010*/  ULOP3.LUT UR39, UR5, 0xffff, URZ, 0xc0, !UPT ;  /* 0x0000ffff05277892 */ /* 0x000fe4000f8ec03f */
[----:B------:R-:W-:Y:S01]  /*1020*/  USEL UR4, UR4, 0x1, UP0 ;  /* 0x0000000104047887 */ /* 0x000fe20008000000 */
[----:B------:R-:W-:-:S03]  /*1030*/  ISETP.NE.AND.EX P1, PT, RZ, UR11, PT, P1 ;  /* 0x0000000bff007c0c */ /* 0x000fc6000bf25310 */
[----:B------:R-:W-:Y:S01]  /*1040*/  UIMAD UR4, UR4, UR7, URZ ;  /* 0x00000007040472a4 */ /* 0x000fe2000f8e023f */
[----:B--2---:R-:W-:Y:S02]  /*1050*/  @P0 R2UR UR51, R2 ;  /* 0x00000000023302ca */ /* 0x004fe400000e0000 */
[----:B---3--:R-:W-:Y:S01]  /*1060*/  @P2 R2UR UR52, R4 ;  /* 0x00000000043422ca */ /* 0x008fe200000e0000 */
[----:B-----5:R-:W-:-:S14]  /*1070*/  @P2 BRA `(.L_x_2371) ;  /* 0x0000000000382947 */ /* 0x020fdc0003800000 */
        /* <DEDUP_REMOVED lines=14> */
.L_x_2371:
[----:B------:R-:W-:Y:S05]  /*1160*/  @!P1 BRA `(.L_x_2372) ;  /* 0x00000000001c9947 */ /* 0x000fea0003800000 */
[----:B------:R-:W-:-:S04]  /*1170*/  ULEA UR4, UP0, UR37, UR10, 0x2 ;  /* 0x0000000a25047291 */ /* 0x000fc8000f80103f */
[----:B------:R-:W-:Y:S02]  /*1180*/  ULEA.HI.X UR7, UR37, UR11, UR38, 0x2, UP0 ;  /* 0x0000000b25077291 */ /* 0x000fe400080f1426 */
[----:B------:R-:W-:-:S04]  /*1190*/  MOV R2, UR4 ;  /* 0x0000000400027c02 */ /* 0x000fc80008000f00 */
[----:B------:R-:W-:-:S05]  /*11a0*/  IMAD.U32 R3, RZ, RZ, UR7 ;  /* 0x00000007ff037e24 */ /* 0x000fca000f8e00ff */
[----:B------:R-:W2:Y:S02]  /*11b0*/  LDG.E R2, desc[UR54][R2.64] ;  /* 0x0000003602027981 */ /* 0x000ea4000c1e1900 */
[----:B--2---:R-:W-:Y:S01]  /*11c0*/  R2UR UR4, R2 ;  /* 0x00000000020472ca */ /* 0x004fe200000e0000 */
[----:B------:R-:W-:-:S14]  /*11d0*/  BRA `(.L_x_2373) ;  /* 0x0000000000347947 */ /* 0x000fdc0003800000 */
.L_x_2372:
        /* <DEDUP_REMOVED lines=13> */
.L_x_2373:
[----:B------:R-:W-:Y:S01]  /*12b0*/  ULDC UR7, c[0x0][0x448] ;  /* 0x0001120000077ab9 */ /* 0x000fe20000000800 */
[----:B------:R-:W-:Y:S02]  /*12c0*/  UIMAD UR40, UR6, 0xc0, URZ ;  /* 0x000000c0062878a4 */ /* 0x000fe4000f8e023f */
[----:B------:R-:W-:Y:S02]  /*12d0*/  UISETP.NE.AND UP0, UPT, UR7, 0x1, UPT ;  /* 0x000000010700788c */ /* 0x000fe4000bf05270 */
[----:B------:R-:W-:Y:S02]  /*12e0*/  UIADD3 UR8, UR40, 0xbf, URZ ;  /* 0x000000bf28087890 */ /* 0x000fe4000fffe03f */
[----:B------:R-:W-:Y:S02]  /*12f0*/  UIADD3 UR51, -UR51, UR4, URZ ;  /* 0x0000000433337290 */ /* 0x000fe4000fffe13f */
[----:B------:R-:W-:Y:S02]  /*1300*/  UP2UR UR53, UPR, URZ, 0x1 ;  /* 0x000000013f357883 */ /* 0x000fe40008000000 */
[----:B------:R-:W-:-:S03]  /*1310*/  UIADD3 UR9, UR51, 0x80, -UR52 ;  /* 0x0000008033097890 */ /* 0x000fc6000fffe834 */
[----:B------:R-:W-:Y:S01]  /*1320*/  @UP0 ULDC UR6, c[0x0][0x44c] ;  /* 0x0001130000060ab9 */ /* 0x000fe20000000800 */
[----:B------:R-:W-:Y:S01]  /*1330*/  @UP0 ULDC UR4, c[0x0][0x450] ;  /* 0x0001140000040ab9 */ /* 0x000fe20000000800 */
[----:B------:R-:W-:-:S04]  /*1340*/  UIMAD.WIDE.U32 UR6, UR8, UR6, URZ ;  /* 0x00000006080672a5 */ /* 0x000fc8000f8e003f */
[----:B------:R-:W-:Y:S02]  /*1350*/  @UP0 USHF.R.U32.HI UR8, URZ, UR4, UR7 ;  /* 0x000000043f080299 */ /* 0x000fe40008011607 */
[----:B------:R-:W-:Y:S02]  /*1360*/  UIADD3 UR4, UR51, 0x7f, URZ ;  /* 0x0000007f33047890 */ /* 0x000fe4000fffe03f */
[----:B------:R-:W-:Y:S02]  /*1370*/  UIADD3 UR8, UR9, UR8, URZ ;  /* 0x0000000809087290 */ /* 0x000fe4000fffe03f */
[----:B------:R-:W-:Y:S02]  /*1380*/  USHF.R.S32.HI UR6, URZ, 0x1f, UR4 ;  /* 0x0000001f3f067899 */ /* 0x000fe40008011404 */
[----:B------:R-:W-:Y:S02]  /*1390*/  USHF.R.S32.HI UR7, URZ, 0x1f, UR8 ;  /* 0x0000001f3f077899 */ /* 0x000fe40008011408 */
[----:B------:R-:W-:-:S02]  /*13a0*/  ULEA.HI UR6, UR6, UR4, URZ, 0x7 ;  /* 0x0000000406067291 */ /* 0x000fc4000f8f383f */
[----:B------:R-:W-:Y:S02]  /*13b0*/  ULEA.HI UR7, UR7, UR8, URZ, 0x7 ;  /* 0x0000000807077291 */ /* 0x000fe4000f8f383f */
[----:B------:R-:W-:Y:S02]  /*13c0*/  USHF.R.S32.HI UR6, URZ, 0x7, UR6 ;  /* 0x000000073f067899 */ /* 0x000fe40008011406 */
[----:B------:R-:W-:Y:S02]  /*13d0*/  USHF.R.S32.HI UR7, URZ, 0x7, UR7 ;  /* 0x000000073f077899 */ /* 0x000fe40008011407 */
[----:B------:R-:W-:Y:S02]  /*13e0*/  ULOP3.LUT UR4, UR5, 0xff000000, URZ, 0xc0, !UPT ;  /* 0xff00000005047892 */ /* 0x000fe4000f8ec03f */
[----:B------:R-:W-:Y:S02]  /*13f0*/  UISETP.LT.AND UP0, UPT, UR6, UR7, UPT ;  /* 0x000000070600728c */ /* 0x000fe4000bf01270 */
[----:B------:R-:W-:-:S02]  /*1400*/  ULOP3.LUT UR5, UR5, 0xff0000, URZ, 0xc0, !UPT ;  /* 0x00ff000005057892 */ /* 0x000fc4000f8ec03f */
[----:B------:R-:W-:Y:S02]  /*1410*/  USEL UR9, UR6, UR7, UP0 ;  /* 0x0000000706097287 */ /* 0x000fe40008000000 */
[----:B------:R-:W-:Y:S02]  /*1420*/  USHF.R.U32.HI UR4, URZ, 0x8, UR4 ;  /* 0x000000083f047899 */ /* 0x000fe40008011604 */
[----:B------:R-:W-:Y:S02]  /*1430*/  UISETP.GE.AND UP0, UPT, UR9, 0x1, UPT ;  /* 0x000000010900788c */ /* 0x000fe4000bf06270 */
        /* <DEDUP_REMOVED lines=8> */
[----:B------:R-:W-:-:S03]  /*14c0*/  USEL UR10, UR46, UR4, UP0 ;  /* 0x000000042e0a7287 */ /* 0x000fc60008000000 */
[----:B------:R-:W-:Y:S01]  /*14d0*/  UMOV UR4, URZ ;  /* 0x0000003f00047c82 */ /* 0x000fe20008000000 */
[----:B------:R-:W-:Y:S02]  /*14e0*/  UIADD3 UR6, UR10, -0x1, UR9 ;  /* 0xffffffff0a067890 */ /* 0x000fe4000fffe009 */
[----:B------:R-:W-:-:S04]  /*14f0*/  IMAD.U32 R3, RZ, RZ, UR10 ;  /* 0x0000000aff037e24 */ /* 0x000fc8000f8e00ff */
[----:B------:R-:W-:Y:S01]  /*1500*/  IMAD.U32 R4, RZ, RZ, UR6 ;  /* 0x00000006ff047e24 */ /* 0x000fe2000f8e00ff */
[-C--:B------:R-:W-:Y:S01]  /*1510*/  IABS R0, R3.reuse ;  /* 0x0000000300007213 */ /* 0x080fe20000000000 */
[----:B------:R-:W-:Y:S01]  /*1520*/  ULOP3.LUT UR6, UR6, UR10, URZ, 0x3c, !UPT ;  /* 0x0000000a06067292 */ /* 0x000fe2000f8e3c3f */
[----:B------:R-:W-:Y:S02]  /*1530*/  IABS R5, R3 ;  /* 0x0000000300057213 */ /* 0x000fe40000000000 */
[----:B------:R-:W-:Y:S02]  /*1540*/  R2UR UR11, R0 ;  /* 0x00000000000b72ca */ /* 0x000fe400000e0000 */
[----:B------:R-:W-:-:S05]  /*1550*/  IABS R4, R4 ;  /* 0x0000000400047213 */ /* 0x000fca0000000000 */
[----:B------:R-:W-:-:S05]  /*1560*/  IMAD.MOV.U32 R3, RZ, RZ, R4 ;  /* 0x000000ffff037224 */ /* 0x000fca00078e0004 */
[----:B------:R-:W-:Y:S01]  /*1570*/  R2UR UR8, R3 ;  /* 0x00000000030872ca */ /* 0x000fe200000e0000 */
[----:B------:R-:W0:Y:S08]  /*1580*/  I2F.RP R0, UR11 ;  /* 0x0000000b00007d06 */ /* 0x000e300008209400 */
[----:B0-----:R-:W0:Y:S02]  /*1590*/  MUFU.RCP R0, R0 ;  /* 0x0000000000007308 */ /* 0x001e240000001000 */
[----:B0-----:R-:W-:Y:S01]  /*15a0*/  VIADD R2, R0, 0xffffffe ;  /* 0x0ffffffe00027836 */ /* 0x001fe20000000000 */
[----:B------:R-:W-:-:S05]  /*15b0*/  IADD3 R0, RZ, -R5, RZ ;  /* 0x80000005ff007210 */ /* 0x000fca0007ffe0ff */
        /* <DEDUP_REMOVED lines=18> */
.L_x_2374:
[----:B------:R-:W-:Y:S01]  /*16e0*/  UIMAD UR42, UR41, UR4, URZ ;  /* 0x00000004292a72a4 */ /* 0x000fe2000f8e023f */
        /* <DEDUP_REMOVED lines=11> */
[----:B------:R-:W-:Y:S02]  /*17a0*/  R2UR UR56, R0 ;  /* 0x00000000003872ca */ /* 0x000fe400000e0000 */
        /* <DEDUP_REMOVED lines=10> */
[----:B------:R-:W-:-:S06]  /*1850*/  UISETP.GT.AND UP0, UPT, UR56, UR42, UPT ;  /* 0x0000002a3800728c */ /* 0x000fcc000bf04270 */
[----:B------:R-:W-:-:S13]  /*1860*/  PLOP3.LUT P1, PT, PT, PT, UP0, 0x80, 0x0 ;  /* 0x000000000000781c */ /* 0x000fda0003f2f008 */
[----:B------:R-:W-:Y:S05]  /*1870*/  @!P1 BRA `(.L_x_2375) ;  /* 0x0000008800089947 */ /* 0x000fea0003800000 */
[----:B------:R-:W0:Y:S01]  /*1880*/  S2R R4, SR_TID.X ;  /* 0x0000000000047919 */ /* 0x000e220000002100 */
[----:B------:R-:W1:Y:S01]  /*1890*/  S2UR UR43, SR_CgaCtaId ;  /* 0x00000000002b79c3 */ /* 0x000e620000008800 */
[----:B------:R-:W-:Y:S02]  /*18a0*/  UMOV UR45, 0x400 ;  /* 0x00000400002d7882 */ /* 0x000fe40000000000 */
[----:B-1----:R-:W-:Y:S01]  /*18b0*/  ULEA UR45, UR43, UR45, 0x18 ;  /* 0x0000002d2b2d7291 */ /* 0x002fe2000f8ec03f */
[----:B0-----:R-:W-:-:S05]  /*18c0*/  VIADD R5, R4, 0xffffff80 ;  /* 0xffffff8004057836 */ /* 0x001fca0000000000 */
[----:B------:R-:W-:-:S04]  /*18d0*/  SHF.R.S32.HI R4, RZ, 0x1f, R5 ;  /* 0x0000001fff047819 */ /* 0x000fc80000011405 */
[----:B------:R-:W-:-:S04]  /*18e0*/  LEA.HI R4, R4, R5, RZ, 0x7 ;  /* 0x0000000504047211 */ /* 0x000fc800078f38ff */
[----:B------:R-:W-:-:S05]  /*18f0*/  SHF.R.S32.HI R4, RZ, 0x7, R4 ;  /* 0x00000007ff047819 */ /* 0x000fca0000011404 */
        /* <DEDUP_REMOVED lines=19> */
[----:B------:R-:W-:Y:S01]  /*1a30*/  MOV R10, UR6 ;  /* 0x00000006000a7c02 */ /* 0x000fe20008000f00 */
        /* <DEDUP_REMOVED lines=8> */
.L_x_2376:
        /* <DEDUP_REMOVED lines=9> */
.L_x_2509:
[----:B------:R-:W-:Y:S05]  /*1b50*/  @!P0 BRA `(.L_x_2378) ;  /* 0x0000000000048947 */ /* 0x000fea0003800000 */
[----:B------:R-:W-:Y:S01]  /*1b60*/  BPT.TRAP 0x1 ;  /* 0x000000040000795c */ /* 0x000fe20000300000 */
.L_x_2378:
[----:B0-----:R-:W-:Y:S01]  /*1b70*/  IMAD.U32 R0, RZ, RZ, UR47 ;  /* 0x0000002fff007e24 */ /* 0x001fe2000f8e00ff */
[----:B------:R-:W-:-:S04]  /*1b80*/  MOV R3, UR48 ;  /* 0x0000003000037c02 */ /* 0x000fc80008000f00 */
[----:B------:R-:W-:Y:S02]  /*1b90*/  LEA R0, R0, UR45, 0x3 ;  /* 0x0000002d00007c11 */ /* 0x000fe4000f8e18ff */
[----:B------:R-:W-:-:S04]  /*1ba0*/  SHF.L.U32 R3, R3, 0x1f, RZ ;  /* 0x0000001f03037819 */ /* 0x000fc800000006ff */
[----:B------:R0:W1:Y:S01]  /*1bb0*/  SYNCS.PHASECHK.TRANS64.TRYWAIT P1, [R0+URZ+0x16830], R3 ;  /* 0x01683003000075a7 */ /* 0x000062000802017f */
[----:B------:R-:W-:Y:S05]  /*1bc0*/  @!P0 BRA `(.L_x_2379) ;  /* 0x0000000000048947 */ /* 0x000fea0003800000 */
[----:B------:R-:W-:Y:S01]  /*1bd0*/  BPT.TRAP 0x1 ;  /* 0x000000040000795c */ /* 0x000fe20000300000 */
.L_x_2379:
[----:B-1----:R-:W-:Y:S05]  /*1be0*/  @P1 BRA `(.L_x_2380) ;  /* 0x0000000000081947 */ /* 0x002fea0003800000 */
[----:B------:R-:W1:Y:S02]  /*1bf0*/  SYNCS.PHASECHK.TRANS64.TRYWAIT P1, [R0+URZ+0x16830], R3 ;  /* 0x01683003000075a7 */ /* 0x000e64000802017f */
[----:B-1----:R-:W-:Y:S05]  /*1c00*/  @!P1 BRA `(.L_x_2381) ;  /* 0x0000010c00e09947 */ /* 0x002fea0003800000 */
.L_x_2380:
        /* <DEDUP_REMOVED lines=35> */
.L_x_2382:
[----:B------:R-:W-:Y:S01]  /*1e40*/  UISETP.NE.AND UP0, UPT, UR53, URZ, UPT ;  /* 0x0000003f3500728c */ /* 0x000fe2000bf05270 */
[----:B------:R-:W-:Y:S01]  /*1e50*/  R2UR UR11, R0 ;  /* 0x00000000000b72ca */ /* 0x000fe200000e0000 */
[----:B------:R-:W-:Y:S01]  /*1e60*/  ULDC UR7, c[0x0][0x9d8] ;  /* 0x0002760000077ab9 */ /* 0x000fe20000000800 */
[----:B------:R-:W-:Y:S01]  /*1e70*/  ULDC UR21, c[0x0][0x988] ;  /* 0x0002620000157ab9 */ /* 0x000fe20000000800 */
[----:B------:R-:W-:Y:S01]  /*1e80*/  FMUL.FTZ R10, R41, UR7 ;  /* 0x00000007290a7c20 */ /* 0x000fe20008410000 */
[----:B------:R-:W-:Y:S01]  /*1e90*/  FMUL.FTZ R41, R48, UR7 ;  /* 0x0000000730297c20 */ /* 0x000fe20008410000 */
[----:B------:R-:W-:Y:S01]  /*1ea0*/  PLOP3.LUT P1, PT, PT, PT, UP0, 0x80, 0x0 ;  /* 0x000000000000781c */ /* 0x000fe20003f2f008 */
[----:B------:R-:W-:Y:S01]  /*1eb0*/  VIADD R48, R17, UR40 ;  /* 0x0000002811307c36 */ /* 0x000fe20008000000 */
[----:B------:R-:W-:Y:S01]  /*1ec0*/  PLOP3.LUT P2, PT, PT, PT, UP0, 0x80, 0x0 ;  /* 0x000000000000781c */ /* 0x000fe20003f4f008 */
[----:B------:R-:W-:Y:S01]  /*1ed0*/  FMUL.FTZ R99, R26, UR7 ;  /* 0x000000071a637c20 */ /* 0x000fe20008410000 */
[----:B------:R-:W-:Y:S01]  /*1ee0*/  FMUL.FTZ R6, R28, UR7 ;  /* 0x000000071c067c20 */ /* 0x000fe20008410000 */
[----:B------:R-:W-:Y:S01]  /*1ef0*/  @UP0 ULDC UR6, c[0x0][0x44c] ;  /* 0x0001130000060ab9 */ /* 0x000fe20000000800 */
[----:B------:R-:W-:Y:S01]  /*1f00*/  FMUL.FTZ R97, R27, UR7 ;  /* 0x000000071b617c20 */ /* 0x000fe20008410000 */
[----:B------:R-:W-:Y:S01]  /*1f10*/  FMUL.FTZ R50, R50, UR7 ;  /* 0x0000000732327c20 */ /* 0x000fe20008410000 */
[----:B------:R-:W-:Y:S01]  /*1f20*/  FMUL.FTZ R95, R30, UR7 ;  /* 0x000000071e5f7c20 */ /* 0x000fe20008410000 */
[----:B------:R-:W-:Y:S01]  /*1f30*/  FMUL.FTZ R4, R29, UR7 ;  /* 0x000000071d047c20 */ /* 0x000fe20008410000 */
[----:B------:R-:W-:Y:S01]  /*1f40*/  FMUL.FTZ R5, R33, UR7 ;  /* 0x0000000721057c20 */ /* 0x000fe20008410000 */
[----:B------:R-:W2:Y:S01]  /*1f50*/  MUFU.TANH R99, R99 ;  /* 0x0000006300637308 */ /* 0x000ea20000002400 */
[----:B------:R-:W-:-:S02]  /*1f60*/  IMAD.U32 R33, RZ, RZ, UR52 ;  /* 0x00000034ff217e24 */ /* 0x000fc4000f8e00ff */
[----:B------:R-:W-:Y:S01]  /*1f70*/  FMUL.FTZ R91, R31, UR7 ;  /* 0x000000071f5b7c20 */ /* 0x000fe20008410000 */
[----:B------:R-:W-:Y:S01]  /*1f80*/  @P1 IMAD.HI.U32 R26, R48, UR6, RZ ;  /* 0x00000006301a1c27 */ /* 0x000fe2000f8e00ff */
[----:B------:R-:W-:-:S03]  /*1f90*/  @UP0 ULDC UR6, c[0x0][0x450] ;  /* 0x0001140000060ab9 */ /* 0x000fc60000000800 */
[----:B------:R-:W-:Y:S01]  /*1fa0*/  FMUL.FTZ R89, R34, UR7 ;  /* 0x0000000722597c20 */ /* 0x000fe20008410000 */
[----:B------:R-:W-:Y:S01]  /*1fb0*/  FMUL.FTZ R15, R35, UR7 ;  /* 0x00000007230f7c20 */ /* 0x000fe20008410000 */
[----:B------:R-:W-:Y:S01]  /*1fc0*/  FMUL.FTZ R21, R38, UR7 ;  /* 0x0000000726157c20 */ /* 0x000fe20008410000 */
[----:B------:R-:W-:Y:S01]  /*1fd0*/  @P2 SHF.R.U32.HI R48, RZ, UR6, R26 ;  /* 0x00000006ff302c19 */ /* 0x000fe2000801161a */
[----:B------:R-:W-:Y:S01]  /*1fe0*/  UMOV UR6, 0xffffff80 ;  /* 0xffffff8000067882 */ /* 0x000fe20000000000 */
[----:B------:R-:W3:Y:S01]  /*1ff0*/  MUFU.TANH R97, R97 ;  /* 0x0000006100617308 */ /* 0x000ee20000002400 */
[----:B------:R-:W-:Y:S01]  /*2000*/  UIMAD UR6, UR56, UR6, 0x80 ;  /* 0x00000080380674a4 */ /* 0x000fe2000f8e0206 */
[----:B------:R-:W-:Y:S01]  /*2010*/  FMUL.FTZ R20, R39, UR7 ;  /* 0x0000000727147c20 */ /* 0x000fe20008410000 */
[----:B------:R-:W4:Y:S01]  /*2020*/  SHFL.IDX PT, R28, R48, 0x1, 0x1c1f ;  /* 0x003c1f00301c7f89 */ /* 0x000f2200000e0000 */
[----:B------:R-:W-:Y:S01]  /*2030*/  FMUL.FTZ R2, R25, UR7 ;  /* 0x0000000719027c20 */ /* 0x000fe20008410000 */
[----:B------:R-:W-:Y:S01]  /*2040*/  FMUL.FTZ R25, R42, UR7 ;  /* 0x000000072a197c20 */ /* 0x000fe20008410000 */
[----:B01----:R-:W-:Y:S01]  /*2050*/  FMUL.FTZ R3, R24, UR7 ;  /* 0x0000000718037c20 */ /* 0x003fe20008410000 */
[----:B------:R-:W-:Y:S01]  /*2060*/  IMAD.U32 R93, RZ, RZ, UR6 ;  /* 0x00000006ff5d7e24 */ /* 0x000fe2000f8e00ff */
[----:B------:R0:W-:Y:S01]  /*2070*/  MUFU.TANH R29, R50 ;  /* 0x00000032001d7308 */ /* 0x0001e20000002400 */
        /* <DEDUP_REMOVED lines=8> */
[C-C-:B0-----:R-:W-:Y:S01]  /*2100*/  IADD3 R50, -R16.reuse, 0x1, R93.reuse ;  /* 0x0000000110327810 */ /* 0x141fe20007ffe15d */
[----:B------:R-:W-:Y:S01]  /*2110*/  FMUL.FTZ R45, R57, UR7 ;  /* 0x00000007392d7c20 */ /* 0x000fe20008410000 */
[----:B------:R-:W-:Y:S01]  /*2120*/  IADD3 R93, -R16, UR51, R93 ;  /* 0x00000033105d7c10 */ /* 0x000fe2000fffe15d */
[----:B------:R-:W-:Y:S01]  /*2130*/  FMUL.FTZ R8, R32, UR7 ;  /* 0x0000000720087c20 */ /* 0x000fe20008410000 */
[----:B------:R-:W-:Y:S01]  /*2140*/  IADD3 R50, -R33, UR51, R50 ;  /* 0x0000003321327c10 */ /* 0x000fe2000fffe132 */
[----:B------:R-:W-:Y:S01]  /*2150*/  FMUL.FTZ R51, R51, UR7 ;  /* 0x0000000733337c20 */ /* 0x000fe20008410000 */
[----:B------:R-:W-:Y:S01]  /*2160*/  FMUL.FTZ R54, R54, UR7 ;  /* 0x0000000736367c20 */ /* 0x000fe20008410000 */
[----:B------:R-:W0:Y:S01]  /*2170*/  MUFU.TANH R91, R91 ;  /* 0x0000005b005b7308 */ /* 0x000e220000002400 */
[----:B------:R-:W-:Y:S01]  /*2180*/  FMUL.FTZ R43, R53, UR7 ;  /* 0x00000007352b7c20 */ /* 0x000fe20008410000 */
[----:B------:R-:W-:Y:S01]  /*2190*/  FMUL.FTZ R58, R58, UR7 ;  /* 0x000000073a3a7c20 */ /* 0x000fe20008410000 */
[----:B----4-:R-:W-:Y:S01]  /*21a0*/  VIADDMNMX R28, R28, R50, R93, PT ;  /* 0x000000321c1c7246 */ /* 0x010fe2000380015d */
[----:B------:R-:W-:Y:S01]  /*21b0*/  FMUL.FTZ R14, R49, UR7 ;  /* 0x00000007310e7c20 */ /* 0x000fe20008410000 */
[----:B------:R-:W-:Y:S01]  /*21c0*/  FMUL.FTZ R62, R62, UR7 ;  /* 0x000000073e3e7c20 */ /* 0x000fe20008410000 */
[----:B------:R-:W-:Y:S01]  /*21d0*/  FMUL.FTZ R66, R66, UR7 ;  /* 0x0000000742427c20 */ /* 0x000fe20008410000 */
[C---:B------:R-:W-:Y:S01]  /*21e0*/  ISETP.GT.AND P1, PT, R28.reuse, RZ, PT ;  /* 0x000000ff1c00720c */ /* 0x040fe20003f24270 */
[----:B------:R-:W4:Y:S01]  /*21f0*/  MUFU.TANH R89, R89 ;  /* 0x0000005900597308 */ /* 0x000f220000002400 */
[C---:B------:R-:W-:Y:S01]  /*2200*/  ISETP.GT.AND P2, PT, R28.reuse, 0x1, PT ;  /* 0x000000011c00780c */ /* 0x040fe20003f44270 */
[----:B------:R-:W-:Y:S01]  /*2210*/  FMUL.FTZ R67, R67, UR7 ;  /* 0x0000000743437c20 */ /* 0x000fe20008410000 */
[----:B------:R-:W-:Y:S01]  /*2220*/  ISETP.GT.AND P3, PT, R28, 0x8, PT ;  /* 0x000000081c00780c */ /* 0x000fe20003f64270 */
[----:B------:R-:W-:Y:S01]  /*2230*/  FMUL.FTZ R70, R70, UR7 ;  /* 0x0000000746467c20 */ /* 0x000fe20008410000 */
[----:B--2---:R-:W-:Y:S01]  /*2240*/  FSEL R99, R99, -INF , P1 ;  /* 0xff80000063637808 */ /* 0x004fe20000800000 */
[----:B------:R-:W-:Y:S01]  /*2250*/  FMUL.FTZ R71, R71, UR7 ;  /* 0x0000000747477c20 */ /* 0x000fe20008410000 */
[----:B---3--:R-:W-:Y:S01]  /*2260*/  FSEL R97, R97, -INF , P2 ;  /* 0xff80000061617808 */ /* 0x008fe20001000000 */
[----:B------:R-:W2:Y:S01]  /*2270*/  MUFU.TANH R15, R15 ;  /* 0x0000000f000f7308 */ /* 0x000ea20000002400 */
        /* <DEDUP_REMOVED lines=8> */
[----:B0-----:R-:W-:Y:S01]  /*2300*/  FSEL R91, R91, -INF , P1 ;  /* 0xff8000005b5b7808 */ /* 0x001fe20000800000 */
[----:B------:R-:W-:Y:S01]  /*2310*/  FMUL.FTZ R79, R79, UR7 ;  /* 0x000000074f4f7c20 */ /* 0x000fe20008410000 */
[----:B------:R-:W-:Y:S01]  /*2320*/  FMNMX.FTZ R30, R95, R30, !PT ;  /* 0x0000001e5f1e7209 */ /* 0x000fe20007810000 */
[----:B------:R-:W-:Y:S01]  /*2330*/  FMUL.FTZ R82, R82, UR7 ;  /* 0x0000000752527c20 */ /* 0x000fe20008410000 */
[----:B------:R-:W-:Y:S01]  /*2340*/  ISETP.GT.AND P1, PT, R28, 0x11, PT ;  /* 0x000000111c00780c */ /* 0x000fe20003f24270 */
[----:B------:R-:W-:Y:S01]  /*2350*/  FMUL.FTZ R83, R83, UR7 ;  /* 0x0000000753537c20 */ /* 0x000fe20008410000 */
[----:B----4-:R-:W-:Y:S01]  /*2360*/  FSEL R89, R89, -INF , P2 ;  /* 0xff80000059597808 */ /* 0x010fe20001000000 */
        /* <DEDUP_REMOVED lines=11> */
[----:B------:R-:W-:Y:S01]  /*2420*/  FMNMX.FTZ R30, R63, R30, !PT ;  /* 0x0000001e3f1e7209 */ /* 0x000fe20007810000 */
[----:B------:R-:W-:Y:S01]  /*2430*/  FMUL.FTZ R12, R40, UR7 ;  /* 0x00000007280c7c20 */ /* 0x000fe20008410000 */
[----:B------:R-:W1:Y:S01]  /*2440*/  SHFL.IDX PT, R48, R48, RZ, 0x1c1f ;  /* 0x001c1fff30307589 */ /* 0x000e6200000e0000 */
[----:B------:R-:W-:Y:S01]  /*2450*/  FMUL.FTZ R13, R44, UR7 ;  /* 0x000000072c0d7c20 */ /* 0x000fe20008410000 */
[----:B------:R-:W-:Y:S01]  /*2460*/  FMUL.FTZ R44, R52, UR7 ;  /* 0x00000007342c7c20 */ /* 0x000fe20008410000 */
[----:B------:R-:W2:Y:S01]  /*2470*/  MUFU.TANH R24, R24 ;  /* 0x0000001800187308 */ /* 0x000ea20000002400 */
[----:B0-----:R-:W-:Y:S01]  /*2480*/  FSEL R57, R20, -INF , P1 ;  /* 0xff80000014397808 */ /* 0x001fe20000800000 */
[----:B------:R-:W-:Y:S01]  /*2490*/  @UP0 ULDC UR6, c[0x0][0x44c] ;  /* 0x0001130000060ab9 */ /* 0x000fe20000000800 */
[----:B------:R-:W-:Y:S01]  /*24a0*/  ISETP.GT.AND P1, PT, R28, 0x21, PT ;  /* 0x000000211c00780c */ /* 0x000fe20003f24270 */
[----:B------:R-:W-:Y:S01]  /*24b0*/  @UP0 ULDC UR14, c[0x0][0x450] ;  /* 0x00011400000e0ab9 */ /* 0x000fe20000000800 */
[----:B------:R-:W-:Y:S01]  /*24c0*/  UMOV UR10, UR40 ;  /* 0x00000028000a7c82 */ /* 0x000fe20008000000 */
[----:B------:R-:W-:Y:S01]  /*24d0*/  UIADD3 UR25, UR56, -0x2, URZ ;  /* 0xfffffffe38197890 */ /* 0x000fe2000fffe03f */
[----:B------:R-:W-:Y:S01]  /*24e0*/  CS2R R118, SRZ ;  /* 0x0000000000767805 */ /* 0x000fe2000001ff00 */
[----:B------:R0:W-:Y:S01]  /*24f0*/  MUFU.TANH R27, R46 ;  /* 0x0000002e001b7308 */ /* 0x0001e20000002400 */
[----:B------:R-:W-:-:S02]  /*2500*/  CS2R R116, SRZ ;  /* 0x0000000000747805 */ /* 0x000fc4000001ff00 */
[----:B------:R-:W-:Y:S02]  /*2510*/  CS2R R114, SRZ ;  /* 0x0000000000727805 */ /* 0x000fe4000001ff00 */
[----:B------:R-:W-:Y:S02]  /*2520*/  CS2R R112, SRZ ;  /* 0x0000000000707805 */ /* 0x000fe4000001ff00 */
[----:B------:R-:W-:Y:S02]  /*2530*/  CS2R R110, SRZ ;  /* 0x00000000006e7805 */ /* 0x000fe4000001ff00 */
[----:B------:R-:W-:Y:S02]  /*2540*/  CS2R R108, SRZ ;  /* 0x00000000006c7805 */ /* 0x000fe4000001ff00 */
[----:B------:R-:W-:Y:S02]  /*2550*/  CS2R R106, SRZ ;  /* 0x00000000006a7805 */ /* 0x000fe4000001ff00 */
[----:B------:R-:W-:Y:S01]  /*2560*/  CS2R R104, SRZ ;  /* 0x0000000000687805 */ /* 0x000fe2000001ff00 */
[----:B------:R3:W-:Y:S01]  /*2570*/  MUFU.TANH R33, R59 ;  /* 0x0000003b00217308 */ /* 0x0007e20000002400 */
[----:B--2---:R-:W-:Y:S01]  /*2580*/  FSEL R53, R24, -INF , P1 ;  /* 0xff80000018357808 */ /* 0x004fe20000800000 */
[----:B0-----:R-:W-:Y:S01]  /*2590*/  FMUL.FTZ R46, R56, UR7 ;  /* 0x00000007382e7c20 */ /* 0x001fe20008410000 */
[----:B------:R-:W-:Y:S01]  /*25a0*/  ISETP.GT.AND P1, PT, R28, 0x29, PT ;  /* 0x000000291c00780c */ /* 0x000fe20003f24270 */
[----:B------:R-:W-:Y:S01]  /*25b0*/  FMUL.FTZ R56, R60, UR7 ;  /* 0x000000073c387c20 */ /* 0x000fe20008410000 */
[----:B------:R-:W-:Y:S01]  /*25c0*/  FMUL.FTZ R60, R65, UR7 ;  /* 0x00000007413c7c20 */ /* 0x000fe20008410000 */
[----:B------:R-:W-:Y:S01]  /*25d0*/  FMUL.FTZ R65, R73, UR7 ;  /* 0x0000000749417c20 */ /* 0x000fe20008410000 */
[----:B-1----:R-:W-:Y:S01]  /*25e0*/  VIADDMNMX R93, R48, R50, R93, PT ;  /* 0x00000032305d7246 */ /* 0x002fe2000380015d */
[----:B------:R-:W0:Y:S01]  /*25f0*/  MUFU.TANH R47, R47 ;  /* 0x0000002f002f7308 */ /* 0x000e220000002400 */
[----:B---3--:R-:W-:-:S02]  /*2600*/  FSEL R59, R21, -INF , P2 ;  /* 0xff800000153b7808 */ /* 0x008fc40001000000 */
[----:B------:R-:W-:Y:S02]  /*2610*/  CS2R R102, SRZ ;  /* 0x0000000000667805 */ /* 0x000fe4000001ff00 */
[----:B------:R-:W-:Y:S02]  /*2620*/  ISETP.GT.AND P2, PT, R28, 0x20, PT ;  /* 0x000000201c00780c */ /* 0x000fe40003f44270 */
[----:B------:R-:W-:Y:S02]  /*2630*/  CS2R R100, SRZ ;  /* 0x0000000000647805 */ /* 0x000fe4000001ff00 */
[----:B------:R-:W-:Y:S02]  /*2640*/  FMNMX.FTZ R30, R59, R30, !PT ;  /* 0x0000001e3b1e7209 */ /* 0x000fe40007810000 */
[----:B------:R-:W-:Y:S01]  /*2650*/  ISETP.GT.AND P3, PT, R93, 0x8, PT ;  /* 0x000000085d00780c */ /* 0x000fe20003f64270 */
[----:B------:R1:W-:Y:S01]  /*2660*/  MUFU.TANH R32, R55 ;  /* 0x0000003700207308 */ /* 0x0003e20000002400 */
[----:B------:R-:W-:-:S07]  /*2670*/  FMNMX.FTZ R30, R57, R30, !PT ;  /* 0x0000001e391e7209 */ /* 0x000fce0007810000 */
[----:B------:R2:W3:Y:S01]  /*2680*/  MUFU.TANH R31, R51 ;  /* 0x00000033001f7308 */ /* 0x0004e20000002400 */
[----:B-1----:R-:W-:Y:S02]  /*2690*/  FSEL R55, R25, -INF , P2 ;  /* 0xff80000019377808 */ /* 0x002fe40001000000 */
[----:B------:R-:W-:Y:S02]  /*26a0*/  ISETP.GT.AND P2, PT, R28, 0x28, PT ;  /* 0x000000281c00780c */ /* 0x000fe40003f44270 */
[----:B------:R-:W-:Y:S02]  /*26b0*/  FMNMX.FTZ R30, R55, R30, !PT ;  /* 0x0000001e371e7209 */ /* 0x000fe40007810000 */
[----:B0-----:R-:W-:Y:S01]  /*26c0*/  FSEL R49, R47, -INF , P1 ;  /* 0xff8000002f317808 */ /* 0x001fe20000800000 */
[----:B------:R-:W0:Y:S01]  /*26d0*/  MUFU.TANH R54, R54 ;  /* 0x0000003600367308 */ /* 0x000e220000002400 */
[----:B--2---:R-:W-:Y:S02]  /*26e0*/  FSEL R51, R27, -INF , P2 ;  /* 0xff8000001b337808 */ /* 0x004fe40001000000 */
[----:B------:R-:W-:-:S02]  /*26f0*/  FMNMX.FTZ R30, R53, R30, !PT ;  /* 0x0000001e351e7209 */ /* 0x000fc40007810000 */
[C---:B------:R-:W-:Y:S02]  /*2700*/  ISETP.GT.AND P2, PT, R28.reuse, 0x30, PT ;  /* 0x000000301c00780c */ /* 0x040fe40003f44270 */
[----:B------:R-:W-:Y:S01]  /*2710*/  FMNMX.FTZ R30, R51, R30, !PT ;  /* 0x0000001e331e7209 */ /* 0x000fe20007810000 */
[----:B------:R-:W1:Y:S01]  /*2720*/  MUFU.TANH R58, R58 ;  /* 0x0000003a003a7308 */ /* 0x000e620000002400 */
[C---:B------:R-:W-:Y:S02]  /*2730*/  ISETP.GT.AND P1, PT, R28.reuse, 0x31, PT ;  /* 0x000000311c00780c */ /* 0x040fe40003f24270 */
[----:B------:R-:W-:Y:S02]  /*2740*/  FSEL R47, R29, -INF , P2 ;  /* 0xff8000001d2f7808 */ /* 0x000fe40001000000 */
[----:B------:R-:W-:Y:S02]  /*2750*/  FMNMX.FTZ R30, R49, R30, !PT ;  /* 0x0000001e311e7209 */ /* 0x000fe40007810000 */
[----:B------:R-:W-:Y:S01]  /*2760*/  ISETP.GT.AND P2, PT, R28, 0x38, PT ;  /* 0x000000381c00780c */ /* 0x000fe20003f44270 */
[----:B------:R-:W2:Y:S01]  /*2770*/  MUFU.TANH R62, R62 ;  /* 0x0000003e003e7308 */ /* 0x000ea20000002400 */
[----:B---3--:R-:W-:-:S02]  /*2780*/  FSEL R25, R31, -INF , P1 ;  /* 0xff8000001f197808 */ /* 0x008fc40000800000 */
[----:B------:R-:W-:Y:S02]  /*2790*/  FMNMX.FTZ R30, R47, R30, !PT ;  /* 0x0000001e2f1e7209 */ /* 0x000fe40007810000 */
[----:B------:R-:W-:Y:S02]  /*27a0*/  ISETP.GT.AND P1, PT, R28, 0x39, PT ;  /* 0x000000391c00780c */ /* 0x000fe40003f24270 */
[----:B0-----:R-:W-:Y:S01]  /*27b0*/  FSEL R24, R54, -INF , P2 ;  /* 0xff80000036187808 */ /* 0x001fe20001000000 */
[----:B------:R0:W3:Y:S01]  /*27c0*/  MUFU.TANH R34, R26 ;  /* 0x0000001a00227308 */ /* 0x0000e20000002400 */
[----:B------:R-:W-:Y:S02]  /*27d0*/  FMNMX.FTZ R21, R25, R30, !PT ;  /* 0x0000001e19157209 */ /* 0x000fe40007810000 */
[----:B------:R-:W-:Y:S02]  /*27e0*/  ISETP.GT.AND P2, PT, R28, 0x40, PT ;  /* 0x000000401c00780c */ /* 0x000fe40003f44270 */
[----:B------:R-:W-:-:S02]  /*27f0*/  FSEL R15, R32, -INF , P1 ;  /* 0xff800000200f7808 */ /* 0x000fc40000800000 */
[----:B------:R-:W-:Y:S01]  /*2800*/  FMNMX.FTZ R20, R24, R21, !PT ;  /* 0x0000001518147209 */ /* 0x000fe20007810000 */
[----:B------:R-:W4:Y:S01]  /*2810*/  MUFU.TANH R66, R66 ;  /* 0x0000004200427308 */ /* 0x000f220000002400 */
[----:B------:R-:W-:Y:S02]  /*2820*/  ISETP.GT.AND P1, PT, R28, 0x41, PT ;  /* 0x000000411c00780c */ /* 0x000fe40003f24270 */
[----:B-1----:R-:W-:Y:S01]  /*2830*/  FSEL R21, R58, -INF , P2 ;  /* 0xff8000003a157808 */ /* 0x002fe20001000000 */
[----:B------:R-:W-:Y:S01]  /*2840*/  FMUL.FTZ R58, R61, UR7 ;  /* 0x000000073d3a7c20 */ /* 0x000fe20008410000 */
[----:B0-----:R-:W-:Y:S01]  /*2850*/  FMNMX.FTZ R26, R15, R20, !PT ;  /* 0x000000140f1a7209 */ /* 0x001fe20007810000 */
[----:B------:R-:W-:Y:S01]  /*2860*/  FMUL.FTZ R61, R64, UR7 ;  /* 0x00000007403d7c20 */ /* 0x000fe20008410000 */
[C---:B------:R-:W-:Y:S01]  /*2870*/  ISETP.GT.AND P2, PT, R28.reuse, 0x48, PT ;  /* 0x000000481c00780c */ /* 0x040fe20003f44270 */
[----:B------:R-:W0:Y:S01]  /*2880*/  MUFU.TANH R67, R67 ;  /* 0x0000004300437308 */ /* 0x000e220000002400 */
[----:B------:R-:W-:Y:S01]  /*2890*/  FSEL R20, R33, -INF , P1 ;  /* 0xff80000021147808 */ /* 0x000fe20000800000 */
[----:B------:R-:W-:Y:S01]  /*28a0*/  FMUL.FTZ R64, R69, UR7 ;  /* 0x0000000745407c20 */ /* 0x000fe20008410000 */
[----:B------:R-:W-:Y:S01]  /*28b0*/  FMNMX.FTZ R27, R21, R26, !PT ;  /* 0x0000001a151b7209 */ /* 0x000fe20007810000 */
[----:B------:R-:W-:Y:S01]  /*28c0*/  FMUL.FTZ R69, R77, UR7 ;  /* 0x000000074d457c20 */ /* 0x000fe20008410000 */
[----:B------:R-:W-:-:S02]  /*28d0*/  ISETP.GT.AND P1, PT, R28, 0x49, PT ;  /* 0x000000491c00780c */ /* 0x000fc40003f24270 */
[----:B--2---:R-:W-:Y:S01]  /*28e0*/  FSEL R26, R62, -INF , P2 ;  /* 0xff8000003e1a7808 */ /* 0x004fe20001000000 */
[----:B------:R-:W1:Y:S01]  /*28f0*/  MUFU.TANH R70, R70 ;  /* 0x0000004600467308 */ /* 0x000e620000002400 */
[----:B------:R-:W-:Y:S01]  /*2900*/  FMNMX.FTZ R29, R20, R27, !PT ;  /* 0x0000001b141d7209 */ /* 0x000fe20007810000 */
[----:B------:R-:W-:Y:S01]  /*2910*/  FMUL.FTZ R62, R68, UR7 ;  /* 0x00000007443e7c20 */ /* 0x000fe20008410000 */
[----:B------:R-:W-:Y:S01]  /*2920*/  ISETP.GT.AND P2, PT, R28, 0x50, PT ;  /* 0x000000501c00780c */ /* 0x000fe20003f44270 */
[----:B------:R-:W-:Y:S01]  /*2930*/  FMUL.FTZ R68, R76, UR7 ;  /* 0x000000074c447c20 */ /* 0x000fe20008410000 */
[----:B---3--:R-:W-:Y:S02]  /*2940*/  FSEL R27, R34, -INF , P1 ;  /* 0xff800000221b7808 */ /* 0x008fe40000800000 */
[----:B------:R-:W-:Y:S01]  /*2950*/  FMNMX.FTZ R30, R26, R29, !PT ;  /* 0x0000001d1a1e7209 */ /* 0x000fe20007810000 */
[----:B------:R-:W2:Y:S01]  /*2960*/  MUFU.TANH R71, R71 ;  /* 0x0000004700477308 */ /* 0x000ea20000002400 */
[----:B------:R-:W-:-:S02]  /*2970*/  ISETP.GT.AND P1, PT, R28, 0x51, PT ;  /* 0x000000511c00780c */ /* 0x000fc40003f24270 */
[----:B----4-:R-:W-:Y:S02]  /*2980*/  FSEL R29, R66, -INF , P2 ;  /* 0xff800000421d7808 */ /* 0x010fe40001000000 */
[----:B------:R-:W-:Y:S02]  /*2990*/  FMNMX.FTZ R32, R27, R30, !PT ;  /* 0x0000001e1b207209 */ /* 0x000fe40007810000 */
[C---:B------:R-:W-:Y:S01]  /*29a0*/  ISETP.GT.AND P2, PT, R28.reuse, 0x58, PT ;  /* 0x000000581c00780c */ /* 0x040fe20003f44270 */
[----:B------:R-:W3:Y:S01]  /*29b0*/  MUFU.TANH R74, R74 ;  /* 0x0000004a004a7308 */ /* 0x000ee20000002400 */
[----:B0-----:R-:W-:Y:S02]  /*29c0*/  FSEL R30, R67, -INF , P1 ;  /* 0xff800000431e7808 */ /* 0x001fe40000800000 */
[----:B------:R-:W-:Y:S02]  /*29d0*/  FMNMX.FTZ R33, R29, R32, !PT ;  /* 0x000000201d217209 */ /* 0x000fe40007810000 */
[----:B------:R-:W-:-:S02]  /*29e0*/  ISETP.GT.AND P1, PT, R28, 0x59, PT ;  /* 0x000000591c00780c */ /* 0x000fc40003f24270 */
[----:B-1----:R-:W-:Y:S01]  /*29f0*/  FSEL R31, R70, -INF , P2 ;  /* 0xff800000461f7808 */ /* 0x002fe20001000000 */
[----:B------:R-:W0:Y:S01]  /*2a00*/  MUFU.TANH R75, R75 ;  /* 0x0000004b004b7308 */ /* 0x000e220000002400 */
[----:B------:R-:W-:Y:S02]  /*2a10*/  FMNMX.FTZ R34, R30, R33, !PT ;  /* 0x000000211e227209 */ /* 0x000fe40007810000 */
[C---:B------:R-:W-:Y:S02]  /*2a20*/  ISETP.GT.AND P2, PT, R28.reuse, 0x60, PT ;  /* 0x000000601c00780c */ /* 0x040fe40003f44270 */
[----:B--2---:R-:W-:Y:S02]  /*2a30*/  FSEL R32, R71, -INF , P1 ;  /* 0xff80000047207808 */ /* 0x004fe40000800000 */
[----:B------:R-:W-:Y:S01]  /*2a40*/  FMNMX.FTZ R35, R31, R34, !PT ;  /* 0x000000221f237209 */ /* 0x000fe20007810000 */
[----:B------:R-:W1:Y:S01]  /*2a50*/  MUFU.TANH R78, R78 ;  /* 0x0000004e004e7308 */ /* 0x000e620000002400 */
[----:B------:R-:W-:-:S02]  /*2a60*/  ISETP.GT.AND P1, PT, R28, 0x61, PT ;  /* 0x000000611c00780c */ /* 0x000fc40003f24270 */
[----:B---3--:R-:W-:Y:S01]  /*2a70*/  FSEL R33, R74, -INF , P2 ;  /* 0xff8000004a217808 */ /* 0x008fe20001000000 */
[----:B------:R-:W-:Y:S01]  /*2a80*/  FMUL.FTZ R74, R84, UR7 ;  /* 0x00000007544a7c20 */ /* 0x000fe20008410000 */
[----:B------:R-:W-:Y:S02]  /*2a90*/  FMNMX.FTZ R36, R32, R35, !PT ;  /* 0x0000002320247209 */ /* 0x000fe40007810000 */
[C---:B------:R-:W-:Y:S01]  /*2aa0*/  ISETP.GT.AND P2, PT, R28.reuse, 0x68, PT ;  /* 0x000000681c00780c */ /* 0x040fe20003f44270 */
[----:B------:R-:W2:Y:S01]  /*2ab0*/  MUFU.TANH R38, R79 ;  /* 0x0000004f00267308 */ /* 0x000ea20000002400 */
[----:B0-----:R-:W-:Y:S02]  /*2ac0*/  FSEL R34, R75, -INF , P1 ;  /* 0xff8000004b227808 */ /* 0x001fe40000800000 */
[----:B------:R-:W-:Y:S02]  /*2ad0*/  FMNMX.FTZ R35, R33, R36, !PT ;  /* 0x0000002421237209 */ /* 0x000fe40007810000 */
[----:B------:R-:W-:-:S02]  /*2ae0*/  ISETP.GT.AND P1, PT, R28, 0x69, PT ;  /* 0x000000691c00780c */ /* 0x000fc40003f24270 */
[----:B------:R-:W-:Y:S01]  /*2af0*/  FMNMX.FTZ R35, R34, R35, !PT ;  /* 0x0000002322237209 */ /* 0x000fe20007810000 */
[----:B------:R-:W0:Y:S01]  /*2b00*/  MUFU.TANH R82, R82 ;  /* 0x0000005200527308 */ /* 0x000e220000002400 */
[----:B-1----:R-:W-:Y:S02]  /*2b10*/  FSEL R36, R78, -INF , P2 ;  /* 0xff8000004e247808 */ /* 0x002fe40001000000 */
[----:B------:R-:W-:Y:S02]  /*2b20*/  ISETP.GT.AND P2, PT, R28, 0x70, PT ;  /* 0x000000701c00780c */ /* 0x000fe40003f44270 */
[----:B------:R-:W-:-:S03]  /*2b30*/  FMNMX.FTZ R37, R36, R35, !PT ;  /* 0x0000002324257209 */ /* 0x000fc60007810000 */
[----:B------:R-:W1:Y:S01]  /*2b40*/  MUFU.TANH R83, R83 ;  /* 0x0000005300537308 */ /* 0x000e620000002400 */
[----:B--2---:R-:W-:Y:S02]  /*2b50*/  FSEL R38, R38, -INF , P1 ;  /* 0xff80000026267808 */ /* 0x004fe40000800000 */
[----:B------:R-:W-:Y:S02]  /*2b60*/  ISETP.GT.AND P1, PT, R28, 0x71, PT ;  /* 0x000000711c00780c */ /* 0x000fe40003f24270 */
[----:B------:R-:W-:-:S03]  /*2b70*/  FMNMX.FTZ R40, R38, R37, !PT ;  /* 0x0000002526287209 */ /* 0x000fc60007810000 */
[----:B------:R-:W2:Y:S01]  /*2b80*/  MUFU.TANH R39, R86 ;  /* 0x0000005600277308 */ /* 0x000ea20000002400 */
[----:B0-----:R-:W-:Y:S02]  /*2b90*/  FSEL R35, R82, -INF , P2 ;  /* 0xff80000052237808 */ /* 0x001fe40001000000 */
[----:B------:R-:W-:Y:S02]  /*2ba0*/  ISETP.GT.AND P2, PT, R28, 0x78, PT ;  /* 0x000000781c00780c */ /* 0x000fe40003f44270 */
[----:B------:R-:W-:-:S03]  /*2bb0*/  FMNMX.FTZ R40, R35, R40, !PT ;  /* 0x0000002823287209 */ /* 0x000fc60007810000 */
[----:B------:R-:W0:Y:S01]  /*2bc0*/  MUFU.TANH R87, R87 ;  /* 0x0000005700577308 */ /* 0x000e220000002400 */
[----:B-1----:R-:W-:Y:S02]  /*2bd0*/  FSEL R37, R83, -INF , P1 ;  /* 0xff80000053257808 */ /* 0x002fe40000800000 */
[----:B------:R-:W-:Y:S02]  /*2be0*/  ISETP.GT.AND P1, PT, R28, 0x79, PT ;  /* 0x000000791c00780c */ /* 0x000fe40003f24270 */
[----:B------:R-:W-:-:S03]  /*2bf0*/  FMNMX.FTZ R28, R37, R40, !PT ;  /* 0x00000028251c7209 */ /* 0x000fc60007810000 */
[----:B------:R-:W-:Y:S01]  /*2c00*/  MUFU.TANH R3, R3 ;  /* 0x0000000300037308 */ /* 0x000fe20000002400 */
[----:B--2---:R-:W-:Y:S02]  /*2c10*/  FSEL R39, R39, -INF , P2 ;  /* 0xff80000027277808 */ /* 0x004fe40001000000 */
[----:B------:R-:W-:Y:S02]  /*2c20*/  ISETP.GT.AND P2, PT, R93, 0x1, PT ;  /* 0x000000015d00780c */ /* 0x000fe40003f44270 */
[----:B------:R-:W-:-:S03]  /*2c30*/  FMNMX.FTZ R67, R39, R28, !PT ;  /* 0x0000001c27437209 */ /* 0x000fc60007810000 */
[----:B------:R-:W1:Y:S01]  /*2c40*/  MUFU.TANH R2, R2 ;  /* 0x0000000200027308 */ /* 0x000e620000002400 */
[----:B0-----:R-:W-:-:S04]  /*2c50*/  FSEL R40, R87, -INF , P1 ;  /* 0xff80000057287808 */ /* 0x001fc80000800000 */
[----:B------:R-:W-:Y:S01]  /*2c60*/  FMNMX.FTZ R28, R40, R67, !PT ;  /* 0x00000043281c7209 */ /* 0x000fe20007810000 */
[----:B------:R-:W-:Y:S01]  /*2c70*/  FMUL.FTZ R67, R72, UR7 ;  /* 0x0000000748437c20 */ /* 0x000fe20008410000 */
[----:B------:R-:W-:Y:S01]  /*2c80*/  FMUL.FTZ R72, R81, UR7 ;  /* 0x0000000751487c20 */ /* 0x000fe20008410000 */
[----:B------:R-:W0:Y:S02]  /*2c90*/  MUFU.TANH R6, R6 ;  /* 0x0000000600067308 */ /* 0x000e240000002400 */
[----:B------:R-:W2:Y:S06]  /*2ca0*/  SHFL.BFLY PT, R71, R28, 0x2, 0x1f ;  /* 0x0c401f001c477f89 */ /* 0x000eac00000e0000 */
[----:B------:R-:W-:Y:S01]  /*2cb0*/  MUFU.TANH R4, R4 ;  /* 0x0000000400047308 */ /* 0x000fe20000002400 */
[----:B-1----:R-:W-:-:S02]  /*2cc0*/  FSEL R50, R2, -INF , P2 ;  /* 0xff80000002327808 */ /* 0x002fc40001000000 */
[----:B------:R-:W-:-:S05]  /*2cd0*/  ISETP.GT.AND P2, PT, R93, 0x10, PT ;  /* 0x000000105d00780c */ /* 0x000fca0003f44270 */
[----:B------:R-:W1:Y:S01]  /*2ce0*/  MUFU.TANH R8, R8 ;  /* 0x0000000800087308 */ /* 0x000e620000002400 */
[----:B0-----:R-:W-:-:S07]  /*2cf0*/  FSEL R48, R6, -INF , P3 ;  /* 0xff80000006307808 */ /* 0x001fce0001800000 */
[----:B------:R-:W-:Y:S01]  /*2d00*/  MUFU.TANH R5, R5 ;  /* 0x0000000500057308 */ /* 0x000fe20000002400 */
[----:B--2---:R-:W-:Y:S01]  /*2d10*/  FMNMX.FTZ R42, R28, R71, !PT ;  /* 0x000000471c2a7209 */ /* 0x004fe20007810000 */
[----:B------:R-:W-:-:S04]  /*2d20*/  FMUL.FTZ R71, R80, UR7 ;  /* 0x0000000750477c20 */ /* 0x000fc80008410000 */
[----:B------:R-:W0:Y:S02]  /*2d30*/  SHFL.BFLY PT, R73, R42, 0x1, 0x1f ;  /* 0x0c201f002a497f89 */ /* 0x000e2400000e0000 */
[----:B------:R-:W2:Y:S01]  /*2d40*/  MUFU.TANH R9, R9 ;  /* 0x0000000900097308 */ /* 0x000ea20000002400 */
[----:B-1----:R-:W-:Y:S02]  /*2d50*/  FSEL R54, R8, -INF , P2 ;  /* 0xff80000008367808 */ /* 0x002fe40001000000 */
[----:B------:R-:W-:-:S05]  /*2d60*/  ISETP.GT.AND P2, PT, R93, 0x18, PT ;  /* 0x000000185d00780c */ /* 0x000fca0003f44270 */
[----:B------:R-:W-:Y:S08]  /*2d70*/  MUFU.TANH R7, R7 ;  /* 0x0000000700077308 */ /* 0x000ff00000002400 */
[----:B------:R-:W1:Y:S01]  /*2d80*/  MUFU.TANH R12, R12 ;  /* 0x0000000c000c7308 */ /* 0x000e620000002400 */
[----:B--2---:R-:W-:Y:S02]  /*2d90*/  FSEL R9, R9, -INF , P2 ;  /* 0xff80000009097808 */ /* 0x004fe40001000000 */
[----:B------:R-:W-:-:S02]  /*2da0*/  ISETP.GT.AND P2, PT, R93, 0x20, PT ;  /* 0x000000205d00780c */ /* 0x000fc40003f44270 */
[----:B0-----:R-:W-:-:S03]  /*2db0*/  FMNMX.FTZ R28, R42, R73, !PT ;  /* 0x000000492a1c7209 */ /* 0x001fc60007810000 */
[----:B------:R-:W0:Y:S01]  /*2dc0*/  MUFU.TANH R10, R10 ;  /* 0x0000000a000a7308 */ /* 0x000e220000002400 */
[----:B------:R-:W-:Y:S01]  /*2dd0*/  FMUL.FTZ R73, R85, UR7 ;  /* 0x0000000755497c20 */ /* 0x000fe20008410000 */
[----:B------:R-:W-:Y:S01]  /*2de0*/  UIMAD.WIDE.U32 UR6, UR40, UR6, URZ ;  /* 0x00000006280672a5 */ /* 0x000fe2000f8e003f */
[C---:B------:R-:W-:Y:S01]  /*2df0*/  FSETP.NEU.FTZ.AND P1, PT, R28.reuse, -INF , PT ;  /* 0xff8000001c00780b */ /* 0x040fe20003f3d000 */
[----:B------:R-:W-:Y:S01]  /*2e00*/  FMUL.FTZ R42, R28, UR21 ;  /* 0x000000151c2a7c20 */ /* 0x000fe20008410000 */
[----:B------:R-:W-:Y:S02]  /*2e10*/  UIADD3 UR6, UR11, 0x16840, URZ ;  /* 0x000168400b067890 */ /* 0x000fe4000fffe03f */
[----:B------:R-:W-:Y:S01]  /*2e20*/  @UP0 USHF.R.U32.HI UR10, URZ, UR14, UR7 ;  /* 0x0000000e3f0a0299 */ /* 0x000fe20008011607 */
[----:B------:R-:W2:Y:S01]  /*2e30*/  MUFU.TANH R13, R13 ;  /* 0x0000000d000d7308 */ /* 0x000ea20000002400 */
[----:B------:R-:W-:Y:S01]  /*2e40*/  FSEL R42, R42, RZ, P1 ;  /* 0x000000ff2a2a7208 */ /* 0x000fe20000800000 */
[----:B------:R-:W-:Y:S01]  /*2e50*/  UPRMT UR6, UR43, 0x654, UR6 ;  /* 0x000006542b067896 */ /* 0x000fe20008000006 */
[----:B------:R-:W-:Y:S01]  /*2e60*/  ISETP.GT.AND P1, PT, R93, RZ, PT ;  /* 0x000000ff5d00720c */ /* 0x000fe20003f24270 */
[----:B------:R-:W-:Y:S01]  /*2e70*/  UIADD3 UR7, UR10, UR51, -UR52 ;  /* 0x000000330a077290 */ /* 0x000fe2000fffe834 */
[----:B-1----:R-:W-:Y:S01]  /*2e80*/  FSEL R66, R12, -INF , P2 ;  /* 0xff8000000c427808 */ /* 0x002fe20001000000 */
[--C-:B------:R-:W-:Y:S01]  /*2e90*/  FFMA.FTZ R12, R57, UR21, -R42.reuse ;  /* 0x00000015390c7c23 */ /* 0x100fe2000801082a */
[----:B------:R-:W-:Y:S01]  /*2ea0*/  FSEL R3, R3, -INF , P1 ;  /* 0xff80000003037808 */ /* 0x000fe20000800000 */
[----:B------:R-:W1:Y:S01]  /*2eb0*/  MUFU.TANH R11, R11 ;  /* 0x0000000b000b7308 */ /* 0x000e620000002400 */
[----:B------:R-:W-:Y:S01]  /*2ec0*/  ISETP.GT.AND P1, PT, R93, 0x9, PT ;  /* 0x000000095d00780c */ /* 0x000fe20003f24270 */
[--C-:B------:R-:W-:Y:S01]  /*2ed0*/  FFMA.FTZ R141, R55, UR21, -R42.reuse ;  /* 0x00000015378d7c23 */ /* 0x100fe2000801082a */
[----:B------:R-:W-:Y:S01]  /*2ee0*/  FMNMX.FTZ R75, R3, R50, !PT ;  /* 0x00000032034b7209 */ /* 0x000fe20007810000 */
[--C-:B------:R-:W-:Y:S01]  /*2ef0*/  FFMA.FTZ R137, R47, UR21, -R42.reuse ;  /* 0x000000152f897c23 */ /* 0x100fe2000801082a */
[----:B------:R-:W-:Y:S01]  /*2f00*/  FSEL R52, R4, -INF , P1 ;  /* 0xff80000004347808 */ /* 0x000fe20000800000 */
[--C-:B------:R-:W-:Y:S01]  /*2f10*/  FFMA.FTZ R47, R25, UR21, -R42.reuse ;  /* 0x00000015192f7c23 */ /* 0x100fe2000801082a */
[----:B------:R-:W-:Y:S01]  /*2f20*/  FMNMX.FTZ R75, R48, R75, !PT ;  /* 0x0000004b304b7209 */ /* 0x000fe20007810000 */
[----:B------:R-:W3:Y:S01]  /*2f30*/  MUFU.TANH R41, R41 ;  /* 0x0000002900297308 */ /* 0x000ee20000002400 */
[----:B------:R-:W-:Y:S01]  /*2f40*/  ISETP.GT.AND P1, PT, R93, 0x11, PT ;  /* 0x000000115d00780c */ /* 0x000fe20003f24270 */
[--C-:B------:R-:W-:Y:S01]  /*2f50*/  FFMA.FTZ R139, R24, UR21, -R42.reuse ;  /* 0x00000015188b7c23 */ /* 0x100fe2000801082a */
[----:B------:R-:W-:Y:S01]  /*2f60*/  FMNMX.FTZ R75, R52, R75, !PT ;  /* 0x0000004b344b7209 */ /* 0x000fe20007810000 */
[--C-:B------:R-:W-:Y:S01]  /*2f70*/  FFMA.FTZ R135, R26, UR21, -R42.reuse ;  /* 0x000000151a877c23 */ /* 0x100fe2000801082a */
[----:B------:R-:W-:Y:S01]  /*2f80*/  FSEL R5, R5, -INF , P1 ;  /* 0xff80000005057808 */ /* 0x000fe20000800000 */
[--C-:B------:R-:W-:Y:S01]  /*2f90*/  FFMA.FTZ R26, R30, UR21, -R42.reuse ;  /* 0x000000151e1a7c23 */ /* 0x100fe2000801082a */
[----:B------:R-:W-:Y:S01]  /*2fa0*/  FMNMX.FTZ R6, R54, R75, !PT ;  /* 0x0000004b36067209 */ /* 0x000fe20007810000 */
[----:B------:R-:W4:Y:S01]  /*2fb0*/  MUFU.TANH R14, R14 ;  /* 0x0000000e000e7308 */ /* 0x000f220000002400 */
[----:B------:R-:W-:Y:S01]  /*2fc0*/  ISETP.GT.AND P1, PT, R93, 0x19, PT ;  /* 0x000000195d00780c */ /* 0x000fe20003f24270 */
[--C-:B------:R-:W-:Y:S01]  /*2fd0*/  FFMA.FTZ R30, R34, UR21, -R42.reuse ;  /* 0x00000015221e7c23 */ /* 0x100fe2000801082a */
[----:B------:R-:W-:Y:S01]  /*2fe0*/  FMNMX.FTZ R6, R5, R6, !PT ;  /* 0x0000000605067209 */ /* 0x000fe20007810000 */
[--C-:B------:R-:W-:Y:S01]  /*2ff0*/  FFMA.FTZ R34, R38, UR21, -R42.reuse ;  /* 0x0000001526227c23 */ /* 0x100fe2000801082a */
[----:B------:R-:W-:Y:S01]  /*3000*/  FSEL R7, R7, -INF , P1 ;  /* 0xff80000007077808 */ /* 0x000fe20000800000 */
[--C-:B------:R-:W-:Y:S01]  /*3010*/  FFMA.FTZ R149, R99, UR21, -R42.reuse ;  /* 0x0000001563957c23 */ /* 0x100fe2000801082a */
[----:B------:R-:W-:Y:S01]  /*3020*/  FMNMX.FTZ R6, R9, R6, !PT ;  /* 0x0000000609067209 */ /* 0x000fe20007810000 */
[----:B------:R-:W5:Y:S01]  /*3030*/  MUFU.TANH R44, R44 ;  /* 0x0000002c002c7308 */ /* 0x000f620000002400 */
[----:B------:R-:W-:Y:S01]  /*3040*/  ISETP.GT.AND P1, PT, R93, 0x21, PT ;  /* 0x000000215d00780c */ /* 0x000fe20003f24270 */
[--C-:B------:R-:W-:Y:S01]  /*3050*/  FFMA.FTZ R97, R97, UR21, -R42.reuse ;  /* 0x0000001561617c23 */ /* 0x100fe2000801082a */
[----:B------:R-:W-:Y:S01]  /*3060*/  FMNMX.FTZ R75, R7, R6, !PT ;  /* 0x00000006074b7209 */ /* 0x000fe20007810000 */
[--C-:B------:R-:W-:Y:S01]  /*3070*/  FFMA.FTZ R151, R95, UR21, -R42.reuse ;  /* 0x000000155f977c23 */ /* 0x100fe2000801082a */
[----:B------:R-:W-:Y:S01]  /*3080*/  ISETP.GT.AND P2, PT, R93, 0x28, PT ;  /* 0x000000285d00780c */ /* 0x000fe20003f44270 */
[--C-:B------:R-:W-:Y:S01]  /*3090*/  FFMA.FTZ R4, R91, UR21, -R42.reuse ;  /* 0x000000155b047c23 */ /* 0x100fe2000801082a */
[----:B0-----:R-:W-:Y:S01]  /*30a0*/  FSEL R70, R10, -INF , P1 ;  /* 0xff8000000a467808 */ /* 0x001fe20000800000 */
[----:B------:R-:W0:Y:S01]  /*30b0*/  MUFU.TANH R43, R43 ;  /* 0x0000002b002b7308 */ /* 0x000e220000002400 */
[----:B------:R-:W-:Y:S01]  /*30c0*/  FMNMX.FTZ R75, R66, R75, !PT ;  /* 0x0000004b424b7209 */ /* 0x000fe20007810000 */
[--C-:B------:R-:W-:Y:S01]  /*30d0*/  FFMA.FTZ R145, R89, UR21, -R42.reuse ;  /* 0x0000001559917c23 */ /* 0x100fe2000801082a */
[----:B------:R-:W-:Y:S01]  /*30e0*/  ISETP.GT.AND P1, PT, R93, 0x29, PT ;  /* 0x000000295d00780c */ /* 0x000fe20003f24270 */
[--C-:B------:R-:W-:Y:S01]  /*30f0*/  FFMA.FTZ R6, R63, UR21, -R42.reuse ;  /* 0x000000153f067c23 */ /* 0x100fe2000801082a */
[----:B--2---:R-:W-:Y:S01]  /*3100*/  FSEL R13, R13, -INF , P2 ;  /* 0xff8000000d0d7808 */ /* 0x004fe20001000000 */
[--C-:B------:R-:W-:Y:S01]  /*3110*/  FFMA.FTZ R147, R59, UR21, -R42.reuse ;  /* 0x000000153b937c23 */ /* 0x100fe2000801082a */
[----:B------:R-:W-:Y:S01]  /*3120*/  FMNMX.FTZ R8, R70, R75, !PT ;  /* 0x0000004b46087209 */ /* 0x000fe20007810000 */
[----:B------:R-:W2:Y:S01]  /*3130*/  MUFU.TANH R46, R46 ;  /* 0x0000002e002e7308 */ /* 0x000ea20000002400 */
[----:B------:R-:W-:Y:S01]  /*3140*/  ISETP.GT.AND P2, PT, R93, 0x30, PT ;  /* 0x000000305d00780c */ /* 0x000fe20003f44270 */
[--C-:B------:R-:W-:Y:S01]  /*3150*/  FFMA.FTZ R131, R31, UR21, -R42.reuse ;  /* 0x000000151f837c23 */ /* 0x100fe2000801082a */
[----:B-1----:R-:W-:Y:S01]  /*3160*/  FSEL R11, R11, -INF , P1 ;  /* 0xff8000000b0b7808 */ /* 0x002fe20000800000 */
[--C-:B------:R-:W-:Y:S01]  /*3170*/  FFMA.FTZ R125, R33, UR21, -R42.reuse ;  /* 0x00000015217d7c23 */ /* 0x100fe2000801082a */
[----:B------:R-:W-:Y:S01]  /*3180*/  FMNMX.FTZ R8, R13, R8, !PT ;  /* 0x000000080d087209 */ /* 0x000fe20007810000 */
[--C-:B------:R-:W-:Y:S01]  /*3190*/  FFMA.FTZ R143, R51, UR21, -R42.reuse ;  /* 0x00000015338f7c23 */ /* 0x100fe2000801082a */
[----:B------:R-:W-:Y:S01]  /*31a0*/  ISETP.GT.AND P1, PT, R93, 0x31, PT ;  /* 0x000000315d00780c */ /* 0x000fe20003f24270 */
[----:B------:R-:W1:Y:S01]  /*31b0*/  MUFU.TANH R45, R45 ;  /* 0x0000002d002d7308 */ /* 0x000e620000002400 */
[----:B---3--:R-:W-:Y:S01]  /*31c0*/  FSEL R41, R41, -INF , P2 ;  /* 0xff80000029297808 */ /* 0x008fe20001000000 */
[--C-:B------:R-:W-:Y:S01]  /*31d0*/  FFMA.FTZ R121, R35, UR21, -R42.reuse ;  /* 0x0000001523797c23 */ /* 0x100fe2000801082a */
[----:B------:R-:W-:Y:S01]  /*31e0*/  FMNMX.FTZ R8, R11, R8, !PT ;  /* 0x000000080b087209 */ /* 0x000fe20007810000 */
[--C-:B------:R-:W-:Y:S01]  /*31f0*/  FFMA.FTZ R127, R36, UR21, -R42.reuse ;  /* 0x00000015247f7c23 */ /* 0x100fe2000801082a */
[----:B------:R-:W-:Y:S01]  /*3200*/  ISETP.GT.AND P2, PT, R93, 0x38, PT ;  /* 0x000000385d00780c */ /* 0x000fe20003f44270 */
[--C-:B------:R-:W-:Y:S01]  /*3210*/  FFMA.FTZ R133, R21, UR21, -R42.reuse ;  /* 0x0000001515857c23 */ /* 0x100fe2000801082a */
[----:B----4-:R-:W-:Y:S01]  /*3220*/  FSEL R14, R14, -INF , P1 ;  /* 0xff8000000e0e7808 */ /* 0x010fe20000800000 */
[----:B------:R-:W3:Y:S01]  /*3230*/  MUFU.TANH R56, R56 ;  /* 0x0000003800387308 */ /* 0x000ee20000002400 */
[----:B------:R-:W-:Y:S01]  /*3240*/  FMNMX.FTZ R57, R41, R8, !PT ;  /* 0x0000000829397209 */ /* 0x000fe20007810000 */
[--C-:B------:R-:W-:Y:S01]  /*3250*/  FFMA.FTZ R129, R29, UR21, -R42.reuse ;  /* 0x000000151d817c23 */ /* 0x100fe2000801082a */
[----:B------:R-:W-:Y:S01]  /*3260*/  ISETP.GT.AND P1, PT, R93, 0x39, PT ;  /* 0x000000395d00780c */ /* 0x000fe20003f24270 */
[--C-:B------:R-:W-:Y:S01]  /*3270*/  FFMA.FTZ R32, R32, UR21, -R42.reuse ;  /* 0x0000001520207c23 */ /* 0x100fe2000801082a */
[----:B-----5:R-:W-:Y:S01]  /*3280*/  FSEL R44, R44, -INF , P2 ;  /* 0xff8000002c2c7808 */ /* 0x020fe20001000000 */
[--C-:B------:R-:W-:Y:S01]  /*3290*/  FFMA.FTZ R36, R37, UR21, -R42.reuse ;  /* 0x0000001525247c23 */ /* 0x100fe2000801082a */
[----:B------:R-:W-:Y:S01]  /*32a0*/  FMNMX.FTZ R57, R14, R57, !PT ;  /* 0x000000390e397209 */ /* 0x000fe20007810000 */
[----:B------:R-:W4:Y:S01]  /*32b0*/  MUFU.TANH R58, R58 ;  /* 0x0000003a003a7308 */ /* 0x000f220000002400 */
[----:B------:R-:W-:Y:S01]  /*32c0*/  ISETP.GT.AND P2, PT, R93, 0x40, PT ;  /* 0x000000405d00780c */ /* 0x000fe20003f44270 */
[--C-:B------:R-:W-:Y:S01]  /*32d0*/  FFMA.FTZ R123, R39, UR21, -R42.reuse ;  /* 0x00000015277b7c23 */ /* 0x100fe2000801082a */
[----:B0-----:R-:W-:Y:S01]  /*32e0*/  FSEL R43, R43, -INF , P1 ;  /* 0xff8000002b2b7808 */ /* 0x001fe20000800000 */
[--C-:B------:R-:W-:Y:S01]  /*32f0*/  FFMA.FTZ R40, R40, UR21, -R42.reuse ;  /* 0x0000001528287c23 */ /* 0x100fe2000801082a */
[----:B------:R-:W-:Y:S01]  /*3300*/  FMNMX.FTZ R10, R44, R57, !PT ;  /* 0x000000392c0a7209 */ /* 0x000fe20007810000 */
[----:B------:R-:W-:Y:S01]  /*3310*/  USHF.R.S32.HI UR10, URZ, 0x1f, UR7 ;  /* 0x0000001f3f0a7899 */ /* 0x000fe20008011407 */
[----:B------:R-:W-:Y:S01]  /*3320*/  ISETP.GT.AND P1, PT, R93, 0x41, PT ;  /* 0x000000415d00780c */ /* 0x000fe20003f24270 */
[----:B------:R-:W0:Y:S01]  /*3330*/  MUFU.TANH R61, R61 ;  /* 0x0000003d003d7308 */ /* 0x000e220000002400 */
[----:B--2---:R-:W-:Y:S01]  /*3340*/  FSEL R55, R46, -INF , P2 ;  /* 0xff8000002e377808 */ /* 0x004fe20001000000 */
[----:B------:R-:W-:Y:S01]  /*3350*/  FFMA.FTZ R46, R53, UR21, -R42 ;  /* 0x00000015352e7c23 */ /* 0x000fe2000801082a */
[----:B------:R-:W-:Y:S01]  /*3360*/  FMNMX.FTZ R10, R43, R10, !PT ;  /* 0x0000000a2b0a7209 */ /* 0x000fe20007810000 */
[----:B------:R-:W-:Y:S01]  /*3370*/  ULEA.HI UR10, UR10, UR7, URZ, 0x7 ;  /* 0x000000070a0a7291 */ /* 0x000fe2000f8f383f */
[----:B------:R-:W-:Y:S01]  /*3380*/  ISETP.GT.AND P2, PT, R93, 0x48, PT ;  /* 0x000000485d00780c */ /* 0x000fe20003f44270 */
[----:B------:R-:W-:Y:S01]  /*3390*/  SYNCS.ARRIVE.TRANS64.RED.A1T0 RZ, [UR6], RZ ;  /* 0x000000ffffff79a7 */ /* 0x000fe20008100406 */
[----:B-1----:R-:W-:Y:S01]  /*33a0*/  FSEL R45, R45, -INF , P1 ;  /* 0xff8000002d2d7808 */ /* 0x002fe20000800000 */
[----:B------:R-:W1:Y:S01]  /*33b0*/  MUFU.TANH R60, R60 ;  /* 0x0000003c003c7308 */ /* 0x000e620000002400 */
[----:B------:R-:W-:Y:S01]  /*33c0*/  ISETP.GT.AND P1, PT, R93, 0x49, PT ;  /* 0x000000495d00780c */ /* 0x000fe20003f24270 */
[----:B------:R-:W-:Y:S01]  /*33d0*/  USHF.R.S32.HI UR10, URZ, 0x7, UR10 ;  /* 0x000000073f0a7899 */ /* 0x000fe2000801140a */
[----:B---3--:R-:W-:-:S02]  /*33e0*/  FSEL R56, R56, -INF , P2 ;  /* 0xff80000038387808 */ /* 0x008fc40001000000 */
[----:B------:R-:W-:Y:S02]  /*33f0*/  CS2R R98, SRZ ;  /* 0x0000000000627805 */ /* 0x000fe4000001ff00 */
[C---:B------:R-:W-:Y:S01]  /*3400*/  ISETP.GT.AND P2, PT, R93.reuse, 0x50, PT ;  /* 0x000000505d00780c */ /* 0x040fe20003f44270 */
[----:B------:R-:W-:Y:S01]  /*3410*/  UISETP.LT.AND UP0, UPT, UR42, UR10, UPT ;  /* 0x0000000a2a00728c */ /* 0x000fe2000bf01270 */
[----:B----4-:R-:W-:Y:S01]  /*3420*/  FSEL R58, R58, -INF , P1 ;  /* 0xff8000003a3a7808 */ /* 0x010fe20000800000 */
[----:B------:R2:W-:Y:S01]  /*3430*/  MUFU.EX2 R8, R12 ;  /* 0x0000000c00087308 */ /* 0x0005e20000000800 */
[----:B------:R-:W-:Y:S01]  /*3440*/  ISETP.GT.AND P1, PT, R93, 0x51, PT ;  /* 0x000000515d00780c */ /* 0x000fe20003f24270 */
[----:B------:R-:W-:Y:S01]  /*3450*/  USEL UR23, UR42, UR10, !UP0 ;  /* 0x0000000a2a177287 */ /* 0x000fe2000c000000 */
[----:B0-----:R-:W-:Y:S02]  /*3460*/  FSEL R61, R61, -INF , P2 ;  /* 0xff8000003d3d7808 */ /* 0x001fe40001000000 */
[----:B------:R-:W-:-:S02]  /*3470*/  CS2R R94, SRZ ;  /* 0x00000000005e7805 */ /* 0x000fc4000001ff00 */
[----:B------:R-:W-:Y:S01]  /*3480*/  ISETP.GT.AND P2, PT, R93, 0x58, PT ;  /* 0x000000585d00780c */ /* 0x000fe20003f44270 */
[----:B------:R-:W-:Y:S01]  /*3490*/  UISETP.GE.AND UP0, UPT, UR25, UR23, UPT ;  /* 0x000000171900728c */ /* 0x000fe2000bf06270 */
[----:B------:R-:W-:Y:S01]  /*34a0*/  CS2R R90, SRZ ;  /* 0x00000000005a7805 */ /* 0x000fe2000001ff00 */
[----:B------:R-:W0:Y:S01]  /*34b0*/  MUFU.TANH R62, R62 ;  /* 0x0000003e003e7308 */ /* 0x000e220000002400 */
[----:B--2---:R-:W-:Y:S02]  /*34c0*/  FMNMX.FTZ R12, R55, R10, !PT ;  /* 0x0000000a370c7209 */ /* 0x004fe40007810000 */
[----:B------:R-:W-:Y:S02]  /*34d0*/  CS2R R88, SRZ ;  /* 0x0000000000587805 */ /* 0x000fe4000001ff00 */
[----:B-1----:R-:W-:Y:S02]  /*34e0*/  FSEL R60, R60, -INF , P1 ;  /* 0xff8000003c3c7808 */ /* 0x002fe40000800000 */
[----:B------:R-:W-:-:S02]  /*34f0*/  FMNMX.FTZ R53, R45, R12, !PT ;  /* 0x0000000c2d357209 */ /* 0x000fc40007810000 */
[----:B------:R-:W-:Y:S01]  /*3500*/  ISETP.GT.AND P1, PT, R93, 0x59, PT ;  /* 0x000000595d00780c */ /* 0x000fe20003f24270 */
[----:B------:R-:W1:Y:S01]  /*3510*/  MUFU.TANH R64, R64 ;  /* 0x0000004000407308 */ /* 0x000e620000002400 */
[----:B------:R-:W-:-:S04]  /*3520*/  FMNMX.FTZ R53, R56, R53, !PT ;  /* 0x0000003538357209 */ /* 0x000fc80007810000 */
[----:B------:R-:W-:-:S03]  /*3530*/  FMNMX.FTZ R12, R58, R53, !PT ;  /* 0x000000353a0c7209 */ /* 0x000fc60007810000 */
[----:B------:R-:W2:Y:S01]  /*3540*/  MUFU.TANH R67, R67 ;  /* 0x0000004300437308 */ /* 0x000ea20000002400 */
[----:B0-----:R-:W-:Y:S02]  /*3550*/  FSEL R62, R62, -INF , P2 ;  /* 0xff8000003e3e7808 */ /* 0x001fe40001000000 */
[----:B------:R-:W-:-:S05]  /*3560*/  ISETP.GT.AND P2, PT, R93, 0x60, PT ;  /* 0x000000605d00780c */ /* 0x000fca0003f44270 */
[----:B------:R0:W-:Y:S01]  /*3570*/  MUFU.EX2 R10, R46 ;  /* 0x0000002e000a7308 */ /* 0x0001e20000000800 */
[----:B-1----:R-:W-:Y:S02]  /*3580*/  FSEL R64, R64, -INF , P1 ;  /* 0xff80000040407808 */ /* 0x002fe40000800000 */
[----:B------:R-:W-:-:S05]  /*3590*/  ISETP.GT.AND P1, PT, R93, 0x61, PT ;  /* 0x000000615d00780c */ /* 0x000fca0003f24270 */
[----:B------:R-:W1:Y:S01]  /*35a0*/  MUFU.TANH R65, R65 ;  /* 0x0000004100417308 */ /* 0x000e620000002400 */
[----:B0-----:R-:W-:Y:S01]  /*35b0*/  FFMA.FTZ R46, R49, UR21, -R42 ;  /* 0x00000015312e7c23 */ /* 0x001fe2000801082a */
[----:B------:R-:W-:Y:S02]  /*35c0*/  FMNMX.FTZ R49, R61, R12, !PT ;  /* 0x0000000c3d317209 */ /* 0x000fe40007810000 */
[----:B--2---:R-:W-:Y:S02]  /*35d0*/  FSEL R67, R67, -INF , P2 ;  /* 0xff80000043437808 */ /* 0x004fe40001000000 */
[----:B------:R-:W-:Y:S02]  /*35e0*/  FMNMX.FTZ R49, R60, R49, !PT ;  /* 0x000000313c317209 */ /* 0x000fe40007810000 */
[----:B------:R-:W0:Y:S01]  /*35f0*/  MUFU.TANH R68, R68 ;  /* 0x0000004400447308 */ /* 0x000e220000002400 */
[----:B------:R-:W-:Y:S02]  /*3600*/  ISETP.GT.AND P2, PT, R93, 0x68, PT ;  /* 0x000000685d00780c */ /* 0x000fe40003f44270 */
[----:B------:R-:W-:-:S04]  /*3610*/  FMNMX.FTZ R49, R62, R49, !PT ;  /* 0x000000313e317209 */ /* 0x000fc80007810000 */
[----:B------:R-:W-:Y:S01]  /*3620*/  FMNMX.FTZ R12, R64, R49, !PT ;  /* 0x00000031400c7209 */ /* 0x000fe20007810000 */
[----:B------:R-:W2:Y:S01]  /*3630*/  MUFU.TANH R69, R69 ;  /* 0x0000004500457308 */ /* 0x000ea20000002400 */
[----:B-1----:R-:W-:Y:S02]  /*3640*/  FSEL R65, R65, -INF , P1 ;  /* 0xff80000041417808 */ /* 0x002fe40000800000 */
[----:B------:R-:W-:Y:S02]  /*3650*/  FMNMX.FTZ R76, R67, R12, !PT ;  /* 0x0000000c434c7209 */ /* 0x000fe40007810000 */
[----:B------:R-:W-:Y:S02]  /*3660*/  ISETP.GT.AND P1, PT, R93, 0x69, PT ;  /* 0x000000695d00780c */ /* 0x000fe40003f24270 */
[----:B------:R-:W-:Y:S01]  /*3670*/  FMNMX.FTZ R76, R65, R76, !PT ;  /* 0x0000004c414c7209 */ /* 0x000fe20007810000 */
[----:B------:R-:W1:Y:S01]  /*3680*/  MUFU.TANH R71, R71 ;  /* 0x0000004700477308 */ /* 0x000e620000002400 */
[----:B0-----:R-:W-:Y:S01]  /*3690*/  FSEL R25, R68, -INF , P2 ;  /* 0xff80000044197808 */ /* 0x001fe20001000000 */
[----:B------:R-:W-:Y:S01]  /*36a0*/  FFMA.FTZ R68, R15, UR21, -R42 ;  /* 0x000000150f447c23 */ /* 0x000fe2000801082a */
[----:B------:R-:W-:-:S02]  /*36b0*/  ISETP.GT.AND P2, PT, R93, 0x70, PT ;  /* 0x000000705d00780c */ /* 0x000fc40003f44270 */
[----:B------:R-:W-:-:S03]  /*36c0*/  FMNMX.FTZ R76, R25, R76, !PT ;  /* 0x0000004c194c7209 */ /* 0x000fc60007810000 */
[----:B------:R-:W-:Y:S01]  /*36d0*/  MUFU.TANH R72, R72 ;  /* 0x0000004800487308 */ /* 0x000fe20000002400 */
[----:B--2---:R-:W-:Y:S02]  /*36e0*/  FSEL R69, R69, -INF , P1 ;  /* 0xff80000045457808 */ /* 0x004fe40000800000 */
[----:B------:R-:W-:Y:S02]  /*36f0*/  ISETP.GT.AND P1, PT, R93, 0x71, PT ;  /* 0x000000715d00780c */ /* 0x000fe40003f24270 */
[----:B------:R-:W-:-:S03]  /*3700*/  FMNMX.FTZ R76, R69, R76, !PT ;  /* 0x0000004c454c7209 */ /* 0x000fc60007810000 */
[----:B------:R-:W0:Y:S01]  /*3710*/  MUFU.TANH R74, R74 ;  /* 0x0000004a004a7308 */ /* 0x000e220000002400 */
[----:B-1----:R-:W-:Y:S02]  /*3720*/  FSEL R71, R71, -INF , P2 ;  /* 0xff80000047477808 */ /* 0x002fe40001000000 */
[----:B------:R-:W-:Y:S02]  /*3730*/  ISETP.GT.AND P2, PT, R93, 0x78, PT ;  /* 0x000000785d00780c */ /* 0x000fe40003f44270 */
[----:B------:R-:W-:-:S03]  /*3740*/  FMNMX.FTZ R76, R71, R76, !PT ;  /* 0x0000004c474c7209 */ /* 0x000fc60007810000 */
[----:B------:R-:W1:Y:S08]  /*3750*/  MUFU.TANH R73, R73 ;  /* 0x0000004900497308 */ /* 0x000e700000002400 */
[----:B------:R2:W-:Y:S01]  /*3760*/  MUFU.EX2 R12, R47 ;  /* 0x0000002f000c7308 */ /* 0x0005e20000000800 */
[----:B0-----:R-:W-:-:S07]  /*3770*/  FSEL R74, R74, -INF , P2 ;  /* 0xff8000004a4a7808 */ /* 0x001fce0001000000 */
[----:B------:R-:W-:Y:S01]  /*3780*/  MUFU.EX2 R149, R149 ;  /* 0x0000009500957308 */ /* 0x000fe20000000800 */
[----:B--2---:R-:W-:Y:S01]  /*3790*/  FSEL R47, R72, -INF , P1 ;  /* 0xff800000482f7808 */ /* 0x004fe20000800000 */
[--C-:B------:R-:W-:Y:S01]  /*37a0*/  FFMA.FTZ R72, R20, UR21, -R42.reuse ;  /* 0x0000001514487c23 */ /* 0x100fe2000801082a */
[----:B------:R-:W-:Y:S01]  /*37b0*/  ISETP.GT.AND P1, PT, R93, 0x79, PT ;  /* 0x000000795d00780c */ /* 0x000fe20003f24270 */
[----:B------:R-:W-:Y:S01]  /*37c0*/  FFMA.FTZ R20, R27, UR21, -R42 ;  /* 0x000000151b147c23 */ /* 0x000fe2000801082a */
[----:B------:R-:W-:Y:S02]  /*37d0*/  FMNMX.FTZ R15, R47, R76, !PT ;  /* 0x0000004c2f0f7209 */ /* 0x000fe40007810000 */
[----:B------:R-:W-:Y:S02]  /*37e0*/  CS2R R92, SRZ ;  /* 0x00000000005c7805 */ /* 0x000fe4000001ff00 */
[----:B-1----:R-:W-:Y:S01]  /*37f0*/  FSEL R73, R73, -INF , P1 ;  /* 0xff80000049497808 */ /* 0x002fe20000800000 */
[----:B------:R0:W1:Y:S01]  /*3800*/  MUFU.EX2 R2, R97 ;  /* 0x0000006100027308 */ /* 0x0000620000000800 */
[----:B------:R-:W-:-:S04]  /*3810*/  FMNMX.FTZ R24, R74, R15, !PT ;  /* 0x0000000f4a187209 */ /* 0x000fc80007810000 */
[----:B------:R-:W-:-:S03]  /*3820*/  FMNMX.FTZ R24, R73, R24, !PT ;  /* 0x0000001849187209 */ /* 0x000fc60007810000 */
[----:B------:R-:W-:Y:S01]  /*3830*/  MUFU.EX2 R151, R151 ;  /* 0x0000009700977308 */ /* 0x000fe20000000800 */
[----:B0-----:R-:W-:Y:S01]  /*3840*/  CS2R R96, SRZ ;  /* 0x0000000000607805 */ /* 0x001fe2000001ff00 */
[----:B------:R-:W0:Y:S06]  /*3850*/  SHFL.BFLY PT, R15, R24, 0x2, 0x1f ;  /* 0x0c401f00180f7f89 */ /* 0x000e2c00000e0000 */
        /* <DEDUP_REMOVED lines=13> */
[----:B------:R-:W-:Y:S02]  /*3930*/  FSEL R38, R38, RZ, P1 ;  /* 0x000000ff26267208 */ /* 0x000fe40000800000 */
[----:B------:R-:W-:-:S03]  /*3940*/  PLOP3.LUT P1, PT, PT, PT, UP0, 0x80, 0x0 ;  /* 0x000000000000781c */ /* 0x000fc60003f2f008 */
        /* <DEDUP_REMOVED lines=10> */
[----:B------:R-:W-:Y:S01]  /*39f0*/  FFMA.FTZ R7, R7, UR21, -R38 ;  /* 0x0000001507077c23 */ /* 0x000fe20008010826 */
[----:B-1----:R-:W-:Y:S01]  /*3a00*/  FADD.FTZ R14, R149, R2 ;  /* 0x00000002950e7221 */ /* 0x002fe20000010000 */
        /* <DEDUP_REMOVED lines=11> */
[----:B------:R-:W-:Y:S01]  /*3ac0*/  F2FP.BF16.F32.PACK_AB R149, R2, R149 ;  /* 0x000000950295723e */ /* 0x000fe200000010ff */
[--C-:B------:R-:W-:Y:S01]  /*3ad0*/  FFMA.FTZ R29, R58, UR21, -R38.reuse ;  /* 0x000000153a1d7c23 */ /* 0x100fe20008010826 */
[--C-:B------:R-:W-:Y:S01]  /*3ae0*/  FFMA.FTZ R128, R61, UR21, -R38.reuse ;  /* 0x000000153d807c23 */ /* 0x100fe20008010826 */
[--C-:B------:R-:W-:Y:S01]  /*3af0*/  FFMA.FTZ R130, R62, UR21, -R38.reuse ;  /* 0x000000153e827c23 */ /* 0x100fe20008010826 */
[--C-:B------:R-:W-:Y:S01]  /*3b00*/  FFMA.FTZ R64, R64, UR21, -R38.reuse ;  /* 0x0000001540407c23 */ /* 0x100fe20008010826 */
[--C-:B------:R-:W-:Y:S01]  /*3b10*/  FFMA.FTZ R124, R67, UR21, -R38.reuse ;  /* 0x00000015437c7c23 */ /* 0x100fe20008010826 */
[--C-:B------:R-:W-:Y:S01]  /*3b20*/  FFMA.FTZ R65, R65, UR21, -R38.reuse ;  /* 0x0000001541417c23 */ /* 0x100fe20008010826 */
[----:B------:R-:W2:Y:S01]  /*3b30*/  MUFU.EX2 R15, R15 ;  /* 0x0000000f000f7308 */ /* 0x000ea20000000800 */
[----:B0-----:R-:W-:Y:S01]  /*3b40*/  FADD.FTZ R31, R148, R3 ;  /* 0x00000003941f7221 */ /* 0x001fe20000010000 */
[----:B------:R-:W-:Y:S01]  /*3b50*/  F2FP.BF16.F32.PACK_AB R148, R3, R148 ;  /* 0x000000940394723e */ /* 0x000fe200000010ff */
[--C-:B------:R-:W-:Y:S01]  /*3b60*/  FFMA.FTZ R69, R69, UR21, -R38.reuse ;  /* 0x0000001545457c23 */ /* 0x100fe20008010826 */
[--C-:B------:R-:W-:Y:S01]  /*3b70*/  FFMA.FTZ R71, R71, UR21, -R38.reuse ;  /* 0x0000001547477c23 */ /* 0x100fe20008010826 */
[--C-:B------:R-:W-:Y:S01]  /*3b80*/  FFMA.FTZ R47, R47, UR21, -R38.reuse ;  /* 0x000000152f2f7c23 */ /* 0x100fe20008010826 */
[----:B------:R-:W-:-:S02]  /*3b90*/  FFMA.FTZ R74, R74, UR21, -R38 ;  /* 0x000000154a4a7c23 */ /* 0x000fc40008010826 */
[----:B------:R-:W0:Y:S01]  /*3ba0*/  MUFU.EX2 R144, R144 ;  /* 0x0000009000907308 */ /* 0x000e220000000800 */
[----:B-1----:R-:W-:Y:S01]  /*3bb0*/  FADD.FTZ R44, R150, R31 ;  /* 0x0000001f962c7221 */ /* 0x002fe20000010000 */
[----:B------:R-:W-:Y:S01]  /*3bc0*/  FADD.FTZ R31, R151, R14 ;  /* 0x0000000e971f7221 */ /* 0x000fe20000010000 */
[----:B------:R-:W-:-:S03]  /*3bd0*/  F2FP.BF16.F32.PACK_AB R151, R4, R151 ;  /* 0x000000970497723e */ /* 0x000fc600000010ff */
[----:B------:R-:W-:Y:S01]  /*3be0*/  FADD.FTZ R0, R4, R31 ;  /* 0x0000001f04007221 */ /* 0x000fe20000010000 */
[----:B------:R-:W-:Y:S01]  /*3bf0*/  FFMA.FTZ R31, R60, UR21, -R38 ;  /* 0x000000153c1f7c23 */ /* 0x000fe20008010826 */
[----:B------:R-:W1:Y:S01]  /*3c00*/  MUFU.EX2 R5, R5 ;  /* 0x0000000500057308 */ /* 0x000e620000000800 */
[C---:B--2---:R-:W-:Y:S01]  /*3c10*/  FADD.FTZ R33, R15.reuse, R44 ;  /* 0x0000002c0f217221 */ /* 0x044fe20000010000 */
[----:B------:R-:W-:-:S06]  /*3c20*/  F2FP.BF16.F32.PACK_AB R150, R15, R150 ;  /* 0x000000960f96723e */ /* 0x000fcc00000010ff */
        /* <DEDUP_REMOVED lines=8> */
[--C-:B------:R-:W-:Y:S01]  /*3cb0*/  FFMA.FTZ R0, R25, UR21, -R38.reuse ;  /* 0x0000001519007c23 */ /* 0x100fe20008010826 */
[----:B------:R-:W-:Y:S01]  /*3cc0*/  F2FP.BF16.F32.PACK_AB R144, R5, R144 ;  /* 0x000000900590723e */ /* 0x000fe200000010ff */
[----:B------:R-:W-:Y:S01]  /*3cd0*/  FFMA.FTZ R38, R73, UR21, -R38 ;  /* 0x0000001549267c23 */ /* 0x000fe20008010826 */
[----:B------:R-:W-:Y:S02]  /*3ce0*/  F2FP.BF16.F32.PACK_AB R147, R8, R147 ;  /* 0x000000930893723e */ /* 0x000fe400000010ff */
[----:B------:R-:W1:Y:S01]  /*3cf0*/  MUFU.EX2 R140, R140 ;  /* 0x0000008c008c7308 */ /* 0x000e620000000800 */
[----:B--2---:R-:W-:-:S07]  /*3d00*/  FADD.FTZ R14, R146, R35 ;  /* 0x00000023920e7221 */ /* 0x004fce0000010000 */
[----:B------:R-:W2:Y:S01]  /*3d10*/  MUFU.EX2 R9, R9 ;  /* 0x0000000900097308 */ /* 0x000ea20000000800 */
[C---:B0-----:R-:W-:Y:S01]  /*3d20*/  FADD.FTZ R35, R7.reuse, R14 ;  /* 0x0000000e07237221 */ /* 0x041fe20000010000 */
[----:B------:R-:W-:Y:S01]  /*3d30*/  FADD.FTZ R14, R8, R33 ;  /* 0x00000021080e7221 */ /* 0x000fe20000010000 */
[----:B------:R-:W-:-:S03]  /*3d40*/  F2FP.BF16.F32.PACK_AB R146, R7, R146 ;  /* 0x000000920792723e */ /* 0x000fc600000010ff */
[----:B------:R-:W-:Y:S01]  /*3d50*/  FADD.FTZ R33, R141, R14 ;  /* 0x0000000e8d217221 */ /* 0x000fe20000010000 */
[----:B------:R-:W-:Y:S01]  /*3d60*/  F2FP.BF16.F32.PACK_AB R141, R10, R141 ;  /* 0x0000008d0a8d723e */ /* 0x000fe200000010ff */
[----:B------:R-:W0:Y:S01]  /*3d70*/  MUFU.EX2 R142, R142 ;  /* 0x0000008e008e7308 */ /* 0x000e220000000800 */
[----:B-1----:R-:W-:Y:S01]  /*3d80*/  FADD.FTZ R42, R140, R35 ;  /* 0x000000238c2a7221 */ /* 0x002fe20000010000 */
[----:B------:R-:W-:-:S04]  /*3d90*/  FADD.FTZ R14, R10, R33 ;  /* 0x000000210a0e7221 */ /* 0x000fc80000010000 */
[----:B------:R-:W-:Y:S01]  /*3da0*/  FADD.FTZ R33, R143, R14 ;  /* 0x0000000e8f217221 */ /* 0x000fe20000010000 */
[C---:B------:R-:W-:Y:S01]  /*3db0*/  F2FP.BF16.F32.PACK_AB R143, R46.reuse, R143 ;  /* 0x0000008f2e8f723e */ /* 0x040fe200000010ff */
[----:B------:R-:W1:Y:S01]  /*3dc0*/  MUFU.EX2 R11, R11 ;  /* 0x0000000b000b7308 */ /* 0x000e620000000800 */
[C---:B--2---:R-:W-:Y:S01]  /*3dd0*/  FADD.FTZ R35, R9.reuse, R42 ;  /* 0x0000002a09237221 */ /* 0x044fe20000010000 */
[----:B------:R-:W-:Y:S01]  /*3de0*/  FADD.FTZ R14, R46, R33 ;  /* 0x000000212e0e7221 */ /* 0x000fe20000010000 */
[----:B------:R-:W-:-:S03]  /*3df0*/  F2FP.BF16.F32.PACK_AB R140, R9, R140 ;  /* 0x0000008c098c723e */ /* 0x000fc600000010ff */
[----:B------:R-:W-:Y:S01]  /*3e00*/  FADD.FTZ R33, R137, R14 ;  /* 0x0000000e89217221 */ /* 0x000fe20000010000 */
[----:B------:R-:W-:Y:S01]  /*3e10*/  F2FP.BF16.F32.PACK_AB R137, R12, R137 ;  /* 0x000000890c89723e */ /* 0x000fe200000010ff */
[----:B------:R-:W2:Y:S01]  /*3e20*/  MUFU.EX2 R136, R136 ;  /* 0x0000008800887308 */ /* 0x000ea20000000800 */
[----:B0-----:R-:W-:Y:S01]  /*3e30*/  FADD.FTZ R42, R142, R35 ;  /* 0x000000238e2a7221 */ /* 0x001fe20000010000 */
[----:B------:R-:W-:-:S06]  /*3e40*/  FADD.FTZ R2, R12, R33 ;  /* 0x000000210c027221 */ /* 0x000fcc0000010000 */
        /* <DEDUP_REMOVED lines=97> */
[----:B------:R-:W-:Y:S01]  /*4460*/  IMAD.MOV.U32 R4, RZ, RZ, R28 ;  /* 0x000000ffff047224 */ /* 0x000fe200078e001c */
[----:B------:R-:W-:Y:S01]  /*4470*/  UMOV UR26, UR48 ;  /* 0x00000030001a7c82 */ /* 0x000fe20008000000 */
[----:B------:R-:W-:Y:S01]  /*4480*/  IMAD.MOV.U32 R3, RZ, RZ, R24 ;  /* 0x000000ffff037224 */ /* 0x000fe200078e0018 */
[----:B------:R-:W-:Y:S01]  /*4490*/  UMOV UR24, UR47 ;  /* 0x0000002f00187c82 */ /* 0x000fe20008000000 */
[----:B------:R-:W-:Y:S01]  /*44a0*/  IMAD.MOV.U32 R119, RZ, RZ, RZ ;  /* 0x000000ffff777224 */ /* 0x000fe200078e00ff */
[----:B------:R-:W-:Y:S01]  /*44b0*/  ULDC UR22, c[0x0][0x9d8] ;  /* 0x0002760000167ab9 */ /* 0x000fe20000000800 */
[----:B------:R-:W-:-:S05]  /*44c0*/  ULDC UR21, c[0x0][0x988] ;  /* 0x0002620000157ab9 */ /* 0x000fca0000000800 */
.L_x_2394:
[----:B------:R-:W-:Y:S01]  /*44d0*/  ISETP.NE.AND P2, PT, RZ, UR44, PT ;  /* 0x0000002cff007c0c */ /* 0x000fe2000bf45270 */
[----:B------:R-:W-:-:S04]  /*44e0*/  UISETP.NE.AND UP0, UPT, UR24, 0x1, UPT ;  /* 0x000000011800788c */ /* 0x000fc8000bf05270 */
[----:B------:R-:W-:-:S04]  /*44f0*/  USEL UR48, URZ, 0x1, UP0 ;  /* 0x000000013f307887 */ /* 0x000fc80008000000 */
[----:B------:R-:W-:-:S04]  /*4500*/  ULOP3.LUT UR48, UR26, UR48, URZ, 0x3c, !UPT ;  /* 0x000000301a307292 */ /* 0x000fc8000f8e3c3f */
[----:B------:R-:W-:Y:S08]  /*4510*/  @P2 BRA `(.L_x_2384) ;  /* 0x0000000000382947 */ /* 0x000ff00003800000 */
[----:B------:R-:W-:Y:S05]  /*4520*/  @!P0 BRA `(.L_x_2385) ;  /* 0x0000000000048947 */ /* 0x000fea0003800000 */
[----:B------:R-:W-:Y:S01]  /*4530*/  BPT.TRAP 0x1 ;  /* 0x000000040000795c */ /* 0x000fe20000300000 */
.L_x_2385:
        /* <DEDUP_REMOVED lines=9> */
.L_x_2386:
[----:B-1----:R-:W-:Y:S05]  /*45d0*/  @P1 BRA `(.L_x_2384) ;  /* 0x0000000000081947 */ /* 0x002fea0003800000 */
[----:B------:R-:W1:Y:S02]  /*45e0*/  SYNCS.PHASECHK.TRANS64.TRYWAIT P1, [UR6+0x16830], R5 ;  /* 0x01683005ff0075a7 */ /* 0x000e640008020146 */
[----:B-1----:R-:W-:Y:S05]  /*45f0*/  @!P1 BRA `(.L_x_2387) ;  /* 0x000000e400789947 */ /* 0x002fea0003800000 */
.L_x_2384:
        /* <DEDUP_REMOVED lines=12> */
[----:B-1----:R-:W-:-:S04]  /*46c0*/  SHF.R.U32.HI R6, RZ, 0x7, R6 ;  /* 0x00000007ff067819 */ /* 0x002fc80000011606 */
[----:B0-----:R-:W-:-:S05]  /*46d0*/  IADD3 R5, R6, 0x8, RZ ;  /* 0x0000000806057810 */ /* 0x001fca0007ffe0ff */
        /* <DEDUP_REMOVED lines=16> */
.L_x_2389:
[----:B------:R-:W-:Y:S01]  /*47e0*/  ULEA UR6, UR24, UR45, 0x3 ;  /* 0x0000002d18067291 */ /* 0x000fe2000f8e183f */
[----:B------:R-:W-:-:S05]  /*47f0*/  IMAD.U32 R5, RZ, RZ, UR26 ;  /* 0x0000001aff057e24 */ /* 0x000fca000f8e00ff */
[----:B------:R-:W-:-:S04]  /*4800*/  SHF.L.U32 R5, R5, 0x1f, RZ ;  /* 0x0000001f05057819 */ /* 0x000fc800000006ff */
[----:B------:R0:W1:Y:S01]  /*4810*/  SYNCS.PHASECHK.TRANS64.TRYWAIT P1, [UR6+0x16850], R5 ;  /* 0x01685005ff0075a7 */ /* 0x0000620008020146 */
[----:B------:R-:W-:Y:S05]  /*4820*/  @!P0 BRA `(.L_x_2390) ;  /* 0x0000000000048947 */ /* 0x000fea0003800000 */
[----:B------:R-:W-:Y:S01]  /*4830*/  BPT.TRAP 0x1 ;  /* 0x000000040000795c */ /* 0x000fe20000300000 */
.L_x_2390:
[----:B-1----:R-:W-:Y:S05]  /*4840*/  @P1 BRA `(.L_x_2388) ;  /* 0x0000000000081947 */ /* 0x002fea0003800000 */
[----:B------:R-:W1:Y:S02]  /*4850*/  SYNCS.PHASECHK.TRANS64.TRYWAIT P1, [UR6+0x16850], R5 ;  /* 0x01685005ff0075a7 */ /* 0x000e640008020146 */
[----:B-1----:R-:W-:Y:S05]  /*4860*/  @!P1 BRA `(.L_x_2391) ;  /* 0x000000e000f49947 */ /* 0x002fea0003800000 */
.L_x_2388:
        /* <DEDUP_REMOVED lines=52> */
.L_x_2392:
[----:B------:R-:W-:Y:S01]  /*4bb0*/  UISETP.NE.AND UP0, UPT, UR53, URZ, UPT ;  /* 0x0000003f3500728c */ /* 0x000fe2000bf05270 */
[----:B------:R-:W-:Y:S01]  /*4bc0*/  FMUL.FTZ R125, R24, UR22 ;  /* 0x00000016187d7c20 */ /* 0x000fe20008410000 */
[----:B------:R-:W-:Y:S02]  /*4bd0*/  VIADD R24, R17, UR40 ;  /* 0x0000002811187c36 */ /* 0x000fe40008000000 */
[----:B------:R-:W-:Y:S01]  /*4be0*/  FMUL.FTZ R6, R27, UR22 ;  /* 0x000000161b067c20 */ /* 0x000fe20008410000 */
[----:B------:R-:W-:Y:S01]  /*4bf0*/  FMUL.FTZ R14, R43, UR22 ;  /* 0x000000162b0e7c20 */ /* 0x000fe20008410000 */
[----:B------:R-:W-:Y:S01]  /*4c00*/  FMUL.FTZ R121, R29, UR22 ;  /* 0x000000161d797c20 */ /* 0x000fe20008410000 */
[----:B------:R-:W-:Y:S01]  /*4c10*/  PLOP3.LUT P1, PT, PT, PT, UP0, 0x80, 0x0 ;  /* 0x000000000000781c */ /* 0x000fe20003f2f008 */
[----:B------:R-:W-:Y:S01]  /*4c20*/  IMAD.U32 R29, RZ, RZ, UR51 ;  /* 0x00000033ff1d7e24 */ /* 0x000fe2000f8e00ff */
[----:B------:R-:W-:Y:S01]  /*4c30*/  PLOP3.LUT P2, PT, PT, PT, UP0, 0x80, 0x0 ;  /* 0x000000000000781c */ /* 0x000fe20003f4f008 */
[----:B------:R-:W-:Y:S01]  /*4c40*/  FMUL.FTZ R124, R25, UR22 ;  /* 0x00000016197c7c20 */ /* 0x000fe20008410000 */
[----:B------:R-:W1:Y:S01]  /*4c50*/  MUFU.TANH R125, R125 ;  /* 0x0000007d007d7308 */ /* 0x000e620000002400 */
[----:B------:R-:W-:Y:S01]  /*4c60*/  @UP0 ULDC UR6, c[0x0][0x44c] ;  /* 0x0001130000060ab9 */ /* 0x000fe20000000800 */
[----:B------:R-:W-:Y:S01]  /*4c70*/  FMUL.FTZ R123, R28, UR22 ;  /* 0x000000161c7b7c20 */ /* 0x000fe20008410000 */
[----:B------:R-:W-:Y:S01]  /*4c80*/  FMUL.FTZ R9, R34, UR22 ;  /* 0x0000001622097c20 */ /* 0x000fe20008410000 */
[----:B------:R-:W-:Y:S01]  /*4c90*/  FMUL.FTZ R34, R41, UR22 ;  /* 0x0000001629227c20 */ /* 0x000fe20008410000 */
[----:B------:R-:W-:Y:S01]  /*4ca0*/  FMUL.FTZ R41, R56, UR22 ;  /* 0x0000001638297c20 */ /* 0x000fe20008410000 */
[----:B------:R-:W-:Y:S01]  /*4cb0*/  FMUL.FTZ R120, R32, UR22 ;  /* 0x0000001620787c20 */ /* 0x000fe20008410000 */
[----:B------:R-:W-:Y:S01]  /*4cc0*/  FMUL.FTZ R7, R30, UR22 ;  /* 0x000000161e077c20 */ /* 0x000fe20008410000 */
[----:B------:R-:W2:Y:S01]  /*4cd0*/  MUFU.TANH R124, R124 ;  /* 0x0000007c007c7308 */ /* 0x000ea20000002400 */
        /* <DEDUP_REMOVED lines=10> */
[----:B------:R-:W4:Y:S01]  /*4d80*/  SHFL.IDX PT, R43, R24, RZ, 0x1c1f ;  /* 0x001c1fff182b7589 */ /* 0x000f2200000e0000 */
[----:B------:R-:W-:Y:S01]  /*4d90*/  FMUL.FTZ R31, R37, UR22 ;  /* 0x00000016251f7c20 */ /* 0x000fe20008410000 */
[----:B------:R-:W-:Y:S01]  /*4da0*/  FMUL.FTZ R15, R46, UR22 ;  /* 0x000000162e0f7c20 */ /* 0x000fe20008410000 */
[----:B------:R-:W-:Y:S01]  /*4db0*/  FMUL.FTZ R33, R40, UR22 ;  /* 0x0000001628217c20 */ /* 0x000fe20008410000 */
[----:B------:R-:W-:Y:S01]  /*4dc0*/  IADD3 R122, R29, UR6, -R16 ;  /* 0x000000061d7a7c10 */ /* 0x000fe2000fffe810 */
[----:B------:R-:W5:Y:S01]  /*4dd0*/  MUFU.TANH R121, R121 ;  /* 0x0000007900797308 */ /* 0x000f620000002400 */
[----:B------:R-:W-:Y:S01]  /*4de0*/  FMUL.FTZ R20, R47, UR22 ;  /* 0x000000162f147c20 */ /* 0x000fe20008410000 */
[----:B------:R-:W-:Y:S01]  /*4df0*/  FMUL.FTZ R10, R35, UR22 ;  /* 0x00000016230a7c20 */ /* 0x000fe20008410000 */
[----:B------:R-:W-:Y:S01]  /*4e00*/  FMUL.FTZ R35, R44, UR22 ;  /* 0x000000162c237c20 */ /* 0x000fe20008410000 */
[----:B------:R-:W-:-:S02]  /*4e10*/  VIADD R122, R122, -UR52 ;  /* 0x800000347a7a7c36 */ /* 0x000fc40008000000 */
        /* <DEDUP_REMOVED lines=14> */
[----:B----4-:R-:W-:-:S02]  /*4f00*/  IMAD.IADD R56, R122, 0x1, R43 ;  /* 0x000000017a387824 */ /* 0x010fc400078e022b */
[----:B------:R-:W-:Y:S01]  /*4f10*/  FMUL.FTZ R43, R61, UR22 ;  /* 0x000000163d2b7c20 */ /* 0x000fe20008410000 */
[----:B------:R-:W-:Y:S01]  /*4f20*/  FMUL.FTZ R80, R80, UR22 ;  /* 0x0000001650507c20 */ /* 0x000fe20008410000 */
[----:B------:R-:W-:Y:S01]  /*4f30*/  FMUL.FTZ R81, R81, UR22 ;  /* 0x0000001651517c20 */ /* 0x000fe20008410000 */
[----:B------:R-:W-:Y:S01]  /*4f40*/  FMUL.FTZ R84, R84, UR22 ;  /* 0x0000001654547c20 */ /* 0x000fe20008410000 */
[C---:B------:R-:W-:Y:S01]  /*4f50*/  ISETP.GT.AND P1, PT, R56.reuse, RZ, PT ;  /* 0x000000ff3800720c */ /* 0x040fe20003f24270 */
[----:B------:R-:W4:Y:S01]  /*4f60*/  MUFU.TANH R32, R32 ;  /* 0x0000002000207308 */ /* 0x000f220000002400 */
[----:B------:R-:W-:Y:S01]  /*4f70*/  ISETP.GT.AND P2, PT, R56, 0x1, PT ;  /* 0x000000013800780c */ /* 0x000fe20003f44270 */
[----:B------:R-:W-:Y:S01]  /*4f80*/  FMUL.FTZ R85, R85, UR22 ;  /* 0x0000001655557c20 */ /* 0x000fe20008410000 */
[----:B-1----:R-:W-:Y:S01]  /*4f90*/  FSEL R125, R125, -INF , P1 ;  /* 0xff8000007d7d7808 */ /* 0x002fe20000800000 */
[----:B0-----:R-:W-:Y:S01]  /*4fa0*/  FMUL.FTZ R5, R26, UR22 ;  /* 0x000000161a057c20 */ /* 0x001fe20008410000 */
[----:B------:R-:W-:Y:S01]  /*4fb0*/  ISETP.GT.AND P1, PT, R56, 0x8, PT ;  /* 0x000000083800780c */ /* 0x000fe20003f24270 */
[----:B------:R-:W-:Y:S01]  /*4fc0*/  FMUL.FTZ R26, R54, UR22 ;  /* 0x00000016361a7c20 */ /* 0x000fe20008410000 */
[----:B--2---:R-:W-:Y:S01]  /*4fd0*/  FSEL R124, R124, -INF , P2 ;  /* 0xff8000007c7c7808 */ /* 0x004fe20001000000 */
[----:B------:R-:W0:Y:S01]  /*4fe0*/  MUFU.TANH R31, R31 ;  /* 0x0000001f001f7308 */ /* 0x000e220000002400 */
[----:B------:R-:W-:Y:S01]  /*4ff0*/  FMNMX.FTZ R45, R125, R3, !PT ;  /* 0x000000037d2d7209 */ /* 0x000fe20007810000 */
        /* <DEDUP_REMOVED lines=9> */
[----:B-----5:R-:W-:Y:S01]  /*5090*/  FSEL R121, R121, -INF , P2 ;  /* 0xff80000079797808 */ /* 0x020fe20001000000 */
[----:B------:R-:W-:Y:S01]  /*50a0*/  FMUL.FTZ R55, R62, UR22 ;  /* 0x000000163e377c20 */ /* 0x000fe20008410000 */
[----:B------:R-:W-:Y:S01]  /*50b0*/  FMNMX.FTZ R46, R123, R46, !PT ;  /* 0x0000002e7b2e7209 */ /* 0x000fe20007810000 */
[----:B------:R-:W-:Y:S01]  /*50c0*/  FMUL.FTZ R62, R71, UR22 ;  /* 0x00000016473e7c20 */ /* 0x000fe20008410000 */
[----:B------:R-:W-:Y:S01]  /*50d0*/  ISETP.GT.AND P2, PT, R56, 0x11, PT ;  /* 0x000000113800780c */ /* 0x000fe20003f44270 */
[----:B------:R-:W2:Y:S01]  /*50e0*/  MUFU.TANH R34, R34 ;  /* 0x0000002200227308 */ /* 0x000ea20000002400 */
[----:B------:R-:W-:Y:S01]  /*50f0*/  FSEL R120, R120, -INF , P1 ;  /* 0xff80000078787808 */ /* 0x000fe20000800000 */
[----:B------:R-:W-:Y:S01]  /*5100*/  FMUL.FTZ R60, R67, UR22 ;  /* 0x00000016433c7c20 */ /* 0x000fe20008410000 */
[----:B------:R-:W-:Y:S01]  /*5110*/  FMNMX.FTZ R47, R121, R46, !PT ;  /* 0x0000002e792f7209 */ /* 0x000fe20007810000 */
[----:B------:R-:W-:Y:S01]  /*5120*/  FMUL.FTZ R46, R65, UR22 ;  /* 0x00000016412e7c20 */ /* 0x000fe20008410000 */
[----:B------:R-:W-:Y:S01]  /*5130*/  ISETP.GT.AND P1, PT, R56, 0x18, PT ;  /* 0x000000183800780c */ /* 0x000fe20003f24270 */
[----:B------:R-:W-:Y:S01]  /*5140*/  FMUL.FTZ R67, R82, UR22 ;  /* 0x0000001652437c20 */ /* 0x000fe20008410000 */
[----:B------:R-:W-:Y:S01]  /*5150*/  FSEL R30, R30, -INF , P2 ;  /* 0xff8000001e1e7808 */ /* 0x000fe20001000000 */
[----:B------:R-:W3:Y:S01]  /*5160*/  MUFU.TANH R35, R35 ;  /* 0x0000002300237308 */ /* 0x000ee20000002400 */
[----:B------:R-:W-:Y:S01]  /*5170*/  FMNMX.FTZ R47, R120, R47, !PT ;  /* 0x0000002f782f7209 */ /* 0x000fe20007810000 */
[----:B------:R-:W-:Y:S01]  /*5180*/  ULEA UR6, UR47, UR45, 0x3 ;  /* 0x0000002d2f067291 */ /* 0x000fe2000f8e183f */
[----:B------:R-:W-:-:S02]  /*5190*/  ISETP.GT.AND P2, PT, R56, 0x19, PT ;  /* 0x000000193800780c */ /* 0x000fc40003f44270 */
[----:B----4-:R-:W-:Y:S01]  /*51a0*/  FSEL R32, R32, -INF , P1 ;  /* 0xff80000020207808 */ /* 0x010fe20000800000 */
[----:B------:R-:W-:Y:S01]  /*51b0*/  UIADD3 UR6, UR6, 0x16840, URZ ;  /* 0x0001684006067890 */ /* 0x000fe2000fffe03f */
[----:B------:R-:W-:Y:S01]  /*51c0*/  FMNMX.FTZ R47, R30, R47, !PT ;  /* 0x0000002f1e2f7209 */ /* 0x000fe20007810000 */
[----:B------:R-:W4:Y:S01]  /*51d0*/  MUFU.TANH R36, R36 ;  /* 0x0000002400247308 */ /* 0x000f220000002400 */
[----:B------:R-:W-:Y:S01]  /*51e0*/  ISETP.GT.AND P1, PT, R56, 0x20, PT ;  /* 0x000000203800780c */ /* 0x000fe20003f24270 */
[----:B------:R-:W-:Y:S01]  /*51f0*/  UPRMT UR6, UR43, 0x654, UR6 ;  /* 0x000006542b067896 */ /* 0x000fe20008000006 */
[----:B0-----:R-:W-:Y:S02]  /*5200*/  FSEL R31, R31, -INF , P2 ;  /* 0xff8000001f1f7808 */ /* 0x001fe40001000000 */
[----:B------:R-:W-:Y:S01]  /*5210*/  FMNMX.FTZ R48, R32, R47, !PT ;  /* 0x0000002f20307209 */ /* 0x000fe20007810000 */
[----:B------:R-:W-:Y:S01]  /*5220*/  FMUL.FTZ R47, R68, UR22 ;  /* 0x00000016442f7c20 */ /* 0x000fe20008410000 */
[C---:B------:R-:W-:Y:S01]  /*5230*/  ISETP.GT.AND P2, PT, R56.reuse, 0x21, PT ;  /* 0x000000213800780c */ /* 0x040fe20003f44270 */
[----:B------:R-:W0:Y:S01]  /*5240*/  MUFU.TANH R37, R37 ;  /* 0x0000002500257308 */ /* 0x000e220000002400 */
[----:B-1----:R-:W-:Y:S01]  /*5250*/  FSEL R33, R33, -INF , P1 ;  /* 0xff80000021217808 */ /* 0x002fe20000800000 */
[----:B------:R-:W-:Y:S01]  /*5260*/  FMUL.FTZ R68, R83, UR22 ;  /* 0x0000001653447c20 */ /* 0x000fe20008410000 */
[----:B------:R-:W-:Y:S01]  /*5270*/  FMNMX.FTZ R48, R31, R48, !PT ;  /* 0x000000301f307209 */ /* 0x000fe20007810000 */
[----:B------:R-:W-:Y:S01]  /*5280*/  SYNCS.ARRIVE.TRANS64.RED.A1T0 RZ, [UR6], RZ ;  /* 0x000000ffffff79a7 */ /* 0x000fe20008100406 */
[----:B------:R-:W-:-:S02]  /*5290*/  ISETP.GT.AND P1, PT, R56, 0x28, PT ;  /* 0x000000283800780c */ /* 0x000fc40003f24270 */
[----:B--2---:R-:W-:Y:S01]  /*52a0*/  FSEL R34, R34, -INF , P2 ;  /* 0xff80000022227808 */ /* 0x004fe20001000000 */
[----:B------:R-:W1:Y:S01]  /*52b0*/  MUFU.TANH R38, R38 ;  /* 0x0000002600267308 */ /* 0x000e620000002400 */
[----:B------:R-:W-:Y:S01]  /*52c0*/  FMNMX.FTZ R49, R33, R48, !PT ;  /* 0x0000003021317209 */ /* 0x000fe20007810000 */
[----:B------:R-:W-:Y:S01]  /*52d0*/  FMUL.FTZ R48, R69, UR22 ;  /* 0x0000001645307c20 */ /* 0x000fe20008410000 */
[----:B------:R-:W-:Y:S02]  /*52e0*/  ISETP.GT.AND P2, PT, R56, 0x29, PT ;  /* 0x000000293800780c */ /* 0x000fe40003f44270 */
[----:B---3--:R-:W-:Y:S02]  /*52f0*/  FSEL R35, R35, -INF , P1 ;  /* 0xff80000023237808 */ /* 0x008fe40000800000 */
[----:B------:R-:W-:Y:S01]  /*5300*/  FMNMX.FTZ R50, R34, R49, !PT ;  /* 0x0000003122327209 */ /* 0x000fe20007810000 */
[----:B------:R-:W2:Y:S01]  /*5310*/  MUFU.TANH R39, R39 ;  /* 0x0000002700277308 */ /* 0x000ea20000002400 */
[----:B------:R-:W-:-:S02]  /*5320*/  ISETP.GT.AND P1, PT, R56, 0x30, PT ;  /* 0x000000303800780c */ /* 0x000fc40003f24270 */
[----:B----4-:R-:W-:Y:S02]  /*5330*/  FSEL R36, R36, -INF , P2 ;  /* 0xff80000024247808 */ /* 0x010fe40001000000 */
[----:B------:R-:W-:Y:S01]  /*5340*/  FMNMX.FTZ R49, R35, R50, !PT ;  /* 0x0000003223317209 */ /* 0x000fe20007810000 */
[----:B------:R-:W-:Y:S01]  /*5350*/  FMUL.FTZ R50, R72, UR22 ;  /* 0x0000001648327c20 */ /* 0x000fe20008410000 */
[----:B------:R-:W-:Y:S01]  /*5360*/  ISETP.GT.AND P2, PT, R56, 0x31, PT ;  /* 0x000000313800780c */ /* 0x000fe20003f44270 */
[----:B------:R-:W3:Y:S01]  /*5370*/  MUFU.TANH R40, R40 ;  /* 0x0000002800287308 */ /* 0x000ee20000002400 */
[----:B0-----:R-:W-:Y:S01]  /*5380*/  FSEL R37, R37, -INF , P1 ;  /* 0xff80000025257808 */ /* 0x001fe20000800000 */
[----:B------:R-:W-:Y:S01]  /*5390*/  FMUL.FTZ R72, R87, UR22 ;  /* 0x0000001657487c20 */ /* 0x000fe20008410000 */
[----:B------:R-:W-:Y:S01]  /*53a0*/  FMNMX.FTZ R52, R36, R49, !PT ;  /* 0x0000003124347209 */ /* 0x000fe20007810000 */
[----:B------:R-:W-:Y:S01]  /*53b0*/  FMUL.FTZ R49, R73, UR22 ;  /* 0x0000001649317c20 */ /* 0x000fe20008410000 */
[----:B------:R-:W-:Y:S01]  /*53c0*/  ISETP.GT.AND P1, PT, R56, 0x38, PT ;  /* 0x000000383800780c */ /* 0x000fe20003f24270 */
[----:B------:R-:W0:Y:S01]  /*53d0*/  SHFL.IDX PT, R73, R24, 0x1, 0x1c1f ;  /* 0x003c1f0018497f89 */ /* 0x000e2200000e0000 */
[----:B-1----:R-:W-:Y:S01]  /*53e0*/  FSEL R38, R38, -INF , P2 ;  /* 0xff80000026267808 */ /* 0x002fe20001000000 */
[----:B------:R-:W1:Y:S01]  /*53f0*/  MUFU.TANH R41, R41 ;  /* 0x0000002900297308 */ /* 0x000e620000002400 */
[----:B------:R-:W-:-:S02]  /*5400*/  FMNMX.FTZ R51, R37, R52, !PT ;  /* 0x0000003425337209 */ /* 0x000fc40007810000 */
[----:B------:R-:W-:Y:S02]  /*5410*/  ISETP.GT.AND P2, PT, R56, 0x39, PT ;  /* 0x000000393800780c */ /* 0x000fe40003f44270 */
[----:B--2---:R-:W-:Y:S02]  /*5420*/  FSEL R39, R39, -INF , P1 ;  /* 0xff80000027277808 */ /* 0x004fe40000800000 */
[----:B------:R-:W-:Y:S01]  /*5430*/  FMNMX.FTZ R52, R38, R51, !PT ;  /* 0x0000003326347209 */ /* 0x000fe20007810000 */
[----:B------:R-:W2:Y:S01]  /*5440*/  MUFU.TANH R42, R42 ;  /* 0x0000002a002a7308 */ /* 0x000ea20000002400 */
[----:B------:R-:W-:Y:S01]  /*5450*/  ISETP.GT.AND P1, PT, R56, 0x40, PT ;  /* 0x000000403800780c */ /* 0x000fe20003f24270 */
[----:B------:R-:W-:Y:S01]  /*5460*/  FMUL.FTZ R51, R76, UR22 ;  /* 0x000000164c337c20 */ /* 0x000fe20008410000 */
[----:B---3--:R-:W-:Y:S02]  /*5470*/  FSEL R40, R40, -INF , P2 ;  /* 0xff80000028287808 */ /* 0x008fe40001000000 */
[----:B------:R-:W-:-:S02]  /*5480*/  FMNMX.FTZ R53, R39, R52, !PT ;  /* 0x0000003427357209 */ /* 0x000fc40007810000 */
[----:B------:R-:W-:Y:S01]  /*5490*/  ISETP.GT.AND P2, PT, R56, 0x41, PT ;  /* 0x000000413800780c */ /* 0x000fe20003f44270 */
[----:B------:R-:W3:Y:S01]  /*54a0*/  MUFU.TANH R44, R44 ;  /* 0x0000002c002c7308 */ /* 0x000ee20000002400 */
[----:B-1----:R-:W-:Y:S02]  /*54b0*/  FSEL R41, R41, -INF , P1 ;  /* 0xff80000029297808 */ /* 0x002fe40000800000 */
[----:B------:R-:W-:Y:S02]  /*54c0*/  FMNMX.FTZ R52, R40, R53, !PT ;  /* 0x0000003528347209 */ /* 0x000fe40007810000 */
[----:B------:R-:W-:Y:S01]  /*54d0*/  ISETP.GT.AND P1, PT, R56, 0x48, PT ;  /* 0x000000483800780c */ /* 0x000fe20003f24270 */
[----:B0-----:R-:W-:Y:S01]  /*54e0*/  IMAD.IADD R73, R122, 0x1, R73 ;  /* 0x000000017a497824 */ /* 0x001fe200078e0249 */
[----:B------:R-:W-:Y:S01]  /*54f0*/  FMNMX.FTZ R53, R41, R52, !PT ;  /* 0x0000003429357209 */ /* 0x000fe20007810000 */
[----:B------:R-:W0:Y:S01]  /*5500*/  MUFU.TANH R43, R43 ;  /* 0x0000002b002b7308 */ /* 0x000e220000002400 */
[----:B--2---:R-:W-:-:S02]  /*5510*/  FSEL R42, R42, -INF , P2 ;  /* 0xff8000002a2a7808 */ /* 0x004fc40001000000 */
[----:B------:R-:W-:Y:S02]  /*5520*/  ISETP.GT.AND P2, PT, R56, 0x49, PT ;  /* 0x000000493800780c */ /* 0x000fe40003f44270 */
[----:B------:R-:W-:Y:S02]  /*5530*/  FMNMX.FTZ R53, R42, R53, !PT ;  /* 0x000000352a357209 */ /* 0x000fe40007810000 */
[----:B------:R-:W-:Y:S01]  /*5540*/  ISETP.GT.AND P3, PT, R73, 0x1, PT ;  /* 0x000000014900780c */ /* 0x000fe20003f64270 */
[----:B------:R-:W1:Y:S01]  /*5550*/  MUFU.TANH R45, R45 ;  /* 0x0000002d002d7308 */ /* 0x000e620000002400 */
[----:B---3--:R-:W-:Y:S02]  /*5560*/  FSEL R44, R44, -INF , P1 ;  /* 0xff8000002c2c7808 */ /* 0x008fe40000800000 */
        /* <DEDUP_REMOVED lines=37> */
[----:B------:R-:W-:Y:S01]  /*57c0*/  FMNMX.FTZ R58, R52, R57, !PT ;  /* 0x00000039343a7209 */ /* 0x000fe20007810000 */
[----:B------:R-:W-:Y:S01]  /*57d0*/  FMUL.FTZ R57, R63, UR22 ;  /* 0x000000163f397c20 */ /* 0x000fe20008410000 */
[----:B------:R-:W-:Y:S01]  /*57e0*/  FMUL.FTZ R63, R74, UR22 ;  /* 0x000000164a3f7c20 */ /* 0x000fe20008410000 */
[----:B------:R-:W2:Y:S01]  /*57f0*/  MUFU.TANH R84, R84 ;  /* 0x0000005400547308 */ /* 0x000ea20000002400 */
[----:B0-----:R-:W-:Y:S02]  /*5800*/  FSEL R53, R80, -INF , P1 ;  /* 0xff80000050357808 */ /* 0x001fe40000800000 */
[----:B------:R-:W-:-:S02]  /*5810*/  ISETP.GT.AND P1, PT, R56, 0x78, PT ;  /* 0x000000783800780c */ /* 0x000fc40003f24270 */
[----:B------:R-:W-:-:S03]  /*5820*/  FMNMX.FTZ R59, R53, R58, !PT ;  /* 0x0000003a353b7209 */ /* 0x000fc60007810000 */
[----:B------:R-:W0:Y:S01]  /*5830*/  MUFU.TANH R85, R85 ;  /* 0x0000005500557308 */ /* 0x000e220000002400 */
[----:B-1----:R-:W-:Y:S02]  /*5840*/  FSEL R54, R81, -INF , P2 ;  /* 0xff80000051367808 */ /* 0x002fe40001000000 */
[----:B------:R-:W-:Y:S02]  /*5850*/  ISETP.GT.AND P2, PT, R56, 0x79, PT ;  /* 0x000000793800780c */ /* 0x000fe40003f44270 */
[----:B------:R-:W-:-:S03]  /*5860*/  FMNMX.FTZ R59, R54, R59, !PT ;  /* 0x0000003b363b7209 */ /* 0x000fc60007810000 */
[----:B------:R-:W1:Y:S01]  /*5870*/  MUFU.TANH R5, R5 ;  /* 0x0000000500057308 */ /* 0x000e620000002400 */
[----:B--2---:R-:W-:-:S04]  /*5880*/  FSEL R58, R84, -INF , P1 ;  /* 0xff800000543a7808 */ /* 0x004fc80000800000 */
[----:B------:R-:W-:Y:S01]  /*5890*/  FMNMX.FTZ R61, R58, R59, !PT ;  /* 0x0000003b3a3d7209 */ /* 0x000fe20007810000 */
[----:B------:R-:W-:Y:S01]  /*58a0*/  FMUL.FTZ R59, R66, UR22 ;  /* 0x00000016423b7c20 */ /* 0x000fe20008410000 */
[----:B------:R-:W-:Y:S01]  /*58b0*/  FMUL.FTZ R66, R79, UR22 ;  /* 0x000000164f427c20 */ /* 0x000fe20008410000 */
[----:B------:R-:W2:Y:S01]  /*58c0*/  MUFU.TANH R6, R6 ;  /* 0x0000000600067308 */ /* 0x000ea20000002400 */
[----:B0-----:R-:W-:Y:S02]  /*58d0*/  FSEL R56, R85, -INF , P2 ;  /* 0xff80000055387808 */ /* 0x001fe40001000000 */
[----:B------:R-:W-:Y:S02]  /*58e0*/  ISETP.GT.AND P2, PT, R73, RZ, PT ;  /* 0x000000ff4900720c */ /* 0x000fe40003f44270 */
[----:B------:R-:W-:Y:S01]  /*58f0*/  FMNMX.FTZ R65, R56, R61, !PT ;  /* 0x0000003d38417209 */ /* 0x000fe20007810000 */
[----:B------:R-:W-:Y:S02]  /*5900*/  FMUL.FTZ R61, R70, UR22 ;  /* 0x00000016463d7c20 */ /* 0x000fe40008410000 */
[----:B------:R-:W0:Y:S01]  /*5910*/  MUFU.TANH R7, R7 ;  /* 0x0000000700077308 */ /* 0x000e220000002400 */
[----:B-1----:R-:W-:Y:S01]  /*5920*/  FSEL R5, R5, -INF , P2 ;  /* 0xff80000005057808 */ /* 0x002fe20001000000 */
[----:B------:R-:W1:Y:S01]  /*5930*/  SHFL.BFLY PT, R64, R65, 0x2, 0x1f ;  /* 0x0c401f0041407f89 */ /* 0x000e6200000e0000 */
[----:B------:R-:W-:-:S05]  /*5940*/  ISETP.GT.AND P2, PT, R73, 0x8, PT ;  /* 0x000000084900780c */ /* 0x000fca0003f44270 */
[----:B------:R-:W3:Y:S01]  /*5950*/  MUFU.TANH R8, R8 ;  /* 0x0000000800087308 */ /* 0x000ee20000002400 */
[----:B--2---:R-:W-:Y:S02]  /*5960*/  FSEL R74, R6, -INF , P3 ;  /* 0xff800000064a7808 */ /* 0x004fe40001800000 */
[----:B------:R-:W-:-:S05]  /*5970*/  ISETP.GT.AND P3, PT, R73, 0x9, PT ;  /* 0x000000094900780c */ /* 0x000fca0003f64270 */
[----:B------:R-:W2:Y:S01]  /*5980*/  MUFU.TANH R9, R9 ;  /* 0x0000000900097308 */ /* 0x000ea20000002400 */
[----:B0-----:R-:W-:Y:S02]  /*5990*/  FSEL R7, R7, -INF , P2 ;  /* 0xff80000007077808 */ /* 0x001fe40001000000 */
[----:B------:R-:W-:-:S05]  /*59a0*/  ISETP.GT.AND P2, PT, R73, 0x10, PT ;  /* 0x000000104900780c */ /* 0x000fca0003f44270 */
[----:B------:R-:W0:Y:S01]  /*59b0*/  MUFU.TANH R10, R10 ;  /* 0x0000000a000a7308 */ /* 0x000e220000002400 */
[----:B---3--:R-:W-:Y:S02]  /*59c0*/  FSEL R8, R8, -INF , P3 ;  /* 0xff80000008087808 */ /* 0x008fe40001800000 */
[----:B-1----:R-:W-:Y:S01]  /*59d0*/  FMNMX.FTZ R69, R65, R64, !PT ;  /* 0x0000004041457209 */ /* 0x002fe20007810000 */
[----:B------:R-:W-:Y:S01]  /*59e0*/  FMUL.FTZ R64, R75, UR22 ;  /* 0x000000164b407c20 */ /* 0x000fe20008410000 */
[----:B------:R-:W-:Y:S01]  /*59f0*/  FMNMX.FTZ R75, R5, R4, !PT ;  /* 0x00000004054b7209 */ /* 0x000fe20007810000 */
[----:B------:R-:W-:Y:S01]  /*5a00*/  FMUL.FTZ R65, R78, UR22 ;  /* 0x000000164e417c20 */ /* 0x000fe20008410000 */
[----:B------:R-:W-:Y:S01]  /*5a10*/  ISETP.GT.AND P3, PT, R73, 0x11, PT ;  /* 0x000000114900780c */ /* 0x000fe20003f64270 */
[----:B------:R-:W1:Y:S01]  /*5a20*/  SHFL.BFLY PT, R70, R69, 0x1, 0x1f ;  /* 0x0c201f0045467f89 */ /* 0x000e6200000e0000 */
[----:B------:R-:W3:Y:S01]  /*5a30*/  MUFU.TANH R11, R11 ;  /* 0x0000000b000b7308 */ /* 0x000ee20000002400 */
[----:B------:R-:W-:-:S02]  /*5a40*/  FMNMX.FTZ R76, R74, R75, !PT ;  /* 0x0000004b4a4c7209 */ /* 0x000fc40007810000 */
[----:B--2---:R-:W-:Y:S02]  /*5a50*/  FSEL R75, R9, -INF , P2 ;  /* 0xff800000094b7808 */ /* 0x004fe40001000000 */
[----:B------:R-:W-:Y:S02]  /*5a60*/  FMNMX.FTZ R77, R7, R76, !PT ;  /* 0x0000004c074d7209 */ /* 0x000fe40007810000 */
[----:B------:R-:W-:Y:S01]  /*5a70*/  ISETP.GT.AND P2, PT, R73, 0x18, PT ;  /* 0x000000184900780c */ /* 0x000fe20003f44270 */
[----:B------:R-:W-:Y:S01]  /*5a80*/  MUFU.TANH R12, R12 ;  /* 0x0000000c000c7308 */ /* 0x000fe20000002400 */
[----:B------:R-:W-:Y:S02]  /*5a90*/  FMNMX.FTZ R76, R8, R77, !PT ;  /* 0x0000004d084c7209 */ /* 0x000fe40007810000 */
[----:B0-----:R-:W-:Y:S02]  /*5aa0*/  FSEL R10, R10, -INF , P3 ;  /* 0xff8000000a0a7808 */ /* 0x001fe40001800000 */
[----:B------:R-:W-:-:S02]  /*5ab0*/  FMNMX.FTZ R9, R75, R76, !PT ;  /* 0x0000004c4b097209 */ /* 0x000fc40007810000 */
[----:B------:R-:W-:Y:S01]  /*5ac0*/  ISETP.GT.AND P3, PT, R73, 0x19, PT ;  /* 0x000000194900780c */ /* 0x000fe20003f64270 */
[----:B------:R-:W0:Y:S01]  /*5ad0*/  MUFU.TANH R13, R13 ;  /* 0x0000000d000d7308 */ /* 0x000e220000002400 */
[----:B---3--:R-:W-:Y:S02]  /*5ae0*/  FSEL R11, R11, -INF , P2 ;  /* 0xff8000000b0b7808 */ /* 0x008fe40001000000 */
[----:B------:R-:W-:Y:S02]  /*5af0*/  FMNMX.FTZ R76, R10, R9, !PT ;  /* 0x000000090a4c7209 */ /* 0x000fe40007810000 */
[----:B------:R-:W-:Y:S02]  /*5b00*/  ISETP.GT.AND P2, PT, R73, 0x20, PT ;  /* 0x000000204900780c */ /* 0x000fe40003f44270 */
[----:B-1----:R-:W-:Y:S01]  /*5b10*/  FMNMX.FTZ R24, R69, R70, !PT ;  /* 0x0000004645187209 */ /* 0x002fe20007810000 */
[----:B------:R-:W1:Y:S01]  /*5b20*/  MUFU.TANH R14, R14 ;  /* 0x0000000e000e7308 */ /* 0x000e620000002400 */
[----:B------:R-:W-:Y:S01]  /*5b30*/  FMNMX.FTZ R77, R11, R76, !PT ;  /* 0x0000004c0b4d7209 */ /* 0x000fe20007810000 */
[----:B------:R-:W-:Y:S01]  /*5b40*/  FMUL.FTZ R69, R86, UR22 ;  /* 0x0000001656457c20 */ /* 0x000fe20008410000 */
[C---:B------:R-:W-:Y:S01]  /*5b50*/  FSETP.NEU.FTZ.AND P1, PT, R24.reuse, -INF , PT ;  /* 0xff8000001800780b */ /* 0x040fe20003f3d000 */
[----:B------:R-:W-:-:S04]  /*5b60*/  FMUL.FTZ R71, R24, UR21 ;  /* 0x0000001518477c20 */ /* 0x000fc80008410000 */
[----:B------:R-:W2:Y:S01]  /*5b70*/  MUFU.TANH R15, R15 ;  /* 0x0000000f000f7308 */ /* 0x000ea20000002400 */
[----:B------:R-:W-:Y:S02]  /*5b80*/  FSEL R71, R71, RZ, P1 ;  /* 0x000000ff47477208 */ /* 0x000fe40000800000 */
[----:B0-----:R-:W-:Y:S02]  /*5b90*/  FSEL R13, R13, -INF , P2 ;  /* 0xff8000000d0d7808 */ /* 0x001fe40001000000 */
[C---:B------:R-:W-:Y:S01]  /*5ba0*/  ISETP.GT.AND P2, PT, R73.reuse, 0x28, PT ;  /* 0x000000284900780c */ /* 0x040fe20003f44270 */
[--C-:B------:R-:W-:Y:S01]  /*5bb0*/  FFMA.FTZ R78, R30, UR21, -R71.reuse ;  /* 0x000000151e4e7c23 */ /* 0x100fe20008010847 */
[----:B------:R-:W-:Y:S01]  /*5bc0*/  FSEL R30, R12, -INF , P3 ;  /* 0xff8000000c1e7808 */ /* 0x000fe20001800000 */
[----:B------:R-:W0:Y:S01]  /*5bd0*/  MUFU.TANH R20, R20 ;  /* 0x0000001400147308 */ /* 0x000e220000002400 */
[----:B------:R-:W-:Y:S01]  /*5be0*/  ISETP.GT.AND P3, PT, R73, 0x21, PT ;  /* 0x000000214900780c */ /* 0x000fe20003f64270 */
[--C-:B------:R-:W-:Y:S01]  /*5bf0*/  FFMA.FTZ R146, R32, UR21, -R71.reuse ;  /* 0x0000001520927c23 */ /* 0x100fe20008010847 */
[----:B------:R-:W-:Y:S01]  /*5c00*/  FMNMX.FTZ R12, R30, R77, !PT ;  /* 0x0000004d1e0c7209 */ /* 0x000fe20007810000 */
[--C-:B------:R-:W-:Y:S01]  /*5c10*/  FFMA.FTZ R140, R33, UR21, -R71.reuse ;  /* 0x00000015218c7c23 */ /* 0x100fe20008010847 */
[----:B-1----:R-:W-:Y:S01]  /*5c20*/  FSEL R14, R14, -INF , P3 ;  /* 0xff8000000e0e7808 */ /* 0x002fe20001800000 */
[--C-:B------:R-:W-:Y:S01]  /*5c30*/  FFMA.FTZ R142, R35, UR21, -R71.reuse ;  /* 0x00000015238e7c23 */ /* 0x100fe20008010847 */
[----:B------:R-:W-:Y:S01]  /*5c40*/  FMNMX.FTZ R77, R13, R12, !PT ;  /* 0x0000000c0d4d7209 */ /* 0x000fe20007810000 */
[----:B------:R-:W1:Y:S01]  /*5c50*/  MUFU.TANH R21, R21 ;  /* 0x0000001500157308 */ /* 0x000e620000002400 */
[----:B------:R-:W-:Y:S01]  /*5c60*/  ISETP.GT.AND P3, PT, R73, 0x29, PT ;  /* 0x000000294900780c */ /* 0x000fe20003f64270 */
[--C-:B------:R-:W-:Y:S01]  /*5c70*/  FFMA.FTZ R12, R31, UR21, -R71.reuse ;  /* 0x000000151f0c7c23 */ /* 0x100fe20008010847 */
[----:B--2---:R-:W-:Y:S01]  /*5c80*/  FSEL R32, R15, -INF , P2 ;  /* 0xff8000000f207808 */ /* 0x004fe20001000000 */
[--C-:B------:R-:W-:Y:S01]  /*5c90*/  FFMA.FTZ R15, R34, UR21, -R71.reuse ;  /* 0x00000015220f7c23 */ /* 0x100fe20008010847 */
[----:B------:R-:W-:Y:S01]  /*5ca0*/  FMNMX.FTZ R77, R14, R77, !PT ;  /* 0x0000004d0e4d7209 */ /* 0x000fe20007810000 */
[--C-:B------:R-:W-:Y:S01]  /*5cb0*/  FFMA.FTZ R136, R37, UR21, -R71.reuse ;  /* 0x0000001525887c23 */ /* 0x100fe20008010847 */
[----:B------:R-:W-:Y:S01]  /*5cc0*/  ISETP.GT.AND P2, PT, R73, 0x30, PT ;  /* 0x000000304900780c */ /* 0x000fe20003f44270 */
[----:B------:R-:W2:Y:S01]  /*5cd0*/  MUFU.TANH R25, R25 ;  /* 0x0000001900197308 */ /* 0x000ea20000002400 */
[----:B0-----:R-:W-:Y:S01]  /*5ce0*/  FSEL R20, R20, -INF , P3 ;  /* 0xff80000014147808 */ /* 0x001fe20001800000 */
[--C-:B------:R-:W-:Y:S01]  /*5cf0*/  FFMA.FTZ R132, R41, UR21, -R71.reuse ;  /* 0x0000001529847c23 */ /* 0x100fe20008010847 */
[----:B------:R-:W-:Y:S01]  /*5d00*/  FMNMX.FTZ R77, R32, R77, !PT ;  /* 0x0000004d204d7209 */ /* 0x000fe20007810000 */
[--C-:B------:R-:W-:Y:S01]  /*5d10*/  FFMA.FTZ R41, R43, UR21, -R71.reuse ;  /* 0x000000152b297c23 */ /* 0x100fe20008010847 */
[----:B------:R-:W-:Y:S01]  /*5d20*/  ISETP.GT.AND P3, PT, R73, 0x31, PT ;  /* 0x000000314900780c */ /* 0x000fe20003f64270 */
[--C-:B------:R-:W-:Y:S01]  /*5d30*/  FFMA.FTZ R134, R44, UR21, -R71.reuse ;  /* 0x000000152c867c23 */ /* 0x100fe20008010847 */
[----:B------:R-:W-:Y:S01]  /*5d40*/  FMNMX.FTZ R76, R20, R77, !PT ;  /* 0x0000004d144c7209 */ /* 0x000fe20007810000 */
[----:B------:R-:W0:Y:S01]  /*5d50*/  MUFU.TANH R26, R26 ;  /* 0x0000001a001a7308 */ /* 0x000e220000002400 */
[----:B-1----:R-:W-:Y:S01]  /*5d60*/  FSEL R21, R21, -INF , P2 ;  /* 0xff80000015157808 */ /* 0x002fe20001000000 */
[--C-:B------:R-:W-:Y:S01]  /*5d70*/  FFMA.FTZ R40, R40, UR21, -R71.reuse ;  /* 0x0000001528287c23 */ /* 0x100fe20008010847 */
[----:B------:R-:W-:Y:S01]  /*5d80*/  ISETP.GT.AND P2, PT, R73, 0x38, PT ;  /* 0x000000384900780c */ /* 0x000fe20003f44270 */
[--C-:B------:R-:W-:Y:S01]  /*5d90*/  FFMA.FTZ R148, R125, UR21, -R71.reuse ;  /* 0x000000157d947c23 */ /* 0x100fe20008010847 */
[----:B------:R-:W-:Y:S01]  /*5da0*/  FMNMX.FTZ R76, R21, R76, !PT ;  /* 0x0000004c154c7209 */ /* 0x000fe20007810000 */
[--C-:B------:R-:W-:Y:S01]  /*5db0*/  FFMA.FTZ R70, R124, UR21, -R71.reuse ;  /* 0x000000157c467c23 */ /* 0x100fe20008010847 */
[--C-:B------:R-:W-:Y:S01]  /*5dc0*/  FFMA.FTZ R130, R47, UR21, -R71.reuse ;  /* 0x000000152f827c23 */ /* 0x100fe20008010847 */
[----:B------:R-:W1:Y:S01]  /*5dd0*/  MUFU.TANH R27, R27 ;  /* 0x0000001b001b7308 */ /* 0x000e620000002400 */
[----:B--2---:R-:W-:Y:S01]  /*5de0*/  FSEL R31, R25, -INF , P3 ;  /* 0xff800000191f7808 */ /* 0x004fe20001800000 */
[--C-:B------:R-:W-:Y:S01]  /*5df0*/  FFMA.FTZ R150, R123, UR21, -R71.reuse ;  /* 0x000000157b967c23 */ /* 0x100fe20008010847 */
[----:B------:R-:W-:Y:S01]  /*5e00*/  ISETP.GT.AND P3, PT, R73, 0x39, PT ;  /* 0x000000394900780c */ /* 0x000fe20003f64270 */
[--C-:B------:R-:W-:Y:S01]  /*5e10*/  FFMA.FTZ R6, R121, UR21, -R71.reuse ;  /* 0x0000001579067c23 */ /* 0x100fe20008010847 */
[----:B------:R-:W-:Y:S01]  /*5e20*/  FMNMX.FTZ R25, R31, R76, !PT ;  /* 0x0000004c1f197209 */ /* 0x000fe20007810000 */
[--C-:B------:R-:W-:Y:S01]  /*5e30*/  FFMA.FTZ R144, R120, UR21, -R71.reuse ;  /* 0x0000001578907c23 */ /* 0x100fe20008010847 */
[--C-:B------:R-:W-:Y:S01]  /*5e40*/  FFMA.FTZ R128, R45, UR21, -R71.reuse ;  /* 0x000000152d807c23 */ /* 0x100fe20008010847 */
[----:B------:R-:W2:Y:S01]  /*5e50*/  MUFU.TANH R28, R28 ;  /* 0x0000001c001c7308 */ /* 0x000ea20000002400 */
[----:B0-----:R-:W-:Y:S01]  /*5e60*/  FSEL R26, R26, -INF , P2 ;  /* 0xff8000001a1a7808 */ /* 0x001fe20001000000 */
[--C-:B------:R-:W-:Y:S01]  /*5e70*/  FFMA.FTZ R38, R38, UR21, -R71.reuse ;  /* 0x0000001526267c23 */ /* 0x100fe20008010847 */
[----:B------:R-:W-:Y:S01]  /*5e80*/  ISETP.GT.AND P2, PT, R73, 0x40, PT ;  /* 0x000000404900780c */ /* 0x000fe20003f44270 */
[--C-:B------:R-:W-:Y:S01]  /*5e90*/  FFMA.FTZ R138, R39, UR21, -R71.reuse ;  /* 0x00000015278a7c23 */ /* 0x100fe20008010847 */
[----:B------:R-:W-:Y:S01]  /*5ea0*/  FMNMX.FTZ R76, R26, R25, !PT ;  /* 0x000000191a4c7209 */ /* 0x000fe20007810000 */
[--C-:B------:R-:W-:Y:S01]  /*5eb0*/  FFMA.FTZ R42, R42, UR21, -R71.reuse ;  /* 0x000000152a2a7c23 */ /* 0x100fe20008010847 */
[--C-:B------:R-:W-:Y:S01]  /*5ec0*/  FFMA.FTZ R39, R48, UR21, -R71.reuse ;  /* 0x0000001530277c23 */ /* 0x100fe20008010847 */
        /* <DEDUP_REMOVED lines=10> */
[----:B------:R-:W-:Y:S01]  /*5f70*/  FFMA.FTZ R122, R58, UR21, -R71 ;  /* 0x000000153a7a7c23 */ /* 0x000fe20008010847 */
[----:B------:R-:W-:-:S02]  /*5f80*/  ISETP.GT.AND P2, PT, R73, 0x48, PT ;  /* 0x000000484900780c */ /* 0x000fc40003f44270 */
[----:B------:R-:W-:Y:S01]  /*5f90*/  FMNMX.FTZ R28, R34, R25, !PT ;  /* 0x00000019221c7209 */ /* 0x000fe20007810000 */
[----:B------:R-:W-:Y:S02]  /*5fa0*/  FFMA.FTZ R25, R36, UR21, -R71 ;  /* 0x0000001524197c23 */ /* 0x000fe40008010847 */
        /* <DEDUP_REMOVED lines=52> */
[----:B------:R0:W-:Y:S01]  /*62f0*/  MUFU.EX2 R35, R40 ;  /* 0x0000002800237308 */ /* 0x0001e20000000800 */
[----:B-1----:R-:W-:-:S04]  /*6300*/  FSEL R69, R69, -INF , P2 ;  /* 0xff80000045457808 */ /* 0x002fc80001000000 */
[----:B------:R-:W-:-:S03]  /*6310*/  FMNMX.FTZ R37, R69, R28, !PT ;  /* 0x0000001c45257209 */ /* 0x000fc60007810000 */
[----:B------:R-:W-:Y:S01]  /*6320*/  MUFU.EX2 R148, R148 ;  /* 0x0000009400947308 */ /* 0x000fe20000000800 */
[----:B--2---:R-:W-:Y:S01]  /*6330*/  FSEL R72, R72, -INF , P3 ;  /* 0xff80000048487808 */ /* 0x004fe20001800000 */
[----:B0-----:R-:W-:-:S03]  /*6340*/  FFMA.FTZ R40, R46, UR21, -R71 ;  /* 0x000000152e287c23 */ /* 0x001fc60008010847 */
[----:B------:R-:W-:-:S03]  /*6350*/  FMNMX.FTZ R37, R72, R37, !PT ;  /* 0x0000002548257209 */ /* 0x000fc60007810000 */
[----:B------:R-:W-:Y:S02]  /*6360*/  MUFU.EX2 R70, R70 ;  /* 0x0000004600467308 */ /* 0x000fe40000000800 */
[----:B------:R-:W0:Y:S06]  /*6370*/  SHFL.BFLY PT, R28, R37, 0x2, 0x1f ;  /* 0x0c401f00251c7f89 */ /* 0x000e2c00000e0000 */
[----:B------:R-:W-:Y:S08]  /*6380*/  MUFU.EX2 R150, R150 ;  /* 0x0000009600967308 */ /* 0x000ff00000000800 */
[----:B------:R-:W-:Y:S08]  /*6390*/  MUFU.EX2 R6, R6 ;  /* 0x0000000600067308 */ /* 0x000ff00000000800 */
[----:B------:R-:W-:Y:S01]  /*63a0*/  MUFU.EX2 R144, R144 ;  /* 0x0000009000907308 */ /* 0x000fe20000000800 */
[----:B0-----:R-:W-:Y:S01]  /*63b0*/  FMNMX.FTZ R36, R37, R28, !PT ;  /* 0x0000001c25247209 */ /* 0x001fe20007810000 */
[----:B------:R-:W-:-:S04]  /*63c0*/  FFMA.FTZ R37, R52, UR21, -R71 ;  /* 0x0000001534257c23 */ /* 0x000fc80008010847 */
[----:B------:R-:W0:Y:S02]  /*63d0*/  SHFL.BFLY PT, R43, R36, 0x1, 0x1f ;  /* 0x0c201f00242b7f89 */ /* 0x000e2400000e0000 */
[----:B------:R-:W-:Y:S08]  /*63e0*/  MUFU.EX2 R9, R78 ;  /* 0x0000004e00097308 */ /* 0x000ff00000000800 */
[----:B------:R-:W-:Y:S08]  /*63f0*/  MUFU.EX2 R146, R146 ;  /* 0x0000009200927308 */ /* 0x000ff00000000800 */
[----:B------:R-:W-:Y:S01]  /*6400*/  MUFU.EX2 R12, R12 ;  /* 0x0000000c000c7308 */ /* 0x000fe20000000800 */
[----:B0-----:R-:W-:-:S07]  /*6410*/  FMNMX.FTZ R28, R36, R43, !PT ;  /* 0x0000002b241c7209 */ /* 0x001fce0007810000 */
[----:B------:R-:W-:Y:S01]  /*6420*/  MUFU.EX2 R140, R140 ;  /* 0x0000008c008c7308 */ /* 0x000fe20000000800 */
[----:B------:R-:W-:Y:S01]  /*6430*/  FFMA.FTZ R43, R56, UR21, -R71 ;  /* 0x00000015382b7c23 */ /* 0x000fe20008010847 */
[C---:B------:R-:W-:Y:S01]  /*6440*/  FSETP.NEU.FTZ.AND P2, PT, R28.reuse, -INF , PT ;  /* 0xff8000001c00780b */ /* 0x040fe20003f5d000 */
[----:B------:R-:W-:-:S05]  /*6450*/  FMUL.FTZ R44, R28, UR21 ;  /* 0x000000151c2c7c20 */ /* 0x000fca0008410000 */
[----:B------:R-:W-:Y:S01]  /*6460*/  MUFU.EX2 R15, R15 ;  /* 0x0000000f000f7308 */ /* 0x000fe20000000800 */
[----:B------:R-:W-:-:S05]  /*6470*/  FSEL R44, R44, RZ, P2 ;  /* 0x000000ff2c2c7208 */ /* 0x000fca0001000000 */
[--C-:B------:R-:W-:Y:S01]  /*6480*/  FFMA.FTZ R46, R8, UR21, -R44.reuse ;  /* 0x00000015082e7c23 */ /* 0x100fe2000801082c */
[--C-:B------:R-:W-:Y:S01]  /*6490*/  FFMA.FTZ R8, R14, UR21, -R44.reuse ;  /* 0x000000150e087c23 */ /* 0x100fe2000801082c */
[--C-:B------:R-:W-:Y:S01]  /*64a0*/  FFMA.FTZ R147, R11, UR21, -R44.reuse ;  /* 0x000000150b937c23 */ /* 0x100fe2000801082c */
[----:B------:R-:W-:Y:S01]  /*64b0*/  FSEL R14, R24, RZ, P1 ;  /* 0x000000ff180e7208 */ /* 0x000fe20000800000 */
[--C-:B------:R-:W-:Y:S01]  /*64c0*/  FFMA.FTZ R149, R5, UR21, -R44.reuse ;  /* 0x0000001505957c23 */ /* 0x100fe2000801082c */
[----:B------:R-:W-:Y:S01]  /*64d0*/  FSEL R11, R28, RZ, P2 ;  /* 0x000000ff1c0b7208 */ /* 0x000fe20001000000 */
[--C-:B------:R-:W-:Y:S01]  /*64e0*/  FFMA.FTZ R47, R74, UR21, -R44.reuse ;  /* 0x000000154a2f7c23 */ /* 0x100fe2000801082c */
[--C-:B------:R-:W-:Y:S01]  /*64f0*/  FFMA.FTZ R151, R7, UR21, -R44.reuse ;  /* 0x0000001507977c23 */ /* 0x100fe2000801082c */
[----:B------:R-:W-:Y:S01]  /*6500*/  FADD.FTZ R14, -R14, R3 ;  /* 0x000000030e0e7221 */ /* 0x000fe20000010100 */
[----:B------:R-:W-:Y:S01]  /*6510*/  FFMA.FTZ R145, R75, UR21, -R44 ;  /* 0x000000154b917c23 */ /* 0x000fe2000801082c */
[----:B------:R-:W-:Y:S01]  /*6520*/  FADD.FTZ R11, -R11, R4 ;  /* 0x000000040b0b7221 */ /* 0x000fe20000010100 */
[----:B------:R-:W-:Y:S01]  /*6530*/  MUFU.EX2 R149, R149 ;  /* 0x0000009500957308 */ /* 0x000fe20000000800 */
[----:B------:R-:W-:Y:S01]  /*6540*/  FMUL.FTZ R3, R14, UR21 ;  /* 0x000000150e037c20 */ /* 0x000fe20008410000 */
[--C-:B------:R-:W-:Y:S01]  /*6550*/  FFMA.FTZ R45, R10, UR21, -R44.reuse ;  /* 0x000000150a2d7c23 */ /* 0x100fe2000801082c */
[----:B------:R-:W-:Y:S01]  /*6560*/  FMUL.FTZ R4, R11, UR21 ;  /* 0x000000150b047c20 */ /* 0x000fe20008410000 */
        /* <DEDUP_REMOVED lines=24> */
[----:B------:R-:W-:Y:S01]  /*66f0*/  FFMA.FTZ R123, R69, UR21, -R44 ;  /* 0x00000015457b7c23 */ /* 0x000fe2000801082c */
[----:B------:R-:W-:-:S03]  /*6700*/  FADD.FTZ R11, R70, R11 ;  /* 0x0000000b460b7221 */ /* 0x000fc60000010000 */
[----:B------:R-:W0:Y:S01]  /*6710*/  MUFU.EX2 R151, R151 ;  /* 0x0000009700977308 */ /* 0x000e220000000800 */
[----:B-1----:R-:W-:Y:S01]  /*6720*/  FFMA.FTZ R0, R4, R0, R149 ;  /* 0x0000000004007223 */ /* 0x002fe20000010095 */
        /* <DEDUP_REMOVED lines=12> */
[----:B------:R-:W-:-:S06]  /*67f0*/  FADD.FTZ R2, R140, R11 ;  /* 0x0000000b8c027221 */ /* 0x000fcc0000010000 */
        /* <DEDUP_REMOVED lines=21> */
[----:B------:R2:W3:Y:S01]  /*6950*/  MUFU.EX2 R27, R38 ;  /* 0x00000026001b7308 */ /* 0x0004e20000000800 */
[----:B0-----:R-:W-:-:S07]  /*6960*/  FADD.FTZ R2, R136, R11 ;  /* 0x0000000b88027221 */ /* 0x001fce0000010000 */
[----:B------:R-:W0:Y:S01]  /*6970*/  MUFU.EX2 R5, R5 ;  /* 0x0000000500057308 */ /* 0x000e220000000800 */
[----:B-1----:R-:W-:Y:S01]  /*6980*/  FADD.FTZ R0, R137, R0 ;  /* 0x0000000089007221 */ /* 0x002fe20000010000 */
[----:B--2---:R-:W-:-:S06]  /*6990*/  FFMA.FTZ R38, R49, UR21, -R71 ;  /* 0x0000001531267c23 */ /* 0x004fcc0008010847 */
[----:B------:R-:W1:Y:S01]  /*69a0*/  MUFU.EX2 R138, R138 ;  /* 0x0000008a008a7308 */ /* 0x000e620000000800 */
[----:B---3--:R-:W-:-:S07]  /*69b0*/  FADD.FTZ R11, R27, R2 ;  /* 0x000000021b0b7221 */ /* 0x008fce0000010000 */
[----:B------:R-:W2:Y:S01]  /*69c0*/  MUFU.EX2 R139, R139 ;  /* 0x0000008b008b7308 */ /* 0x000ea20000000800 */
[----:B0-----:R-:W-:-:S07]  /*69d0*/  FADD.FTZ R0, R5, R0 ;  /* 0x0000000005007221 */ /* 0x001fce0000010000 */
[----:B------:R-:W0:Y:S01]  /*69e0*/  MUFU.EX2 R30, R30 ;  /* 0x0000001e001e7308 */ /* 0x000e220000000800 */
[----:B-1----:R-:W-:-:S04]  /*69f0*/  FADD.FTZ R2, R138, R11 ;  /* 0x0000000b8a027221 */ /* 0x002fc80000010000 */
[----:B------:R-:W-:-:S03]  /*6a00*/  FADD.FTZ R13, R35, R2 ;  /* 0x00000002230d7221 */ /* 0x000fc60000010000 */
        /* <DEDUP_REMOVED lines=10> */
[----:B------:R-:W-:-:S06]  /*6ab0*/  FFMA.FTZ R13, R66, UR21, -R44 ;  /* 0x00000015420d7c23 */ /* 0x000fcc000801082c */
        /* <DEDUP_REMOVED lines=60> */
.L_x_2393:
[----:B------:R-:W-:Y:S01]  /*6e80*/  UISETP.GT.AND UP0, UPT, UR25, UR23, UPT ;  /* 0x000000171900728c */ /* 0x000fe2000bf04270 */
[-C--:B------:R-:W-:Y:S01]  /*6e90*/  FMUL.FTZ R88, R88, R3.reuse ;  /* 0x0000000358587220 */ /* 0x080fe20000410000 */
[----:B------:R-:W-:Y:S01]  /*6ea0*/  ULEA UR6, UR24, UR45, 0x3 ;  /* 0x0000002d18067291 */ /* 0x000fe2000f8e183f */
[-C--:B------:R-:W-:Y:S01]  /*6eb0*/  FMUL.FTZ R89, R89, R3.reuse ;  /* 0x0000000359597220 */ /* 0x080fe20000410000 */
[----:B------:R-:W-:Y:S01]  /*6ec0*/  UIADD3 UR7, UR25, -0x1, URZ ;  /* 0xffffffff19077890 */ /* 0x000fe2000fffe03f */
[-C--:B------:R-:W-:Y:S01]  /*6ed0*/  FMUL.FTZ R92, R92, R3.reuse ;  /* 0x000000035c5c7220 */ /* 0x080fe20000410000 */
[----:B------:R-:W-:Y:S01]  /*6ee0*/  UIADD3 UR6, UR6, 0x16860, URZ ;  /* 0x0001686006067890 */ /* 0x000fe2000fffe03f */
[----:B------:R-:W-:Y:S01]  /*6ef0*/  PLOP3.LUT P1, PT, PT, PT, UP0, 0x80, 0x0 ;  /* 0x000000000000781c */ /* 0x000fe20003f2f008 */
[----:B------:R-:W-:Y:S01]  /*6f00*/  UMOV UR26, UR48 ;  /* 0x00000030001a7c82 */ /* 0x000fe20008000000 */
[----:B------:R-:W-:Y:S01]  /*6f10*/  UMOV UR24, UR47 ;  /* 0x0000002f00187c82 */ /* 0x000fe20008000000 */
[----:B------:R-:W-:Y:S01]  /*6f20*/  UPRMT UR6, UR43, 0x654, UR6 ;  /* 0x000006542b067896 */ /* 0x000fe20008000006 */
[-C--:B------:R-:W-:Y:S01]  /*6f30*/  FMUL.FTZ R93, R93, R3.reuse ;  /* 0x000000035d5d7220 */ /* 0x080fe20000410000 */
[----:B------:R-:W-:Y:S01]  /*6f40*/  UMOV UR25, UR7 ;  /* 0x0000000700197c82 */ /* 0x000fe20008000000 */
        /* <DEDUP_REMOVED lines=62> */
[----:B------:R-:W-:Y:S01]  /*7330*/  MOV R4, R28 ;  /* 0x0000001c00047202 */ /* 0x000fe20000000f00 */
[----:B------:R-:W-:Y:S06]  /*7340*/  @P1 BRA `(.L_x_2394) ;  /* 0xffffffd000601947 */ /* 0x000fec000383ffff */
[----:B------:R-:W-:-:S05]  /*7350*/  UMOV UR25, UR7 ;  /* 0x0000000700197c82 */ /* 0x000fca0008000000 */
.L_x_2383:
[----:B------:R-:W-:-:S06]  /*7360*/  UISETP.GE.AND UP0, UPT, UR25, UR42, UPT ;  /* 0x0000002a1900728c */ /* 0x000fcc000bf06270 */
[----:B------:R-:W-:-:S13]  /*7370*/  PLOP3.LUT P1, PT, PT, PT, UP0, 0x80, 0x0 ;  /* 0x000000000000781c */ /* 0x000fda0003f2f008 */
[----:B------:R-:W-:Y:S05]  /*7380*/  @!P1 BRA `(.L_x_2395) ;  /* 0x00000024004c9947 */ /* 0x000fea0003800000 */
[----:B------:R-:W-:Y:S01]  /*7390*/  IMAD.MOV.U32 R3, RZ, RZ, R28 ;  /* 0x000000ffff037224 */ /* 0x000fe200078e001c */
[----:B------:R-:W-:Y:S01]  /*73a0*/  UMOV UR24, UR48 ;  /* 0x0000003000187c82 */ /* 0x000fe20008000000 */
[----:B------:R-:W-:Y:S01]  /*73b0*/  IMAD.MOV.U32 R4, RZ, RZ, R24 ;  /* 0x000000ffff047224 */ /* 0x000fe200078e0018 */
[----:B------:R-:W-:Y:S01]  /*73c0*/  UMOV UR23, UR47 ;  /* 0x0000002f00177c82 */ /* 0x000fe20008000000 */
[----:B------:R-:W-:Y:S01]  /*73d0*/  ULDC UR22, c[0x0][0x9d8] ;  /* 0x0002760000167ab9 */ /* 0x000fe20000000800 */
[----:B------:R-:W-:-:S05]  /*73e0*/  ULDC UR21, c[0x0][0x988] ;  /* 0x0002620000157ab9 */ /* 0x000fca0000000800 */
.L_x_2406:
        /* <DEDUP_REMOVED lines=9> */
.L_x_2397:
[----:B------:R-:W-:Y:S01]  /*7480*/  ULEA UR6, UR47, UR45, 0x3 ;  /* 0x0000002d2f067291 */ /* 0x000fe2000f8e183f */
[----:B------:R-:W-:-:S05]  /*7490*/  IMAD.U32 R5, RZ, RZ, UR48 ;  /* 0x00000030ff057e24 */ /* 0x000fca000f8e00ff */
[----:B------:R-:W-:-:S04]  /*74a0*/  SHF.L.U32 R5, R5, 0x1f, RZ ;  /* 0x0000001f05057819 */ /* 0x000fc800000006ff */
[----:B------:R0:W1:Y:S01]  /*74b0*/  SYNCS.PHASECHK.TRANS64.TRYWAIT P1, [UR6+0x16830], R5 ;  /* 0x01683005ff0075a7 */ /* 0x0000620008020146 */
[----:B------:R-:W-:Y:S05]  /*74c0*/  @!P0 BRA `(.L_x_2398) ;  /* 0x0000000000048947 */ /* 0x000fea0003800000 */
[----:B------:R-:W-:Y:S01]  /*74d0*/  BPT.TRAP 0x1 ;  /* 0x000000040000795c */ /* 0x000fe20000300000 */
.L_x_2398:
[----:B-1----:R-:W-:Y:S05]  /*74e0*/  @P1 BRA `(.L_x_2396) ;  /* 0x0000000000081947 */ /* 0x002fea0003800000 */
[----:B------:R-:W1:Y:S02]  /*74f0*/  SYNCS.PHASECHK.TRANS64.TRYWAIT P1, [UR6+0x16830], R5 ;  /* 0x01683005ff0075a7 */ /* 0x000e640008020146 */
[----:B-1----:R-:W-:Y:S05]  /*7500*/  @!P1 BRA `(.L_x_2399) ;  /* 0x000000b400e49947 */ /* 0x002fea0003800000 */
.L_x_2396:
        /* <DEDUP_REMOVED lines=27> */
.L_x_2401:
[----:B------:R-:W-:Y:S01]  /*76c0*/  ULEA UR6, UR23, UR45, 0x3 ;  /* 0x0000002d17067291 */ /* 0x000fe2000f8e183f */
[----:B------:R-:W-:-:S05]  /*76d0*/  IMAD.U32 R5, RZ, RZ, UR24 ;  /* 0x00000018ff057e24 */ /* 0x000fca000f8e00ff */
[----:B------:R-:W-:-:S04]  /*76e0*/  SHF.L.U32 R5, R5, 0x1f, RZ ;  /* 0x0000001f05057819 */ /* 0x000fc800000006ff */
[----:B------:R0:W1:Y:S01]  /*76f0*/  SYNCS.PHASECHK.TRANS64.TRYWAIT P1, [UR6+0x16850], R5 ;  /* 0x01685005ff0075a7 */ /* 0x0000620008020146 */
[----:B------:R-:W-:Y:S05]  /*7700*/  @!P0 BRA `(.L_x_2402) ;  /* 0x0000000000048947 */ /* 0x000fea0003800000 */
[----:B------:R-:W-:Y:S01]  /*7710*/  BPT.TRAP 0x1 ;  /* 0x000000040000795c */ /* 0x000fe20000300000 */
.L_x_2402:
[----:B-1----:R-:W-:Y:S05]  /*7720*/  @P1 BRA `(.L_x_2400) ;  /* 0x0000000000081947 */ /* 0x002fea0003800000 */
[----:B------:R-:W1:Y:S02]  /*7730*/  SYNCS.PHASECHK.TRANS64.TRYWAIT P1, [UR6+0x16850], R5 ;  /* 0x01685005ff0075a7 */ /* 0x000e640008020146 */
[----:B-1----:R-:W-:Y:S05]  /*7740*/  @!P1 BRA `(.L_x_2403) ;  /* 0x000000b4006c9947 */ /* 0x002fea0003800000 */
.L_x_2400:
        /* <DEDUP_REMOVED lines=52> */
.L_x_2404:
        /* <DEDUP_REMOVED lines=75> */
[----:B------:R-:W-:-:S03]  /*7f40*/  ULEA UR6, UR47, UR45, 0x3 ;  /* 0x0000002d2f067291 */ /* 0x000fc6000f8e183f */
        /* <DEDUP_REMOVED lines=122> */
[----:B-1----:R-:W-:-:S05]  /*86f0*/  FMNMX.FTZ R80, R77, R24, !PT ;  /* 0x000000184d507209 */ /* 0x002fca0007810000 */
[----:B------:R-:W1:Y:S01]  /*8700*/  SHFL.BFLY PT, R81, R80, 0x1, 0x1f ;  /* 0x0c201f0050517f89 */ /* 0x000e6200000e0000 */
[----:B0-----:R-:W-:-:S05]  /*8710*/  FMNMX.FTZ R82, R79, R28, !PT ;  /* 0x0000001c4f527209 */ /* 0x001fca0007810000 */
[----:B------:R-:W0:Y:S01]  /*8720*/  SHFL.BFLY PT, R83, R82, 0x1, 0x1f ;  /* 0x0c201f0052537f89 */ /* 0x000e2200000e0000 */
[----:B-1----:R-:W-:-:S05]  /*8730*/  FMNMX.FTZ R24, R80, R81, !PT ;  /* 0x0000005150187209 */ /* 0x002fca0007810000 */
[C---:B------:R-:W-:Y:S01]  /*8740*/  FMUL.FTZ R78, R24.reuse, UR21 ;  /* 0x00000015184e7c20 */ /* 0x040fe20008410000 */
[----:B------:R-:W-:-:S03]  /*8750*/  FADD.FTZ R4, -R24, R4 ;  /* 0x0000000418047221 */ /* 0x000fc60000010100 */
[--C-:B------:R-:W-:Y:S01]  /*8760*/  FFMA.FTZ R77, R30, UR21, -R78.reuse ;  /* 0x000000151e4d7c23 */ /* 0x100fe2000801084e */
[--C-:B------:R-:W-:Y:S01]  /*8770*/  FFMA.FTZ R30, R34, UR21, -R78.reuse ;  /* 0x00000015221e7c23 */ /* 0x100fe2000801084e */
[----:B------:R-:W-:Y:S01]  /*8780*/  FMUL.FTZ R4, R4, UR21 ;  /* 0x0000001504047c20 */ /* 0x000fe20008410000 */
[--C-:B------:R-:W-:Y:S01]  /*8790*/  FFMA.FTZ R148, R5, UR21, -R78.reuse ;  /* 0x0000001505947c23 */ /* 0x100fe2000801084e */
[--C-:B------:R-:W-:Y:S01]  /*87a0*/  FFMA.FTZ R132, R45, UR21, -R78.reuse ;  /* 0x000000152d847c23 */ /* 0x100fe2000801084e */
[--C-:B------:R-:W-:Y:S01]  /*87b0*/  FFMA.FTZ R150, R9, UR21, -R78.reuse ;  /* 0x0000001509967c23 */ /* 0x100fe2000801084e */
[--C-:B------:R-:W-:Y:S01]  /*87c0*/  FFMA.FTZ R79, R25, UR21, -R78.reuse ;  /* 0x00000015194f7c23 */ /* 0x100fe2000801084e */
[----:B0-----:R-:W-:Y:S01]  /*87d0*/  FMNMX.FTZ R28, R82, R83, !PT ;  /* 0x00000053521c7209 */ /* 0x001fe20007810000 */
[--C-:B------:R-:W-:Y:S01]  /*87e0*/  FFMA.FTZ R82, R6, UR21, -R78.reuse ;  /* 0x0000001506527c23 */ /* 0x100fe2000801084e */
[----:B------:R-:W-:Y:S01]  /*87f0*/  MUFU.EX2 R4, R4 ;  /* 0x0000000400047308 */ /* 0x000fe20000000800 */
[--C-:B------:R-:W-:Y:S01]  /*8800*/  FFMA.FTZ R81, R10, UR21, -R78.reuse ;  /* 0x000000150a517c23 */ /* 0x100fe2000801084e */
[--C-:B------:R-:W-:Y:S01]  /*8810*/  FFMA.FTZ R25, R42, UR21, -R78.reuse ;  /* 0x000000152a197c23 */ /* 0x100fe2000801084e */
[C---:B------:R-:W-:Y:S01]  /*8820*/  FADD.FTZ R3, -R28.reuse, R3 ;  /* 0x000000031c037221 */ /* 0x040fe20000010100 */
[----:B------:R-:W-:Y:S01]  /*8830*/  FMUL.FTZ R34, R28, UR21 ;  /* 0x000000151c227c20 */ /* 0x000fe20008410000 */
[--C-:B------:R-:W-:Y:S01]  /*8840*/  FFMA.FTZ R144, R13, UR21, -R78.reuse ;  /* 0x000000150d907c23 */ /* 0x100fe2000801084e */
[----:B------:R-:W-:Y:S01]  /*8850*/  FFMA.FTZ R80, R14, UR21, -R78 ;  /* 0x000000150e507c23 */ /* 0x000fe2000801084e */
[----:B------:R-:W-:Y:S01]  /*8860*/  FMUL.FTZ R3, R3, UR21 ;  /* 0x0000001503037c20 */ /* 0x000fe20008410000 */
[--C-:B------:R-:W-:Y:S01]  /*8870*/  FFMA.FTZ R149, R7, UR21, -R34.reuse ;  /* 0x0000001507957c23 */ /* 0x100fe20008010822 */
[--C-:B------:R-:W-:Y:S01]  /*8880*/  FFMA.FTZ R45, R8, UR21, -R34.reuse ;  /* 0x00000015082d7c23 */ /* 0x100fe20008010822 */
[----:B------:R-:W0:Y:S01]  /*8890*/  MUFU.EX2 R148, R148 ;  /* 0x0000009400947308 */ /* 0x000e220000000800 */
[--C-:B------:R-:W-:Y:S01]  /*88a0*/  FFMA.FTZ R151, R11, UR21, -R34.reuse ;  /* 0x000000150b977c23 */ /* 0x100fe20008010822 */
[--C-:B------:R-:W-:Y:S01]  /*88b0*/  FFMA.FTZ R42, R12, UR21, -R34.reuse ;  /* 0x000000150c2a7c23 */ /* 0x100fe20008010822 */
[----:B------:R-:W-:Y:S01]  /*88c0*/  FFMA.FTZ R145, R15, UR21, -R34 ;  /* 0x000000150f917c23 */ /* 0x000fe20008010822 */
[----:B------:R-:W-:Y:S01]  /*88d0*/  FFMA.FTZ R138, R41, UR21, -R78 ;  /* 0x00000015298a7c23 */ /* 0x000fe2000801084e */
[----:B------:R-:W-:Y:S01]  /*88e0*/  FFMA.FTZ R41, R20, UR21, -R34 ;  /* 0x0000001514297c23 */ /* 0x000fe20008010822 */
[----:B------:R-:W-:Y:S01]  /*88f0*/  FFMA.FTZ R146, R21, UR21, -R78 ;  /* 0x0000001515927c23 */ /* 0x000fe2000801084e */
[----:B------:R-:W-:Y:S01]  /*8900*/  FFMA.FTZ R147, R26, UR21, -R34 ;  /* 0x000000151a937c23 */ /* 0x000fe20008010822 */
[----:B------:R-:W-:Y:S01]  /*8910*/  MUFU.EX2 R3, R3 ;  /* 0x0000000300037308 */ /* 0x000fe20000000800 */
[--C-:B------:R-:W-:Y:S01]  /*8920*/  FFMA.FTZ R140, R29, UR21, -R78.reuse ;  /* 0x000000151d8c7c23 */ /* 0x100fe2000801084e */
[----:B------:R-:W-:Y:S01]  /*8930*/  FFMA.FTZ R29, R38, UR21, -R78 ;  /* 0x00000015261d7c23 */ /* 0x000fe2000801084e */
[--C-:B------:R-:W-:Y:S01]  /*8940*/  FFMA.FTZ R38, R27, UR21, -R34.reuse ;  /* 0x000000151b267c23 */ /* 0x100fe20008010822 */
[----:B------:R-:W-:Y:S01]  /*8950*/  FFMA.FTZ R141, R31, UR21, -R34 ;  /* 0x000000151f8d7c23 */ /* 0x000fe20008010822 */
[----:B------:R-:W-:Y:S01]  /*8960*/  FFMA.FTZ R136, R37, UR21, -R78 ;  /* 0x0000001525887c23 */ /* 0x000fe2000801084e */
[----:B------:R-:W-:Y:S01]  /*8970*/  FFMA.FTZ R37, R32, UR21, -R34 ;  /* 0x0000001520257c23 */ /* 0x000fe20008010822 */
[----:B------:R-:W-:Y:S01]  /*8980*/  FFMA.FTZ R142, R33, UR21, -R78 ;  /* 0x00000015218e7c23 */ /* 0x000fe2000801084e */
        /* <DEDUP_REMOVED lines=9> */
[----:B------:R-:W-:Y:S01]  /*8a20*/  FFMA.FTZ R133, R47, UR21, -R34 ;  /* 0x000000152f857c23 */ /* 0x000fe20008010822 */
[----:B------:R-:W-:Y:S01]  /*8a30*/  FFMA.FTZ R21, R46, UR21, -R78 ;  /* 0x000000152e157c23 */ /* 0x000fe2000801084e */
[----:B------:R-:W-:Y:S01]  /*8a40*/  FFMA.FTZ R26, R48, UR21, -R34 ;  /* 0x00000015301a7c23 */ /* 0x000fe20008010822 */
[----:B------:R-:W-:Y:S01]  /*8a50*/  FFMA.FTZ R134, R49, UR21, -R78 ;  /* 0x0000001531867c23 */ /* 0x000fe2000801084e */
[----:B------:R-:W-:Y:S01]  /*8a60*/  FFMA.FTZ R135, R51, UR21, -R34 ;  /* 0x0000001533877c23 */ /* 0x000fe20008010822 */
[----:B------:R-:W-:Y:S01]  /*8a70*/  FFMA.FTZ R14, R50, UR21, -R78 ;  /* 0x00000015320e7c23 */ /* 0x000fe2000801084e */
[----:B------:R-:W-:Y:S01]  /*8a80*/  FFMA.FTZ R20, R52, UR21, -R34 ;  /* 0x0000001534147c23 */ /* 0x000fe20008010822 */
[----:B------:R-:W2:Y:S01]  /*8a90*/  MUFU.EX2 R45, R45 ;  /* 0x0000002d002d7308 */ /* 0x000ea20000000800 */
[----:B-1----:R-:W-:Y:S01]  /*8aa0*/  FFMA.FTZ R0, R3, R0, R149 ;  /* 0x0000000003007223 */ /* 0x002fe20000010095 */
[----:B------:R-:W-:Y:S01]  /*8ab0*/  FFMA.FTZ R128, R53, UR21, -R78 ;  /* 0x0000001535807c23 */ /* 0x000fe2000801084e */
[----:B------:R-:W-:Y:S01]  /*8ac0*/  FFMA.FTZ R129, R55, UR21, -R34 ;  /* 0x0000001537817c23 */ /* 0x000fe20008010822 */
[----:B------:R-:W-:Y:S01]  /*8ad0*/  FFMA.FTZ R13, R54, UR21, -R78 ;  /* 0x00000015360d7c23 */ /* 0x000fe2000801084e */
[----:B------:R-:W-:Y:S01]  /*8ae0*/  FFMA.FTZ R15, R56, UR21, -R34 ;  /* 0x00000015380f7c23 */ /* 0x000fe20008010822 */
[----:B------:R-:W-:Y:S01]  /*8af0*/  FFMA.FTZ R130, R57, UR21, -R78 ;  /* 0x0000001539827c23 */ /* 0x000fe2000801084e */
[----:B------:R-:W-:Y:S01]  /*8b00*/  FFMA.FTZ R131, R59, UR21, -R34 ;  /* 0x000000153b837c23 */ /* 0x000fe20008010822 */
[----:B------:R-:W1:Y:S01]  /*8b10*/  MUFU.EX2 R150, R150 ;  /* 0x0000009600967308 */ /* 0x000e620000000800 */
[----:B0-----:R-:W-:Y:S01]  /*8b20*/  FADD.FTZ R7, R82, R7 ;  /* 0x0000000752077221 */ /* 0x001fe20000010000 */
[----:B------:R-:W-:Y:S01]  /*8b30*/  FFMA.FTZ R10, R58, UR21, -R78 ;  /* 0x000000153a0a7c23 */ /* 0x000fe2000801084e */
[----:B------:R-:W-:Y:S01]  /*8b40*/  FFMA.FTZ R12, R60, UR21, -R34 ;  /* 0x000000153c0c7c23 */ /* 0x000fe20008010822 */
[----:B------:R-:W-:Y:S01]  /*8b50*/  FFMA.FTZ R124, R61, UR21, -R78 ;  /* 0x000000153d7c7c23 */ /* 0x000fe2000801084e */
[----:B------:R-:W-:Y:S01]  /*8b60*/  FFMA.FTZ R125, R63, UR21, -R34 ;  /* 0x000000153f7d7c23 */ /* 0x000fe20008010822 */
[--C-:B------:R-:W-:Y:S01]  /*8b70*/  FFMA.FTZ R9, R62, UR21, -R78.reuse ;  /* 0x000000153e097c23 */ /* 0x100fe2000801084e */
[----:B------:R-:W-:Y:S01]  /*8b80*/  FFMA.FTZ R126, R65, UR21, -R78 ;  /* 0x00000015417e7c23 */ /* 0x000fe2000801084e */
[----:B------:R-:W0:Y:S01]  /*8b90*/  MUFU.EX2 R151, R151 ;  /* 0x0000009700977308 */ /* 0x000e220000000800 */
[----:B--2---:R-:W-:Y:S01]  /*8ba0*/  FADD.FTZ R0, R45, R0 ;  /* 0x000000002d007221 */ /* 0x004fe20000010000 */
[----:B------:R-:W-:Y:S01]  /*8bb0*/  FFMA.FTZ R127, R67, UR21, -R34 ;  /* 0x00000015437f7c23 */ /* 0x000fe20008010822 */
[----:B------:R-:W-:Y:S01]  /*8bc0*/  FFMA.FTZ R6, R66, UR21, -R78 ;  /* 0x0000001542067c23 */ /* 0x000fe2000801084e */
[----:B------:R-:W-:Y:S01]  /*8bd0*/  FFMA.FTZ R8, R68, UR21, -R34 ;  /* 0x0000001544087c23 */ /* 0x000fe20008010822 */
[----:B------:R-:W-:Y:S01]  /*8be0*/  FFMA.FTZ R120, R69, UR21, -R78 ;  /* 0x0000001545787c23 */ /* 0x000fe2000801084e */
[----:B------:R-:W-:Y:S01]  /*8bf0*/  FFMA.FTZ R121, R71, UR21, -R34 ;  /* 0x0000001547797c23 */ /* 0x000fe20008010822 */
[--C-:B------:R-:W-:Y:S01]  /*8c00*/  FFMA.FTZ R5, R70, UR21, -R78.reuse ;  /* 0x0000001546057c23 */ /* 0x100fe2000801084e */
[----:B------:R-:W2:Y:S01]  /*8c10*/  MUFU.EX2 R81, R81 ;  /* 0x0000005100517308 */ /* 0x000ea20000000800 */
[----:B-1----:R-:W-:Y:S01]  /*8c20*/  FADD.FTZ R2, R150, R7 ;  /* 0x0000000796027221 */ /* 0x002fe20000010000 */
[----:B------:R-:W-:Y:S01]  /*8c30*/  FFMA.FTZ R122, R73, UR21, -R78 ;  /* 0x00000015497a7c23 */ /* 0x000fe2000801084e */
[----:B------:R-:W-:Y:S01]  /*8c40*/  FFMA.FTZ R123, R75, UR21, -R34 ;  /* 0x000000154b7b7c23 */ /* 0x000fe20008010822 */
[----:B------:R-:W-:-:S04]  /*8c50*/  FFMA.FTZ R33, R74, UR21, -R78 ;  /* 0x000000154a217c23 */ /* 0x000fc8000801084e */
        /* <DEDUP_REMOVED lines=38> */
[----:B------:R-:W-:-:S06]  /*8ec0*/  FFMA.FTZ R11, R64, UR21, -R34 ;  /* 0x00000015400b7c23 */ /* 0x000fcc0008010822 */
        /* <DEDUP_REMOVED lines=32> */
[--C-:B------:R-:W-:Y:S01]  /*90d0*/  FFMA.FTZ R7, R72, UR21, -R34.reuse ;  /* 0x0000001548077c23 */ /* 0x100fe20008010822 */
[----:B------:R-:W-:-:S05]  /*90e0*/  FFMA.FTZ R34, R76, UR21, -R34 ;  /* 0x000000154c227c23 */ /* 0x000fca0008010822 */
        /* <DEDUP_REMOVED lines=48> */
.L_x_2405:
        /* <DEDUP_REMOVED lines=77> */
.L_x_2395:
[----:B------:R-:W-:Y:S06]  /*98c0*/  BAR.ARV 0x8, 0x200 ;  /* 0x0208000000007b1d */ /* 0x000fec0000002000 */
[----:B------:R-:W-:Y:S05]  /*98d0*/  @!P0 BRA `(.L_x_2407) ;  /* 0x0000000000048947 */ /* 0x000fea0003800000 */
[----:B------:R-:W-:Y:S01]  /*98e0*/  BPT.TRAP 0x1 ;  /* 0x000000040000795c */ /* 0x000fe20000300000 */
.L_x_2407:
[----:B------:R-:W-:Y:S01]  /*98f0*/  ULEA UR5, UR47, UR45, 0x3 ;  /* 0x0000002d2f057291 */ /* 0x000fe2000f8e183f */
[----:B------:R-:W-:-:S05]  /*9900*/  IMAD.U32 R3, RZ, RZ, UR48 ;  /* 0x00000030ff037e24 */ /* 0x000fca000f8e00ff */
[----:B------:R-:W-:-:S04]  /*9910*/  SHF.L.U32 R3, R3, 0x1f, RZ ;  /* 0x0000001f03037819 */ /* 0x000fc800000006ff */
[----:B------:R0:W1:Y:S01]  /*9920*/  SYNCS.PHASECHK.TRANS64.TRYWAIT P1, [UR5+0x16850], R3 ;  /* 0x01685003ff0075a7 */ /* 0x0000620008020145 */
[----:B------:R-:W-:Y:S05]  /*9930*/  @!P0 BRA `(.L_x_2408) ;  /* 0x0000000000048947 */ /* 0x000fea0003800000 */
[----:B------:R-:W-:Y:S01]  /*9940*/  BPT.TRAP 0x1 ;  /* 0x000000040000795c */ /* 0x000fe20000300000 */
.L_x_2408:
[----:B-1----:R-:W-:Y:S05]  /*9950*/  @P1 BRA `(.L_x_2409) ;  /* 0x0000000000081947 */ /* 0x002fea0003800000 */
[----:B------:R-:W1:Y:S02]  /*9960*/  SYNCS.PHASECHK.TRANS64.TRYWAIT P1, [UR5+0x16850], R3 ;  /* 0x01685003ff0075a7 */ /* 0x000e640008020145 */
[----:B-1----:R-:W-:Y:S05]  /*9970*/  @!P1 BRA `(.L_x_2410) ;  /* 0x0000009000f89947 */ /* 0x002fea0003800000 */
.L_x_2409:
[----:B------:R-:W-:Y:S01]  /*9980*/  UIADD3 UR45, UR45, 0x400, URZ ;  /* 0x000004002d2d7890 */ /* 0x000fe2000fffe03f */
[----:B------:R-:W-:Y:S01]  /*9990*/  WARPGROUP.ARRIVE ;  /* 0x00000000000079c5 */ /* 0x000fe20000000000 */
[----:B------:R-:W-:Y:S01]  /*99a0*/  UMOV UR7, 0x40000040 ;  /* 0x4000004000077882 */ /* 0x000fe20000000000 */
[----:B01----:R-:W0:Y:S01]  /*99b0*/  SHFL.BFLY PT, R3, R2, 0x2, 0x1f ;  /* 0x0c401f0002037f89 */ /* 0x003e2200000e0000 */
[----:B------:R-:W-:Y:S01]  /*99c0*/  USHF.R.U32.HI UR45, URZ, 0x4, UR45 ;  /* 0x000000043f2d7899 */ /* 0x000fe2000801162d */
[----:B------:R-:W-:Y:S02]  /*99d0*/  IMAD.U32 R10, RZ, RZ, UR21 ;  /* 0x00000015ff0a7e24 */ /* 0x000fe4000f8e00ff */
[----:B------:R-:W1:Y:S01]  /*99e0*/  SHFL.BFLY PT, R5, R0, 0x2, 0x1f ;  /* 0x0c401f0000057f89 */ /* 0x000e6200000e0000 */
[----:B------:R-:W-:-:S04]  /*99f0*/  ULOP3.LUT UR4, UR45, 0x3fff, URZ, 0xc0, !UPT ;  /* 0x00003fff2d047892 */ /* 0x000fc8000f8ec03f */
[----:B------:R-:W-:-:S07]  /*9a00*/  ULEA UR4, UR47, UR4, 0xa ;  /* 0x000000042f047291 */ /* 0x000fce000f8e503f */
[----:B------:R-:W-:Y:S02]  /*9a10*/  UMOV UR6, UR4 ;  /* 0x0000000400067c82 */ /* 0x000fe40008000000 */
[----:B------:R-:W-:Y:S01]  /*9a20*/  HGMMA.64x64x16.F32.BF16 R88, R148, gdesc[UR4].tnspB, R88, gsb0 ;  /* 0x40e0000494587df0 */ /* 0x000fe20008001858 */
[----:B------:R-:W-:Y:S01]  /*9a30*/  UIADD3 UR6, UR4, 0x80, URZ ;  /* 0x0000008004067890 */ /* 0x000fe2000fffe03f */
[----:B------:R-:W-:Y:S01]  /*9a40*/  UMOV UR7, 0x40000040 ;  /* 0x4000004000077882 */ /* 0x000fe20000000000 */
[----:B0-----:R-:W-:Y:S01]  /*9a50*/  FADD.FTZ R3, R3, R2 ;  /* 0x0000000203037221 */ /* 0x001fe20000010000 */
[----:B------:R-:W-:Y:S01]  /*9a60*/  MOV R2, 0xff800000 ;  /* 0xff80000000027802 */ /* 0x000fe20000000f00 */
[----:B-1----:R-:W-:-:S03]  /*9a70*/  FADD.FTZ R5, R5, R0 ;  /* 0x0000000005057221 */ /* 0x002fc60000010000 */
[----:B------:R-:W0:Y:S01]  /*9a80*/  SHFL.BFLY PT, R4, R3, 0x1, 0x1f ;  /* 0x0c201f0003047f89 */ /* 0x000e2200000e0000 */
[----:B------:R-:W-:-:S03]  /*9a90*/  IMAD.MOV.U32 R0, RZ, RZ, RZ ;  /* 0x000000ffff007224 */ /* 0x000fc600078e00ff */
[----:B------:R-:W1:Y:S01]  /*9aa0*/  SHFL.BFLY PT, R6, R5, 0x1, 0x1f ;  /* 0x0c201f0005067f89 */ /* 0x000e6200000e0000 */
[----:B0-----:R-:W-:Y:S01]  /*9ab0*/  FADD.FTZ R8, R3, R4 ;  /* 0x0000000403087221 */ /* 0x001fe20000010000 */
[----:B------:R-:W-:Y:S02]  /*9ac0*/  IMAD.MOV.U32 R3, RZ, RZ, -0x800000 ;  /* 0xff800000ff037424 */ /* 0x000fe400078e00ff */
[----:B-1----:R-:W-:Y:S02]  /*9ad0*/  FADD.FTZ R9, R5, R6 ;  /* 0x0000000605097221 */ /* 0x002fe40000010000 */
[----:B------:R-:W-:Y:S01]  /*9ae0*/  FSETP.NE.FTZ.AND P1, PT, R8, RZ, PT ;  /* 0x000000ff0800720b */ /* 0x000fe20003f35000 */
[----:B------:R-:W-:Y:S02]  /*9af0*/  IMAD.MOV.U32 R6, RZ, RZ, RZ ;  /* 0x000000ffff067224 */ /* 0x000fe400078e00ff */
[----:B------:R-:W-:Y:S01]  /*9b00*/  IMAD.U32 R5, RZ, RZ, UR21 ;  /* 0x00000015ff057e24 */ /* 0x000fe2000f8e00ff */
        /* <DEDUP_REMOVED lines=45> */
[----:B0-23--:R-:W-:Y:S05]  /*9de0*/  @!P0 BRA `(.L_x_2411) ;  /* 0x0000000000048947 */ /* 0x00dfea0003800000 */
[----:B------:R-:W-:Y:S01]  /*9df0*/  BPT.TRAP 0x1 ;  /* 0x000000040000795c */ /* 0x000fe20000300000 */
.L_x_2411:
        /* <DEDUP_REMOVED lines=42> */
.L_x_2375:
[----:B------:R-:W0:Y:S01]  /*a0a0*/  S2R R5, SR_CgaCtaId ;  /* 0x0000000000057919 */ /* 0x000e220000008800 */
[----:B------:R-:W-:Y:S01]  /*a0b0*/  MOV R0, 0x400 ;  /* 0x0000040000007802 */ /* 0x000fe20000000f00 */
[----:B------:R-:W-:Y:S01]  /*a0c0*/  BSSY B0, `(.L_x_2412) ;  /* 0x0000234000007945 */ /* 0x000fe20003800000 */
[----:B------:R-:W-:Y:S02]  /*a0d0*/  BAR.SYNC.DEFER_BLOCKING 0x5, 0x200 ;  /* 0x0148000000007b1d */ /* 0x000fe40000010000 */
[----:B0-----:R-:W-:-:S05]  /*a0e0*/  LEA R0, R5, R0, 0x18 ;  /* 0x0000000005007211 */ /* 0x001fca00078ec0ff */
[----:B------:R-:W0:Y:S02]  /*a0f0*/  LDS.128 R28, [R0+0x168d0] ;  /* 0x0168d000001c7984 */ /* 0x000e240000000c00 */
[----:B0-----:R-:W-:Y:S02]  /*a100*/  R2UR UR6, R29 ;  /* 0x000000001d0672ca */ /* 0x001fe400000e0000 */
[----:B------:R-:W-:Y:S01]  /*a110*/  R2UR UR5, R30 ;  /* 0x000000001e0572ca */ /* 0x000fe200000e0000 */
[----:B------:R-:W-:Y:S06]  /*a120*/  BAR.ARV 0x4, 0x200 ;  /* 0x0108000000007b1d */ /* 0x000fec0000002000 */
[----:B------:R-:W-:Y:S08]  /*a130*/  @P0 BRA `(.L_x_2413) ;  /* 0x0000001800100947 */ /* 0x000ff00003800000 */
[----:B------:R-:W2:Y:S01]  /*a140*/  LDL R4, [R1+0x2c] ;  /* 0x00002c0001047983 */ /* 0x000ea20000100800 */
[----:B------:R-:W-:Y:S01]  /*a150*/  F2FP.BF16.F32.PACK_AB R12, R105, R104 ;  /* 0x00000068690c723e */ /* 0x000fe200000010ff */
[----:B------:R-:W-:Y:S01]  /*a160*/  USHF.L.U32 UR4, UR37, 0x2, URZ ;  /* 0x0000000225047899 */ /* 0x000fe2000800063f */
[----:B------:R-:W-:Y:S01]  /*a170*/  F2FP.BF16.F32.PACK_AB R14, R109, R108 ;  /* 0x0000006c6d0e723e */ /* 0x000fe200000010ff */
[----:B------:R-:W0:Y:S01]  /*a180*/  S2R R5, SR_SWINHI ;  /* 0x0000000000057919 */ /* 0x000e220000002f00 */
[----:B------:R-:W-:Y:S01]  /*a190*/  F2FP.BF16.F32.PACK_AB R15, R111, R110 ;  /* 0x0000006e6f0f723e */ /* 0x000fe200000010ff */
[----:B------:R-:W-:Y:S01]  /*a1a0*/  ULDC.64 UR10, c[0x0][0xc00] ;  /* 0x00030000000a7ab9 */ /* 0x000fe20000000a00 */
[----:B------:R-:W-:Y:S01]  /*a1b0*/  F2FP.BF16.F32.PACK_AB R24, R113, R112 ;  /* 0x000000707118723e */ /* 0x000fe200000010ff */
[----:B------:R-:W-:Y:S01]  /*a1c0*/  USHF.L.U64.HI UR12, UR37, 0x2, UR38 ;  /* 0x00000002250c7899 */ /* 0x000fe20008010226 */
[----:B------:R-:W-:Y:S01]  /*a1d0*/  F2FP.BF16.F32.PACK_AB R25, R115, R114 ;  /* 0x000000727319723e */ /* 0x000fe200000010ff */
[----:B------:R-:W-:Y:S01]  /*a1e0*/  UIADD3 UR7, UP0, UR4, UR10, URZ ;  /* 0x0000000a04077290 */ /* 0x000fe2000ff1e03f */
[----:B------:R-:W-:-:S02]  /*a1f0*/  F2FP.BF16.F32.PACK_AB R26, R117, R116 ;  /* 0x00000074751a723e */ /* 0x000fc400000010ff */
[----:B------:R-:W-:Y:S01]  /*a200*/  F2FP.BF16.F32.PACK_AB R27, R119, R118 ;  /* 0x00000076771b723e */ /* 0x000fe200000010ff */
[----:B------:R-:W-:Y:S02]  /*a210*/  UIADD3.X UR8, UR12, UR11, URZ, UP0, !UPT ;  /* 0x0000000b0c087290 */ /* 0x000fe400087fe43f */
[----:B------:R-:W-:-:S04]  /*a220*/  IMAD.U32 R28, RZ, RZ, UR7 ;  /* 0x00000007ff1c7e24 */ /* 0x000fc8000f8e00ff */
        /* <DEDUP_REMOVED lines=41> */
[----:B------:R0:W-:Y:S04]  /*a4c0*/  STSM.16.M88.4 [R33], R12 ;  /* 0x0000000c21007844 */ /* 0x0001e80000000200 */
[----:B------:R1:W-:Y:S01]  /*a4d0*/  STSM.16.M88.4 [R32], R24 ;  /* 0x0000001820007844 */ /* 0x0003e20000000200 */
[----:B------:R-:W-:Y:S08]  /*a4e0*/  BAR.SYNC.DEFER_BLOCKING 0x1, 0x180 ;  /* 0x0046000000007b1d */ /* 0x000ff00000010000 */
[----:B0-----:R-:W0:Y:S01]  /*a4f0*/  LDC R33, c[0x0][0xbe8] ;  /* 0x0002fa00ff217b82 */ /* 0x001e220000000800 */
[----:B------:R-:W2:Y:S01]  /*a500*/  @P0 LDG.E R30, desc[UR54][R28.64] ;  /* 0x000000361c1e0981 */ /* 0x000ea2000c1e1900 */
[----:B------:R-:W-:-:S04]  /*a510*/  UISETP.NE.U32.AND UP0, UPT, UR8, URZ, UPT ;  /* 0x0000003f0800728c */ /* 0x000fc8000bf05070 */
[----:B------:R-:W-:Y:S01]  /*a520*/  UISETP.NE.AND.EX UP0, UPT, UR9, URZ, UPT, UP0 ;  /* 0x0000003f0900728c */ /* 0x000fe2000bf05300 */
[----:B0-----:R-:W-:-:S05]  /*a530*/  ISETP.NE.AND P1, PT, R33, 0x1, PT ;  /* 0x000000012100780c */ /* 0x001fca0003f25270 */
[----:B------:R-:W-:-:S05]  /*a540*/  PLOP3.LUT P4, PT, PT, PT, UP0, 0x80, 0x0 ;  /* 0x000000000000781c */ /* 0x000fca0003f8f008 */
[----:B------:R-:W-:-:S03]  /*a550*/  @UP0 UIADD3 UR8, UP1, UR4, UR8, URZ ;  /* 0x0000000804080290 */ /* 0x000fc6000ff3e03f */
[----:B------:R-:W-:Y:S01]  /*a560*/  ULDC UR4, c[0x0][0xa88] ;  /* 0x0002a20000047ab9 */ /* 0x000fe20000000800 */
[----:B------:R-:W-:Y:S01]  /*a570*/  @UP0 UIADD3.X UR9, UR12, UR9, URZ, UP1, !UPT ;  /* 0x000000090c090290 */ /* 0x000fe20008ffe43f */
[----:B------:R-:W-:Y:S01]  /*a580*/  IMAD.U32 R8, RZ, RZ, UR4 ;  /* 0x00000004ff087e24 */ /* 0x000fe2000f8e00ff */
[----:B------:R-:W-:Y:S01]  /*a590*/  UISETP.NE.AND UP0, UPT, UR46, URZ, UPT ;  /* 0x0000003f2e00728c */ /* 0x000fe2000bf05270 */
[----:B------:R-:W0:Y:S01]  /*a5a0*/  @P1 LDC R6, c[0x0][0xbec] ;  /* 0x0002fb00ff061b82 */ /* 0x000e220000000800 */
[----:B------:R-:W-:Y:S01]  /*a5b0*/  ULDC UR4, c[0x0][0xad4] ;  /* 0x0002b50000047ab9 */ /* 0x000fe20000000800 */
[----:B------:R-:W-:Y:S01]  /*a5c0*/  UMOV UR16, 0x9b8 ;  /* 0x000009b800107882 */ /* 0x000fe20000000000 */
[----:B------:R-:W-:Y:S01]  /*a5d0*/  USEL UR4, UR46, UR4, UP0 ;  /* 0x000000042e047287 */ /* 0x000fe20008000000 */
[----:B------:R-:W-:Y:S01]  /*a5e0*/  IMAD.U32 R4, RZ, RZ, UR8 ;  /* 0x00000008ff047e24 */ /* 0x000fe2000f8e00ff */
[----:B------:R-:W-:-:S03]  /*a5f0*/  MOV R5, UR9 ;  /* 0x0000000900057c02 */ /* 0x000fc60008000f00 */
[----:B------:R-:W3:Y:S01]  /*a600*/  @P1 LDC R9, c[0x0][0xbf0] ;  /* 0x0002fc00ff091b82 */ /* 0x000ee20000000800 */
[----:B------:R-:W-:Y:S01]  /*a610*/  UISETP.GT.AND UP1, UPT, UR4, 0x1, UPT ;  /* 0x000000010400788c */ /* 0x000fe2000bf24270 */
[----:B------:R-:W-:Y:S01]  /*a620*/  VIADD R15, R17, UR40 ;  /* 0x00000028110f7c36 */ /* 0x000fe20008000000 */
[----:B------:R-:W-:Y:S01]  /*a630*/  UISETP.NE.U32.AND UP0, UPT, UR10, URZ, UPT ;  /* 0x0000003f0a00728c */ /* 0x000fe2000bf05070 */
[----:B------:R0:W5:Y:S01]  /*a640*/  @P4 LDG.E R8, desc[UR54][R4.64] ;  /* 0x0000003604084981 */ /* 0x000162000c1e1900 */
[----:B------:R-:W-:Y:S01]  /*a650*/  USEL UR16, UR16, 0x978, UP1 ;  /* 0x0000097810107887 */ /* 0x000fe20008800000 */
[----:B------:R-:W-:Y:S01]  /*a660*/  IMAD.MOV.U32 R7, RZ, RZ, R15 ;  /* 0x000000ffff077224 */ /* 0x000fe200078e000f */
[----:B------:R-:W-:Y:S01]  /*a670*/  UISETP.NE.AND.EX UP0, UPT, UR11, URZ, UPT, UP0 ;  /* 0x0000003f0b00728c */ /* 0x000fe2000bf05300 */
[----:B------:R-:W-:Y:S01]  /*a680*/  UMOV UR4, URZ ;  /* 0x0000003f00047c82 */ /* 0x000fe20008000000 */
[----:B------:R-:W-:Y:S02]  /*a690*/  USEL UR7, UR41, URZ, UP1 ;  /* 0x0000003f29077287 */ /* 0x000fe40008800000 */
[----:B------:R-:W-:-:S02]  /*a6a0*/  USEL UR37, UR37, URZ, !UP0 ;  /* 0x0000003f25257287 */ /* 0x000fc4000c000000 */
[----:B------:R-:W-:Y:S01]  /*a6b0*/  USEL UR38, UR38, URZ, !UP0 ;  /* 0x0000003f26267287 */ /* 0x000fe2000c000000 */
[----:B0-----:R-:W-:-:S03]  /*a6c0*/  @P1 IMAD.HI.U32 R4, R15, R6, RZ ;  /* 0x000000060f041227 */ /* 0x001fc600078e00ff */
[----:B------:R-:W-:Y:S01]  /*a6d0*/  ULDC.64 UR10, c[0x0][UR16+0x220] ;  /* 0x00008800100a7abb */ /* 0x000fe20008000a00 */
[----:B------:R-:W-:Y:S01]  /*a6e0*/  ULDC.64 UR8, c[0x0][UR16+0x218] ;  /* 0x0000860010087abb */ /* 0x000fe20008000a00 */
[----:B------:R-:W-:Y:S01]  /*a6f0*/  ULDC.64 UR12, c[0x0][UR16+0x228] ;  /* 0x00008a00100c7abb */ /* 0x000fe20008000a00 */
[----:B------:R-:W-:Y:S02]  /*a700*/  UIMAD UR11, UR11, UR37, URZ ;  /* 0x000000250b0b72a4 */ /* 0x000fe4000f8e023f */
[----:B------:R-:W-:Y:S02]  /*a710*/  UIMAD.WIDE.U32 UR14, UR8, UR39, URZ ;  /* 0x00000027080e72a5 */ /* 0x000fe4000f8e003f */
[----:B------:R-:W-:Y:S01]  /*a720*/  UIMAD UR17, UR9, UR39, URZ ;  /* 0x00000027091172a4 */ /* 0x000fe2000f8e023f */
[----:B---3--:R-:W-:Y:S01]  /*a730*/  @P1 SHF.R.U32.HI R7, RZ, R9, R4 ;  /* 0x00000009ff071219 */ /* 0x008fe20000011604 */
[----:B------:R-:W-:Y:S02]  /*a740*/  UIMAD.WIDE.U32 UR8, UR10, UR37, URZ ;  /* 0x000000250a0872a5 */ /* 0x000fe4000f8e003f */
[----:B------:R-:W-:-:S02]  /*a750*/  UIMAD.WIDE.U32 UR18, UR12, UR7, URZ ;  /* 0x000000070c1272a5 */ /* 0x000fc4000f8e003f */
[----:B------:R-:W-:Y:S01]  /*a760*/  UIMAD UR7, UR13, UR7, URZ ;  /* 0x000000070d0772a4 */ /* 0x000fe2000f8e023f */
[--C-:B------:R-:W-:Y:S01]  /*a770*/  IMAD.MOV R6, RZ, RZ, -R7.reuse ;  /* 0x000000ffff067224 */ /* 0x100fe200078e0a07 */
[----:B------:R-:W-:Y:S02]  /*a780*/  UIMAD UR11, UR10, UR38, UR11 ;  /* 0x000000260a0b72a4 */ /* 0x000fe4000f8e020b */
[----:B------:R-:W-:Y:S01]  /*a790*/  UIADD3 UR17, UR15, UR17, URZ ;  /* 0x000000110f117290 */ /* 0x000fe2000fffe03f */
[----:B------:R-:W-:Y:S02]  /*a7a0*/  IMAD.U32 R4, RZ, RZ, UR18 ;  /* 0x00000012ff047e24 */ /* 0x000fe4000f8e00ff */
        /* <DEDUP_REMOVED lines=19> */
[----:B------:R-:W-:-:S05]  /*a8e0*/  IMAD.WIDE.U32 R4, R9, UR8, R4 ;  /* 0x0000000809047c25 */ /* 0x000fca000f8e0004 */
[----:B------:R-:W-:Y:S02]  /*a8f0*/  IADD3 R5, R5, R7, RZ ;  /* 0x0000000705057210 */ /* 0x000fe40007ffe0ff */
[----:B------:R-:W-:-:S04]  /*a900*/  LEA R10, P2, R4, UR10, 0x2 ;  /* 0x0000000a040a7c11 */ /* 0x000fc8000f8410ff */
[----:B------:R-:W-:Y:S01]  /*a910*/  LEA.HI.X R11, R4, UR11, R5, 0x2, P2 ;  /* 0x0000000b040b7c11 */ /* 0x000fe200090f1405 */
[----:B-1----:R-:W-:Y:S08]  /*a920*/  @P4 BRA `(.L_x_2414) ;  /* 0x0000000000104947 */ /* 0x002ff00003800000 */
[----:B------:R-:W-:Y:S05]  /*a930*/  @!P0 BRA `(.L_x_2414) ;  /* 0x00000000000c8947 */ /* 0x000fea0003800000 */
[----:B------:R-:W2:Y:S04]  /*a940*/  LDG.E R5, desc[UR54][R28.64] ;  /* 0x000000361c057981 */ /* 0x000ea8000c1e1900 */
[----:B-----5:R-:W2:Y:S02]  /*a950*/  LDG.E R8, desc[UR54][R28.64+0x4] ;  /* 0x000004361c087981 */ /* 0x020ea4000c1e1900 */
[----:B--2---:R-:W-:-:S07]  /*a960*/  IMAD.IADD R8, R8, 0x1, -R5 ;  /* 0x0000000108087824 */ /* 0x004fce00078e0a05 */
.L_x_2414:
[----:B------:R-:W2:Y:S01]  /*a970*/  LDL R12, [R1+0x28] ;  /* 0x00002800010c7983 */ /* 0x000ea20000100800 */
[----:B------:R-:W0:Y:S03]  /*a980*/  S2R R4, SR_TID.X ;  /* 0x0000000000047919 */ /* 0x000e260000002100 */
[----:B------:R-:W-:Y:S04]  /*a990*/  SHFL.IDX PT, R5, R11, RZ, 0x1c1f ;  /* 0x001c1fff0b057589 */ /* 0x000fe800000e0000 */
[----:B------:R-:W-:Y:S04]  /*a9a0*/  SHFL.IDX PT, R6, R10, 0x1, 0x1c1f ;  /* 0x003c1f000a067f89 */ /* 0x000fe800000e0000 */
[----:B------:R-:W-:Y:S01]  /*a9b0*/  SHFL.IDX PT, R7, R11, 0x1, 0x1c1f ;  /* 0x003c1f000b077f89 */ /* 0x000fe200000e0000 */
[----:B0-----:R-:W-:-:S05]  /*a9c0*/  VIADD R13, R4, 0xffffff80 ;  /* 0xffffff80040d7836 */ /* 0x001fca0000000000 */
[----:B------:R-:W-:-:S04]  /*a9d0*/  SHF.R.S32.HI R9, RZ, 0x1f, R13 ;  /* 0x0000001fff097819 */ /* 0x000fc8000001140d */
[----:B------:R-:W-:-:S04]  /*a9e0*/  LEA.HI R9, R9, R13, RZ, 0x7 ;  /* 0x0000000d09097211 */ /* 0x000fc800078f38ff */
[----:B------:R-:W-:Y:S01]  /*a9f0*/  LOP3.LUT R9, R9, 0xffffff80, RZ, 0xc0, !PT ;  /* 0xffffff8009097812 */ /* 0x000fe200078ec0ff */
[----:B------:R-:W0:Y:S04]  /*aa00*/  SHFL.IDX PT, R4, R10, RZ, 0x1c1f ;  /* 0x001c1fff0a047589 */ /* 0x000e2800000e0000 */
[----:B------:R-:W-:Y:S02]  /*aa10*/  IMAD.IADD R9, R13, 0x1, -R9 ;  /* 0x000000010d097824 */ /* 0x000fe400078e0a09 */
[----:B-----5:R-:W-:-:S03]  /*aa20*/  IMAD R28, R8, R33, RZ ;  /* 0x00000021081c7224 */ /* 0x020fc600078e02ff */
[----:B------:R-:W-:Y:S02]  /*aa30*/  LOP3.LUT P0, RZ, R9, 0x3, RZ, 0xc0, !PT ;  /* 0x0000000309ff7812 */ /* 0x000fe4000780c0ff */
[----:B------:R-:W-:Y:S01]  /*aa40*/  PLOP3.LUT P3, PT, PT, PT, UP1, 0x80, 0x0 ;  /* 0x000000000000781c */ /* 0x000fe20003f6f018 */
        /* <DEDUP_REMOVED lines=9> */
[----:B0-----:R-:W-:Y:S01]  /*aae0*/  IMAD R3, R157, 0x40, R19 ;  /* 0x000000409d037824 */ /* 0x001fe200078e0213 */
[----:B------:R-:W-:-:S03]  /*aaf0*/  ULDC.64 UR10, c[0x0][0xaa0] ;  /* 0x0002a800000a7ab9 */ /* 0x000fc60000000a00 */
        /* <DEDUP_REMOVED lines=11> */
[----:B------:R-:W-:Y:S02]  /*abb0*/  LOP3.LUT R8, R8, R9, RZ, 0x3c, !PT ;  /* 0x0000000908087212 */ /* 0x000fe400078e3cff */
[----:B------:R-:W-:Y:S01]  /*abc0*/  LOP3.LUT R12, R12, R13, RZ, 0x3c, !PT ;  /* 0x0000000d0c0c7212 */ /* 0x000fe200078e3cff */
[----:B------:R-:W-:Y:S01]  /*abd0*/  IMAD.X R13, RZ, RZ, R21, P2 ;  /* 0x000000ffff0d7224 */ /* 0x000fe200010e0615 */
[----:B------:R-:W-:Y:S01]  /*abe0*/  IADD3.X R9, RZ, R21, RZ, P0, !PT ;  /* 0x00000015ff097210 */ /* 0x000fe200007fe4ff */
[----:B------:R-:W2:Y:S04]  /*abf0*/  LD.E.128 R4, desc[UR54][R4.64] ;  /* 0x0000003604047980 */ /* 0x000ea8000c101d00 */
[----:B------:R-:W3:Y:S04]  /*ac00*/  LD.E.128 R12, desc[UR54][R12.64] ;  /* 0x000000360c0c7980 */ /* 0x000ee8000c101d00 */
[----:B------:R-:W4:Y:S01]  /*ac10*/  LD.E.128 R8, desc[UR54][R8.64] ;  /* 0x0000003608087980 */ /* 0x000f22000c101d00 */
[----:B------:R-:W-:-:S02]  /*ac20*/  IADD3 R3, P0, R20, 0x4800, RZ ;  /* 0x0000480014037810 */ /* 0x000fc40007f1e0ff */
[----:B------:R-:W0:Y:S02]  /*ac30*/  @P1 LDC R20, c[0x0][0xbec] ;  /* 0x0002fb00ff141b82 */ /* 0x000e240000000800 */
[----:B------:R-:W-:-:S04]  /*ac40*/  LOP3.LUT R2, R3, 0x380, RZ, 0xc0, !PT ;  /* 0x0000038003027812 */ /* 0x000fc800078ec0ff */
[----:B------:R-:W-:Y:S01]  /*ac50*/  SHF.R.U64 R2, R2, 0x3, RZ ;  /* 0x0000000302027819 */ /* 0x000fe200000012ff */
[----:B------:R-:W-:-:S03]  /*ac60*/  UIMAD UR7, UR12, UR10, URZ ;  /* 0x0000000a0c0772a4 */ /* 0x000fc6000f8e023f */
[----:B------:R-:W-:Y:S02]  /*ac70*/  LOP3.LUT R24, R2, R3, RZ, 0x3c, !PT ;  /* 0x0000000302187212 */ /* 0x000fe400078e3cff */
[----:B------:R-:W1:Y:S01]  /*ac80*/  @P1 LDC R3, c[0x0][0xbf0] ;  /* 0x0002fc00ff031b82 */ /* 0x000e620000000800 */
[----:B------:R-:W-:Y:S02]  /*ac90*/  UIMAD.WIDE.U32 UR8, UR4, UR10, URZ ;  /* 0x0000000a040872a5 */ /* 0x000fe4000f8e003f */
[----:B------:R-:W-:Y:S01]  /*aca0*/  UIMAD UR7, UR4, UR11, UR7 ;  /* 0x0000000b040772a4 */ /* 0x000fe2000f8e0207 */
[----:B------:R-:W-:Y:S02]  /*acb0*/  IMAD R2, R18, 0x30, R157 ;  /* 0x0000003012027824 */ /* 0x000fe400078e029d */
[----:B------:R-:W-:Y:S01]  /*acc0*/  ULDC.64 UR10, c[0x0][0xae8] ;  /* 0x0002ba00000a7ab9 */ /* 0x000fe20000000a00 */
[----:B------:R-:W-:Y:S01]  /*acd0*/  UIADD3 UR9, UR9, UR7, URZ ;  /* 0x0000000709097290 */ /* 0x000fe2000fffe03f */
[----:B------:R-:W-:-:S03]  /*ace0*/  VIADD R29, R2, UR40 ;  /* 0x00000028021d7c36 */ /* 0x000fc60008000000 */
[----:B------:R-:W-:Y:S02]  /*acf0*/  UIMAD.WIDE.U32 UR8, UR39, UR10, UR8 ;  /* 0x0000000a270872a5 */ /* 0x000fe4000f8e0008 */
[----:B------:R-:W-:Y:S01]  /*ad00*/  USHF.R.S32.HI UR4, URZ, 0x1f, UR37 ;  /* 0x0000001f3f047899 */ /* 0x000fe20008011425 */
[----:B0-----:R-:W-:Y:S01]  /*ad10*/  @P1 IMAD.HI.U32 R2, R29, R20, RZ ;  /* 0x000000141d021227 */ /* 0x001fe200078e00ff */
[----:B------:R-:W-:-:S03]  /*ad20*/  UIMAD UR9, UR39, UR11, UR9 ;  /* 0x0000000b270972a4 */ /* 0x000fc6000f8e0209 */
[----:B------:R-:W-:Y:S01]  /*ad30*/  ULDC.64 UR10, c[0x0][0xaf0] ;  /* 0x0002bc00000a7ab9 */ /* 0x000fe20000000a00 */
[----:B------:R-:W-:Y:S01]  /*ad40*/  IMAD.X R25, RZ, RZ, R21, P0 ;  /* 0x000000ffff197224 */ /* 0x000fe200000e0615 */
[----:B------:R-:W-:Y:S01]  /*ad50*/  UIMAD UR4, UR4, UR10, URZ ;  /* 0x0000000a040472a4 */ /* 0x000fe2000f8e023f */
[----:B------:R-:W-:Y:S01]  /*ad60*/  IMAD.MOV.U32 R21, RZ, RZ, R29 ;  /* 0x000000ffff157224 */ /* 0x000fe200078e001d */
[----:B------:R-:W-:Y:S01]  /*ad70*/  UIMAD.WIDE.U32 UR8, UR37, UR10, UR8 ;  /* 0x0000000a250872a5 */ /* 0x000fe2000f8e0008 */
[----:B-1----:R-:W-:Y:S01]  /*ad80*/  @P1 SHF.R.U32.HI R21, RZ, R3, R2 ;  /* 0x00000003ff151219 */ /* 0x002fe20000011602 */
[----:B------:R-:W-:Y:S01]  /*ad90*/  UIMAD UR4, UR37, UR11, UR4 ;  /* 0x0000000b250472a4 */ /* 0x000fe2000f8e0204 */
[----:B------:R-:W5:Y:S02]  /*ada0*/  LD.E.128 R24, desc[UR54][R24.64] ;  /* 0x0000003618187980 */ /* 0x000f64000c101d00 */
[--C-:B------:R-:W-:Y:S01]  /*adb0*/  SHF.R.S32.HI R20, RZ, 0x1f, R21.reuse ;  /* 0x0000001fff147819 */ /* 0x100fe20000011415 */
[----:B------:R-:W-:Y:S01]  /*adc0*/  UIADD3 UR4, UR9, UR4, URZ ;  /* 0x0000000409047290 */ /* 0x000fe2000fffe03f */
[----:B------:R-:W-:Y:S01]  /*add0*/  IMAD.MOV R30, RZ, RZ, -R21 ;  /* 0x000000ffff1e7224 */ /* 0x000fe200078e0a15 */
[----:B------:R-:W-:Y:S01]  /*ade0*/  ULDC.64 UR10, c[0x0][0xae0] ;  /* 0x0002b800000a7ab9 */ /* 0x000fe20000000a00 */
[----:B------:R-:W-:Y:S01]  /*adf0*/  MOV R2, UR8 ;  /* 0x0000000800027c02 */ /* 0x000fe20008000f00 */
[----:B------:R-:W-:Y:S01]  /*ae00*/  IMAD R20, R20, UR10, RZ ;  /* 0x0000000a14147c24 */ /* 0x000fe2000f8e02ff */
[----:B------:R-:W-:Y:S01]  /*ae10*/  @!PT LDS RZ, [RZ] ;  /* 0x00000000fffff984 */ /* 0x000fe20000000800 */
[----:B------:R-:W-:Y:S01]  /*ae20*/  @!PT LDS RZ, [RZ] ;  /* 0x00000000fffff984 */ /* 0x000fe20000000800 */
[----:B------:R-:W-:Y:S01]  /*ae30*/  @!PT LDS RZ, [RZ] ;  /* 0x00000000fffff984 */ /* 0x000fe20000000800 */
[----:B------:R-:W-:Y:S01]  /*ae40*/  @!PT LDS RZ, [RZ] ;  /* 0x00000000fffff984 */ /* 0x000fe20000000800 */
[----:B------:R0:W-:Y:S06]  /*ae50*/  MEMBAR.ALL.CTA ;  /* 0x0000000000007992 */ /* 0x0001ec0000008000 */
[----:B0-----:R-:W0:Y:S01]  /*ae60*/  FENCE.VIEW.ASYNC.S ;  /* 0x00000000000073c6 */ /* 0x001e220000000000 */
[----:B------:R-:W-:-:S02]  /*ae70*/  IMAD R29, R33, R30, R29 ;  /* 0x0000001e211d7224 */ /* 0x000fc400078e021d */
        /* <DEDUP_REMOVED lines=11> */
[----:B------:R-:W-:Y:S02]  /*af30*/  ULDC.64 UR8, c[0x0][0xa80] ;  /* 0x0002a00000087ab9 */ /* 0x000fe40000000a00 */
[----:B------:R-:W-:Y:S01]  /*af40*/  LEA R30, P0, R2, UR8, 0x1 ;  /* 0x00000008021e7c11 */ /* 0x000fe2000f8008ff */
[----:B------:R-:W-:-:S05]  /*af50*/  IMAD.IADD R3, R3, 0x1, R21 ;  /* 0x0000000103037824 */ /* 0x000fca00078e0215 */
[----:B------:R-:W-:Y:S01]  /*af60*/  LEA.HI.X R34, R2, UR9, R3, 0x1, P0 ;  /* 0x0000000902227c11 */ /* 0x000fe200080f0c03 */
[----:B0-----:R-:W-:Y:S01]  /*af70*/  SHFL.IDX PT, R20, R30, 0x1, 0x181f ;  /* 0x00381f001e147f89 */ /* 0x001fe200000e0000 */
[----:B------:R-:W-:-:S03]  /*af80*/  VIADD R29, R157, UR40 ;  /* 0x000000289d1d7c36 */ /* 0x000fc60008000000 */
[----:B------:R-:W0:Y:S04]  /*af90*/  SHFL.IDX PT, R2, R30, RZ, 0x181f ;  /* 0x00181fff1e027589 */ /* 0x000e2800000e0000 */
[----:B------:R-:W1:Y:S01]  /*afa0*/  SHFL.IDX PT, R32, R30, 0x2, 0x181f ;  /* 0x00581f001e207f89 */ /* 0x000e6200000e0000 */
[----:B------:R-:W-:-:S03]  /*afb0*/  ISETP.GE.AND P0, PT, R19, UR4, PT ;  /* 0x0000000413007c0c */ /* 0x000fc6000bf06270 */
[----:B------:R-:W1:Y:S01]  /*afc0*/  SHFL.IDX PT, R36, R34, RZ, 0x181f ;  /* 0x00181fff22247589 */ /* 0x000e6200000e0000 */
[----:B------:R-:W-:-:S03]  /*afd0*/  VIADD R3, R29, 0x30 ;  /* 0x000000301d037836 */ /* 0x000fc60000000000 */
[----:B------:R-:W1:Y:S01]  /*afe0*/  SHFL.IDX PT, R38, R34, 0x1, 0x181f ;  /* 0x00381f0022267f89 */ /* 0x000e6200000e0000 */
[----:B------:R-:W-:-:S03]  /*aff0*/  IADD3 R21, R29, 0x60, RZ ;  /* 0x000000601d157810 */ /* 0x000fc60007ffe0ff */
[----:B------:R-:W1:Y:S01]  /*b000*/  SHFL.IDX PT, R40, R34, 0x2, 0x181f ;  /* 0x00581f0022287f89 */ /* 0x000e6200000e0000 */
[-C--:B------:R-:W-:Y:S02]  /*b010*/  ISETP.GE.OR P1, PT, R29, R28.reuse, P0 ;  /* 0x0000001c1d00720c */ /* 0x080fe40000726670 */
[-C--:B------:R-:W-:Y:S02]  /*b020*/  ISETP.GE.OR P2, PT, R3, R28.reuse, P0 ;  /* 0x0000001c0300720c */ /* 0x080fe40000746670 */
[----:B------:R-:W-:Y:S01]  /*b030*/  ISETP.GE.OR P3, PT, R21, R28, P0 ;  /* 0x0000001c1500720c */ /* 0x000fe20000766670 */
[----:B------:R-:W-:Y:S01]  /*b040*/  VIADD R0, R0, 0x16820 ;  /* 0x0001682000007836 */ /* 0x000fe20000000000 */
[----:B------:R-:W-:-:S07]  /*b050*/  SHF.R.S32.HI R35, RZ, 0x1f, R19 ;  /* 0x0000001fff237819 */ /* 0x000fce0000011413 */
[C---:B0-----:R-:W-:Y:S02]  /*b060*/  @!P1 LEA R2, P4, R19.reuse, R2, 0x1 ;  /* 0x0000000213029211 */ /* 0x041fe400078808ff */
[C---:B------:R-:W-:Y:S02]  /*b070*/  @!P2 LEA R20, P5, R19.reuse, R20, 0x1 ;  /* 0x000000141314a211 */ /* 0x040fe400078a08ff */
[C---:B-1----:R-:W-:Y:S02]  /*b080*/  @!P3 LEA R32, P6, R19.reuse, R32, 0x1 ;  /* 0x000000201320b211 */ /* 0x042fe400078c08ff */
[----:B------:R-:W-:Y:S02]  /*b090*/  PRMT R0, RZ, 0x654, R0 ;  /* 0x00000654ff007816 */ /* 0x000fe40000000000 */
[C-C-:B------:R-:W-:Y:S02]  /*b0a0*/  @!P1 LEA.HI.X R3, R19.reuse, R36, R35.reuse, 0x1, P4 ;  /* 0x0000002413039211 */ /* 0x140fe400020f0c23 */
[C-C-:B------:R-:W-:Y:S01]  /*b0b0*/  @!P2 LEA.HI.X R21, R19.reuse, R38, R35.reuse, 0x1, P5 ;  /* 0x000000261315a211 */ /* 0x140fe200028f0c23 */
[----:B------:R0:W-:Y:S01]  /*b0c0*/  SYNCS.ARRIVE.TRANS64.RED.A1T0 RZ, [R0+URZ], RZ ;  /* 0x000000ff00ff79a7 */ /* 0x0001e2000810043f */
[----:B------:R-:W-:Y:S01]  /*b0d0*/  @!P3 LEA.HI.X R33, R19, R40, R35, 0x1, P6 ;  /* 0x000000281321b211 */ /* 0x000fe200030f0c23 */
[----:B------:R-:W-:-:S05]  /*b0e0*/  VIADD R29, R29, 0x90 ;  /* 0x000000901d1d7836 */ /* 0x000fca0000000000 */
[----:B------:R-:W-:Y:S01]  /*b0f0*/  ISETP.GE.OR P0, PT, R29, R28, P0 ;  /* 0x0000001c1d00720c */ /* 0x000fe20000706670 */
[----:B------:R-:W1:Y:S04]  /*b100*/  SHFL.IDX PT, R30, R30, 0x3, 0x181f ;  /* 0x00781f001e1e7f89 */ /* 0x000e6800000e0000 */
[----:B------:R-:W0:Y:S04]  /*b110*/  SHFL.IDX PT, R34, R34, 0x3, 0x181f ;  /* 0x00781f0022227f89 */ /* 0x000e2800000e0000 */
[----:B--2---:R2:W-:Y:S04]  /*b120*/  @!P1 ST.E.128 desc[UR54][R2.64], R4 ;  /* 0x0000000402009985 */ /* 0x0045e8000c101d36 */
[----:B----4-:R2:W-:Y:S04]  /*b130*/  @!P2 ST.E.128 desc[UR54][R20.64], R8 ;  /* 0x000000081400a985 */ /* 0x0105e8000c101d36 */
[----:B---3--:R2:W-:Y:S01]  /*b140*/  @!P3 ST.E.128 desc[UR54][R32.64], R12 ;  /* 0x0000000c2000b985 */ /* 0x0085e2000c101d36 */
[----:B01----:R-:W-:Y:S05]  /*b150*/  @P0 BRA `(.L_x_2416) ;  /* 0x0000001000a80947 */ /* 0x003fea0003800000 */
[----:B--2---:R-:W-:-:S04]  /*b160*/  LEA R2, P0, R19, R30, 0x1 ;  /* 0x0000001e13027211 */ /* 0x004fc800078008ff */
[----:B------:R-:W-:-:S05]  /*b170*/  LEA.HI.X R3, R19, R34, R35, 0x1, P0 ;  /* 0x0000002213037211 */ /* 0x000fca00000f0c23 */
[----:B-----5:R0:W-:Y:S01]  /*b180*/  ST.E.128 desc[UR54][R2.64], R24 ;  /* 0x0000001802007985 */ /* 0x0201e2000c101d36 */
[----:B------:R-:W-:Y:S05]  /*b190*/  BRA `(.L_x_2416) ;  /* 0x0000001000987947 */ /* 0x000fea0003800000 */
.L_x_2415:
        /* <DEDUP_REMOVED lines=21> */
[----:B------:R-:W-:Y:S02]  /*b2f0*/  UIMAD UR4, UR4, UR10, URZ ;  /* 0x0000000a040472a4 */ /* 0x000fe4000f8e023f */
[----:B------:R-:W-:Y:S01]  /*b300*/  UIMAD.WIDE.U32 UR8, UR37, UR10, UR8 ;  /* 0x0000000a250872a5 */ /* 0x000fe2000f8e0008 */
[----:B0-----:R-:W-:Y:S01]  /*b310*/  @P1 IMAD.HI.U32 R2, R15, R2, RZ ;  /* 0x000000020f021227 */ /* 0x001fe200078e00ff */
[----:B------:R-:W-:-:S03]  /*b320*/  UIMAD UR4, UR37, UR11, UR4 ;  /* 0x0000000b250472a4 */ /* 0x000fc6000f8e0204 */
[----:B------:R-:W-:Y:S01]  /*b330*/  ULDC.64 UR10, c[0x0][0xb48] ;  /* 0x0002d200000a7ab9 */ /* 0x000fe20000000a00 */
[----:B------:R-:W-:Y:S01]  /*b340*/  UIADD3 UR9, UR9, UR4, URZ ;  /* 0x0000000409097290 */ /* 0x000fe2000fffe03f */
[----:B-1----:R-:W-:-:S03]  /*b350*/  @P1 SHF.R.U32.HI R5, RZ, R3, R2 ;  /* 0x00000003ff051219 */ /* 0x002fc60000011602 */
[----:B------:R-:W-:Y:S01]  /*b360*/  UIMAD.WIDE.U32 UR8, UR41, UR10, UR8 ;  /* 0x0000000a290872a5 */ /* 0x000fe2000f8e0008 */
[--C-:B------:R-:W-:Y:S01]  /*b370*/  SHF.R.S32.HI R2, RZ, 0x1f, R5.reuse ;  /* 0x0000001fff027819 */ /* 0x100fe20000011405 */
[----:B------:R-:W-:Y:S02]  /*b380*/  IMAD.MOV R4, RZ, RZ, -R5 ;  /* 0x000000ffff047224 */ /* 0x000fe400078e0a05 */
[----:B------:R-:W-:Y:S02]  /*b390*/  UIMAD UR41, UR41, UR11, UR9 ;  /* 0x0000000b292972a4 */ /* 0x000fe4000f8e0209 */
[----:B------:R-:W-:Y:S01]  /*b3a0*/  IMAD.U32 R3, RZ, RZ, UR9 ;  /* 0x00000009ff037e24 */ /* 0x000fe2000f8e00ff */
[----:B------:R-:W-:Y:S01]  /*b3b0*/  ULDC.64 UR10, c[0x0][0xb30] ;  /* 0x0002cc00000a7ab9 */ /* 0x000fe20000000a00 */
[----:B------:R-:W-:Y:S02]  /*b3c0*/  IMAD R7, R33, R4, R15 ;  /* 0x0000000421077224 */ /* 0x000fe400078e020f */
[----:B------:R-:W-:Y:S01]  /*b3d0*/  IMAD R4, R2, UR10, RZ ;  /* 0x0000000a02047c24 */ /* 0x000fe2000f8e02ff */
[----:B------:R-:W-:Y:S01]  /*b3e0*/  MOV R3, UR41 ;  /* 0x0000002900037c02 */ /* 0x000fe20008000f00 */
[----:B------:R-:W-:Y:S01]  /*b3f0*/  IMAD.U32 R2, RZ, RZ, UR8 ;  /* 0x00000008ff027e24 */ /* 0x000fe2000f8e00ff */
        /* <DEDUP_REMOVED lines=12> */
[----:B------:R-:W-:Y:S02]  /*b4c0*/  PRMT R4, RZ, 0x654, R4 ;  /* 0x00000654ff047816 */ /* 0x000fe40000000004 */
[----:B------:R-:W-:Y:S02]  /*b4d0*/  LEA.HI.X R14, R2, UR9, R3, 0x2, P1 ;  /* 0x00000009020e7c11 */ /* 0x000fe400088f1403 */
[----:B------:R0:W-:Y:S03]  /*b4e0*/  SYNCS.ARRIVE.TRANS64.RED.A1T0 RZ, [R4+URZ], RZ ;  /* 0x000000ff04ff79a7 */ /* 0x0001e6000810043f */
[----:B------:R1:W2:Y:S04]  /*b4f0*/  SHFL.IDX PT, R5, R14, RZ, 0x1c1f ;  /* 0x001c1fff0e057589 */ /* 0x0002a800000e0000 */
[----:B0-----:R1:W0:Y:S01]  /*b500*/  SHFL.IDX PT, R4, R0, RZ, 0x1c1f ;  /* 0x001c1fff00047589 */ /* 0x00122200000e0000 */
[----:B------:R-:W-:Y:S05]  /*b510*/  @P2 BRA `(.L_x_2418) ;  /* 0x0000000000802947 */ /* 0x000fea0003800000 */
[----:B------:R-:W-:Y:S02]  /*b520*/  ULDC UR4, c[0x0][0xac8] ;  /* 0x0002b20000047ab9 */ /* 0x000fe40000000800 */
[----:B------:R-:W-:Y:S02]  /*b530*/  ISETP.GE.AND P4, PT, R16, UR4, PT ;  /* 0x0000000410007c0c */ /* 0x000fe4000bf86270 */
[----:B------:R-:W-:Y:S02]  /*b540*/  ISETP.GE.AND P2, PT, R156, UR4, PT ;  /* 0x000000049c007c0c */ /* 0x000fe4000bf46270 */
[----:B------:R-:W-:Y:S02]  /*b550*/  ISETP.GE.AND P1, PT, R155, UR4, PT ;  /* 0x000000049b007c0c */ /* 0x000fe4000bf26270 */
[----:B------:R-:W-:-:S07]  /*b560*/  ISETP.GE.AND P5, PT, R154, UR4, PT ;  /* 0x000000049a007c0c */ /* 0x000fce000bfa6270 */
[----:B0-2---:R-:W-:Y:S02]  /*b570*/  @!P4 IMAD.WIDE R2, R16, 0x4, R4 ;  /* 0x000000041002c825 */ /* 0x005fe400078e0204 */
[CC--:B------:R-:W-:Y:S02]  /*b580*/  @!P2 LEA R6, P6, R156.reuse, R4.reuse, 0x2 ;  /* 0x000000049c06a211 */ /* 0x0c0fe400078c10ff */
        /* <DEDUP_REMOVED lines=16> */
[CC--:B--2---:R-:W-:Y:S02]  /*b690*/  @!P2 LEA R6, P6, R23.reuse, R4.reuse, 0x2 ;  /* 0x000000041706a211 */ /* 0x0c4fe400078c10ff */
        /* <DEDUP_REMOVED lines=8> */
.L_x_2418:
[----:B------:R-:W-:Y:S05]  /*b720*/  BSYNC B1 ;  /* 0x0000000000017941 */ /* 0x000fea0003800000 */
.L_x_2417:
[----:B--23--:R2:W3:Y:S04]  /*b730*/  SHFL.IDX PT, R5, R14, 0x1, 0x1c1f ;  /* 0x003c1f000e057f89 */ /* 0x00c4e800000e0000 */
[----:B0-----:R2:W0:Y:S01]  /*b740*/  SHFL.IDX PT, R4, R0, 0x1, 0x1c1f ;  /* 0x003c1f0000047f89 */ /* 0x00142200000e0000 */
[----:B------:R-:W-:Y:S05]  /*b750*/  @P0 BRA `(.L_x_2416) ;  /* 0x0000000c00280947 */ /* 0x000fea0003800000 */
[----:B------:R-:W-:Y:S02]  /*b760*/  ULDC UR4, c[0x0][0xac8] ;  /* 0x0002b20000047ab9 */ /* 0x000fe40000000800 */
[----:B------:R-:W-:Y:S02]  /*b770*/  ISETP.GE.AND P0, PT, R16, UR4, PT ;  /* 0x0000000410007c0c */ /* 0x000fe4000bf06270 */
[----:B------:R-:W-:Y:S02]  /*b780*/  ISETP.GE.AND P5, PT, R156, UR4, PT ;  /* 0x000000049c007c0c */ /* 0x000fe4000bfa6270 */
[----:B------:R-:W-:Y:S02]  /*b790*/  ISETP.GE.AND P3, PT, R155, UR4, PT ;  /* 0x000000049b007c0c */ /* 0x000fe4000bf66270 */
[----:B------:R-:W-:Y:S02]  /*b7a0*/  ISETP.GE.AND P2, PT, R154, UR4, PT ;  /* 0x000000049a007c0c */ /* 0x000fe4000bf46270 */
[----:B------:R-:W-:-:S05]  /*b7b0*/  ISETP.GE.AND P1, PT, R153, UR4, PT ;  /* 0x0000000499007c0c */ /* 0x000fca000bf26270 */
[----:B0--3--:R-:W-:Y:S02]  /*b7c0*/  @!P0 IMAD.WIDE R2, R16, 0x4, R4 ;  /* 0x0000000410028825 */ /* 0x009fe400078e0204 */
        /* <DEDUP_REMOVED lines=14> */
[----:B-12---:R-:W-:Y:S02]  /*b8b0*/  @!P4 LEA R14, P5, R23, R4, 0x2 ;  /* 0x00000004170ec211 */ /* 0x006fe400078a10ff */
        /* <DEDUP_REMOVED lines=8> */
[----:B----4-:R-:W-:-:S04]  /*b940*/  LEA R2, P0, R22, R4, 0x2 ;  /* 0x0000000416027211 */ /* 0x010fc800078010ff */
[----:B------:R-:W-:-:S05]  /*b950*/  LEA.HI.X R3, R22, R5, R20, 0x2, P0 ;  /* 0x0000000516037211 */ /* 0x000fca00000f1414 */
[----:B------:R0:W-:Y:S01]  /*b960*/  ST.E.64 desc[UR54][R2.64], R118 ;  /* 0x0000007602007985 */ /* 0x0001e2000c101b36 */
[----:B------:R-:W-:Y:S05]  /*b970*/  BRA `(.L_x_2416) ;  /* 0x0000000800a07947 */ /* 0x000fea0003800000 */
.L_x_2413:
        /* <DEDUP_REMOVED lines=9> */
[----:B------:R-:W-:-:S03]  /*ba10*/  UISETP.NE.U32.AND UP1, UPT, UR8, URZ, UPT ;  /* 0x0000003f0800728c */ /* 0x000fc6000bf25070 */
[----:B------:R-:W2:Y:S01]  /*ba20*/  @P1 LDG.E R6, desc[UR54][R2.64] ;  /* 0x0000003602061981 */ /* 0x000ea2000c1e1900 */
[----:B------:R-:W-:Y:S01]  /*ba30*/  UISETP.NE.AND.EX UP1, UPT, UR9, URZ, UPT, UP1 ;  /* 0x0000003f0900728c */ /* 0x000fe2000bf25310 */
[----:B------:R-:W-:Y:S01]  /*ba40*/  ULDC UR4, c[0x0][0xa88] ;  /* 0x0002a20000047ab9 */ /* 0x000fe20000000800 */
[----:B------:R-:W0:Y:S01]  /*ba50*/  S2R R7, SR_TID.X ;  /* 0x0000000000077919 */ /* 0x000e220000002100 */
[----:B------:R-:W-:-:S03]  /*ba60*/  IMAD.U32 R0, RZ, RZ, UR4 ;  /* 0x00000004ff007e24 */ /* 0x000fc6000f8e00ff */
[----:B------:R-:W-:-:S05]  /*ba70*/  PLOP3.LUT P2, PT, PT, PT, UP1, 0x80, 0x0 ;  /* 0x000000000000781c */ /* 0x000fca0003f4f018 */
[----:B------:R-:W-:Y:S02]  /*ba80*/  @UP1 ULDC.64 UR8, c[0x0][0xc08] ;  /* 0x0003020000081ab9 */ /* 0x000fe40000000a00 */
[----:B------:R-:W-:-:S06]  /*ba90*/  @UP1 UIMAD.WIDE UR8, UR37, 0x4, UR8 ;  /* 0x00000004250818a5 */ /* 0x000fcc000f8e0208 */
[----:B------:R-:W-:Y:S01]  /*baa0*/  MOV R4, UR8 ;  /* 0x0000000800047c02 */ /* 0x000fe20008000f00 */
[----:B------:R-:W-:-:S05]  /*bab0*/  IMAD.U32 R5, RZ, RZ, UR9 ;  /* 0x00000009ff057e24 */ /* 0x000fca000f8e00ff */
[----:B------:R1:W5:Y:S01]  /*bac0*/  @P2 LDG.E R0, desc[UR54][R4.64] ;  /* 0x0000003604002981 */ /* 0x000362000c1e1900 */
[----:B------:R-:W-:Y:S01]  /*bad0*/  UMOV UR4, URZ ;  /* 0x0000003f00047c82 */ /* 0x000fe20008000000 */
[----:B------:R-:W-:Y:S01]  /*bae0*/  UISETP.NE.AND UP1, UPT, UR46, URZ, UPT ;  /* 0x0000003f2e00728c */ /* 0x000fe2000bf25270 */
[----:B0-----:R-:W-:-:S10]  /*baf0*/  VIADD R7, R7, 0xffffff80 ;  /* 0xffffff8007077836 */ /* 0x001fd40000000000 */
[----:B------:R-:W-:Y:S01]  /*bb00*/  @!UP1 ULDC UR46, c[0x0][0xad4] ;  /* 0x0002b500002e9ab9 */ /* 0x000fe20000000800 */
[----:B------:R-:W-:Y:S02]  /*bb10*/  ISETP.GT.AND P0, PT, R7, 0xbf, PT ;  /* 0x000000bf0700780c */ /* 0x000fe40003f04270 */
[----:B--2---:R-:W-:-:S13]  /*bb20*/  @P1 R2UR UR4, R6 ;  /* 0x00000000060412ca */ /* 0x004fda00000e0000 */
[----:B------:R-:W-:Y:S01]  /*bb30*/  USHF.R.S32.HI UR18, URZ, 0x1f, UR4 ;  /* 0x0000001f3f127899 */ /* 0x000fe20008011404 */
[----:B-1----:R-:W-:Y:S11]  /*bb40*/  @P2 BRA `(.L_x_2419) ;  /* 0x0000000000102947 */ /* 0x002ff60003800000 */
[----:B------:R-:W-:Y:S05]  /*bb50*/  @!P1 BRA `(.L_x_2419) ;  /* 0x00000000000c9947 */ /* 0x000fea0003800000 */
[----:B------:R-:W2:Y:S04]  /*bb60*/  LDG.E R5, desc[UR54][R2.64] ;  /* 0x0000003602057981 */ /* 0x000ea8000c1e1900 */
[----:B-----5:R-:W2:Y:S02]  /*bb70*/  LDG.E R0, desc[UR54][R2.64+0x4] ;  /* 0x0000043602007981 */ /* 0x020ea4000c1e1900 */
[----:B--2---:R-:W-:-:S07]  /*bb80*/  IMAD.IADD R0, R0, 0x1, -R5 ;  /* 0x0000000100007824 */ /* 0x004fce00078e0a05 */
.L_x_2419:
[----:B------:R-:W-:Y:S01]  /*bb90*/  USEL UR37, UR37, URZ, !UP0 ;  /* 0x0000003f25257287 */ /* 0x000fe2000c000000 */
[----:B------:R-:W-:Y:S01]  /*bba0*/  BSSY B1, `(.L_x_2420) ;  /* 0x0000038000017945 */ /* 0x000fe20003800000 */
[----:B------:R-:W-:-:S03]  /*bbb0*/  USEL UR38, UR38, URZ, !UP0 ;  /* 0x0000003f26267287 */ /* 0x000fc6000c000000 */
[----:B------:R-:W-:Y:S09]  /*bbc0*/  @P0 BRA `(.L_x_2421) ;  /* 0x0000000000d40947 */ /* 0x000ff20003800000 */
[----:B------:R-:W0:Y:S01]  /*bbd0*/  S2R R3, SR_TID.X ;  /* 0x0000000000037919 */ /* 0x000e220000002100 */
[----:B------:R-:W1:Y:S01]  /*bbe0*/  LDC R9, c[0x0][0xbe8] ;  /* 0x0002fa00ff097b82 */ /* 0x000e620000000800 */
[----:B------:R-:W-:Y:S02]  /*bbf0*/  IMAD.U32 R4, RZ, RZ, UR40 ;  /* 0x00000028ff047e24 */ /* 0x000fe4000f8e00ff */
[----:B-1---5:R-:W-:-:S03]  /*bc00*/  IMAD R2, R0, R9, RZ ;  /* 0x0000000900027224 */ /* 0x022fc600078e02ff */
[----:B0-----:R-:W-:-:S04]  /*bc10*/  IADD3 R4, R4, -0x80, R3 ;  /* 0xffffff8004047810 */ /* 0x001fc80007ffe003 */
        /* <DEDUP_REMOVED lines=12> */
[----:B------:R-:W-:Y:S01]  /*bce0*/  UIMAD UR11, UR11, UR37, URZ ;  /* 0x000000250b0b72a4 */ /* 0x000fe2000f8e023f */
[----:B------:R-:W1:Y:S01]  /*bcf0*/  @P0 LDC R7, c[0x0][0xbf0] ;  /* 0x0002fc00ff070b82 */ /* 0x000e620000000800 */
[----:B------:R-:W-:Y:S02]  /*bd00*/  UIMAD.WIDE.U32 UR14, UR8, UR39, URZ ;  /* 0x00000027080e72a5 */ /* 0x000fe4000f8e003f */
        /* <DEDUP_REMOVED lines=12> */
[----:B------:R-:W-:Y:S01]  /*bdd0*/  UIADD3.X UR7, UR7, UR17, UR18, UP1, UP2 ;  /* 0x0000001107077290 */ /* 0x000fe20008fe4412 */
[----:B-1----:R-:W-:Y:S01]  /*bde0*/  @P0 SHF.R.U32.HI R5, RZ, R7, R2 ;  /* 0x00000007ff050219 */ /* 0x002fe20000011602 */
[----:B------:R-:W-:Y:S01]  /*bdf0*/  ULDC.64 UR8, c[0x0][UR16+0x210] ;  /* 0x0000840010087abb */ /* 0x000fe20008000a00 */
[----:B------:R-:W-:Y:S01]  /*be00*/  MOV R2, UR20 ;  /* 0x0000001400027c02 */ /* 0x000fe20008000f00 */
[----:B------:R-:W-:Y:S01]  /*be10*/  ULDC.64 UR10, c[0x0][0xba8] ;  /* 0x0002ea00000a7ab9 */ /* 0x000fe20000000a00 */
[----:B------:R-:W-:Y:S01]  /*be20*/  @!UP0 ULDC UR10, c[0x0][0xb50] ;  /* 0x0002d400000a8ab9 */ /* 0x000fe20000000800 */
[--C-:B------:R-:W-:Y:S01]  /*be30*/  IMAD.MOV R7, RZ, RZ, -R5.reuse ;  /* 0x000000ffff077224 */ /* 0x100fe200078e0a05 */
[----:B------:R-:W-:Y:S01]  /*be40*/  IADD3 R2, P0, P1, R5, UR14, R2 ;  /* 0x0000000e05027c10 */ /* 0x000fe2000f91e002 */
[----:B------:R-:W-:Y:S01]  /*be50*/  @!UP0 ULDC UR11, c[0x0][0xb54] ;  /* 0x0002d500000b8ab9 */ /* 0x000fe20000000800 */
[----:B------:R-:W-:Y:S01]  /*be60*/  SHF.R.S32.HI R5, RZ, 0x1f, R5 ;  /* 0x0000001fff057819 */ /* 0x000fe20000011405 */
[----:B------:R-:W-:-:S03]  /*be70*/  IMAD R7, R9, R7, R4 ;  /* 0x0000000709077224 */ /* 0x000fc600078e0204 */
[----:B------:R-:W-:Y:S01]  /*be80*/  IADD3.X R3, R5, UR7, R6, P0, P1 ;  /* 0x0000000705037c10 */ /* 0x000fe200087e2406 */
[C---:B------:R-:W-:Y:S01]  /*be90*/  IMAD R9, R7.reuse, UR9, RZ ;  /* 0x0000000907097c24 */ /* 0x040fe2000f8e02ff */
[----:B------:R-:W-:Y:S01]  /*bea0*/  SHF.R.S32.HI R4, RZ, 0x1f, R7 ;  /* 0x0000001fff047819 */ /* 0x000fe20000011407 */
[----:B------:R-:W-:-:S04]  /*beb0*/  IMAD.WIDE.U32 R2, R7, UR8, R2 ;  /* 0x0000000807027c25 */ /* 0x000fc8000f8e0002 */
[----:B------:R-:W-:Y:S01]  /*bec0*/  IMAD R9, R4, UR8, R9 ;  /* 0x0000000804097c24 */ /* 0x000fe2000f8e0209 */
[----:B------:R-:W-:-:S03]  /*bed0*/  LEA R4, P0, R2, UR10, 0x2 ;  /* 0x0000000a02047c11 */ /* 0x000fc6000f8010ff */
[----:B------:R-:W-:-:S05]  /*bee0*/  IMAD.IADD R3, R3, 0x1, R9 ;  /* 0x0000000103037824 */ /* 0x000fca00078e0209 */
[----:B------:R-:W-:Y:S01]  /*bef0*/  LEA.HI.X R5, R2, UR11, R3, 0x2, P0 ;  /* 0x0000000b02057c11 */ /* 0x000fe200080f1403 */
[----:B------:R-:W-:-:S05]  /*bf00*/  IMAD.MOV.U32 R3, RZ, RZ, -0x800000 ;  /* 0xff800000ff037424 */ /* 0x000fca00078e00ff */
[----:B------:R0:W-:Y:S02]  /*bf10*/  STG.E desc[UR54][R4.64], R3 ;  /* 0x0000000304007986 */ /* 0x0001e4000c101936 */
.L_x_2421:
[----:B------:R-:W-:Y:S05]  /*bf20*/  BSYNC B1 ;  /* 0x0000000000017941 */ /* 0x000fea0003800000 */
.L_x_2420:
[----:B------:R-:W-:-:S06]  /*bf30*/  UISETP.GT.AND UP0, UPT, UR46, 0x1, UPT ;  /* 0x000000012e00788c */ /* 0x000fcc000bf04270 */
[----:B------:R-:W-:-:S13]  /*bf40*/  PLOP3.LUT P0, PT, PT, PT, UP0, 0x80, 0x0 ;  /* 0x000000000000781c */ /* 0x000fda0003f0f008 */
[----:B------:R-:W-:Y:S05]  /*bf50*/  @P0 BRA `(.L_x_2416) ;  /* 0x0000000400280947 */ /* 0x000fea0003800000 */
[----:B------:R-:W1:Y:S01]  /*bf60*/  LDC R11, c[0x0][0xbe8] ;  /* 0x0002fa00ff0b7b82 */ /* 0x000e620000000800 */
[----:B------:R-:W-:Y:S01]  /*bf70*/  ULDC.64 UR10, c[0x0][0xaa0] ;  /* 0x0002a800000a7ab9 */ /* 0x000fe20000000a00 */
[----:B------:R-:W-:Y:S01]  /*bf80*/  IMAD R2, R18, 0x30, R157 ;  /* 0x0000003012027824 */ /* 0x000fe200078e029d */
[----:B------:R-:W-:Y:S01]  /*bf90*/  UIMAD UR7, UR18, UR10, URZ ;  /* 0x0000000a120772a4 */ /* 0x000fe2000f8e023f */
[----:B------:R-:W-:Y:S01]  /*bfa0*/  VIADD R30, R157, UR40 ;  /* 0x000000289d1e7c36 */ /* 0x000fe20008000000 */
[----:B------:R-:W-:Y:S01]  /*bfb0*/  UIMAD.WIDE.U32 UR8, UR4, UR10, URZ ;  /* 0x0000000a040872a5 */ /* 0x000fe2000f8e003f */
[----:B0-----:R-:W-:Y:S01]  /*bfc0*/  VIADD R4, R2, UR40 ;  /* 0x0000002802047c36 */ /* 0x001fe20008000000 */
[----:B------:R-:W-:Y:S01]  /*bfd0*/  UIMAD UR7, UR4, UR11, UR7 ;  /* 0x0000000b040772a4 */ /* 0x000fe2000f8e0207 */
[----:B------:R-:W-:Y:S02]  /*bfe0*/  SHF.R.S32.HI R13, RZ, 0x1f, R19 ;  /* 0x0000001fff0d7819 */ /* 0x000fe40000011413 */
[----:B------:R-:W-:Y:S01]  /*bff0*/  ULDC.64 UR10, c[0x0][0xae8] ;  /* 0x0002ba00000a7ab9 */ /* 0x000fe20000000a00 */
[----:B------:R-:W-:Y:S01]  /*c000*/  UIADD3 UR9, UR9, UR7, URZ ;  /* 0x0000000709097290 */ /* 0x000fe2000fffe03f */
[----:B------:R-:W-:-:S03]  /*c010*/  IMAD.MOV.U32 R5, RZ, RZ, R4 ;  /* 0x000000ffff057224 */ /* 0x000fc600078e0004 */
[----:B------:R-:W-:-:S04]  /*c020*/  UIMAD.WIDE.U32 UR8, UR39, UR10, UR8 ;  /* 0x0000000a270872a5 */ /* 0x000fc8000f8e0008 */
[----:B------:R-:W-:-:S03]  /*c030*/  UIMAD UR9, UR39, UR11, UR9 ;  /* 0x0000000b270972a4 */ /* 0x000fc6000f8e0209 */
[----:B------:R-:W-:Y:S01]  /*c040*/  ULDC.64 UR10, c[0x0][0xaf0] ;  /* 0x0002bc00000a7ab9 */ /* 0x000fe20000000a00 */
[----:B-1----:R-:W-:Y:S01]  /*c050*/  ISETP.NE.AND P0, PT, R11, 0x1, PT ;  /* 0x000000010b00780c */ /* 0x002fe20003f05270 */
[----:B------:R-:W-:Y:S02]  /*c060*/  UIMAD UR38, UR38, UR10, URZ ;  /* 0x0000000a262672a4 */ /* 0x000fe4000f8e023f */
[----:B------:R-:W-:Y:S02]  /*c070*/  UIMAD.WIDE.U32 UR8, UR37, UR10, UR8 ;  /* 0x0000000a250872a5 */ /* 0x000fe4000f8e0008 */
[----:B------:R-:W-:-:S03]  /*c080*/  UIMAD UR4, UR37, UR11, UR38 ;  /* 0x0000000b250472a4 */ /* 0x000fc6000f8e0226 */
[----:B------:R-:W-:Y:S01]  /*c090*/  ULDC.64 UR10, c[0x0][0xae0] ;  /* 0x0002b800000a7ab9 */ /* 0x000fe20000000a00 */
[----:B------:R-:W-:-:S04]  /*c0a0*/  UIADD3 UR4, UR9, UR4, URZ ;  /* 0x0000000409047290 */ /* 0x000fc8000fffe03f */
[----:B------:R-:W0:Y:S08]  /*c0b0*/  @P0 LDC R3, c[0x0][0xbec] ;  /* 0x0002fb00ff030b82 */ /* 0x000e300000000800 */
[----:B------:R-:W1:Y:S01]  /*c0c0*/  @P0 LDC R7, c[0x0][0xbf0] ;  /* 0x0002fc00ff070b82 */ /* 0x000e620000000800 */
[----:B0-----:R-:W-:-:S04]  /*c0d0*/  @P0 IMAD.HI.U32 R2, R4, R3, RZ ;  /* 0x0000000304020227 */ /* 0x001fc800078e00ff */
[----:B------:R-:W-:Y:S02]  /*c0e0*/  IMAD.U32 R3, RZ, RZ, UR9 ;  /* 0x00000009ff037e24 */ /* 0x000fe4000f8e00ff */
[----:B------:R-:W-:Y:S01]  /*c0f0*/  IMAD.U32 R3, RZ, RZ, UR4 ;  /* 0x00000004ff037e24 */ /* 0x000fe2000f8e00ff */
[----:B------:R-:W-:Y:S01]  /*c100*/  ULDC UR4, c[0x0][0xac8] ;  /* 0x0002b20000047ab9 */ /* 0x000fe20000000800 */
[----:B-1----:R-:W-:-:S04]  /*c110*/  @P0 SHF.R.U32.HI R5, RZ, R7, R2 ;  /* 0x00000007ff050219 */ /* 0x002fc80000011602 */
[----:B------:R-:W-:Y:S02]  /*c120*/  IADD3 R7, -R5, RZ, RZ ;  /* 0x000000ff05077210 */ /* 0x000fe40007ffe1ff */
[----:B------:R-:W-:-:S03]  /*c130*/  SHF.R.S32.HI R2, RZ, 0x1f, R5 ;  /* 0x0000001fff027819 */ /* 0x000fc60000011405 */
[----:B------:R-:W-:Y:S02]  /*c140*/  IMAD R7, R11, R7, R4 ;  /* 0x000000070b077224 */ /* 0x000fe400078e0204 */
[----:B------:R-:W-:Y:S02]  /*c150*/  IMAD R4, R2, UR10, RZ ;  /* 0x0000000a02047c24 */ /* 0x000fe4000f8e02ff */
        /* <DEDUP_REMOVED lines=12> */
[----:B-----5:R-:W-:Y:S01]  /*c220*/  IMAD R11, R0, R11, RZ ;  /* 0x0000000b000b7224 */ /* 0x020fe200078e02ff */
[----:B------:R-:W-:Y:S02]  /*c230*/  IADD3 R0, R30, 0x30, RZ ;  /* 0x000000301e007810 */ /* 0x000fe40007ffe0ff */
        /* <DEDUP_REMOVED lines=28> */
.L_x_2416:
[----:B------:R-:W-:Y:S05]  /*c400*/  BSYNC B0 ;  /* 0x0000000000007941 */ /* 0x000fea0003800000 */
.L_x_2412:
[----:B------:R-:W-:Y:S02]  /*c410*/  ULDC UR4, c[0x0][0xc3c] ;  /* 0x00030f0000047ab9 */ /* 0x000fe40000000800 */
[----:B------:R-:W-:-:S13]  /*c420*/  ISETP.GE.AND P0, PT, R31, UR4, PT ;  /* 0x000000041f007c0c */ /* 0x000fda000bf06270 */
[----:B------:R-:W-:Y:S05]  /*c430*/  @!P0 BRA `(.L_x_2422) ;  /* 0xffffff4800788947 */ /* 0x000fea000383ffff */
[----:B------:R-:W-:Y:S05]  /*c440*/  EXIT ;  /* 0x000000000000794d */ /* 0x000fea0003800000 */
.L_x_2369:
[----:B------:R-:W-:-:S08]  /*c450*/  NOP ;  /* 0x0000000000007918 */ /* 0x000fd00000000000 */
[----:B------:R-:W0:-:S00]  /*c460*/  USETMAXREG.DEALLOC.CTAPOOL 0x20 ;  /* 0x00000020000079c8 */ /* 0x000e0000080e0500 */
[----:B0-----:R-:W2:Y:S01]  /*c470*/  LDL.LU R2, [R1+0x4] ;  /* 0x0000040001027983 */ /* 0x001ea20000300800 */
[----:B------:R-:W-:Y:S01]  /*c480*/  LOP3.LUT R0, R0, 0x3, RZ, 0xc0, !PT ;  /* 0x0000000300007812 */ /* 0x000fe200078ec0ff */
[----:B------:R-:W-:-:S05]  /*c490*/  IMAD.MOV.U32 R6, RZ, RZ, RZ ;  /* 0x000000ffff067224 */ /* 0x000fca00078e00ff */
[----:B------:R-:W0:Y:S02]  /*c4a0*/  SHFL.IDX PT, R0, R0, RZ, 0x1f ;  /* 0x00001fff00007589 */ /* 0x000e2400000e0000 */
[----:B0-----:R-:W-:Y:S02]  /*c4b0*/  ISETP.NE.AND P0, PT, R0, RZ, PT ;  /* 0x000000ff0000720c */ /* 0x001fe40003f05270 */
        /* <DEDUP_REMOVED lines=11> */
.L_x_2423:
[----:B------:R-:W1:Y:S01]  /*c570*/  S2R R0, SR_TID.X ;  /* 0x0000000000007919 */ /* 0x000e620000002100 */
[----:B------:R-:W-:Y:S01]  /*c580*/  ULDC UR4, c[0x0][0xc3c] ;  /* 0x00030f0000047ab9 */ /* 0x000fe20000000800 */
[----:B------:R-:W-:Y:S01]  /*c590*/  IMAD.MOV.U32 R7, RZ, RZ, RZ ;  /* 0x000000ffff077224 */ /* 0x000fe200078e00ff */
[----:B------:R-:W2:Y:S01]  /*c5a0*/  S2UR UR6, SR_CTAID.X ;  /* 0x00000000000679c3 */ /* 0x000ea20000002500 */
[----:B------:R-:W-:Y:S01]  /*c5b0*/  ULDC UR5, c[0x0][0xc38] ;  /* 0x00030e0000057ab9 */ /* 0x000fe20000000800 */
[----:B-1----:R-:W-:-:S04]  /*c5c0*/  LOP3.LUT R0, R0, 0x1f, RZ, 0xc0, !PT ;  /* 0x0000001f00007812 */ /* 0x002fc800078ec0ff */
[----:B------:R-:W-:-:S04]  /*c5d0*/  ISETP.NE.AND P0, PT, R0, 0x1f, PT ;  /* 0x0000001f0000780c */ /* 0x000fc80003f05270 */
[----:B------:R-:W-:-:S13]  /*c5e0*/  ISETP.GE.OR P1, PT, R0, UR4, !P0 ;  /* 0x0000000400007c0c */ /* 0x000fda000c726670 */
[----:B------:R-:W1:Y:S08]  /*c5f0*/  @!P1 LDC.64 R4, c[0x0][0xc80] ;  /* 0x00032000ff049b82 */ /* 0x000e700000000a00 */
[----:B0-----:R-:W0:Y:S01]  /*c600*/  @!P1 LDC.64 R2, c[0x0][0xc78] ;  /* 0x00031e00ff029b82 */ /* 0x001e220000000a00 */
[----:B-1----:R-:W-:-:S05]  /*c610*/  @!P1 IMAD.WIDE.U32 R4, R0, 0x4, R4 ;  /* 0x0000000400049825 */ /* 0x002fca00078e0004 */
[----:B------:R-:W3:Y:S01]  /*c620*/  @!P1 LDG.E R6, desc[UR54][R4.64] ;  /* 0x0000003604069981 */ /* 0x000ee2000c1e1900 */
[----:B0-----:R-:W-:-:S05]  /*c630*/  @!P1 IMAD.WIDE.U32 R2, R0, 0x4, R2 ;  /* 0x0000000400029825 */ /* 0x001fca00078e0002 */
        /* <DEDUP_REMOVED lines=25> */
[----:B--2---:R-:W-:Y:S01]  /*c7d0*/  ISETP.GT.AND P6, PT, R8, UR6, PT ;  /* 0x0000000608007c0c */ /* 0x004fe2000bfc4270 */
[----:B------:R-:W-:-:S12]  /*c7e0*/  IMAD.MOV.U32 R3, RZ, RZ, R8 ;  /* 0x000000ffff037224 */ /* 0x000fd800078e0008 */
[----:B------:R-:W-:Y:S05]  /*c7f0*/  @P6 BRA `(.L_x_2425) ;  /* 0x0000000000946947 */ /* 0x000fea0003800000 */
[----:B------:R-:W-:Y:S01]  /*c800*/  IMAD.MOV.U32 R8, RZ, RZ, R3 ;  /* 0x000000ffff087224 */ /* 0x000fe200078e0003 */
[----:B------:R-:W-:Y:S01]  /*c810*/  UMOV UR4, URZ ;  /* 0x0000003f00047c82 */ /* 0x000fe20008000000 */
[----:B------:R-:W-:-:S05]  /*c820*/  ULDC UR5, c[0x0][0xc38] ;  /* 0x00030e0000057ab9 */ /* 0x000fca0000000800 */
.L_x_2427:
        /* <DEDUP_REMOVED lines=34> */
.L_x_2425:
        /* <DEDUP_REMOVED lines=11> */
[----:B------:R-:W-:-:S06]  /*cb00*/  IADD3 R16, R19, -0x1, RZ ;  /* 0xffffffff13107810 */ /* 0x000fcc0007ffe0ff */
[----:B------:R0:W1:Y:S02]  /*cb10*/  SHFL.IDX PT, R16, R5, R16, 0x1f ;  /* 0x00001f1005107589 */ /* 0x00006400000e0000 */
.L_x_2428:
        /* <DEDUP_REMOVED lines=20> */
[----:B------:R-:W-:Y:S01]  /*cc60*/  IMAD R3, R2, R11, R10 ;  /* 0x0000000b02037224 */ /* 0x000fe200078e020a */
[----:B0-----:R-:W-:-:S04]  /*cc70*/  IADD3 R10, R9, 0xffffffe, RZ ;  /* 0x0ffffffe090a7810 */ /* 0x001fc80007ffe0ff */
        /* <DEDUP_REMOVED lines=14> */
[----:B------:R-:W-:Y:S01]  /*cd60*/  IMAD.MOV R10, RZ, RZ, -R2 ;  /* 0x000000ffff0a7224 */ /* 0x000fe200078e0a02 */
[----:B------:R-:W-:Y:S01]  /*cd70*/  MOV R2, RZ ;  /* 0x000000ff00027202 */ /* 0x000fe20000000f00 */
[----:B------:R-:W-:Y:S01]  /*cd80*/  IMAD R9, R9, R4, RZ ;  /* 0x0000000409097224 */ /* 0x000fe200078e02ff */
[----:B------:R-:W-:-:S03]  /*cd90*/  IABS R8, R12 ;  /* 0x0000000c00087213 */ /* 0x000fc60000000000 */
        /* <DEDUP_REMOVED lines=15> */
[----:B------:R-:W-:-:S04]  /*ce90*/  @!P1 LOP3.LUT R2, RZ, R7, RZ, 0x33, !PT ;  /* 0x00000007ff029212 */ /* 0x000fc800078e33ff */
[----:B------:R-:W-:-:S05]  /*cea0*/  IADD3 R18, -R2, RZ, RZ ;  /* 0x000000ff02127210 */ /* 0x000fca0007ffe1ff */
[C---:B------:R-:W-:Y:S02]  /*ceb0*/  IMAD R18, R7.reuse, R18, R12 ;  /* 0x0000001207127224 */ /* 0x040fe400078e020c */
[----:B------:R-:W-:Y:S02]  /*cec0*/  IMAD R7, R7, 0x1000000, R2 ;  /* 0x0100000007077824 */ /* 0x000fe400078e0202 */
[----:B------:R-:W-:Y:S02]  /*ced0*/  IMAD R2, R6, R3, R5 ;  /* 0x0000000306027224 */ /* 0x000fe400078e0205 */
[----:B------:R-:W-:Y:S01]  /*cee0*/  IMAD R18, R18, 0x10000, R7 ;  /* 0x0001000012127824 */ /* 0x000fe200078e0207 */
[----:B------:R-:W-:Y:S06]  /*cef0*/  BRA `(.L_x_2430) ;  /* 0x0000000000f47947 */ /* 0x000fec0003800000 */
.L_x_2429:
        /* <DEDUP_REMOVED lines=14> */
[----:B------:R-:W-:Y:S01]  /*cfe0*/  IMAD.HI.U32 R2, R3, R11, R2 ;  /* 0x0000000b03027227 */ /* 0x000fe200078e0002 */
[----:B------:R-:W-:-:S05]  /*cff0*/  IADD3 R3, RZ, -R12, RZ ;  /* 0x8000000cff037210 */ /* 0x000fca0007ffe0ff */
        /* <DEDUP_REMOVED lines=12> */
[----:B------:R-:W-:Y:S01]  /*d0c0*/  IMAD R8, R7, R2, RZ ;  /* 0x0000000207087224 */ /* 0x000fe200078e02ff */
[----:B------:R-:W-:-:S03]  /*d0d0*/  IADD3 R2, -R2, RZ, RZ ;  /* 0x000000ff02027210 */ /* 0x000fc60007ffe1ff */
        /* <DEDUP_REMOVED lines=27> */
[----:B------:R-:W-:-:S05]  /*d290*/  @P0 IADD3 R2, R2, 0x1, RZ ;  /* 0x0000000102020810 */ /* 0x000fca0007ffe0ff */
[----:B------:R-:W-:Y:S01]  /*d2a0*/  @!P2 IMAD.MOV R2, RZ, RZ, -R2 ;  /* 0x000000ffff02a224 */ /* 0x000fe200078e0a02 */
[----:B------:R-:W-:-:S05]  /*d2b0*/  @!P1 LOP3.LUT R2, RZ, R7, RZ, 0x33, !PT ;  /* 0x00000007ff029212 */ /* 0x000fca00078e33ff */
[----:B------:R-:W-:-:S07]  /*d2c0*/  IMAD R18, R2, R18, R3 ;  /* 0x0000001202127224 */ /* 0x000fce00078e0203 */
.L_x_2430:
[----:B------:R-:W-:-:S05]  /*d2d0*/  LOP3.LUT R17, RZ, R2, RZ, 0x33, !PT ;  /* 0x00000002ff117212 */ /* 0x000fca00078e33ff */
[----:B------:R-:W-:Y:S01]  /*d2e0*/  IMAD.IADD R17, R6, 0x1, R17 ;  /* 0x0000000106117824 */ /* 0x000fe200078e0211 */
[----:B------:R-:W-:Y:S06]  /*d2f0*/  BRA `(.L_x_2431) ;  /* 0x0000000000147947 */ /* 0x000fec0003800000 */
.L_x_2426:
[----:B------:R-:W-:Y:S01]  /*d300*/  ULDC UR4, c[0x0][0xc3c] ;  /* 0x00030f0000047ab9 */ /* 0x000fe20000000800 */
[----:B------:R-:W-:Y:S01]  /*d310*/  IMAD.MOV.U32 R17, RZ, RZ, RZ ;  /* 0x000000ffff117224 */ /* 0x000fe200078e00ff */
[----:B------:R-:W-:Y:S01]  /*d320*/  MOV R19, UR4 ;  /* 0x0000000400137c02 */ /* 0x000fe20008000f00 */
[----:B------:R-:W-:Y:S02]  /*d330*/  IMAD.U32 R16, RZ, RZ, UR6 ;  /* 0x00000006ff107e24 */ /* 0x000fe4000f8e00ff */
[----:B------:R-:W-:-:S07]  /*d340*/  IMAD.MOV.U32 R18, RZ, RZ, RZ ;  /* 0x000000ffff127224 */ /* 0x000fce00078e00ff */
.L_x_2431:
[----:B------:R-:W-:-:S13]  /*d350*/  ISETP.NE.AND P0, PT, R0, RZ, PT ;  /* 0x000000ff0000720c */ /* 0x000fda0003f05270 */
[----:B------:R-:W0:Y:S01]  /*d360*/  @!P0 S2R R3, SR_CgaCtaId ;  /* 0x0000000000038919 */ /* 0x000e220000008800 */
[----:B------:R-:W-:-:S04]  /*d370*/  @!P0 MOV R0, 0x400 ;  /* 0x0000040000008802 */ /* 0x000fc80000000f00 */
[----:B0-----:R-:W-:-:S05]  /*d380*/  @!P0 LEA R0, R3, R0, 0x18 ;  /* 0x0000000003008211 */ /* 0x001fca00078ec0ff */
[----:B------:R2:W-:Y:S01]  /*d390*/  @!P0 STS.128 [R0+0x168d0], R16 ;  /* 0x0168d01000008388 */ /* 0x0005e20000000c00 */
[----:B------:R-:W-:Y:S06]  /*d3a0*/  BAR.ARV 0x5, 0x200 ;  /* 0x0148000000007b1d */ /* 0x000fec0000002000 */
.L_x_2424:
[----:B------:R3:W-:Y:S01]  /*d3b0*/  STL [R1+0x38], RZ ;  /* 0x000038ff01007387 */ /* 0x0007e20000100800 */
[----:B------:R-:W-:Y:S01]  /*d3c0*/  ULDC UR4, c[0x0][0xc3c] ;  /* 0x00030f0000047ab9 */ /* 0x000fe20000000800 */
[----:B------:R-:W-:Y:S01]  /*d3d0*/  IMAD.MOV.U32 R27, RZ, RZ, 0x1 ;  /* 0x00000001ff1b7424 */ /* 0x000fe200078e00ff */
[----:B-1----:R-:W-:Y:S01]  /*d3e0*/  ISETP.GE.AND P0, PT, R19, UR4, PT ;  /* 0x0000000413007c0c */ /* 0x002fe2000bf06270 */
[----:B------:R-:W-:-:S12]  /*d3f0*/  IMAD.MOV.U32 R25, RZ, RZ, RZ ;  /* 0x000000ffff197224 */ /* 0x000fd800078e00ff */
[----:B---3--:R-:W-:Y:S05]  /*d400*/  @P0 BRA `(.L_x_2432) ;  /* 0x0000005000e00947 */ /* 0x008fea0003800000 */
[----:B------:R-:W1:Y:S01]  /*d410*/  S2R R3, SR_TID.X ;  /* 0x0000000000037919 */ /* 0x000e620000002100 */
[----:B------:R-:W3:Y:S01]  /*d420*/  S2UR UR5, SR_CgaCtaId ;  /* 0x00000000000579c3 */ /* 0x000ee20000008800 */
[----:B------:R-:W-:Y:S01]  /*d430*/  UMOV UR4, 0x400 ;  /* 0x0000040000047882 */ /* 0x000fe20000000000 */
[----:B------:R-:W-:Y:S01]  /*d440*/  BSSY B8, `(.L_x_2432) ;  /* 0x0000534000087945 */ /* 0x000fe20003800000 */
[----:B------:R4:W-:Y:S01]  /*d450*/  STL [R1+0x38], RZ ;  /* 0x000038ff01007387 */ /* 0x0009e20000100800 */
[----:B------:R-:W-:Y:S01]  /*d460*/  IMAD.MOV.U32 R27, RZ, RZ, 0x1 ;  /* 0x00000001ff1b7424 */ /* 0x000fe200078e00ff */
[----:B------:R-:W-:Y:S01]  /*d470*/  ULOP3.LUT UR37, UR36, 0x2, URZ, 0xfc, !UPT ;  /* 0x0000000224257892 */ /* 0x000fe2000f8efc3f */
[----:B------:R-:W-:Y:S01]  /*d480*/  IMAD.MOV.U32 R25, RZ, RZ, RZ ;  /* 0x000000ffff197224 */ /* 0x000fe200078e00ff */
[----:B------:R-:W-:Y:S01]  /*d490*/  ULDC UR38, c[0x0][0xc] ;  /* 0x0000030000267ab9 */ /* 0x000fe20000000800 */
[----:B---3--:R-:W-:-:S06]  /*d4a0*/  ULEA UR4, UR5, UR4, 0x18 ;  /* 0x0000000405047291 */ /* 0x008fcc000f8ec03f */
[----:B------:R-:W-:Y:S01]  /*d4b0*/  MOV R22, UR4 ;  /* 0x0000000400167c02 */ /* 0x000fe20008000f00 */
[C---:B-1----:R-:W-:Y:S01]  /*d4c0*/  IMAD.SHL.U32 R28, R3.reuse, 0x8, RZ ;  /* 0x00000008031c7824 */ /* 0x042fe200078e00ff */
[C---:B------:R-:W-:Y:S01]  /*d4d0*/  LOP3.LUT R4, R3.reuse, 0x7f, RZ, 0xc0, !PT ;  /* 0x0000007f03047812 */ /* 0x040fe200078ec0ff */
[----:B0-----:R-:W-:-:S03]  /*d4e0*/  IMAD.SHL.U32 R2, R3, 0x10, RZ ;  /* 0x0000001003027824 */ /* 0x001fc600078e00ff */
[----:B--2---:R-:W-:Y:S02]  /*d4f0*/  LOP3.LUT R0, R28, 0x1f8, RZ, 0xc0, !PT ;  /* 0x000001f81c007812 */ /* 0x004fe400078ec0ff */
[----:B------:R-:W-:Y:S02]  /*d500*/  LOP3.LUT R2, R2, 0x70, RZ, 0xc0, !PT ;  /* 0x0000007002027812 */ /* 0x000fe400078ec0ff */
[----:B------:R-:W-:Y:S02]  /*d510*/  LOP3.LUT R3, R0, 0x38, R3, 0x78, !PT ;  /* 0x0000003800037812 */ /* 0x000fe400078e7803 */
[----:B------:R-:W-:Y:S02]  /*d520*/  SHF.R.U32.HI R4, RZ, 0x3, R4 ;  /* 0x00000003ff047819 */ /* 0x000fe40000011604 */
[----:B------:R-:W-:Y:S02]  /*d530*/  LOP3.LUT R0, R3, 0x200, R28, 0xf8, !PT ;  /* 0x0000020003007812 */ /* 0x000fe400078ef81c */
[----:B------:R-:W-:-:S02]  /*d540*/  LOP3.LUT R28, R28, 0x38, RZ, 0xc0, !PT ;  /* 0x000000381c1c7812 */ /* 0x000fc400078ec0ff */
[----:B------:R-:W-:Y:S01]  /*d550*/  LOP3.LUT R2, R4, R2, RZ, 0xfc, !PT ;  /* 0x0000000204027212 */ /* 0x000fe200078efcff */
[----:B------:R-:W-:-:S05]  /*d560*/  IMAD R0, R0, 0x2, R22 ;  /* 0x0000000200007824 */ /* 0x000fca00078e0216 */
[----:B------:R4:W-:Y:S02]  /*d570*/  STL [R1+0x1c], R0 ;  /* 0x00001c0001007387 */ /* 0x0009e40000100800 */
.L_x_2495:
[----:B0-----:R-:W0:Y:S01]  /*d580*/  LDC.64 R2, c[0x0][0xc88] ;  /* 0x00032200ff027b82 */ /* 0x001e220000000a00 */
[----:B--2---:R-:W2:Y:S01]  /*d590*/  LDL.LU R6, [R1+0x4] ;  /* 0x0000040001067983 */ /* 0x004ea20000300800 */
[----:B0-----:R-:W-:-:S05]  /*d5a0*/  IMAD.WIDE R2, R19, 0x4, R2 ;  /* 0x0000000413027825 */ /* 0x001fca00078e0202 */
[----:B------:R-:W4:Y:S01]  /*d5b0*/  LDG.E R29, desc[UR54][R2.64] ;  /* 0x00000036021d7981 */ /* 0x000f22000c1e1900 */
[----:B------:R-:W-:Y:S05]  /*d5c0*/  YIELD ;  /* 0x0000000000007946 */ /* 0x000fea0003800000 */
[----:B------:R-:W-:Y:S01]  /*d5d0*/  ULDC.64 UR4, c[0x0][0xa28] ;  /* 0x00028a0000047ab9 */ /* 0x000fe20000000a00 */
[----:B------:R-:W-:Y:S01]  /*d5e0*/  IMAD.MOV.U32 R7, RZ, RZ, RZ ;  /* 0x000000ffff077224 */ /* 0x000fe200078e00ff */
[----:B------:R-:W-:Y:S01]  /*d5f0*/  ISETP.NE.U32.AND P0, PT, RZ, UR4, PT ;  /* 0x00000004ff007c0c */ /* 0x000fe2000bf05070 */
[----:B------:R-:W-:-:S03]  /*d600*/  ULDC.64 UR6, c[0x0][0xa18] ;  /* 0x0002860000067ab9 */ /* 0x000fc60000000a00 */
[----:B------:R-:W-:Y:S02]  /*d610*/  ISETP.NE.AND.EX P0, PT, RZ, UR5, PT, P0 ;  /* 0x00000005ff007c0c */ /* 0x000fe4000bf05300 */
[----:B----4-:R-:W-:-:S11]  /*d620*/  SHF.R.S32.HI R0, RZ, 0x1f, R29 ;  /* 0x0000001fff007819 */ /* 0x010fd6000001141d */
[C---:B------:R-:W-:Y:S01]  /*d630*/  @P0 LEA R2, P1, R29.reuse, UR4, 0x2 ;  /* 0x000000041d020c11 */ /* 0x040fe2000f8210ff */
[C---:B------:R-:W-:Y:S01]  /*d640*/  IMAD.SHL.U32 R23, R29.reuse, 0x4, RZ ;  /* 0x000000041d177824 */ /* 0x040fe200078e00ff */
[C-C-:B------:R-:W-:Y:S01]  /*d650*/  SHF.L.U64.HI R24, R29.reuse, 0x2, R0.reuse ;  /* 0x000000021d187819 */ /* 0x140fe20000010200 */
[----:B------:R0:W-:Y:S01]  /*d660*/  STL [R1+0x2c], R0 ;  /* 0x00002c0001007387 */ /* 0x0001e20000100800 */
[----:B------:R-:W-:Y:S01]  /*d670*/  @P0 LEA.HI.X R3, R29, UR5, R0, 0x2, P1 ;  /* 0x000000051d030c11 */ /* 0x000fe200088f1400 */
[----:B------:R-:W-:-:S04]  /*d680*/  ULDC.64 UR4, c[0x0][0xa00] ;  /* 0x0002800000047ab9 */ /* 0x000fc80000000a00 */
[----:B------:R1:W3:Y:S01]  /*d690*/  @P0 LDG.E R7, desc[UR54][R2.64] ;  /* 0x0000003602070981 */ /* 0x0002e2000c1e1900 */
[----:B------:R-:W-:Y:S02]  /*d6a0*/  ISETP.NE.U32.AND P0, PT, RZ, UR4, PT ;  /* 0x00000004ff007c0c */ /* 0x000fe4000bf05070 */
[----:B--2---:R-:W-:Y:S01]  /*d6b0*/  LOP3.LUT R6, R6, 0xffffffef, RZ, 0xc0, !PT ;  /* 0xffffffef06067812 */ /* 0x004fe200078ec0ff */
[----:B0-----:R-:W-:Y:S01]  /*d6c0*/  IMAD.MOV.U32 R0, RZ, RZ, RZ ;  /* 0x000000ffff007224 */ /* 0x001fe200078e00ff */
[----:B------:R-:W-:Y:S02]  /*d6d0*/  ISETP.NE.AND.EX P2, PT, RZ, UR5, PT, P0 ;  /* 0x00000005ff007c0c */ /* 0x000fe4000bf45300 */
[----:B------:R-:W-:Y:S02]  /*d6e0*/  ISETP.NE.U32.AND P0, PT, RZ, UR6, PT ;  /* 0x00000006ff007c0c */ /* 0x000fe4000bf05070 */
[----:B-1----:R-:W-:Y:S02]  /*d6f0*/  IADD3 R2, P1, R23, UR4, RZ ;  /* 0x0000000417027c10 */ /* 0x002fe4000ff3e0ff */
[----:B------:R-:W-:-:S02]  /*d700*/  ISETP.NE.AND.EX P0, PT, RZ, UR7, PT, P0 ;  /* 0x00000007ff007c0c */ /* 0x000fc4000bf05300 */
[----:B------:R-:W-:Y:S01]  /*d710*/  IADD3.X R3, R24, UR5, RZ, P1, !PT ;  /* 0x0000000518037c10 */ /* 0x000fe20008ffe4ff */
[----:B------:R-:W-:-:S04]  /*d720*/  ULDC.64 UR4, c[0x0][0x418] ;  /* 0x0001060000047ab9 */ /* 0x000fc80000000a00 */
[----:B------:R-:W-:Y:S01]  /*d730*/  @P2 LOP3.LUT R6, R6, 0x10, RZ, 0xfc, !PT ;  /* 0x0000001006062812 */ /* 0x000fe200078efcff */
[----:B------:R-:W2:Y:S05]  /*d740*/  @P2 LDG.E R0, desc[UR54][R2.64] ;  /* 0x0000003602002981 */ /* 0x000eaa000c1e1900 */
[----:B------:R-:W-:Y:S01]  /*d750*/  @P0 IADD3 R4, P1, R23, UR6, RZ ;  /* 0x0000000617040c10 */ /* 0x000fe2000ff3e0ff */
[----:B------:R-:W-:Y:S03]  /*d760*/  STL [R1+0x4], R6 ;  /* 0x0000040601007387 */ /* 0x000fe60000100800 */
[----:B------:R-:W-:-:S05]  /*d770*/  @P0 IADD3.X R5, R24, UR7, RZ, P1, !PT ;  /* 0x0000000718050c10 */ /* 0x000fca0008ffe4ff */
[----:B------:R-:W4:Y:S01]  /*d780*/  @P0 LDG.E R4, desc[UR54][R4.64] ;  /* 0x0000003604040981 */ /* 0x000f22000c1e1900 */
[----:B------:R-:W-:-:S03]  /*d790*/  UISETP.NE.U32.AND UP0, UPT, UR4, URZ, UPT ;  /* 0x0000003f0400728c */ /* 0x000fc6000bf05070 */
[----:B------:R-:W-:Y:S01]  /*d7a0*/  ULDC UR4, c[0x0][0x424] ;  /* 0x0001090000047ab9 */ /* 0x000fe20000000800 */
[----:B------:R-:W-:-:S03]  /*d7b0*/  UISETP.NE.AND.EX UP0, UPT, UR5, URZ, UPT, UP0 ;  /* 0x0000003f0500728c */ /* 0x000fc6000bf05300 */
[----:B------:R-:W-:Y:S01]  /*d7c0*/  ULDC UR5, c[0x0][0x2f0] ;  /* 0x0000bc0000057ab9 */ /* 0x000fe20000000800 */
[----:B------:R-:W-:-:S04]  /*d7d0*/  USEL UR4, UR4, 0x1, UP0 ;  /* 0x0000000104047887 */ /* 0x000fc80008000000 */
[----:B------:R-:W-:Y:S01]  /*d7e0*/  UIMAD UR4, UR4, UR5, URZ ;  /* 0x00000005040472a4 */ /* 0x000fe2000f8e023f */
[----:B--2---:R0:W-:Y:S04]  /*d7f0*/  STL [R1+0x20], R0 ;  /* 0x0000200001007387 */ /* 0x0041e80000100800 */
[----:B---3--:R1:W-:Y:S04]  /*d800*/  STL [R1+0x14], R7 ;  /* 0x0000140701007387 */ /* 0x0083e80000100800 */
[----:B----4-:R1:W-:Y:S01]  /*d810*/  @P0 STL [R1+0x28], R4 ;  /* 0x0000280401000387 */ /* 0x0103e20000100800 */
[----:B0-----:R-:W-:Y:S01]  /*d820*/  IMAD.U32 R0, RZ, RZ, UR4 ;  /* 0x00000004ff007e24 */ /* 0x001fe2000f8e00ff */
[----:B------:R-:W-:Y:S06]  /*d830*/  @P0 BRA `(.L_x_2433) ;  /* 0x0000000000200947 */ /* 0x000fec0003800000 */
[----:B------:R-:W-:Y:S02]  /*d840*/  ULDC UR4, c[0x0][0x288] ;  /* 0x0000a20000047ab9 */ /* 0x000fe40000000800 */
[----:B-1----:R-:W-:-:S05]  /*d850*/  IMAD.U32 R4, RZ, RZ, UR4 ;  /* 0x00000004ff047e24 */ /* 0x002fca000f8e00ff */
[----:B------:R0:W-:Y:S01]  /*d860*/  STL [R1+0x28], R4 ;  /* 0x0000280401007387 */ /* 0x0001e20000100800 */
[----:B------:R-:W-:Y:S05]  /*d870*/  @!P2 BRA `(.L_x_2433) ;  /* 0x000000000010a947 */ /* 0x000fea0003800000 */
[----:B------:R-:W2:Y:S04]  /*d880*/  LDG.E R5, desc[UR54][R2.64] ;  /* 0x0000003602057981 */ /* 0x000ea8000c1e1900 */
[----:B0-----:R-:W2:Y:S02]  /*d890*/  LDG.E R4, desc[UR54][R2.64+0x4] ;  /* 0x0000043602047981 */ /* 0x001ea4000c1e1900 */
[----:B--2---:R-:W-:-:S05]  /*d8a0*/  IADD3 R2, -R5, R4, RZ ;  /* 0x0000000405027210 */ /* 0x004fca0007ffe1ff */
[----:B------:R2:W-:Y:S02]  /*d8b0*/  STL [R1+0x28], R2 ;  /* 0x0000280201007387 */ /* 0x0005e40000100800 */
.L_x_2433:
        /* <DEDUP_REMOVED lines=10> */
.L_x_2434:
        /* <DEDUP_REMOVED lines=9> */
.L_x_2435:
[----:B0-2---:R-:W-:Y:S01]  /*d9f0*/  IMAD.MOV.U32 R2, RZ, RZ, R6 ;  /* 0x000000ffff027224 */ /* 0x005fe200078e0006 */
[----:B------:R-:W0:Y:S01]  /*da00*/  LDC R3, c[0x0][0x448] ;  /* 0x00011200ff037b82 */ /* 0x000e220000000800 */
[----:B------:R-:W2:Y:S01]  /*da10*/  LDL R6, [R1+0x28] ;  /* 0x0000280001067983 */ /* 0x000ea20000100800 */
[----:B-----5:R-:W-:Y:S01]  /*da20*/  IMAD.IADD R5, R0, 0x1, -R7 ;  /* 0x0000000100057824 */ /* 0x020fe200078e0a07 */
[----:B------:R-:W-:Y:S01]  /*da30*/  BSSY B0, `(.L_x_2436) ;  /* 0x000003a000007945 */ /* 0x000fe20003800000 */
[----:B------:R-:W-:Y:S02]  /*da40*/  LOP3.LUT R2, R2, 0xfffffff7, RZ, 0xc0, !PT ;  /* 0xfffffff702027812 */ /* 0x000fe400078ec0ff */
[----:B0-----:R-:W-:-:S13]  /*da50*/  ISETP.NE.AND P0, PT, R3, 0x1, PT ;  /* 0x000000010300780c */ /* 0x001fda0003f05270 */
[----:B------:R-:W0:Y:S01]  /*da60*/  @P0 LDC R4, c[0x0][0x44c] ;  /* 0x00011300ff040b82 */ /* 0x000e220000000800 */
[----:B------:R-:W-:-:S05]  /*da70*/  @P0 LOP3.LUT R2, R2, 0x8, RZ, 0xfc, !PT ;  /* 0x0000000802020812 */ /* 0x000fca00078efcff */
[----:B------:R1:W-:Y:S02]  /*da80*/  STL [R1+0x4], R2 ;  /* 0x0000040201007387 */ /* 0x0003e40000100800 */
[----:B------:R-:W3:Y:S02]  /*da90*/  @P0 LDC R3, c[0x0][0x450] ;  /* 0x00011400ff030b82 */ /* 0x000ee40000000800 */
[----:B------:R4:W-:Y:S01]  /*daa0*/  STL [R1+0xc], R5 ;  /* 0x00000c0501007387 */ /* 0x0009e20000100800 */
[----:B-1----:R-:W-:-:S04]  /*dab0*/  IMAD R2, R17, 0xc0, RZ ;  /* 0x000000c011027824 */ /* 0x002fc800078e02ff */
[----:B------:R-:W-:-:S04]  /*dac0*/  VIADD R2, R2, 0xbf ;  /* 0x000000bf02027836 */ /* 0x000fc80000000000 */
[----:B0-----:R-:W-:-:S05]  /*dad0*/  @P0 IMAD.HI.U32 R4, R2, R4, RZ ;  /* 0x0000000402040227 */ /* 0x001fca00078e00ff */
[----:B---3--:R-:W-:Y:S02]  /*dae0*/  @P0 SHF.R.U32.HI R2, RZ, R3, R4 ;  /* 0x00000003ff020219 */ /* 0x008fe40000011604 */
[----:B------:R-:W-:-:S04]  /*daf0*/  LOP3.LUT R4, R18, 0xff000000, RZ, 0xc0, !PT ;  /* 0xff00000012047812 */ /* 0x000fc800078ec0ff */
[----:B------:R-:W-:Y:S02]  /*db00*/  SHF.R.U32.HI R4, RZ, 0x8, R4 ;  /* 0x00000008ff047819 */ /* 0x000fe40000011604 */
[----:B--2---:R-:W-:-:S05]  /*db10*/  IADD3 R0, R5, 0x80, -R6 ;  /* 0x0000008005007810 */ /* 0x004fca0007ffe806 */
[----:B------:R-:W-:-:S05]  /*db20*/  IMAD.IADD R0, R0, 0x1, R2 ;  /* 0x0000000100007824 */ /* 0x000fca00078e0202 */
[----:B------:R-:W-:-:S04]  /*db30*/  SHF.R.S32.HI R2, RZ, 0x1f, R0 ;  /* 0x0000001fff027819 */ /* 0x000fc80000011400 */
[----:B------:R-:W-:Y:S02]  /*db40*/  LEA.HI R0, R2, R0, RZ, 0x7 ;  /* 0x0000000002007211 */ /* 0x000fe400078f38ff */
[----:B------:R-:W-:Y:S02]  /*db50*/  IADD3 R2, R5, 0x7f, RZ ;  /* 0x0000007f05027810 */ /* 0x000fe40007ffe0ff */
[----:B------:R-:W-:Y:S02]  /*db60*/  SHF.R.S32.HI R0, RZ, 0x7, R0 ;  /* 0x00000007ff007819 */ /* 0x000fe40000011400 */
[----:B------:R-:W-:-:S04]  /*db70*/  SHF.R.S32.HI R3, RZ, 0x1f, R2 ;  /* 0x0000001fff037819 */ /* 0x000fc80000011402 */
[----:B------:R-:W-:-:S04]  /*db80*/  LEA.HI R2, R3, R2, RZ, 0x7 ;  /* 0x0000000203027211 */ /* 0x000fc800078f38ff */
[----:B------:R-:W-:-:S04]  /*db90*/  SHF.R.S32.HI R2, RZ, 0x7, R2 ;  /* 0x00000007ff027819 */ /* 0x000fc80000011402 */
[----:B------:R-:W-:Y:S02]  /*dba0*/  VIMNMX R0, R2, R0, PT ;  /* 0x0000000002007248 */ /* 0x000fe40003fe0100 */
[----:B------:R-:W-:Y:S02]  /*dbb0*/  LOP3.LUT R2, R18, 0xff0000, RZ, 0xc0, !PT ;  /* 0x00ff000012027812 */ /* 0x000fe400078ec0ff */
[----:B------:R-:W-:Y:S02]  /*dbc0*/  ISETP.GE.AND P0, PT, R0, 0x1, PT ;  /* 0x000000010000780c */ /* 0x000fe40003f06270 */
[----:B------:R-:W-:Y:S01]  /*dbd0*/  LEA.HI R4, R2, R4, RZ, 0x10 ;  /* 0x0000000402047211 */ /* 0x000fe200078f80ff */
[----:B------:R-:W-:-:S10]  /*dbe0*/  IMAD.MOV.U32 R2, RZ, RZ, RZ ;  /* 0x000000ffff027224 */ /* 0x000fd400078e00ff */
[----:B----4-:R-:W-:Y:S05]  /*dbf0*/  @!P0 BRA `(.L_x_2437) ;  /* 0x0000000000748947 */ /* 0x010fea0003800000 */
        /* <DEDUP_REMOVED lines=29> */
.L_x_2437:
[----:B------:R-:W-:Y:S05]  /*ddd0*/  BSYNC B0 ;  /* 0x0000000000007941 */ /* 0x000fea0003800000 */
.L_x_2436:
        /* <DEDUP_REMOVED lines=25> */
.L_x_2439:
        /* <DEDUP_REMOVED lines=19> */
[----:B0-----:R-:W-:Y:S05]  /*e0a0*/  CALL.ABS.NOINC R2 ;  /* 0x0000000002007343 */ /* 0x001fea0003c00000 */
.L_x_2442:
[----:B------:R-:W-:Y:S05]  /*e0b0*/  BSYNC B6 ;  /* 0x0000000000067941 */ /* 0x000fea0003800000 */
.L_x_2441:
[----:B------:R-:W-:Y:S01]  /*e0c0*/  IADD3 R0, R22, 0x400, RZ ;  /* 0x0000040016007810 */ /* 0x000fe20007ffe0ff */
[----:B------:R-:W-:Y:S03]  /*e0d0*/  BSSY B6, `(.L_x_2443) ;  /* 0x0000022000067945 */ /* 0x000fe60003800000 */
        /* <DEDUP_REMOVED lines=8> */
[----:B------:R-:W-:Y:S01]  /*e160*/  MOV R8, 0x70 ;  /* 0x0000007000087802 */ /* 0x000fe20000000f00 */
[----:B------:R-:W-:Y:S02]  /*e170*/  IMAD.U32 R5, RZ, RZ, UR7 ;  /* 0x00000007ff057e24 */ /* 0x000fe4000f8e00ff */
[----:B------:R-:W-:Y:S02]  /*e180*/  IMAD.U32 R6, RZ, RZ, UR8 ;  /* 0x00000008ff067e24 */ /* 0x000fe4000f8e00ff */
[----:B------:R-:W-:-:S02]  /*e190*/  IMAD.U32 R7, RZ, RZ, UR9 ;  /* 0x00000009ff077e24 */ /* 0x000fc4000f8e00ff */
[----:B------:R-:W-:Y:S02]  /*e1a0*/  IMAD.U32 R10, RZ, RZ, UR4 ;  /* 0x00000004ff0a7e24 */ /* 0x000fe4000f8e00ff */
[----:B------:R-:W-:Y:S02]  /*e1b0*/  IMAD.U32 R11, RZ, RZ, UR5 ;  /* 0x00000005ff0b7e24 */ /* 0x000fe4000f8e00ff */
[----:B------:R-:W-:Y:S02]  /*e1c0*/  IMAD.MOV.U32 R12, RZ, RZ, 0x1 ;  /* 0x00000001ff0c7424 */ /* 0x000fe400078e00ff */
[----:B0-----:R-:W-:-:S07]  /*e1d0*/  IMAD.MOV.U32 R13, RZ, RZ, RZ ;  /* 0x000000ffff0d7224 */ /* 0x001fce00078e00ff */
[----:B------:R-:W-:-:S07]  /*e1e0*/  LEPC R20, `(.L_x_2445) ;  /* 0x000000001014794e */ /* 0x000fce0000000000 */
[----:B-1----:R-:W-:Y:S05]  /*e1f0*/  CALL.ABS.NOINC R2 ;  /* 0x0000000002007343 */ /* 0x002fea0003c00000 */
.L_x_2445:
        /* <DEDUP_REMOVED lines=15> */
.L_x_2444:
[----:B------:R-:W-:Y:S05]  /*e2f0*/  BSYNC B6 ;  /* 0x0000000000067941 */ /* 0x000fea0003800000 */
.L_x_2443:
        /* <DEDUP_REMOVED lines=14> */
[----:B--2---:R0:W2:Y:S01]  /*e3e0*/  @P0 LDG.E R21, desc[UR54][R2.64] ;  /* 0x0000003602150981 */ /* 0x0040a2000c1e1900 */
[----:B-1----:R-:W-:Y:S01]  /*e3f0*/  IMAD.SHL.U32 R7, R7, 0x10, RZ ;  /* 0x0000001007077824 */ /* 0x002fe200078e00ff */
[----:B------:R-:W-:Y:S01]  /*e400*/  LOP3.LUT R0, R0, 0x7f, RZ, 0xc0, !PT ;  /* 0x0000007f00007812 */ /* 0x000fe200078ec0ff */
[----:B---3--:R-:W-:-:S07]  /*e410*/  VIADD R26, R26, 0xffffffff ;  /* 0xffffffff1a1a7836 */ /* 0x008fce0000000000 */
[----:B0-----:R-:W0:Y:S01]  /*e420*/  @P2 LDC R3, c[0x0][0x434] ;  /* 0x00010d00ff032b82 */ /* 0x001e220000000800 */
[----:B------:R-:W-:Y:S02]  /*e430*/  SHF.R.U32.HI R0, RZ, 0x3, R0 ;  /* 0x00000003ff007819 */ /* 0x000fe40000011600 */
[----:B------:R-:W-:-:S05]  /*e440*/  LOP3.LUT R7, R7, 0x70, RZ, 0xc0, !PT ;  /* 0x0000007007077812 */ /* 0x000fca00078ec0ff */
[----:B------:R-:W1:Y:S01]  /*e450*/  @P2 LDC R2, c[0x0][0x438] ;  /* 0x00010e00ff022b82 */ /* 0x000e620000000800 */
[----:B------:R-:W-:-:S04]  /*e460*/  SHF.L.U32 R8, R26, 0x7, RZ ;  /* 0x000000071a087819 */ /* 0x000fc800000006ff */
[----:B------:R-:W-:Y:S01]  /*e470*/  LOP3.LUT R0, R8, R0, R7, 0xfe, !PT ;  /* 0x0000000008007212 */ /* 0x000fe200078efe07 */
[----:B--2---:R-:W-:Y:S03]  /*e480*/  @P0 STL [R1], R21 ;  /* 0x0000001501000387 */ /* 0x004fe60000100800 */
[C---:B----4-:R-:W-:Y:S01]  /*e490*/  ISETP.GE.AND P0, PT, R0.reuse, R5, PT ;  /* 0x000000050000720c */ /* 0x050fe20003f06270 */
[----:B------:R-:W-:-:S04]  /*e4a0*/  IMAD.IADD R0, R0, 0x1, R4 ;  /* 0x0000000100007824 */ /* 0x000fc800078e0204 */
[----:B0-----:R-:W-:-:S04]  /*e4b0*/  @P2 IMAD.HI.U32 R3, R0, R3, RZ ;  /* 0x0000000300032227 */ /* 0x001fc800078e00ff */
[----:B------:R-:W-:Y:S01]  /*e4c0*/  IMAD.MOV.U32 R4, RZ, RZ, R0 ;  /* 0x000000ffff047224 */ /* 0x000fe200078e0000 */
[----:B-1----:R-:W-:-:S03]  /*e4d0*/  @P2 SHF.R.U32.HI R4, RZ, R2, R3 ;  /* 0x00000002ff042219 */ /* 0x002fc60000011603 */
[----:B------:R-:W0:Y:S02]  /*e4e0*/  @!P0 LDC.64 R2, c[0x0][0x428] ;  /* 0x00010a00ff028b82 */ /* 0x000e240000000a00 */
        /* <DEDUP_REMOVED lines=14> */
[----:B------:R-:W-:Y:S01]  /*e5d0*/  LOP3.LUT R20, R20, 0xfffffffb, RZ, 0xc0, !PT ;  /* 0xfffffffb14147812 */ /* 0x000fe200078ec0ff */
[----:B------:R-:W-:-:S03]  /*e5e0*/  IMAD.U32 R9, RZ, RZ, UR37 ;  /* 0x00000025ff097e24 */ /* 0x000fc6000f8e00ff */
[----:B------:R-:W-:Y:S02]  /*e5f0*/  @P2 LOP3.LUT R20, R20, 0x4, RZ, 0xfc, !PT ;  /* 0x0000000414142812 */ /* 0x000fe400078efcff */
[----:B------:R-:W-:Y:S02]  /*e600*/  ISETP.NE.AND P2, PT, R9, 0x3, PT ;  /* 0x000000030900780c */ /* 0x000fe40003f45270 */
[----:B------:R-:W-:-:S11]  /*e610*/  LOP3.LUT R20, R20, 0xfffffffd, RZ, 0xc0, !PT ;  /* 0xfffffffd14147812 */ /* 0x000fd600078ec0ff */
[----:B------:R-:W-:-:S05]  /*e620*/  @P2 LOP3.LUT R20, R20, 0x2, RZ, 0xfc, !PT ;  /* 0x0000000214142812 */ /* 0x000fca00078efcff */
[----:B------:R0:W-:Y:S01]  /*e630*/  STL [R1+0x4], R20 ;  /* 0x0000041401007387 */ /* 0x0001e20000100800 */
[----:B------:R-:W-:-:S03]  /*e640*/  UMOV UR4, 0xffffffff ;  /* 0xffffffff00047882 */ /* 0x000fc60000000000 */
[----:B------:R-:W-:Y:S05]  /*e650*/  BRA.DIV UR4, `(.L_x_2446) ;  /* 0x0000004604d87947 */ /* 0x000fea000b800000 */
.L_x_2512:
[----:B------:R-:W-:Y:S01]  /*e660*/  LOP3.LUT R24, R18, 0xffff, RZ, 0xc0, !PT ;  /* 0x0000ffff12187812 */ /* 0x000fe200078ec0ff */
[----:B------:R-:W-:Y:S06]  /*e670*/  @!P2 BRA `(.L_x_2447) ;  /* 0x000000000004a947 */ /* 0x000fec0003800000 */
[----:B------:R-:W-:Y:S01]  /*e680*/  BPT.TRAP 0x1 ;  /* 0x000000040000795c */ /* 0x000fe20000300000 */
.L_x_2447:
        /* <DEDUP_REMOVED lines=23> */
.L_x_2513:
[----:B------:R-:W-:Y:S05]  /*e800*/  BSYNC B0 ;  /* 0x0000000000007941 */ /* 0x000fea0003800000 */
.L_x_2448:
        /* <DEDUP_REMOVED lines=71> */
[----:B-1----:R-:W-:-:S04]  /*ec80*/  @P1 LEA R7, P0, R28, R7, 0x1 ;  /* 0x000000071c071211 */ /* 0x002fc800078008ff */
[----:B--2---:R-:W-:-:S04]  /*ec90*/  @P1 IADD3.X R6, RZ, R6, RZ, P0, !PT ;  /* 0x00000006ff061210 */ /* 0x004fc800007fe4ff */
        /* <DEDUP_REMOVED lines=36> */
.L_x_2531:
[----:B------:R-:W-:-:S13]  /*eee0*/  ISETP.GE.AND P0, PT, R4, 0x71, PT ;  /* 0x000000710400780c */ /* 0x000fda0003f06270 */
[----:B-12---:R-:W-:Y:S01]  /*eef0*/  @P0 LEA R6, P1, R28, R0, 0x1 ;  /* 0x000000001c060211 */ /* 0x006fe200078208ff */
        /* <DEDUP_REMOVED lines=8> */
.L_x_2451:
        /* <DEDUP_REMOVED lines=11> */
.L_x_2452:
        /* <DEDUP_REMOVED lines=18> */
[----:B------:R1:W-:Y:S03]  /*f150*/  STL [R1+0x34], R4 ;  /* 0x0000340401007387 */ /* 0x0003e60000100800 */
[----:B------:R-:W-:-:S05]  /*f160*/  IMAD.IADD R0, R3, 0x1, R0 ;  /* 0x0000000103007824 */ /* 0x000fca00078e0200 */
        /* <DEDUP_REMOVED lines=9> */
[----:B------:R-:W-:Y:S01]  /*f200*/  IMAD.U32 R6, RZ, RZ, UR8 ;  /* 0x00000008ff067e24 */ /* 0x000fe2000f8e00ff */
[----:B------:R-:W-:Y:S01]  /*f210*/  MOV R13, RZ ;  /* 0x000000ff000d7202 */ /* 0x000fe20000000f00 */
[----:B------:R-:W-:Y:S02]  /*f220*/  IMAD.U32 R7, RZ, RZ, UR9 ;  /* 0x00000009ff077e24 */ /* 0x000fe4000f8e00ff */
[----:B------:R-:W-:-:S02]  /*f230*/  IMAD.U32 R10, RZ, RZ, UR4 ;  /* 0x00000004ff0a7e24 */ /* 0x000fc4000f8e00ff */
[----:B------:R-:W-:Y:S02]  /*f240*/  IMAD.U32 R11, RZ, RZ, UR5 ;  /* 0x00000005ff0b7e24 */ /* 0x000fe4000f8e00ff */
[----:B------:R-:W-:Y:S02]  /*f250*/  IMAD.MOV.U32 R8, RZ, RZ, 0x70 ;  /* 0x00000070ff087424 */ /* 0x000fe400078e00ff */
[----:B------:R-:W-:-:S07]  /*f260*/  IMAD.MOV.U32 R12, RZ, RZ, 0x1 ;  /* 0x00000001ff0c7424 */ /* 0x000fce00078e00ff */
[----:B------:R-:W-:-:S07]  /*f270*/  LEPC R20, `(.L_x_2454) ;  /* 0x000000001014794e */ /* 0x000fce0000000000 */
[----:B01----:R-:W-:Y:S05]  /*f280*/  CALL.ABS.NOINC R2 ;  /* 0x0000000002007343 */ /* 0x003fea0003c00000 */
.L_x_2454:
[----:B------:R-:W-:Y:S05]  /*f290*/  BSYNC B6 ;  /* 0x0000000000067941 */ /* 0x000fea0003800000 */
.L_x_2453:
[----:B------:R-:W2:Y:S01]  /*f2a0*/  LDL.LU R21, [R1+0x34] ;  /* 0x0000340001157983 */ /* 0x000ea20000300800 */
[----:B------:R-:W-:Y:S01]  /*f2b0*/  ULDC.64 UR6, c[0x0][0x2e0] ;  /* 0x0000b80000067ab9 */ /* 0x000fe20000000a00 */
[----:B-1----:R-:W1:Y:S01]  /*f2c0*/  LDC R4, c[0x0][0x448] ;  /* 0x00011200ff047b82 */ /* 0x002e620000000800 */
[----:B------:R-:W-:Y:S01]  /*f2d0*/  ULDC.64 UR4, c[0x0][0x2d8] ;  /* 0x0000b60000047ab9 */ /* 0x000fe20000000a00 */
[----:B------:R-:W3:Y:S01]  /*f2e0*/  LDL.LU R20, [R1+0x2c] ;  /* 0x00002c0001147983 */ /* 0x000ee20000300800 */
[----:B------:R-:W-:-:S03]  /*f2f0*/  ULDC.64 UR8, c[0x0][0x280] ;  /* 0x0000a00000087ab9 */ /* 0x000fc60000000a00 */
[----:B------:R-:W3:Y:S02]  /*f300*/  LDL.LU.64 R2, [R1+0x20] ;  /* 0x0000200001027983 */ /* 0x000ee40000300a00 */
[----:B0-----:R-:W0:Y:S02]  /*f310*/  LDC R9, c[0x0][0x448] ;  /* 0x00011200ff097b82 */ /* 0x001e240000000800 */
[----:B------:R4:W5:Y:S01]  /*f320*/  LDL R10, [R1+0x1c] ;  /* 0x00001c00010a7983 */ /* 0x0009620000100800 */
[----:B-1----:R-:W-:-:S13]  /*f330*/  ISETP.NE.AND P6, PT, R4, 0x1, PT ;  /* 0x000000010400780c */ /* 0x002fda0003fc5270 */
[----:B------:R-:W1:Y:S08]  /*f340*/  @P6 LDC R5, c[0x0][0x44c] ;  /* 0x00011300ff056b82 */ /* 0x000e700000000800 */
[----:B------:R-:W4:Y:S08]  /*f350*/  @P6 LDC R4, c[0x0][0x450] ;  /* 0x00011400ff046b82 */ /* 0x000f300000000800 */
[----:B------:R-:W0:Y:S01]  /*f360*/  @P6 LDC R8, c[0x0][0x450] ;  /* 0x00011400ff086b82 */ /* 0x000e220000000800 */
[----:B--2---:R-:W-:-:S02]  /*f370*/  IMAD R0, R21, UR6, RZ ;  /* 0x0000000615007c24 */ /* 0x004fc4000f8e02ff */
[----:B------:R-:W2:Y:S02]  /*f380*/  S2R R21, SR_TID.X ;  /* 0x0000000000157919 */ /* 0x000ea40000002100 */
[----:B------:R-:W-:Y:S02]  /*f390*/  IMAD R0, R29, UR7, R0 ;  /* 0x000000071d007c24 */ /* 0x000fe4000f8e0200 */
[----:B---3--:R-:W-:Y:S02]  /*f3a0*/  IMAD.MOV.U32 R3, RZ, RZ, R20 ;  /* 0x000000ffff037224 */ /* 0x008fe400078e0014 */
[----:B------:R-:W3:Y:S01]  /*f3b0*/  S2R R20, SR_TID.X ;  /* 0x0000000000147919 */ /* 0x000ee20000002100 */
[----:B------:R-:W-:-:S04]  /*f3c0*/  IMAD.WIDE.U32 R2, R24, UR4, R2 ;  /* 0x0000000418027c25 */ /* 0x000fc8000f8e0002 */
[----:B------:R-:W-:Y:S01]  /*f3d0*/  IMAD R3, R24, UR5, R3 ;  /* 0x0000000518037c24 */ /* 0x000fe2000f8e0203 */
[----:B------:R-:W-:Y:S01]  /*f3e0*/  ULDC.64 UR4, c[0x0][0x2d0] ;  /* 0x0000b40000047ab9 */ /* 0x000fe20000000a00 */
[----:B------:R-:W-:Y:S01]  /*f3f0*/  IMAD.WIDE.U32 R2, R29, UR6, R2 ;  /* 0x000000061d027c25 */ /* 0x000fe2000f8e0002 */
[----:B------:R-:W-:-:S03]  /*f400*/  ULDC.64 UR6, c[0x0][0x2c8] ;  /* 0x0000b20000067ab9 */ /* 0x000fc60000000a00 */
[----:B------:R-:W-:Y:S02]  /*f410*/  IMAD.IADD R3, R3, 0x1, R0 ;  /* 0x0000000103037824 */ /* 0x000fe400078e0200 */
[----:B--2---:R-:W-:-:S05]  /*f420*/  IMAD.SHL.U32 R21, R21, 0x10, RZ ;  /* 0x0000001015157824 */ /* 0x004fca00078e00ff */
[----:B------:R-:W-:Y:S02]  /*f430*/  LOP3.LUT R21, R21, 0x70, RZ, 0xc0, !PT ;  /* 0x0000007015157812 */ /* 0x000fe400078ec0ff */
[----:B---3--:R-:W-:-:S04]  /*f440*/  LOP3.LUT R20, R20, 0x7f, RZ, 0xc0, !PT ;  /* 0x0000007f14147812 */ /* 0x008fc800078ec0ff */
[----:B------:R-:W-:-:S04]  /*f450*/  SHF.R.U32.HI R20, RZ, 0x3, R20 ;  /* 0x00000003ff147819 */ /* 0x000fc80000011614 */
[----:B------:R-:W-:Y:S02]  /*f460*/  LOP3.LUT R20, R20, R21, RZ, 0xfc, !PT ;  /* 0x0000001514147212 */ /* 0x000fe400078efcff */
[----:B------:R2:W5:Y:S03]  /*f470*/  LDL R21, [R1+0x28] ;  /* 0x0000280001157983 */ /* 0x0005660000100800 */
[----:B------:R-:W-:-:S04]  /*f480*/  IMAD R6, R17, 0xc0, R20 ;  /* 0x000000c011067824 */ /* 0x000fc800078e0214 */
[----:B-1----:R-:W-:-:S04]  /*f490*/  @P6 IMAD.HI.U32 R0, R6, R5, RZ ;  /* 0x0000000506006227 */ /* 0x002fc800078e00ff */
[----:B------:R-:W-:Y:S01]  /*f4a0*/  IMAD.MOV.U32 R5, RZ, RZ, R6 ;  /* 0x000000ffff057224 */ /* 0x000fe200078e0006 */
[----:B----4-:R-:W-:-:S04]  /*f4b0*/  @P6 SHF.R.U32.HI R5, RZ, R4, R0 ;  /* 0x00000004ff056219 */ /* 0x010fc80000011600 */
[----:B------:R-:W-:-:S05]  /*f4c0*/  SHF.R.S32.HI R0, RZ, 0x1f, R5 ;  /* 0x0000001fff007819 */ /* 0x000fca0000011405 */
[----:B------:R-:W-:-:S04]  /*f4d0*/  IMAD R0, R0, UR4, RZ ;  /* 0x0000000400007c24 */ /* 0x000fc8000f8e02ff */
[C---:B------:R-:W-:Y:S02]  /*f4e0*/  IMAD R7, R5.reuse, UR5, R0 ;  /* 0x0000000505077c24 */ /* 0x040fe4000f8e0200 */
[----:B------:R-:W-:Y:S02]  /*f4f0*/  IMAD.MOV R0, RZ, RZ, -R5 ;  /* 0x000000ffff007224 */ /* 0x000fe400078e0a05 */
[----:B------:R-:W-:-:S04]  /*f500*/  IMAD.WIDE.U32 R4, R5, UR4, R2 ;  /* 0x0000000405047c25 */ /* 0x000fc8000f8e0002 */
[----:B0-----:R-:W-:Y:S02]  /*f510*/  IMAD R0, R9, R0, R6 ;  /* 0x0000000009007224 */ /* 0x001fe400078e0206 */
[----:B------:R-:W-:-:S03]  /*f520*/  IMAD.IADD R5, R5, 0x1, R7 ;  /* 0x0000000105057824 */ /* 0x000fc600078e0207 */
[----:B------:R-:W-:Y:S01]  /*f530*/  SHF.R.S32.HI R7, RZ, 0x1f, R0 ;  /* 0x0000001fff077819 */ /* 0x000fe20000011400 */
[----:B------:R-:W-:-:S04]  /*f540*/  IMAD.WIDE.U32 R4, R0, UR6, R4 ;  /* 0x0000000600047c25 */ /* 0x000fc8000f8e0004 */
[----:B------:R-:W-:-:S04]  /*f550*/  IMAD R7, R7, UR6, RZ ;  /* 0x0000000607077c24 */ /* 0x000fc8000f8e02ff */
[----:B------:R-:W-:-:S05]  /*f560*/  IMAD R7, R0, UR7, R7 ;  /* 0x0000000700077c24 */ /* 0x000fca000f8e0207 */
[----:B------:R-:W-:Y:S02]  /*f570*/  IADD3 R5, R5, R7, RZ ;  /* 0x0000000705057210 */ /* 0x000fe40007ffe0ff */
[----:B------:R-:W0:Y:S01]  /*f580*/  @P6 LDC R7, c[0x0][0x44c] ;  /* 0x00011300ff076b82 */ /* 0x000e220000000800 */
[----:B------:R-:W-:-:S04]  /*f590*/  LEA R0, P0, R4, UR8, 0x1 ;  /* 0x0000000804007c11 */ /* 0x000fc8000f8008ff */
[----:B------:R-:W-:Y:S01]  /*f5a0*/  LEA.HI.X R4, R4, UR9, R5, 0x1, P0 ;  /* 0x0000000904047c11 */ /* 0x000fe200080f0c05 */
[----:B------:R-:W-:-:S04]  /*f5b0*/  VIADD R5, R6, 0x80 ;  /* 0x0000008006057836 */ /* 0x000fc80000000000 */
        /* <DEDUP_REMOVED lines=103> */
[----:B-1----:R-:W-:-:S04]  /*fc30*/  @!P2 LEA R6, P3, R28, R6, 0x1 ;  /* 0x000000061c06a211 */ /* 0x002fc800078608ff */
[----:B------:R-:W-:Y:S02]  /*fc40*/  @!P2 IADD3.X R7, RZ, R4, RZ, P3, !PT ;  /* 0x00000004ff07a210 */ /* 0x000fe40001ffe4ff */
        /* <DEDUP_REMOVED lines=22> */
[----:B------:R0:W1:Y:S04]  /*fdb0*/  SHFL.IDX PT, R0, R2, 0x3, 0x181f ;  /* 0x00781f0002007f89 */ /* 0x00006800000e0000 */
[----:B------:R0:W-:Y:S04]  /*fdc0*/  @!P2 LDGSTS.E.BYPASS.LTC128B.128 [R10+0xd400], desc[UR54][R6.64], !P0 ;  /* 0x0d400000060aafae */ /* 0x0001e8000c101d76 */
[----:B------:R0:W2:Y:S02]  /*fdd0*/  SHFL.IDX PT, R2, R5, 0x3, 0x181f ;  /* 0x00781f0005027f89 */ /* 0x0000a400000e0000 */
.L_x_2556:
        /* <DEDUP_REMOVED lines=10> */
.L_x_2456:
        /* <DEDUP_REMOVED lines=19> */
[----:B--2---:R-:W-:-:S04]  /*ffb0*/  IADD3 R7, R4, -0x2, RZ ;  /* 0xfffffffe04077810 */ /* 0x004fc80007ffe0ff */
[----:B---3--:R-:W-:Y:S01]  /*ffc0*/  ISETP.GE.AND P1, PT, R7, R2, PT ;  /* 0x000000020700720c */ /* 0x008fe20003f26270 */
[----:B01----:R-:W-:-:S12]  /*ffd0*/  @!P0 BRA `(.L_x_2458) ;  /* 0x0000004800548947 */ /* 0x003fd80003800000 */
.L_x_2557:
[----:B------:R-:W-:Y:S05]  /*ffe0*/  BSYNC B0 ;  /* 0x0000000000007941 */ /* 0x000fea0003800000 */
.L_x_2457:
[----:B------:R-:W-:Y:S04]  /*fff0*/  BSSY B0, `(.L_x_2459) ;  /* 0x00000ff000007945 */ /* 0x000fe80003800000 */
[----:B------:R-:W-:Y:S05]  /*10000*/  @!P1 BRA `(.L_x_2460) ;  /* 0x0000000c00f49947 */ /* 0x000fea0003800000 */
[----:B------:R-:W-:Y:S01]  /*10010*/  ULDC UR4, c[0x0][0x2f4] ;  /* 0x0000bd0000047ab9 */ /* 0x000fe20000000800 */
[----:B------:R-:W-:Y:S01]  /*10020*/  IMAD.MOV.U32 R17, RZ, RZ, R27 ;  /* 0x000000ffff117224 */ /* 0x000fe200078e001b */
[----:B------:R-:W-:Y:S01]  /*10030*/  ISETP.GE.AND P1, PT, R28, UR4, PT ;  /* 0x000000041c007c0c */ /* 0x000fe2000bf26270 */
[----:B------:R-:W-:Y:S02]  /*10040*/  IMAD.MOV.U32 R6, RZ, RZ, R25 ;  /* 0x000000ffff067224 */ /* 0x000fe400078e0019 */
[----:B------:R-:W-:-:S10]  /*10050*/  IMAD.MOV.U32 R29, RZ, RZ, R26 ;  /* 0x000000ffff1d7224 */ /* 0x000fd400078e001a */
.L_x_2473:
[----:B------:R-:W2:Y:S01]  /*10060*/  LDL R9, [R1+0x14] ;  /* 0x0000140001097983 */ /* 0x000ea20000100800 */
[----:B0-----:R-:W0:Y:S03]  /*10070*/  LDC R3, c[0x0][0x430] ;  /* 0x00010c00ff037b82 */ /* 0x001e260000000800 */
[----:B------:R-:W3:Y:S04]  /*10080*/  LDL R8, [R1+0x18] ;  /* 0x0000180001087983 */ /* 0x000ee80000100800 */
[----:B------:R-:W4:Y:S01]  /*10090*/  LDL R5, [R1] ;  /* 0x0000000001057983 */ /* 0x000f220000100800 */
        /* <DEDUP_REMOVED lines=14> */
[----:B-1----:R-:W-:-:S04]  /*10180*/  @P0 SHF.R.U32.HI R2, RZ, R0, R4 ;  /* 0x00000000ff020219 */ /* 0x002fc80000011604 */
[----:B------:R-:W-:-:S05]  /*10190*/  IADD3 R0, -R2, RZ, RZ ;  /* 0x000000ff02007210 */ /* 0x000fca0007ffe1ff */
        /* <DEDUP_REMOVED lines=22> */
.L_x_2461:
[----:B------:R-:W-:Y:S01]  /*10300*/  IMAD R5, R25, 0x8, R22 ;  /* 0x0000000819057824 */ /* 0x000fe200078e0216 */
[----:B------:R-:W-:Y:S01]  /*10310*/  SHF.L.U32 R2, R27, 0x1f, RZ ;  /* 0x0000001f1b027819 */ /* 0x000fe200000006ff */
[----:B------:R-:W-:Y:S03]  /*10320*/  BSSY B1, `(.L_x_2462) ;  /* 0x0000003000017945 */ /* 0x000fe60003800000 */
[----:B------:R-:W0:Y:S02]  /*10330*/  SYNCS.PHASECHK.TRANS64.TRYWAIT P0, [R5+URZ+0x16840], R2 ;  /* 0x01684002050075a7 */ /* 0x000e24000800017f */
[----:B0-----:R-:W-:Y:S05]  /*10340*/  @!P0 BRA `(.L_x_2463) ;  /* 0x00000044008c8947 */ /* 0x001fea0003800000 */
.L_x_2558:
[----:B------:R-:W-:Y:S05]  /*10350*/  BSYNC B1 ;  /* 0x0000000000017941 */ /* 0x000fea0003800000 */
.L_x_2462:
[----:B------:R-:W2:Y:S01]  /*10360*/  LDL R3, [R1+0x4] ;  /* 0x0000040001037983 */ /* 0x000ea20000100800 */
[----:B------:R-:W-:Y:S01]  /*10370*/  SHF.R.S32.HI R20, RZ, 0x1f, R0 ;  /* 0x0000001fff147819 */ /* 0x000fe20000011400 */
[----:B------:R-:W-:Y:S01]  /*10380*/  ULDC.64 UR4, c[0x0][0x300] ;  /* 0x0000c00000047ab9 */ /* 0x000fe20000000a00 */
[----:B------:R-:W-:Y:S01]  /*10390*/  ULDC.64 UR6, c[0x0][0x2e8] ;  /* 0x0000ba0000067ab9 */ /* 0x000fe20000000a00 */
[----:B------:R-:W1:Y:S02]  /*103a0*/  S2R R8, SR_TID.X ;  /* 0x0000000000087919 */ /* 0x000e640000002100 */
[----:B------:R-:W-:-:S04]  /*103b0*/  IMAD R7, R20, UR4, RZ ;  /* 0x0000000414077c24 */ /* 0x000fc8000f8e02ff */
[----:B------:R-:W-:Y:S02]  /*103c0*/  IMAD R7, R0, UR5, R7 ;  /* 0x0000000500077c24 */ /* 0x000fe4000f8e0207 */
[C---:B-1----:R-:W-:Y:S02]  /*103d0*/  IMAD.SHL.U32 R9, R8.reuse, 0x8, RZ ;  /* 0x0000000808097824 */ /* 0x042fe400078e00ff */
[----:B------:R-:W-:-:S03]  /*103e0*/  IMAD.SHL.U32 R11, R8, 0x8, RZ ;  /* 0x00000008080b7824 */ /* 0x000fc600078e00ff */
        /* <DEDUP_REMOVED lines=11> */
[----:B------:R-:W-:-:S04]  /*104a0*/  ULDC.64 UR4, c[0x0][0x308] ;  /* 0x0000c20000047ab9 */ /* 0x000fc80000000a00 */
[----:B------:R-:W-:-:S03]  /*104b0*/  IADD3 R3, R3, R7, RZ ;  /* 0x0000000703037210 */ /* 0x000fc60007ffe0ff */
        /* <DEDUP_REMOVED lines=46> */
.L_x_2576:
        /* <DEDUP_REMOVED lines=8> */
.L_x_2465:
[----:B------:R-:W-:Y:S02]  /*10820*/  PLOP3.LUT P2, PT, P2, P0, PT, 0xa2, 0x0 ;  /* 0x000000000000781c */ /* 0x000fe40001741472 */
[----:B------:R-:W-:-:S08]  /*10830*/  @P0 R2UR P2, UR4, R5 ;  /* 0x00000000050402ca */ /* 0x000fd00000040000 */
[----:B------:R-:W-:-:S05]  /*10840*/  @P0 PLOP3.LUT P0, PT, P2, PT, PT, 0x80, 0x0 ;  /* 0x000000000000081c */ /* 0x000fca000170f070 */
[----:B------:R-:W-:Y:S01]  /*10850*/  @!P2 SYNCS.ARRIVE.TRANS64.RED.A0T1 RZ, [UR4+0x16830], RZ ;  /* 0x016830ffffffa9a7 */ /* 0x000fe20008200404 */
[----:B------:R-:W-:Y:S07]  /*10860*/  @!P2 ARRIVES.LDGSTSBAR.64.TRANSCNT [UR4+0x16830] ;  /* 0x01683000ff00a9b0 */ /* 0x000fee0008000a84 */
[----:B------:R-:W-:Y:S05]  /*10870*/  @P0 BRA.U.ANY `(.L_x_2465) ;  /* 0xfffffffd00e80947 */ /* 0x000fea000393ffff */
[----:B------:R-:W-:Y:S01]  /*10880*/  NOP ;  /* 0x0000000000007918 */ /* 0x000fe20000000000 */
[----:B-1----:R-:W-:-:S04]  /*10890*/  MOV R2, UR37 ;  /* 0x0000002500027c02 */ /* 0x002fc80008000f00 */
[----:B------:R-:W-:-:S13]  /*108a0*/  ISETP.NE.AND P3, PT, R2, 0x3, PT ;  /* 0x000000030200780c */ /* 0x000fda0003f65270 */
[----:B------:R-:W-:Y:S05]  /*108b0*/  @!P3 BRA `(.L_x_2466) ;  /* 0x000000000004b947 */ /* 0x000fea0003800000 */
[----:B------:R-:W-:Y:S01]  /*108c0*/  BPT.TRAP 0x1 ;  /* 0x000000040000795c */ /* 0x000fe20000300000 */
.L_x_2466:
[----:B------:R1:W-:Y:S01]  /*108d0*/  SYNCS.ARRIVE.TRANS64.A1T0 RZ, [R5+URZ+0x16830], RZ ;  /* 0x016830ff05ff79a7 */ /* 0x0003e2000810003f */
[----:B------:R-:W-:Y:S05]  /*108e0*/  @!P3 BRA `(.L_x_2467) ;  /* 0x000000000004b947 */ /* 0x000fea0003800000 */
[----:B------:R-:W-:Y:S01]  /*108f0*/  BPT.TRAP 0x1 ;  /* 0x000000040000795c */ /* 0x000fe20000300000 */
.L_x_2467:
[----:B------:R-:W-:Y:S01]  /*10900*/  SHF.L.U32 R2, R17, 0x1f, RZ ;  /* 0x0000001f11027819 */ /* 0x000fe200000006ff */
[----:B-1----:R-:W-:Y:S01]  /*10910*/  IMAD R5, R6, 0x8, R22 ;  /* 0x0000000806057824 */ /* 0x002fe200078e0216 */
[----:B------:R-:W-:Y:S03]  /*10920*/  BSSY B1, `(.L_x_2468) ;  /* 0x0000003000017945 */ /* 0x000fe60003800000 */
[----:B------:R-:W1:Y:S02]  /*10930*/  SYNCS.PHASECHK.TRANS64.TRYWAIT P0, [R5+URZ+0x16860], R2 ;  /* 0x01686002050075a7 */ /* 0x000e64000800017f */
[----:B-1----:R-:W-:Y:S05]  /*10940*/  @!P0 BRA `(.L_x_2469) ;  /* 0x0000004800508947 */ /* 0x002fea0003800000 */
.L_x_2577:
[----:B------:R-:W-:Y:S05]  /*10950*/  BSYNC B1 ;  /* 0x0000000000017941 */ /* 0x000fea0003800000 */
.L_x_2468:
        /* <DEDUP_REMOVED lines=15> */
[----:B------:R-:W-:Y:S02]  /*10a50*/  ISETP.LT.OR P0, PT, R8, 0x1, P1 ;  /* 0x000000010800780c */ /* 0x000fe40000f01670 */
[----:B------:R-:W-:Y:S01]  /*10a60*/  LEA R6, R6, R22, 0x1 ;  /* 0x0000001606067211 */ /* 0x000fe200078e08ff */
        /* <DEDUP_REMOVED lines=43> */
.L_x_2595:
[----:B------:R-:W-:Y:S01]  /*10d20*/  ISETP.LT.OR P0, PT, R8, 0x71, P1 ;  /* 0x000000710800780c */ /* 0x000fe20000f01670 */
[----:B------:R-:W-:Y:S01]  /*10d30*/  ULDC.64 UR4, c[0x0][0x328] ;  /* 0x0000ca0000047ab9 */ /* 0x000fe20000000a00 */
[----:B-1----:R-:W-:Y:S01]  /*10d40*/  IADD3 R2, P2, R2, R7, RZ ;  /* 0x0000000702027210 */ /* 0x002fe20007f5e0ff */
[----:B------:R-:W-:-:S03]  /*10d50*/  ULDC.64 UR6, c[0x0][0x318] ;  /* 0x0000c60000067ab9 */ /* 0x000fc60000000a00 */
[----:B------:R-:W-:-:S07]  /*10d60*/  IADD3.X R3, RZ, R23, RZ, P2, !PT ;  /* 0x00000017ff037210 */ /* 0x000fce00017fe4ff */
        /* <DEDUP_REMOVED lines=20> */
.L_x_2471:
        /* <DEDUP_REMOVED lines=11> */
.L_x_2472:
[----:B------:R-:W2:Y:S01]  /*10f60*/  LDL R0, [R1+0x10] ;  /* 0x0000100001007983 */ /* 0x000ea20000100800 */
[----:B------:R1:W-:Y:S01]  /*10f70*/  SYNCS.ARRIVE.TRANS64.A1T0 RZ, [R5+URZ+0x16850], RZ ;  /* 0x016850ff05ff79a7 */ /* 0x0003e2000810003f */
[C---:B------:R-:W-:Y:S01]  /*10f80*/  VIADD R7, R26.reuse, 0xffffffff ;  /* 0xffffffff1a077836 */ /* 0x040fe20000000000 */
[----:B------:R-:W-:Y:S01]  /*10f90*/  MOV R29, R26 ;  /* 0x0000001a001d7202 */ /* 0x000fe20000000f00 */
[----:B------:R-:W-:Y:S02]  /*10fa0*/  IMAD.MOV.U32 R17, RZ, RZ, R27 ;  /* 0x000000ffff117224 */ /* 0x000fe400078e001b */
[----:B------:R-:W-:Y:S01]  /*10fb0*/  IMAD.MOV.U32 R6, RZ, RZ, R25 ;  /* 0x000000ffff067224 */ /* 0x000fe200078e0019 */
[----:B--2---:R-:W-:-:S13]  /*10fc0*/  ISETP.GT.AND P0, PT, R26, R0, PT ;  /* 0x000000001a00720c */ /* 0x004fda0003f04270 */
[----:B-1----:R-:W-:Y:S05]  /*10fd0*/  @P0 BRA `(.L_x_2473) ;  /* 0xfffffff000200947 */ /* 0x002fea000383ffff */
.L_x_2460:
[----:B------:R-:W-:Y:S05]  /*10fe0*/  BSYNC B0 ;  /* 0x0000000000007941 */ /* 0x000fea0003800000 */
.L_x_2459:
        /* <DEDUP_REMOVED lines=17> */
.L_x_2475:
[----:B------:R-:W-:Y:S05]  /*11100*/  BSYNC B0 ;  /* 0x0000000000007941 */ /* 0x000fea0003800000 */
.L_x_2474:
[----:B------:R-:W-:-:S05]  /*11110*/  IMAD.U32 R0, RZ, RZ, UR37 ;  /* 0x00000025ff007e24 */ /* 0x000fca000f8e00ff */
[----:B------:R-:W-:-:S13]  /*11120*/  ISETP.NE.AND P0, PT, R0, 0x3, PT ;  /* 0x000000030000780c */ /* 0x000fda0003f05270 */
[----:B------:R-:W-:Y:S05]  /*11130*/  @!P0 BRA `(.L_x_2476) ;  /* 0x0000000000048947 */ /* 0x000fea0003800000 */
[----:B------:R-:W-:Y:S01]  /*11140*/  BPT.TRAP 0x1 ;  /* 0x000000040000795c */ /* 0x000fe20000300000 */
.L_x_2476:
[----:B------:R-:W2:Y:S01]  /*11150*/  LDL.LU R2, [R1+0xc] ;  /* 0x00000c0001027983 */ /* 0x000ea20000300800 */
[----:B------:R-:W-:Y:S01]  /*11160*/  IMAD R0, R25, 0x8, R22 ;  /* 0x0000000819007824 */ /* 0x000fe200078e0216 */
[----:B0-----:R-:W-:Y:S01]  /*11170*/  SHF.L.U32 R3, R27, 0x1f, RZ ;  /* 0x0000001f1b037819 */ /* 0x001fe200000006ff */
[----:B------:R-:W-:Y:S03]  /*11180*/  BSSY B0, `(.L_x_2477) ;  /* 0x0000004000007945 */ /* 0x000fe60003800000 */
[----:B------:R-:W0:Y:S01]  /*11190*/  SYNCS.PHASECHK.TRANS64.TRYWAIT P0, [R0+URZ+0x16860], R3 ;  /* 0x01686003000075a7 */ /* 0x000e22000800017f */
[----:B--2---:R-:W-:Y:S01]  /*111a0*/  IMAD R6, R26, -0x80, R2 ;  /* 0xffffff801a067824 */ /* 0x004fe200078e0202 */
[----:B0-----:R-:W-:Y:S06]  /*111b0*/  @!P0 BRA `(.L_x_2478) ;  /* 0x0000004800908947 */ /* 0x001fec0003800000 */
.L_x_2596:
[----:B------:R-:W-:Y:S05]  /*111c0*/  BSYNC B0 ;  /* 0x0000000000007941 */ /* 0x000fea0003800000 */
.L_x_2477:
        /* <DEDUP_REMOVED lines=15> */
[----:B------:R-:W-:Y:S01]  /*112c0*/  SHF.L.U32 R5, R28, 0x1, RZ ;  /* 0x000000011c057819 */ /* 0x000fe200000006ff */
[----:B------:R-:W-:Y:S01]  /*112d0*/  IMAD R4, R4, 0x2, R22 ;  /* 0x0000000204047824 */ /* 0x000fe200078e0216 */
[----:B------:R-:W-:Y:S01]  /*112e0*/  ISETP.LT.OR P1, PT, R6, 0x1, P0 ;  /* 0x000000010600780c */ /* 0x000fe20000721670 */
        /* <DEDUP_REMOVED lines=34> */
[----:B0-----:R-:W-:-:S04]  /*11510*/  IADD3 R2, P2, R9, R5, RZ ;  /* 0x0000000509027210 */ /* 0x001fc80007f5e0ff */
[----:B-1----:R-:W-:-:S05]  /*11520*/  IADD3.X R3, RZ, R7, RZ, P2, !PT ;  /* 0x00000007ff037210 */ /* 0x002fca00017fe4ff */
[----:B------:R0:W-:Y:S01]  /*11530*/  LDGSTS.E.BYPASS.LTC128B.128 [R4+0x2c00], desc[UR54][R2.64], !P1 ;  /* 0x02c0000002047fae */ /* 0x0001e2000c901d76 */
[----:B------:R-:W-:Y:S02]  /*11540*/  ISETP.LT.OR P1, PT, R6, 0x61, P0 ;  /* 0x000000610600780c */ /* 0x000fe40000721670 */
[----:B0-----:R-:W-:Y:S02]  /*11550*/  IADD3 R2, P2, R14, R5, RZ ;  /* 0x000000050e027210 */ /* 0x001fe40007f5e0ff */
[----:B------:R0:W1:Y:S03]  /*11560*/  SHFL.IDX PT, R14, R18, 0x7, 0x181f ;  /* 0x00f81f00120e7f89 */ /* 0x00006600000e0000 */
[----:B--2---:R-:W-:-:S06]  /*11570*/  IMAD.X R3, RZ, RZ, R8, P2 ;  /* 0x000000ffff037224 */ /* 0x004fcc00010e0608 */
[----:B---3--:R0:W-:Y:S02]  /*11580*/  LDGSTS.E.BYPASS.LTC128B.128 [R4+0x3400], desc[UR54][R2.64], !P1 ;  /* 0x0340000002047fae */ /* 0x0081e4000c901d76 */
.L_x_2614:
        /* <DEDUP_REMOVED lines=9> */
.L_x_2480:
        /* <DEDUP_REMOVED lines=11> */
.L_x_2481:
[----:B------:R-:W-:Y:S01]  /*116d0*/  VIADD R25, R25, 0x1 ;  /* 0x0000000119197836 */ /* 0x000fe20000000000 */
[----:B------:R0:W-:Y:S04]  /*116e0*/  SYNCS.ARRIVE.TRANS64.A1T0 RZ, [R0+URZ+0x16850], RZ ;  /* 0x016850ff00ff79a7 */ /* 0x0001e8000810003f */
[----:B------:R-:W-:-:S04]  /*116f0*/  ISETP.NE.AND P0, PT, R25, 0x2, PT ;  /* 0x000000021900780c */ /* 0x000fc80003f05270 */
[----:B0-----:R-:W-:Y:S02]  /*11700*/  SEL R0, RZ, 0x1, P0 ;  /* 0x00000001ff007807 */ /* 0x001fe40000000000 */
[----:B------:R-:W-:Y:S02]  /*11710*/  SEL R25, R25, RZ, P0 ;  /* 0x000000ff19197207 */ /* 0x000fe40000000000 */
[----:B------:R-:W-:-:S07]  /*11720*/  LOP3.LUT R27, R27, R0, RZ, 0x3c, !PT ;  /* 0x000000001b1b7212 */ /* 0x000fce00078e3cff */
.L_x_2440:
[----:B------:R-:W-:Y:S05]  /*11730*/  BSYNC B7 ;  /* 0x0000000000077941 */ /* 0x000fea0003800000 */
.L_x_2438:
        /* <DEDUP_REMOVED lines=12> */
.L_x_2482:
        /* <DEDUP_REMOVED lines=14> */
[----:B------:R-:W-:Y:S01]  /*118e0*/  MOV R17, RZ ;  /* 0x000000ff00117202 */ /* 0x000fe20000000f00 */
[----:B------:R-:W-:Y:S01]  /*118f0*/  IMAD.MOV.U32 R5, RZ, RZ, RZ ;  /* 0x000000ffff057224 */ /* 0x000fe200078e00ff */
        /* <DEDUP_REMOVED lines=26> */
[----:B------:R0:W1:Y:S02]  /*11aa0*/  SHFL.IDX PT, R14, R2, 0x1f, 0x1f ;  /* 0x03e01f00020e7f89 */ /* 0x00006400000e0000 */
.L_x_2624:
[----:B------:R-:W-:Y:S02]  /*11ab0*/  ULDC UR4, c[0x0][0xc38] ;  /* 0x00030e0000047ab9 */ /* 0x000fe40000000800 */
[----:B------:R-:W-:-:S04]  /*11ac0*/  IMAD.U32 R4, RZ, RZ, UR4 ;  /* 0x00000004ff047e24 */ /* 0x000fc8000f8e00ff */
[----:B-1----:R-:W-:-:S04]  /*11ad0*/  IMAD R3, R14, R4, RZ ;  /* 0x000000040e037224 */ /* 0x002fc800078e02ff */
[----:B------:R-:W-:-:S05]  /*11ae0*/  IMAD.IADD R6, R6, 0x1, R3 ;  /* 0x0000000106067824 */ /* 0x000fca00078e0203 */
[----:B------:R-:W-:-:S13]  /*11af0*/  ISETP.GT.AND P6, PT, R6, R0, PT ;  /* 0x000000000600720c */ /* 0x000fda0003fc4270 */
[----:B------:R-:W-:Y:S05]  /*11b00*/  @P6 BRA `(.L_x_2485) ;  /* 0x0000000000a46947 */ /* 0x000fea0003800000 */
.L_x_2488:
[----:B0-----:R-:W0:Y:S01]  /*11b10*/  LDC R2, c[0x0][0xc3c] ;  /* 0x00030f00ff027b82 */ /* 0x001e220000000800 */
[----:B------:R-:W-:-:S05]  /*11b20*/  VIADD R19, R19, 0x1f ;  /* 0x0000001f13137836 */ /* 0x000fca0000000000 */
[----:B0-----:R-:W-:-:S13]  /*11b30*/  ISETP.GE.AND P6, PT, R19, R2, PT ;  /* 0x000000021300720c */ /* 0x001fda0003fc6270 */
[----:B------:R-:W-:Y:S05]  /*11b40*/  @P6 BRA `(.L_x_2486) ;  /* 0x0000000800bc6947 */ /* 0x000fea0003800000 */
[----:B------:R-:W0:Y:S01]  /*11b50*/  S2R R3, SR_TID.X ;  /* 0x0000000000037919 */ /* 0x000e220000002100 */
        /* <DEDUP_REMOVED lines=30> */
.L_x_2632:
[----:B------:R-:W-:Y:S02]  /*11d40*/  ULDC UR4, c[0x0][0xc38] ;  /* 0x00030e0000047ab9 */ /* 0x000fe40000000800 */
[----:B------:R-:W-:-:S05]  /*11d50*/  MOV R4, UR4 ;  /* 0x0000000400047c02 */ /* 0x000fca0008000f00 */
[----:B-1----:R-:W-:-:S04]  /*11d60*/  IMAD R3, R14, R4, RZ ;  /* 0x000000040e037224 */ /* 0x002fc800078e02ff */
[----:B------:R-:W-:-:S05]  /*11d70*/  IMAD.IADD R6, R3, 0x1, R6 ;  /* 0x0000000103067824 */ /* 0x000fca00078e0206 */
[----:B------:R-:W-:-:S13]  /*11d80*/  ISETP.GT.AND P6, PT, R6, R0, PT ;  /* 0x000000000600720c */ /* 0x000fda0003fc4270 */
[----:B------:R-:W-:Y:S05]  /*11d90*/  @!P6 BRA `(.L_x_2488) ;  /* 0xfffffffc005ce947 */ /* 0x000fea000383ffff */
.L_x_2485:
        /* <DEDUP_REMOVED lines=10> */
.L_x_2637:
[----:B------:R-:W-:-:S13]  /*11e40*/  ISETP.NE.AND P0, PT, R3, RZ, PT ;  /* 0x000000ff0300720c */ /* 0x000fda0003f05270 */
[----:B------:R-:W-:Y:S05]  /*11e50*/  @!P0 BRA `(.L_x_2490) ;  /* 0x0000000000108947 */ /* 0x000fea0003800000 */
[----:B------:R-:W-:Y:S01]  /*11e60*/  UMOV UR4, 0xffffffff ;  /* 0xffffffff00047882 */ /* 0x000fe20000000000 */
[----:B------:R-:W-:Y:S02]  /*11e70*/  VIADD R12, R7, 0xffffffff ;  /* 0xffffffff070c7836 */ /* 0x000fe40000000000 */
[----:B------:R-:W-:Y:S05]  /*11e80*/  BRA.DIV UR4, `(.L_x_2491) ;  /* 0x0000005204007947 */ /* 0x000fea000b800000 */
[----:B------:R4:W0:Y:S02]  /*11e90*/  SHFL.IDX PT, R16, R2, R12, 0x1f ;  /* 0x00001f0c02107589 */ /* 0x00082400000e0000 */
.L_x_2490:
        /* <DEDUP_REMOVED lines=12> */
[----:B0-----:R-:W-:-:S05]  /*11f60*/  IADD3 R9, RZ, -R3, RZ ;  /* 0x80000003ff097210 */ /* 0x001fca0007ffe0ff */
        /* <DEDUP_REMOVED lines=12> */
[----:B------:R-:W-:Y:S01]  /*12030*/  @!P1 IMAD.IADD R9, R9, 0x1, -R4 ;  /* 0x0000000109099824 */ /* 0x000fe200078e0a04 */
[----:B------:R-:W-:-:S02]  /*12040*/  @!P1 IADD3 R7, R7, 0x1, RZ ;  /* 0x0000000107079810 */ /* 0x000fc40007ffe0ff */
        /* <DEDUP_REMOVED lines=24> */
[----:B------:R-:W-:-:S05]  /*121d0*/  @P0 VIADD R4, R4, 0x1 ;  /* 0x0000000104040836 */ /* 0x000fca0000000000 */
[----:B------:R-:W-:Y:S02]  /*121e0*/  @!P2 IADD3 R4, -R4, RZ, RZ ;  /* 0x000000ff0404a210 */ /* 0x000fe40007ffe1ff */
[----:B------:R-:W-:-:S05]  /*121f0*/  @!P1 LOP3.LUT R4, RZ, R5, RZ, 0x33, !PT ;  /* 0x00000005ff049212 */ /* 0x000fca00078e33ff */
[--C-:B------:R-:W-:Y:S02]  /*12200*/  IMAD.MOV R2, RZ, RZ, -R4.reuse ;  /* 0x000000ffff027224 */ /* 0x100fe400078e0a04 */
[C---:B------:R-:W-:Y:S02]  /*12210*/  IMAD R4, R5.reuse, 0x1000000, R4 ;  /* 0x0100000005047824 */ /* 0x040fe400078e0204 */
[----:B------:R-:W-:-:S04]  /*12220*/  IMAD R5, R5, R2, R7 ;  /* 0x0000000205057224 */ /* 0x000fc800078e0207 */
[----:B------:R-:W-:Y:S01]  /*12230*/  IMAD R18, R5, 0x10000, R4 ;  /* 0x0001000005127824 */ /* 0x000fe200078e0204 */
[----:B------:R-:W-:Y:S06]  /*12240*/  BRA `(.L_x_2493) ;  /* 0x0000000000f07947 */ /* 0x000fec0003800000 */
.L_x_2492:
[----:B----4-:R-:W0:Y:S02]  /*12250*/  LDC.64 R2, c[0x0][0xc90] ;  /* 0x00032400ff027b82 */ /* 0x010e240000000a00 */
[----:B0-----:R-:W-:-:S05]  /*12260*/  IMAD.WIDE R2, R19, 0x4, R2 ;  /* 0x0000000413027825 */ /* 0x001fca00078e0202 */
[----:B------:R0:W2:Y:S02]  /*12270*/  LDG.E R6, desc[UR54][R2.64] ;  /* 0x0000003602067981 */ /* 0x0000a4000c1e1900 */
[----:B0-----:R-:W-:Y:S01]  /*12280*/  MOV R2, RZ ;  /* 0x000000ff00027202 */ /* 0x001fe20000000f00 */
        /* <DEDUP_REMOVED lines=32> */
[----:B0-----:R-:W-:-:S02]  /*12490*/  IADD3 R2, R8, 0xffffffe, RZ ;  /* 0x0ffffffe08027810 */ /* 0x001fc40007ffe0ff */
[----:B------:R-:W-:-:S04]  /*124a0*/  IABS R8, R0 ;  /* 0x0000000000087213 */ /* 0x000fc80000000000 */
        /* <DEDUP_REMOVED lines=19> */
[----:B------:R-:W-:Y:S01]  /*125e0*/  @!P1 LOP3.LUT R3, RZ, R4, RZ, 0x33, !PT ;  /* 0x00000004ff039212 */ /* 0x000fe200078e33ff */
[----:B------:R-:W-:-:S04]  /*125f0*/  IMAD.MOV R4, RZ, RZ, -R4 ;  /* 0x000000ffff047224 */ /* 0x000fc800078e0a04 */
[----:B------:R-:W-:-:S07]  /*12600*/  IMAD R18, R3, R4, R0 ;  /* 0x0000000403127224 */ /* 0x000fce00078e0200 */
.L_x_2493:
[----:B------:R-:W-:-:S05]  /*12610*/  LOP3.LUT R0, RZ, R3, RZ, 0x33, !PT ;  /* 0x00000003ff007212 */ /* 0x000fca00078e33ff */
[----:B------:R-:W-:Y:S01]  /*12620*/  IMAD.IADD R17, R17, 0x1, R0 ;  /* 0x0000000111117824 */ /* 0x000fe200078e0200 */
[----:B------:R-:W-:Y:S06]  /*12630*/  BRA `(.L_x_2494) ;  /* 0x00000000001c7947 */ /* 0x000fec0003800000 */
.L_x_2486:
[----:B------:R-:W-:Y:S01]  /*12640*/  UMOV UR4, URZ ;  /* 0x0000003f00047c82 */ /* 0x000fe20008000000 */
[----:B------:R-:W-:Y:S01]  /*12650*/  UMOV UR5, URZ ;  /* 0x0000003f00057c82 */ /* 0x000fe20008000000 */
[----:B------:R-:W-:Y:S01]  /*12660*/  ULDC UR6, c[0x0][0xc3c] ;  /* 0x00030f0000067ab9 */ /* 0x000fe20000000800 */
[----:B------:R-:W-:Y:S01]  /*12670*/  IMAD.MOV.U32 R16, RZ, RZ, R0 ;  /* 0x000000ffff107224 */ /* 0x000fe200078e0000 */
[----:B------:R-:W-:Y:S01]  /*12680*/  MOV R19, UR6 ;  /* 0x0000000600137c02 */ /* 0x000fe20008000f00 */
[----:B------:R-:W-:Y:S02]  /*12690*/  IMAD.U32 R17, RZ, RZ, UR4 ;  /* 0x00000004ff117e24 */ /* 0x000fe4000f8e00ff */
[----:B------:R-:W-:-:S07]  /*126a0*/  IMAD.U32 R18, RZ, RZ, UR5 ;  /* 0x00000005ff127e24 */ /* 0x000fce000f8e00ff */
.L_x_2494:
        /* <DEDUP_REMOVED lines=10> */
.L_x_2483:
[----:B------:R-:W-:Y:S02]  /*12750*/  ULDC UR4, c[0x0][0xc3c] ;  /* 0x00030f0000047ab9 */ /* 0x000fe40000000800 */
[----:B-1----:R-:W-:-:S13]  /*12760*/  ISETP.GE.AND P0, PT, R19, UR4, PT ;  /* 0x0000000413007c0c */ /* 0x002fda000bf06270 */
[----:B------:R-:W-:Y:S05]  /*12770*/  @!P0 BRA `(.L_x_2495) ;  /* 0xffffffac00808947 */ /* 0x000fea000383ffff */
[----:B------:R-:W-:Y:S05]  /*12780*/  BSYNC B8 ;  /* 0x0000000000087941 */ /* 0x000fea0003800000 */
.L_x_2432:
[----:B--2---:R-:W2:Y:S01]  /*12790*/  LDL.LU R0, [R1+0x38] ;  /* 0x0000380001007983 */ /* 0x004ea20000300800 */
[----:B------:R-:W-:Y:S01]  /*127a0*/  BSSY B0, `(.L_x_2496) ;  /* 0x000000b000007945 */ /* 0x000fe20003800000 */
[----:B------:R-:W1:Y:S01]  /*127b0*/  S2R R5, SR_CgaCtaId ;  /* 0x0000000000057919 */ /* 0x000e620000008800 */
[----:B--2---:R-:W-:-:S05]  /*127c0*/  VIADD R0, R0, 0x1 ;  /* 0x0000000100007836 */ /* 0x004fca0000000000 */
[----:B0-----:R-:W-:-:S04]  /*127d0*/  LEA.HI R2, R0, R0, RZ, 0x1 ;  /* 0x0000000000027211 */ /* 0x001fc800078f08ff */
[----:B------:R-:W-:Y:S02]  /*127e0*/  LOP3.LUT R3, R2, 0xfffffffe, RZ, 0xc0, !PT ;  /* 0xfffffffe02037812 */ /* 0x000fe400078ec0ff */
[----:B------:R-:W-:-:S03]  /*127f0*/  MOV R2, 0x400 ;  /* 0x0000040000027802 */ /* 0x000fc60000000f00 */
[----:B------:R-:W-:Y:S01]  /*12800*/  IMAD.IADD R0, R0, 0x1, -R3 ;  /* 0x0000000100007824 */ /* 0x000fe200078e0a03 */
[----:B-1----:R-:W-:-:S04]  /*12810*/  LEA R5, R5, R2, 0x18 ;  /* 0x0000000205057211 */ /* 0x002fc800078ec0ff */
[----:B------:R-:W-:-:S04]  /*12820*/  SHF.L.U32 R0, R0, 0x1f, RZ ;  /* 0x0000001f00007819 */ /* 0x000fc800000006ff */
[----:B------:R-:W0:Y:S02]  /*12830*/  SYNCS.PHASECHK.TRANS64.TRYWAIT P0, [R5+URZ+0x16820], R0 ;  /* 0x01682000050075a7 */ /* 0x000e24000800017f */
[----:B0-----:R-:W-:Y:S05]  /*12840*/  @!P0 BRA `(.L_x_2497) ;  /* 0x0000004400b88947 */ /* 0x001fea0003800000 */
.L_x_2640:
[----:B------:R-:W-:Y:S05]  /*12850*/  BSYNC B0 ;  /* 0x0000000000007941 */ /* 0x000fea0003800000 */
.L_x_2496:
[----:B------:R-:W-:-:S03]  /*12860*/  UMOV UR4, 0xffffffff ;  /* 0xffffffff00047882 */ /* 0x000fc60000000000 */
[----:B------:R-:W-:Y:S05]  /*12870*/  BRA.DIV UR4, `(.L_x_2498) ;  /* 0x0000004604c07947 */ /* 0x000fea000b800000 */
[----:B0-----:R-:W0:Y:S02]  /*12880*/  S2R R0, SR_TID.X ;  /* 0x0000000000007919 */ /* 0x001e240000002100 */
[----:B0-----:R-:W-:-:S04]  /*12890*/  SHF.R.U32.HI R0, RZ, 0x5, R0 ;  /* 0x00000005ff007819 */ /* 0x001fc80000011600 */
[----:B------:R-:W-:-:S05]  /*128a0*/  LOP3.LUT R0, R0, 0x3, RZ, 0xc0, !PT ;  /* 0x0000000300007812 */ /* 0x000fca00078ec0ff */
[----:B------:R0:W1:Y:S02]  /*128b0*/  SHFL.IDX PT, R14, R0, RZ, 0x1f ;  /* 0x00001fff000e7589 */ /* 0x00006400000e0000 */
.L_x_2643:
[----:B-1----:R-:W-:Y:S01]  /*128c0*/  ISETP.NE.AND P0, PT, R14, RZ, PT ;  /* 0x000000ff0e00720c */ /* 0x002fe20003f05270 */
[----:B------:R-:W-:-:S12]  /*128d0*/  BSSY B0, `(.L_x_2499) ;  /* 0x0000024000007945 */ /* 0x000fd80003800000 */
[----:B------:R-:W-:Y:S05]  /*128e0*/  @P0 BRA `(.L_x_2500) ;  /* 0x0000000000880947 */ /* 0x000fea0003800000 */
[----:B------:R-:W-:-:S03]  /*128f0*/  UMOV UR4, 0xffffffff ;  /* 0xffffffff00047882 */ /* 0x000fc60000000000 */
[----:B------:R-:W-:Y:S05]  /*12900*/  BRA.DIV UR4, `(.L_x_2501) ;  /* 0x0000004604d07947 */ /* 0x000fea000b800000 */
[----:B------:R-:W-:-:S13]  /*12910*/  ELECT P6, URZ, PT ;  /* 0x00000000003f782f */ /* 0x000fda00038c0000 */
.L_x_2646:
[----:B------:R-:W-:Y:S05]  /*12920*/  @!P6 BRA `(.L_x_2500) ;  /* 0x000000000078e947 */ /* 0x000fea0003800000 */
[----:B------:R-:W-:-:S06]  /*12930*/  ULOP3.LUT UR4, UR36, 0x2, URZ, 0xfc, !UPT ;  /* 0x0000000224047892 */ /* 0x000fcc000f8efc3f */
[----:B0-----:R-:W-:-:S05]  /*12940*/  IMAD.U32 R0, RZ, RZ, UR4 ;  /* 0x00000004ff007e24 */ /* 0x001fca000f8e00ff */
[----:B------:R-:W-:-:S13]  /*12950*/  ISETP.NE.AND P0, PT, R0, 0x3, PT ;  /* 0x000000030000780c */ /* 0x000fda0003f05270 */
[----:B------:R-:W-:Y:S05]  /*12960*/  @!P0 BRA `(.L_x_2502) ;  /* 0x0000000000048947 */ /* 0x000fea0003800000 */
[----:B------:R-:W-:Y:S01]  /*12970*/  BPT.TRAP 0x1 ;  /* 0x000000040000795c */ /* 0x000fe20000300000 */
.L_x_2502:
[----:B------:R-:W-:Y:S01]  /*12980*/  IMAD R3, R25, 0x8, R5 ;  /* 0x0000000819037824 */ /* 0x000fe200078e0205 */
[----:B------:R-:W-:Y:S01]  /*12990*/  SHF.L.U32 R2, R27, 0x1f, RZ ;  /* 0x0000001f1b027819 */ /* 0x000fe200000006ff */
[----:B------:R-:W-:-:S03]  /*129a0*/  VIADD R25, R25, 0x1 ;  /* 0x0000000119197836 */ /* 0x000fc60000000000 */
[----:B------:R-:W0:Y:S02]  /*129b0*/  SYNCS.PHASECHK.TRANS64.TRYWAIT P1, [R3+URZ+0x16840], R2 ;  /* 0x01684002030075a7 */ /* 0x000e24000802017f */
[----:B------:R-:W-:-:S04]  /*129c0*/  ISETP.NE.AND P2, PT, R25, 0x2, PT ;  /* 0x000000021900780c */ /* 0x000fc80003f45270 */
[----:B------:R-:W-:Y:S01]  /*129d0*/  SEL R0, RZ, 0x1, P2 ;  /* 0x00000001ff007807 */ /* 0x000fe20001000000 */
[----:B0-----:R-:W-:Y:S08]  /*129e0*/  @!P1 BRA `(.L_x_2503) ;  /* 0x0000004400b89947 */ /* 0x001ff00003800000 */
.L_x_2647:
[----:B------:R-:W-:Y:S02]  /*129f0*/  SEL R25, R25, RZ, P2 ;  /* 0x000000ff19197207 */ /* 0x000fe40001000000 */
[----:B------:R-:W-:Y:S01]  /*12a00*/  LOP3.LUT R0, R27, R0, RZ, 0x3c, !PT ;  /* 0x000000001b007212 */ /* 0x000fe200078e3cff */
[----:B------:R-:W-:Y:S06]  /*12a10*/  @!P0 BRA `(.L_x_2504) ;  /* 0x0000000000048947 */ /* 0x000fec0003800000 */
[----:B------:R-:W-:Y:S01]  /*12a20*/  BPT.TRAP 0x1 ;  /* 0x000000040000795c */ /* 0x000fe20000300000 */
.L_x_2504:
[----:B------:R-:W-:Y:S01]  /*12a30*/  IMAD R25, R25, 0x8, R5 ;  /* 0x0000000819197824 */ /* 0x000fe200078e0205 */
[----:B------:R-:W-:-:S04]  /*12a40*/  SHF.L.U32 R0, R0, 0x1f, RZ ;  /* 0x0000001f00007819 */ /* 0x000fc800000006ff */
[----:B------:R-:W1:Y:S02]  /*12a50*/  SYNCS.PHASECHK.TRANS64.TRYWAIT P1, [R25+URZ+0x16840], R0 ;  /* 0x01684000190075a7 */ /* 0x000e64000802017f */
[----:B-1----:R-:W-:Y:S05]  /*12a60*/  @!P1 BRA `(.L_x_2505) ;  /* 0x0000004400ac9947 */ /* 0x002fea0003800000 */
.L_x_2648:
[----:B------:R-:W-:Y:S05]  /*12a70*/  @!P0 BRA `(.L_x_2506) ;  /* 0x0000000000048947 */ /* 0x000fea0003800000 */
[----:B------:R-:W-:Y:S01]  /*12a80*/  BPT.TRAP 0x1 ;  /* 0x000000040000795c */ /* 0x000fe20000300000 */
.L_x_2506:
[----:B------:R-:W2:Y:S02]  /*12a90*/  SYNCS.PHASECHK.TRANS64.TRYWAIT P1, [R3+URZ+0x16860], R2 ;  /* 0x01686002030075a7 */ /* 0x000ea4000802017f */
[----:B--2---:R-:W-:Y:S05]  /*12aa0*/  @!P1 BRA `(.L_x_2507) ;  /* 0x0000004400b09947 */ /* 0x004fea0003800000 */
.L_x_2649:
[----:B------:R-:W-:Y:S05]  /*12ab0*/  @!P0 BRA `(.L_x_2508) ;  /* 0x0000000000048947 */ /* 0x000fea0003800000 */
[----:B------:R-:W-:Y:S01]  /*12ac0*/  BPT.TRAP 0x1 ;  /* 0x000000040000795c */ /* 0x000fe20000300000 */
.L_x_2508:
[----:B---3--:R3:W4:Y:S02]  /*12ad0*/  SYNCS.PHASECHK.TRANS64.TRYWAIT P0, [R25+URZ+0x16860], R0 ;  /* 0x01686000190075a7 */ /* 0x008724000800017f */
[----:B----4-:R-:W-:Y:S05]  /*12ae0*/  @!P0 NANOSLEEP.SYNCS 0x989680 ;  /* 0x009896800000895d */ /* 0x010fea0003900000 */
[----:B------:R-:W4:Y:S02]  /*12af0*/  @!P0 SYNCS.PHASECHK.TRANS64 P0, [R25+URZ+0x16860], R0 ;  /* 0x01686000190085a7 */ /* 0x000f24000800007f */
[----:B----4-:R-:W-:Y:S05]  /*12b00*/  @!P0 BRA `(.L_x_2508) ;  /* 0xfffffffc00f08947 */ /* 0x010fea000383ffff */
.L_x_2500:
[----:B------:R-:W-:Y:S05]  /*12b10*/  BSYNC B0 ;  /* 0x0000000000007941 */ /* 0x000fea0003800000 */
.L_x_2499:
[----:B------:R-:W-:Y:S05]  /*12b20*/  EXIT ;  /* 0x000000000000794d */ /* 0x000fea0003800000 */
.L_x_2377:
[----:B0-----:R-:W-:-:S04]  /*12b30*/  MOV R3, UR45 ;  /* 0x0000002d00037c02 */ /* 0x001fc80008000f00 */
[----:B------:R0:W1:Y:S03]  /*12b40*/  SYNCS.PHASECHK.TRANS64.TRYWAIT P1, [R3+URZ+0x16800], R0 ;  /* 0x01680000030075a7 */ /* 0x000066000802017f */
[----:B-1----:R-:W-:Y:S05]  /*12b50*/  @!P1 NANOSLEEP.SYNCS 0x989680 ;  /* 0x009896800000995d */ /* 0x002fea0003900000 */
[----:B------:R-:W1:Y:S02]  /*12b60*/  @!P1 SYNCS.PHASECHK.TRANS64 P1, [R3+URZ+0x16800], R0 ;  /* 0x01680000030095a7 */ /* 0x000e64000802007f */
[----:B-1----:R-:W-:Y:S05]  /*12b70*/  @!P1 BRA `(.L_x_2377) ;  /* 0xfffffffc00ec9947 */ /* 0x002fea000383ffff */
[----:B------:R-:W-:Y:S05]  /*12b80*/  BRA `(.L_x_2509) ;  /* 0xfffffeec00f07947 */ /* 0x000fea000383ffff */
.L_x_2381:
[----:B-1----:R1:W2:Y:S02]  /*12b90*/  SYNCS.PHASECHK.TRANS64.TRYWAIT P1, [R0+URZ+0x16830], R3 ;  /* 0x01683003000075a7 */ /* 0x0022a4000802017f */
[----:B--2---:R-:W-:Y:S05]  /*12ba0*/  @!P1 NANOSLEEP.SYNCS 0x989680 ;  /* 0x009896800000995d */ /* 0x004fea0003900000 */
[----:B------:R-:W2:Y:S02]  /*12bb0*/  @!P1 SYNCS.PHASECHK.TRANS64 P1, [R0+URZ+0x16830], R3 ;  /* 0x01683003000095a7 */ /* 0x000ea4000802007f */
[----:B--2---:R-:W-:Y:S05]  /*12bc0*/  @!P1 BRA `(.L_x_2381) ;  /* 0xfffffffc00f09947 */ /* 0x004fea000383ffff */
[----:B------:R-:W-:Y:S05]  /*12bd0*/  BRA `(.L_x_2380) ;  /* 0xfffffef0000c7947 */ /* 0x000fea000383ffff */
.L_x_2387:
[----:B-1----:R-:W-:-:S04]  /*12be0*/  IMAD.U32 R6, RZ, RZ, UR6 ;  /* 0x00000006ff067e24 */ /* 0x002fc8000f8e00ff */
[----:B------:R1:W2:Y:S03]  /*12bf0*/  SYNCS.PHASECHK.TRANS64.TRYWAIT P1, [R6+URZ+0x16830], R5 ;  /* 0x01683005060075a7 */ /* 0x0002a6000802017f */
[----:B--2---:R-:W-:Y:S05]  /*12c00*/  @!P1 NANOSLEEP.SYNCS 0x989680 ;  /* 0x009896800000995d */ /* 0x004fea0003900000 */
[----:B------:R-:W2:Y:S02]  /*12c10*/  @!P1 SYNCS.PHASECHK.TRANS64 P1, [R6+URZ+0x16830], R5 ;  /* 0x01683005060095a7 */ /* 0x000ea4000802007f */
[----:B--2---:R-:W-:Y:S05]  /*12c20*/  @!P1 BRA `(.L_x_2387) ;  /* 0xfffffffc00ec9947 */ /* 0x004fea000383ffff */
[----:B------:R-:W-:Y:S05]  /*12c30*/  BRA `(.L_x_2384) ;  /* 0xffffff1800707947 */ /* 0x000fea000383ffff */
.L_x_2391:
[----:B-1----:R-:W-:-:S04]  /*12c40*/  IMAD.U32 R6, RZ, RZ, UR6 ;  /* 0x00000006ff067e24 */ /* 0x002fc8000f8e00ff */
[----:B------:R1:W2:Y:S03]  /*12c50*/  SYNCS.PHASECHK.TRANS64.TRYWAIT P1, [R6+URZ+0x16850], R5 ;  /* 0x01685005060075a7 */ /* 0x0002a6000802017f */
[----:B--2---:R-:W-:Y:S05]  /*12c60*/  @!P1 NANOSLEEP.SYNCS 0x989680 ;  /* 0x009896800000995d */ /* 0x004fea0003900000 */
[----:B------:R-:W2:Y:S02]  /*12c70*/  @!P1 SYNCS.PHASECHK.TRANS64 P1, [R6+URZ+0x16850], R5 ;  /* 0x01685005060095a7 */ /* 0x000ea4000802007f */
[----:B--2---:R-:W-:Y:S05]  /*12c80*/  @!P1 BRA `(.L_x_2391) ;  /* 0xfffffffc00ec9947 */ /* 0x004fea000383ffff */
[----:B------:R-:W-:Y:S05]  /*12c90*/  BRA `(.L_x_2388) ;  /* 0xffffff1800f47947 */ /* 0x000fea000383ffff */
.L_x_2399:
[----:B-1----:R-:W-:-:S04]  /*12ca0*/  IMAD.U32 R6, RZ, RZ, UR6 ;  /* 0x00000006ff067e24 */ /* 0x002fc8000f8e00ff */
[----:B------:R1:W2:Y:S03]  /*12cb0*/  SYNCS.PHASECHK.TRANS64.TRYWAIT P1, [R6+URZ+0x16830], R5 ;  /* 0x01683005060075a7 */ /* 0x0002a6000802017f */
[----:B--2---:R-:W-:Y:S05]  /*12cc0*/  @!P1 NANOSLEEP.SYNCS 0x989680 ;  /* 0x009896800000995d */ /* 0x004fea0003900000 */
[----:B------:R-:W2:Y:S02]  /*12cd0*/  @!P1 SYNCS.PHASECHK.TRANS64 P1, [R6+URZ+0x16830], R5 ;  /* 0x01683005060095a7 */ /* 0x000ea4000802007f */
[----:B--2---:R-:W-:Y:S05]  /*12ce0*/  @!P1 BRA `(.L_x_2399) ;  /* 0xfffffffc00ec9947 */ /* 0x004fea000383ffff */
[----:B------:R-:W-:Y:S05]  /*12cf0*/  BRA `(.L_x_2396) ;  /* 0xffffff4800047947 */ /* 0x000fea000383ffff */
.L_x_2403:
[----:B-1----:R-:W-:-:S04]  /*12d00*/  IMAD.U32 R6, RZ, RZ, UR6 ;  /* 0x00000006ff067e24 */ /* 0x002fc8000f8e00ff */
[----:B------:R1:W2:Y:S03]  /*12d10*/  SYNCS.PHASECHK.TRANS64.TRYWAIT P1, [R6+URZ+0x16850], R5 ;  /* 0x01685005060075a7 */ /* 0x0002a6000802017f */
[----:B--2---:R-:W-:Y:S05]  /*12d20*/  @!P1 NANOSLEEP.SYNCS 0x989680 ;  /* 0x009896800000995d */ /* 0x004fea0003900000 */
[----:B------:R-:W2:Y:S02]  /*12d30*/  @!P1 SYNCS.PHASECHK.TRANS64 P1, [R6+URZ+0x16850], R5 ;  /* 0x01685005060095a7 */ /* 0x000ea4000802007f */
[----:B--2---:R-:W-:Y:S05]  /*12d40*/  @!P1 BRA `(.L_x_2403) ;  /* 0xfffffffc00ec9947 */ /* 0x004fea000383ffff */
[----:B------:R-:W-:Y:S05]  /*12d50*/  BRA `(.L_x_2400) ;  /* 0xffffff48007c7947 */ /* 0x000fea000383ffff */
.L_x_2410:
[----:B-1----:R-:W-:-:S04]  /*12d60*/  IMAD.U32 R4, RZ, RZ, UR5 ;  /* 0x00000005ff047e24 */ /* 0x002fc8000f8e00ff */
[----:B------:R1:W2:Y:S03]  /*12d70*/  SYNCS.PHASECHK.TRANS64.TRYWAIT P1, [R4+URZ+0x16850], R3 ;  /* 0x01685003040075a7 */ /* 0x0002a6000802017f */
[----:B--2---:R-:W-:Y:S05]  /*12d80*/  @!P1 NANOSLEEP.SYNCS 0x989680 ;  /* 0x009896800000995d */ /* 0x004fea0003900000 */
[----:B------:R-:W2:Y:S02]  /*12d90*/  @!P1 SYNCS.PHASECHK.TRANS64 P1, [R4+URZ+0x16850], R3 ;  /* 0x01685003040095a7 */ /* 0x000ea4000802007f */
[----:B--2---:R-:W-:Y:S05]  /*12da0*/  @!P1 BRA `(.L_x_2410) ;  /* 0xfffffffc00ec9947 */ /* 0x004fea000383ffff */
[----:B------:R-:W-:Y:S05]  /*12db0*/  BRA `(.L_x_2409) ;  /* 0xffffff6800f07947 */ /* 0x000fea000383ffff */
.L_x_2446:
[----:B0-----:R-:W0:Y:S01]  /*12dc0*/  S2R R20, SR_TID.X ;  /* 0x0000000000147919 */ /* 0x001e220000002100 */
[----:B------:R-:W-:Y:S01]  /*12dd0*/  BSSY B0, `(.L_x_2510) ;  /* 0x000000a000007945 */ /* 0x000fe20003800000 */
[----:B------:R-:W-:Y:S01]  /*12de0*/  MOV R12, RZ ;  /* 0x000000ff000c7202 */ /* 0x000fe20000000f00 */
        /* <DEDUP_REMOVED lines=8> */
.L_x_2511:
[----:B------:R-:W-:Y:S05]  /*12e70*/  BSYNC B0 ;  /* 0x0000000000007941 */ /* 0x000fea0003800000 */
.L_x_2510:
[----:B------:R-:W-:Y:S05]  /*12e80*/  BRA `(.L_x_2512) ;  /* 0xffffffb400f47947 */ /* 0x000fea000383ffff */
.L_x_2449:
[----:B0-----:R0:W1:Y:S02]  /*12e90*/  SYNCS.PHASECHK.TRANS64.TRYWAIT P0, [R3+URZ+0x16840], R4 ;  /* 0x01684004030075a7 */ /* 0x001064000800017f */
[----:B-1----:R-:W-:Y:S05]  /*12ea0*/  @!P0 NANOSLEEP.SYNCS 0x989680 ;  /* 0x009896800000895d */ /* 0x002fea0003900000 */
[----:B------:R-:W1:Y:S02]  /*12eb0*/  @!P0 SYNCS.PHASECHK.TRANS64 P0, [R3+URZ+0x16840], R4 ;  /* 0x01684004030085a7 */ /* 0x000e64000800007f */
[----:B-1----:R-:W-:Y:S05]  /*12ec0*/  @!P0 BRA `(.L_x_2449) ;  /* 0xfffffffc00f08947 */ /* 0x002fea000383ffff */
[----:B------:R-:W-:Y:S05]  /*12ed0*/  BRA `(.L_x_2513) ;  /* 0xffffffb800487947 */ /* 0x000fea000383ffff */
.L_x_2450:
        /* <DEDUP_REMOVED lines=8> */
.L_x_2515:
[----:B------:R-:W-:Y:S05]  /*12f60*/  BSYNC B0 ;  /* 0x0000000000007941 */ /* 0x000fea0003800000 */
.L_x_2514:
[----:B------:R-:W-:Y:S01]  /*12f70*/  IMAD.MOV.U32 R13, RZ, RZ, R0 ;  /* 0x000000ffff0d7224 */ /* 0x000fe200078e0000 */
[----:B------:R-:W-:Y:S01]  /*12f80*/  MOV R6, R14 ;  /* 0x0000000e00067202 */ /* 0x000fe20000000f00 */
[----:B------:R-:W-:Y:S01]  /*12f90*/  IMAD.MOV.U32 R12, RZ, RZ, RZ ;  /* 0x000000ffff0c7224 */ /* 0x000fe200078e00ff */
[----:B------:R-:W-:Y:S01]  /*12fa0*/  @P0 LEA R8, R5, R22, 0x1 ;  /* 0x0000001605080211 */ /* 0x000fe200078e08ff */
[----:B------:R-:W-:Y:S02]  /*12fb0*/  IMAD.MOV.U32 R11, RZ, RZ, 0x181f ;  /* 0x0000181fff0b7424 */ /* 0x000fe400078e00ff */
[----:B------:R-:W-:-:S07]  /*12fc0*/  IMAD.MOV.U32 R15, RZ, RZ, -0x1 ;  /* 0xffffffffff0f7424 */ /* 0x000fce00078e00ff */
[----:B------:R-:W-:Y:S05]  /*12fd0*/  WARPSYNC.COLLECTIVE R15, `(.L_x_2516) ;  /* 0x000000000f087348 */ /* 0x000fea0003c00000 */
[----:B------:R0:W1:Y:S02]  /*12fe0*/  SHFL.IDX P6, R14, R13, R12, R11 ;  /* 0x0000000c0d0e7389 */ /* 0x00006400000c000b */
[----:B01----:R-:W-:Y:S01]  /*12ff0*/  ENDCOLLECTIVE ;  /* 0x000000000000791b */ /* 0x003fe20003800000 */
.L_x_2516:
[----:B------:R-:W-:Y:S02]  /*13000*/  IMAD.MOV.U32 R13, RZ, RZ, R2 ;  /* 0x000000ffff0d7224 */ /* 0x000fe400078e0002 */
[----:B------:R-:W-:Y:S02]  /*13010*/  IMAD.MOV.U32 R12, RZ, RZ, 0x1 ;  /* 0x00000001ff0c7424 */ /* 0x000fe400078e00ff */
[----:B------:R-:W-:-:S07]  /*13020*/  IMAD.MOV.U32 R7, RZ, RZ, R14 ;  /* 0x000000ffff077224 */ /* 0x000fce00078e000e */
[----:B------:R-:W-:Y:S05]  /*13030*/  WARPSYNC.COLLECTIVE R15, `(.L_x_2517) ;  /* 0x000000000f087348 */ /* 0x000fea0003c00000 */
[----:B------:R0:W1:Y:S02]  /*13040*/  SHFL.IDX P6, R14, R13, R12, R11 ;  /* 0x0000000c0d0e7389 */ /* 0x00006400000c000b */
[----:B01----:R-:W-:Y:S01]  /*13050*/  ENDCOLLECTIVE ;  /* 0x000000000000791b */ /* 0x003fe20003800000 */
.L_x_2517:
        /* <DEDUP_REMOVED lines=11> */
[----:B0-----:R-:W-:Y:S01]  /*13110*/  IMAD.MOV.U32 R6, RZ, RZ, R14 ;  /* 0x000000ffff067224 */ /* 0x001fe200078e000e */
[----:B------:R-:W-:-:S07]  /*13120*/  @P1 LEA R8, R5, R22, 0x1 ;  /* 0x0000001605081211 */ /* 0x000fce00078e08ff */
[----:B------:R-:W-:Y:S05]  /*13130*/  WARPSYNC.COLLECTIVE R15, `(.L_x_2518) ;  /* 0x000000000f087348 */ /* 0x000fea0003c00000 */
[----:B------:R0:W1:Y:S02]  /*13140*/  SHFL.IDX P6, R14, R13, R12, R11 ;  /* 0x0000000c0d0e7389 */ /* 0x00006400000c000b */
[----:B01----:R-:W-:Y:S01]  /*13150*/  ENDCOLLECTIVE ;  /* 0x000000000000791b */ /* 0x003fe20003800000 */
.L_x_2518:
[----:B------:R-:W-:Y:S02]  /*13160*/  IMAD.MOV.U32 R13, RZ, RZ, R2 ;  /* 0x000000ffff0d7224 */ /* 0x000fe400078e0002 */
[----:B------:R-:W-:Y:S02]  /*13170*/  IMAD.MOV.U32 R12, RZ, RZ, 0x2 ;  /* 0x00000002ff0c7424 */ /* 0x000fe400078e00ff */
[----:B------:R-:W-:-:S07]  /*13180*/  IMAD.MOV.U32 R7, RZ, RZ, R14 ;  /* 0x000000ffff077224 */ /* 0x000fce00078e000e */
[----:B------:R-:W-:Y:S05]  /*13190*/  WARPSYNC.COLLECTIVE R15, `(.L_x_2519) ;  /* 0x000000000f087348 */ /* 0x000fea0003c00000 */
[----:B------:R0:W1:Y:S02]  /*131a0*/  SHFL.IDX P6, R14, R13, R12, R11 ;  /* 0x0000000c0d0e7389 */ /* 0x00006400000c000b */
[----:B01----:R-:W-:Y:S01]  /*131b0*/  ENDCOLLECTIVE ;  /* 0x000000000000791b */ /* 0x003fe20003800000 */
.L_x_2519:
        /* <DEDUP_REMOVED lines=15> */
.L_x_2520:
[----:B------:R-:W-:Y:S01]  /*132b0*/  @P1 LEA R8, R5, R22, 0x1 ;  /* 0x0000001605081211 */ /* 0x000fe200078e08ff */
[----:B------:R-:W-:Y:S02]  /*132c0*/  IMAD.MOV.U32 R13, RZ, RZ, R2 ;  /* 0x000000ffff0d7224 */ /* 0x000fe400078e0002 */
[----:B------:R-:W-:Y:S02]  /*132d0*/  IMAD.MOV.U32 R12, RZ, RZ, 0x3 ;  /* 0x00000003ff0c7424 */ /* 0x000fe400078e00ff */
[----:B------:R-:W-:-:S07]  /*132e0*/  IMAD.MOV.U32 R7, RZ, RZ, R14 ;  /* 0x000000ffff077224 */ /* 0x000fce00078e000e */
[----:B------:R-:W-:Y:S05]  /*132f0*/  WARPSYNC.COLLECTIVE R15, `(.L_x_2521) ;  /* 0x000000000f087348 */ /* 0x000fea0003c00000 */
[----:B------:R0:W1:Y:S02]  /*13300*/  SHFL.IDX P6, R14, R13, R12, R11 ;  /* 0x0000000c0d0e7389 */ /* 0x00006400000c000b */
[----:B01----:R-:W-:Y:S01]  /*13310*/  ENDCOLLECTIVE ;  /* 0x000000000000791b */ /* 0x003fe20003800000 */
.L_x_2521:
        /* <DEDUP_REMOVED lines=15> */
.L_x_2522:
[----:B------:R-:W-:Y:S01]  /*13410*/  @P1 LEA R8, R5, R22, 0x1 ;  /* 0x0000001605081211 */ /* 0x000fe200078e08ff */
[----:B------:R-:W-:Y:S02]  /*13420*/  IMAD.MOV.U32 R13, RZ, RZ, R2 ;  /* 0x000000ffff0d7224 */ /* 0x000fe400078e0002 */
[----:B------:R-:W-:Y:S02]  /*13430*/  IMAD.MOV.U32 R12, RZ, RZ, 0x4 ;  /* 0x00000004ff0c7424 */ /* 0x000fe400078e00ff */
[----:B------:R-:W-:-:S07]  /*13440*/  IMAD.MOV.U32 R7, RZ, RZ, R14 ;  /* 0x000000ffff077224 */ /* 0x000fce00078e000e */
[----:B------:R-:W-:Y:S05]  /*13450*/  WARPSYNC.COLLECTIVE R15, `(.L_x_2523) ;  /* 0x000000000f087348 */ /* 0x000fea0003c00000 */
[----:B------:R0:W1:Y:S02]  /*13460*/  SHFL.IDX P6, R14, R13, R12, R11 ;  /* 0x0000000c0d0e7389 */ /* 0x00006400000c000b */
[----:B01----:R-:W-:Y:S01]  /*13470*/  ENDCOLLECTIVE ;  /* 0x000000000000791b */ /* 0x003fe20003800000 */
.L_x_2523:
        /* <DEDUP_REMOVED lines=15> */
.L_x_2524:
[----:B------:R-:W-:Y:S01]  /*13570*/  @P1 LEA R8, R5, R22, 0x1 ;  /* 0x0000001605081211 */ /* 0x000fe200078e08ff */
[----:B------:R-:W-:Y:S02]  /*13580*/  IMAD.MOV.U32 R13, RZ, RZ, R2 ;  /* 0x000000ffff0d7224 */ /* 0x000fe400078e0002 */
[----:B------:R-:W-:Y:S02]  /*13590*/  IMAD.MOV.U32 R12, RZ, RZ, 0x5 ;  /* 0x00000005ff0c7424 */ /* 0x000fe400078e00ff */
[----:B------:R-:W-:-:S07]  /*135a0*/  IMAD.MOV.U32 R7, RZ, RZ, R14 ;  /* 0x000000ffff077224 */ /* 0x000fce00078e000e */
[----:B------:R-:W-:Y:S05]  /*135b0*/  WARPSYNC.COLLECTIVE R15, `(.L_x_2525) ;  /* 0x000000000f087348 */ /* 0x000fea0003c00000 */
[----:B------:R0:W1:Y:S02]  /*135c0*/  SHFL.IDX P6, R14, R13, R12, R11 ;  /* 0x0000000c0d0e7389 */ /* 0x00006400000c000b */
[----:B01----:R-:W-:Y:S01]  /*135d0*/  ENDCOLLECTIVE ;  /* 0x000000000000791b */ /* 0x003fe20003800000 */
.L_x_2525:
        /* <DEDUP_REMOVED lines=15> */
.L_x_2526:
[----:B------:R-:W-:Y:S01]  /*136d0*/  @P1 LEA R8, R5, R22, 0x1 ;  /* 0x0000001605081211 */ /* 0x000fe200078e08ff */
[----:B------:R-:W-:Y:S02]  /*136e0*/  IMAD.MOV.U32 R13, RZ, RZ, R2 ;  /* 0x000000ffff0d7224 */ /* 0x000fe400078e0002 */
[----:B------:R-:W-:Y:S02]  /*136f0*/  IMAD.MOV.U32 R12, RZ, RZ, 0x6 ;  /* 0x00000006ff0c7424 */ /* 0x000fe400078e00ff */
[----:B------:R-:W-:-:S07]  /*13700*/  IMAD.MOV.U32 R7, RZ, RZ, R14 ;  /* 0x000000ffff077224 */ /* 0x000fce00078e000e */
[----:B------:R-:W-:Y:S05]  /*13710*/  WARPSYNC.COLLECTIVE R15, `(.L_x_2527) ;  /* 0x000000000f087348 */ /* 0x000fea0003c00000 */
[----:B------:R0:W1:Y:S02]  /*13720*/  SHFL.IDX P6, R14, R13, R12, R11 ;  /* 0x0000000c0d0e7389 */ /* 0x00006400000c000b */
[----:B01----:R-:W-:Y:S01]  /*13730*/  ENDCOLLECTIVE ;  /* 0x000000000000791b */ /* 0x003fe20003800000 */
.L_x_2527:
        /* <DEDUP_REMOVED lines=15> */
.L_x_2528:
[----:B------:R-:W-:Y:S01]  /*13830*/  @P1 LEA R8, R5, R22, 0x1 ;  /* 0x0000001605081211 */ /* 0x000fe200078e08ff */
[----:B------:R-:W-:Y:S02]  /*13840*/  IMAD.MOV.U32 R13, RZ, RZ, R2 ;  /* 0x000000ffff0d7224 */ /* 0x000fe400078e0002 */
[----:B------:R-:W-:Y:S02]  /*13850*/  IMAD.MOV.U32 R12, RZ, RZ, 0x7 ;  /* 0x00000007ff0c7424 */ /* 0x000fe400078e00ff */
[----:B------:R-:W-:-:S07]  /*13860*/  IMAD.MOV.U32 R7, RZ, RZ, R14 ;  /* 0x000000ffff077224 */ /* 0x000fce00078e000e */
[----:B------:R-:W-:Y:S05]  /*13870*/  WARPSYNC.COLLECTIVE R15, `(.L_x_2529) ;  /* 0x000000000f087348 */ /* 0x000fea0003c00000 */
[----:B------:R0:W1:Y:S02]  /*13880*/  SHFL.IDX P6, R14, R13, R12, R11 ;  /* 0x0000000c0d0e7389 */ /* 0x00006400000c000b */
[----:B01----:R-:W-:Y:S01]  /*13890*/  ENDCOLLECTIVE ;  /* 0x000000000000791b */ /* 0x003fe20003800000 */
.L_x_2529:
        /* <DEDUP_REMOVED lines=10> */
.L_x_2530:
[----:B------:R-:W-:Y:S01]  /*13940*/  @!PT LDS RZ, [RZ] ;  /* 0x00000000fffff984 */ /* 0x000fe20000000800 */
[----:B------:R-:W-:Y:S01]  /*13950*/  @!PT LDS RZ, [RZ] ;  /* 0x00000000fffff984 */ /* 0x000fe20000000800 */
[----:B------:R-:W-:Y:S01]  /*13960*/  @!PT LDS RZ, [RZ] ;  /* 0x00000000fffff984 */ /* 0x000fe20000000800 */
[----:B------:R2:W-:Y:S01]  /*13970*/  @P1 LDGSTS.E.BYPASS.LTC128B.128 [R8+0x11400], desc[UR54][R6.64], !P2 ;  /* 0x1140000006081fae */ /* 0x0005e2000d101d76 */
[----:B------:R-:W-:Y:S01]  /*13980*/  IMAD.MOV.U32 R0, RZ, RZ, R14 ;  /* 0x000000ffff007224 */ /* 0x000fe200078e000e */
[----:B------:R-:W-:Y:S06]  /*13990*/  BRA `(.L_x_2531) ;  /* 0xffffffb400507947 */ /* 0x000fec000383ffff */
.L_x_2455:
        /* <DEDUP_REMOVED lines=9> */
.L_x_2532:
[C---:B------:R-:W-:Y:S02]  /*13a30*/  ISETP.GE.AND P2, PT, R17.reuse, R3, PT ;  /* 0x000000031100720c */ /* 0x040fe40003f46270 */
[----:B------:R-:W-:Y:S01]  /*13a40*/  IADD3 R8, R17, 0x10, RZ ;  /* 0x0000001011087810 */ /* 0x000fe20007ffe0ff */
[----:B------:R-:W-:Y:S02]  /*13a50*/  IMAD.MOV.U32 R13, RZ, RZ, R0 ;  /* 0x000000ffff0d7224 */ /* 0x000fe400078e0000 */
[----:B------:R-:W-:-:S08]  /*13a60*/  IMAD.MOV.U32 R6, RZ, RZ, R14 ;  /* 0x000000ffff067224 */ /* 0x000fd000078e000e */
[----:B------:R-:W-:Y:S05]  /*13a70*/  WARPSYNC.COLLECTIVE R15, `(.L_x_2533) ;  /* 0x000000000f087348 */ /* 0x000fea0003c00000 */
[----:B------:R0:W1:Y:S02]  /*13a80*/  SHFL.IDX P6, R14, R13, R12, R11 ;  /* 0x0000000c0d0e7389 */ /* 0x00006400000c000b */
[----:B01----:R-:W-:Y:S01]  /*13a90*/  ENDCOLLECTIVE ;  /* 0x000000000000791b */ /* 0x003fe20003800000 */
.L_x_2533:
[----:B------:R-:W-:Y:S02]  /*13aa0*/  IMAD.MOV.U32 R13, RZ, RZ, R4 ;  /* 0x000000ffff0d7224 */ /* 0x000fe400078e0004 */
[----:B------:R-:W-:Y:S02]  /*13ab0*/  IMAD.MOV.U32 R12, RZ, RZ, 0x1 ;  /* 0x00000001ff0c7424 */ /* 0x000fe400078e00ff */
[----:B------:R-:W-:-:S07]  /*13ac0*/  IMAD.MOV.U32 R7, RZ, RZ, R14 ;  /* 0x000000ffff077224 */ /* 0x000fce00078e000e */
[----:B------:R-:W-:Y:S05]  /*13ad0*/  WARPSYNC.COLLECTIVE R15, `(.L_x_2534) ;  /* 0x000000000f087348 */ /* 0x000fea0003c00000 */
[----:B------:R0:W1:Y:S02]  /*13ae0*/  SHFL.IDX P6, R14, R13, R12, R11 ;  /* 0x0000000c0d0e7389 */ /* 0x00006400000c000b */
[----:B01----:R-:W-:Y:S01]  /*13af0*/  ENDCOLLECTIVE ;  /* 0x000000000000791b */ /* 0x003fe20003800000 */
.L_x_2534:
        /* <DEDUP_REMOVED lines=15> */
.L_x_2535:
[----:B------:R-:W-:Y:S02]  /*13bf0*/  IMAD.MOV.U32 R13, RZ, RZ, R4 ;  /* 0x000000ffff0d7224 */ /* 0x000fe400078e0004 */
[----:B------:R-:W-:Y:S02]  /*13c00*/  IMAD.MOV.U32 R12, RZ, RZ, 0x2 ;  /* 0x00000002ff0c7424 */ /* 0x000fe400078e00ff */
[----:B------:R-:W-:-:S07]  /*13c10*/  IMAD.MOV.U32 R7, RZ, RZ, R14 ;  /* 0x000000ffff077224 */ /* 0x000fce00078e000e */
[----:B------:R-:W-:Y:S05]  /*13c20*/  WARPSYNC.COLLECTIVE R15, `(.L_x_2536) ;  /* 0x000000000f087348 */ /* 0x000fea0003c00000 */
[----:B------:R0:W1:Y:S02]  /*13c30*/  SHFL.IDX P6, R14, R13, R12, R11 ;  /* 0x0000000c0d0e7389 */ /* 0x00006400000c000b */
[----:B01----:R-:W-:Y:S01]  /*13c40*/  ENDCOLLECTIVE ;  /* 0x000000000000791b */ /* 0x003fe20003800000 */
.L_x_2536:
        /* <DEDUP_REMOVED lines=16> */
.L_x_2537:
[----:B------:R-:W-:Y:S02]  /*13d50*/  IMAD.MOV.U32 R13, RZ, RZ, R4 ;  /* 0x000000ffff0d7224 */ /* 0x000fe400078e0004 */
[----:B------:R-:W-:Y:S02]  /*13d60*/  IMAD.MOV.U32 R12, RZ, RZ, 0x3 ;  /* 0x00000003ff0c7424 */ /* 0x000fe400078e00ff */
[----:B------:R-:W-:-:S07]  /*13d70*/  IMAD.MOV.U32 R7, RZ, RZ, R14 ;  /* 0x000000ffff077224 */ /* 0x000fce00078e000e */
[----:B------:R-:W-:Y:S05]  /*13d80*/  WARPSYNC.COLLECTIVE R15, `(.L_x_2538) ;  /* 0x000000000f087348 */ /* 0x000fea0003c00000 */
[----:B------:R0:W1:Y:S02]  /*13d90*/  SHFL.IDX P6, R14, R13, R12, R11 ;  /* 0x0000000c0d0e7389 */ /* 0x00006400000c000b */
[----:B01----:R-:W-:Y:S01]  /*13da0*/  ENDCOLLECTIVE ;  /* 0x000000000000791b */ /* 0x003fe20003800000 */
.L_x_2538:
        /* <DEDUP_REMOVED lines=16> */
.L_x_2539:
[----:B------:R-:W-:Y:S02]  /*13eb0*/  IMAD.MOV.U32 R13, RZ, RZ, R4 ;  /* 0x000000ffff0d7224 */ /* 0x000fe400078e0004 */
[----:B------:R-:W-:Y:S02]  /*13ec0*/  IMAD.MOV.U32 R12, RZ, RZ, 0x4 ;  /* 0x00000004ff0c7424 */ /* 0x000fe400078e00ff */
[----:B------:R-:W-:-:S07]  /*13ed0*/  IMAD.MOV.U32 R7, RZ, RZ, R14 ;  /* 0x000000ffff077224 */ /* 0x000fce00078e000e */
[----:B------:R-:W-:Y:S05]  /*13ee0*/  WARPSYNC.COLLECTIVE R15, `(.L_x_2540) ;  /* 0x000000000f087348 */ /* 0x000fea0003c00000 */
[----:B------:R0:W1:Y:S02]  /*13ef0*/  SHFL.IDX P6, R14, R13, R12, R11 ;  /* 0x0000000c0d0e7389 */ /* 0x00006400000c000b */
[----:B01----:R-:W-:Y:S01]  /*13f00*/  ENDCOLLECTIVE ;  /* 0x000000000000791b */ /* 0x003fe20003800000 */
.L_x_2540:
        /* <DEDUP_REMOVED lines=16> */
.L_x_2541:
[----:B------:R-:W-:Y:S02]  /*14010*/  IMAD.MOV.U32 R13, RZ, RZ, R4 ;  /* 0x000000ffff0d7224 */ /* 0x000fe400078e0004 */
[----:B------:R-:W-:Y:S02]  /*14020*/  IMAD.MOV.U32 R12, RZ, RZ, 0x5 ;  /* 0x00000005ff0c7424 */ /* 0x000fe400078e00ff */
[----:B------:R-:W-:-:S07]  /*14030*/  IMAD.MOV.U32 R7, RZ, RZ, R14 ;  /* 0x000000ffff077224 */ /* 0x000fce00078e000e */
[----:B------:R-:W-:Y:S05]  /*14040*/  WARPSYNC.COLLECTIVE R15, `(.L_x_2542) ;  /* 0x000000000f087348 */ /* 0x000fea0003c00000 */
[----:B------:R0:W1:Y:S02]  /*14050*/  SHFL.IDX P6, R14, R13, R12, R11 ;  /* 0x0000000c0d0e7389 */ /* 0x00006400000c000b */
[----:B01----:R-:W-:Y:S01]  /*14060*/  ENDCOLLECTIVE ;  /* 0x000000000000791b */ /* 0x003fe20003800000 */
.L_x_2542:
        /* <DEDUP_REMOVED lines=16> */
.L_x_2543:
[----:B------:R-:W-:Y:S02]  /*14170*/  IMAD.MOV.U32 R13, RZ, RZ, R4 ;  /* 0x000000ffff0d7224 */ /* 0x000fe400078e0004 */
[----:B------:R-:W-:Y:S02]  /*14180*/  IMAD.MOV.U32 R12, RZ, RZ, 0x6 ;  /* 0x00000006ff0c7424 */ /* 0x000fe400078e00ff */
[----:B------:R-:W-:-:S07]  /*14190*/  IMAD.MOV.U32 R7, RZ, RZ, R14 ;  /* 0x000000ffff077224 */ /* 0x000fce00078e000e */
[----:B------:R-:W-:Y:S05]  /*141a0*/  WARPSYNC.COLLECTIVE R15, `(.L_x_2544) ;  /* 0x000000000f087348 */ /* 0x000fea0003c00000 */
[----:B------:R0:W1:Y:S02]  /*141b0*/  SHFL.IDX P6, R14, R13, R12, R11 ;  /* 0x0000000c0d0e7389 */ /* 0x00006400000c000b */
[----:B01----:R-:W-:Y:S01]  /*141c0*/  ENDCOLLECTIVE ;  /* 0x000000000000791b */ /* 0x003fe20003800000 */
.L_x_2544:
        /* <DEDUP_REMOVED lines=16> */
.L_x_2545:
[----:B------:R-:W-:Y:S01]  /*142d0*/  MOV R13, R4 ;  /* 0x00000004000d7202 */ /* 0x000fe20000000f00 */
[----:B------:R-:W-:Y:S02]  /*142e0*/  IMAD.MOV.U32 R12, RZ, RZ, 0x7 ;  /* 0x00000007ff0c7424 */ /* 0x000fe400078e00ff */
[----:B------:R-:W-:-:S07]  /*142f0*/  IMAD.MOV.U32 R7, RZ, RZ, R14 ;  /* 0x000000ffff077224 */ /* 0x000fce00078e000e */
[----:B------:R-:W-:Y:S05]  /*14300*/  WARPSYNC.COLLECTIVE R15, `(.L_x_2546) ;  /* 0x000000000f087348 */ /* 0x000fea0003c00000 */
[----:B------:R0:W1:Y:S02]  /*14310*/  SHFL.IDX P6, R14, R13, R12, R11 ;  /* 0x0000000c0d0e7389 */ /* 0x00006400000c000b */
[----:B01----:R-:W-:Y:S01]  /*14320*/  ENDCOLLECTIVE ;  /* 0x000000000000791b */ /* 0x003fe20003800000 */
.L_x_2546:
        /* <DEDUP_REMOVED lines=11> */
.L_x_2547:
        /* <DEDUP_REMOVED lines=12> */
.L_x_2548:
        /* <DEDUP_REMOVED lines=12> */
.L_x_2549:
[----:B------:R-:W-:Y:S02]  /*14560*/  IMAD.MOV.U32 R13, RZ, RZ, R2 ;  /* 0x000000ffff0d7224 */ /* 0x000fe400078e0002 */
[----:B------:R-:W-:Y:S02]  /*14570*/  IMAD.MOV.U32 R12, RZ, RZ, 0x1 ;  /* 0x00000001ff0c7424 */ /* 0x000fe400078e00ff */
[----:B------:R-:W-:-:S07]  /*14580*/  IMAD.MOV.U32 R4, RZ, RZ, R14 ;  /* 0x000000ffff047224 */ /* 0x000fce00078e000e */
[----:B------:R-:W-:Y:S05]  /*14590*/  WARPSYNC.COLLECTIVE R15, `(.L_x_2550) ;  /* 0x000000000f087348 */ /* 0x000fea0003c00000 */
[----:B------:R0:W1:Y:S02]  /*145a0*/  SHFL.IDX P6, R14, R13, R12, R11 ;  /* 0x0000000c0d0e7389 */ /* 0x00006400000c000b */
[----:B01----:R-:W-:Y:S01]  /*145b0*/  ENDCOLLECTIVE ;  /* 0x000000000000791b */ /* 0x003fe20003800000 */
.L_x_2550:
[----:B------:R-:W-:-:S04]  /*145c0*/  @!P1 LEA R4, P3, R28, R4, 0x1 ;  /* 0x000000041c049211 */ /* 0x000fc800078608ff */
[----:B------:R-:W-:Y:S01]  /*145d0*/  @!P1 MOV R6, R4 ;  /* 0x0000000400069202 */ /* 0x000fe20000000f00 */
[----:B------:R-:W-:Y:S02]  /*145e0*/  @!P1 IMAD.X R0, RZ, RZ, R0, P3 ;  /* 0x000000ffff009224 */ /* 0x000fe400018e0600 */
[C---:B------:R-:W-:Y:S02]  /*145f0*/  VIADD R4, R17.reuse, 0xa0 ;  /* 0x000000a011047836 */ /* 0x040fe40000000000 */
        /* <DEDUP_REMOVED lines=12> */
.L_x_2551:
[----:B------:R-:W-:Y:S02]  /*146c0*/  IMAD.MOV.U32 R13, RZ, RZ, R2 ;  /* 0x000000ffff0d7224 */ /* 0x000fe400078e0002 */
[----:B------:R-:W-:Y:S01]  /*146d0*/  IMAD.MOV.U32 R12, RZ, RZ, 0x2 ;  /* 0x00000002ff0c7424 */ /* 0x000fe200078e00ff */
[----:B------:R-:W-:-:S07]  /*146e0*/  MOV R6, R14 ;  /* 0x0000000e00067202 */ /* 0x000fce0000000f00 */
[----:B------:R-:W-:Y:S05]  /*146f0*/  WARPSYNC.COLLECTIVE R15, `(.L_x_2552) ;  /* 0x000000000f087348 */ /* 0x000fea0003c00000 */
[----:B------:R0:W1:Y:S02]  /*14700*/  SHFL.IDX P6, R14, R13, R12, R11 ;  /* 0x0000000c0d0e7389 */ /* 0x00006400000c000b */
[----:B01----:R-:W-:Y:S01]  /*14710*/  ENDCOLLECTIVE ;  /* 0x000000000000791b */ /* 0x003fe20003800000 */
.L_x_2552:
        /* <DEDUP_REMOVED lines=13> */
.L_x_2553:
[----:B------:R-:W-:Y:S02]  /*147f0*/  IMAD.MOV.U32 R13, RZ, RZ, R2 ;  /* 0x000000ffff0d7224 */ /* 0x000fe400078e0002 */
[----:B------:R-:W-:Y:S01]  /*14800*/  IMAD.MOV.U32 R12, RZ, RZ, 0x3 ;  /* 0x00000003ff0c7424 */ /* 0x000fe200078e00ff */
[----:B------:R-:W-:-:S07]  /*14810*/  MOV R6, R14 ;  /* 0x0000000e00067202 */ /* 0x000fce0000000f00 */
[----:B------:R-:W-:Y:S05]  /*14820*/  WARPSYNC.COLLECTIVE R15, `(.L_x_2554) ;  /* 0x000000000f087348 */ /* 0x000fea0003c00000 */
[----:B------:R0:W1:Y:S02]  /*14830*/  SHFL.IDX P6, R14, R13, R12, R11 ;  /* 0x0000000c0d0e7389 */ /* 0x00006400000c000b */
[----:B01----:R-:W-:Y:S01]  /*14840*/  ENDCOLLECTIVE ;  /* 0x000000000000791b */ /* 0x003fe20003800000 */
.L_x_2554:
        /* <DEDUP_REMOVED lines=12> */
.L_x_2555:
[----:B------:R-:W-:Y:S01]  /*14910*/  IMAD.MOV.U32 R2, RZ, RZ, R14 ;  /* 0x000000ffff027224 */ /* 0x000fe200078e000e */
[----:B------:R-:W-:Y:S06]  /*14920*/  BRA `(.L_x_2556) ;  /* 0xffffffb4002c7947 */ /* 0x000fec000383ffff */
.L_x_2458:
[----:B0-----:R0:W1:Y:S02]  /*14930*/  SYNCS.PHASECHK.TRANS64.TRYWAIT P0, [R22+URZ+0x16820], R3 ;  /* 0x01682003160075a7 */ /* 0x001064000800017f */
[----:B-1----:R-:W-:Y:S05]  /*14940*/  @!P0 NANOSLEEP.SYNCS 0x989680 ;  /* 0x009896800000895d */ /* 0x002fea0003900000 */
[----:B------:R-:W1:Y:S02]  /*14950*/  @!P0 SYNCS.PHASECHK.TRANS64 P0, [R22+URZ+0x16820], R3 ;  /* 0x01682003160085a7 */ /* 0x000e64000800007f */
[----:B-1----:R-:W-:Y:S05]  /*14960*/  @!P0 BRA `(.L_x_2458) ;  /* 0xfffffffc00f08947 */ /* 0x002fea000383ffff */
[----:B------:R-:W-:Y:S05]  /*14970*/  BRA `(.L_x_2557) ;  /* 0xffffffb400987947 */ /* 0x000fea000383ffff */
.L_x_2463:
[----:B0-----:R0:W1:Y:S02]  /*14980*/  SYNCS.PHASECHK.TRANS64.TRYWAIT P0, [R5+URZ+0x16840], R2 ;  /* 0x01684002050075a7 */ /* 0x001064000800017f */
[----:B-1----:R-:W-:Y:S05]  /*14990*/  @!P0 NANOSLEEP.SYNCS 0x989680 ;  /* 0x009896800000895d */ /* 0x002fea0003900000 */
[----:B------:R-:W1:Y:S02]  /*149a0*/  @!P0 SYNCS.PHASECHK.TRANS64 P0, [R5+URZ+0x16840], R2 ;  /* 0x01684002050085a7 */ /* 0x000e64000800007f */
[----:B-1----:R-:W-:Y:S05]  /*149b0*/  @!P0 BRA `(.L_x_2463) ;  /* 0xfffffffc00f08947 */ /* 0x002fea000383ffff */
[----:B------:R-:W-:Y:S05]  /*149c0*/  BRA `(.L_x_2558) ;  /* 0xffffffb800607947 */ /* 0x000fea000383ffff */
.L_x_2464:
        /* <DEDUP_REMOVED lines=8> */
.L_x_2560:
[----:B------:R-:W-:Y:S05]  /*14a50*/  BSYNC B1 ;  /* 0x0000000000017941 */ /* 0x000fea0003800000 */
.L_x_2559:
[----:B------:R-:W-:Y:S01]  /*14a60*/  MOV R13, R8 ;  /* 0x00000008000d7202 */ /* 0x000fe20000000f00 */
[----:B------:R-:W-:Y:S01]  /*14a70*/  IMAD.MOV.U32 R12, RZ, RZ, RZ ;  /* 0x000000ffff0c7224 */ /* 0x000fe200078e00ff */
[----:B------:R-:W-:Y:S01]  /*14a80*/  LEA R9, R9, R22, 0x1 ;  /* 0x0000001609097211 */ /* 0x000fe200078e08ff */
[----:B------:R-:W-:Y:S02]  /*14a90*/  IMAD.MOV.U32 R11, RZ, RZ, 0x181f ;  /* 0x0000181fff0b7424 */ /* 0x000fe400078e00ff */
[----:B------:R-:W-:Y:S02]  /*14aa0*/  IMAD.MOV.U32 R15, RZ, RZ, -0x1 ;  /* 0xffffffffff0f7424 */ /* 0x000fe400078e00ff */
[----:B------:R-:W-:Y:S02]  /*14ab0*/  IMAD.MOV.U32 R3, RZ, RZ, R14 ;  /* 0x000000ffff037224 */ /* 0x000fe400078e000e */
[----:B------:R-:W-:-:S07]  /*14ac0*/  IMAD.SHL.U32 R7, R28, 0x2, RZ ;  /* 0x000000021c077824 */ /* 0x000fce00078e00ff */
[----:B------:R-:W-:Y:S05]  /*14ad0*/  WARPSYNC.COLLECTIVE R15, `(.L_x_2561) ;  /* 0x000000000f087348 */ /* 0x000fea0003c00000 */
[----:B------:R0:W1:Y:S02]  /*14ae0*/  SHFL.IDX P6, R14, R13, R12, R11 ;  /* 0x0000000c0d0e7389 */ /* 0x00006400000c000b */
[----:B01----:R-:W-:Y:S01]  /*14af0*/  ENDCOLLECTIVE ;  /* 0x000000000000791b */ /* 0x003fe20003800000 */
.L_x_2561:
[----:B------:R-:W-:Y:S02]  /*14b00*/  IMAD.MOV.U32 R13, RZ, RZ, R10 ;  /* 0x000000ffff0d7224 */ /* 0x000fe400078e000a */
[----:B------:R-:W-:Y:S02]  /*14b10*/  IMAD.MOV.U32 R12, RZ, RZ, 0x1 ;  /* 0x00000001ff0c7424 */ /* 0x000fe400078e00ff */
[----:B------:R-:W-:-:S07]  /*14b20*/  IMAD.MOV.U32 R2, RZ, RZ, R14 ;  /* 0x000000ffff027224 */ /* 0x000fce00078e000e */
[----:B------:R-:W-:Y:S05]  /*14b30*/  WARPSYNC.COLLECTIVE R15, `(.L_x_2562) ;  /* 0x000000000f087348 */ /* 0x000fea0003c00000 */
[----:B------:R0:W1:Y:S02]  /*14b40*/  SHFL.IDX P6, R14, R13, R12, R11 ;  /* 0x0000000c0d0e7389 */ /* 0x00006400000c000b */
[----:B01----:R-:W-:Y:S01]  /*14b50*/  ENDCOLLECTIVE ;  /* 0x000000000000791b */ /* 0x003fe20003800000 */
.L_x_2562:
        /* <DEDUP_REMOVED lines=11> */
.L_x_2563:
[----:B------:R-:W-:Y:S01]  /*14c10*/  MOV R13, R10 ;  /* 0x0000000a000d7202 */ /* 0x000fe20000000f00 */
[----:B------:R-:W-:Y:S02]  /*14c20*/  IMAD.MOV.U32 R12, RZ, RZ, 0x2 ;  /* 0x00000002ff0c7424 */ /* 0x000fe400078e00ff */
[----:B------:R-:W-:-:S07]  /*14c30*/  IMAD.MOV.U32 R2, RZ, RZ, R14 ;  /* 0x000000ffff027224 */ /* 0x000fce00078e000e */
[----:B------:R-:W-:Y:S05]  /*14c40*/  WARPSYNC.COLLECTIVE R15, `(.L_x_2564) ;  /* 0x000000000f087348 */ /* 0x000fea0003c00000 */
[----:B------:R0:W1:Y:S02]  /*14c50*/  SHFL.IDX P6, R14, R13, R12, R11 ;  /* 0x0000000c0d0e7389 */ /* 0x00006400000c000b */
[----:B01----:R-:W-:Y:S01]  /*14c60*/  ENDCOLLECTIVE ;  /* 0x000000000000791b */ /* 0x003fe20003800000 */
.L_x_2564:
        /* <DEDUP_REMOVED lines=11> */
.L_x_2565:
[----:B------:R-:W-:Y:S01]  /*14d20*/  IMAD.MOV.U32 R13, RZ, RZ, R10 ;  /* 0x000000ffff0d7224 */ /* 0x000fe200078e000a */
[----:B------:R-:W-:Y:S01]  /*14d30*/  MOV R12, 0x3 ;  /* 0x00000003000c7802 */ /* 0x000fe20000000f00 */
[----:B------:R-:W-:-:S07]  /*14d40*/  IMAD.MOV.U32 R2, RZ, RZ, R14 ;  /* 0x000000ffff027224 */ /* 0x000fce00078e000e */
[----:B------:R-:W-:Y:S05]  /*14d50*/  WARPSYNC.COLLECTIVE R15, `(.L_x_2566) ;  /* 0x000000000f087348 */ /* 0x000fea0003c00000 */
[----:B------:R0:W1:Y:S02]  /*14d60*/  SHFL.IDX P6, R14, R13, R12, R11 ;  /* 0x0000000c0d0e7389 */ /* 0x00006400000c000b */
[----:B01----:R-:W-:Y:S01]  /*14d70*/  ENDCOLLECTIVE ;  /* 0x000000000000791b */ /* 0x003fe20003800000 */
.L_x_2566:
        /* <DEDUP_REMOVED lines=11> */
.L_x_2567:
[----:B------:R-:W-:Y:S02]  /*14e30*/  IMAD.MOV.U32 R13, RZ, RZ, R10 ;  /* 0x000000ffff0d7224 */ /* 0x000fe400078e000a */
[----:B------:R-:W-:Y:S02]  /*14e40*/  IMAD.MOV.U32 R12, RZ, RZ, 0x4 ;  /* 0x00000004ff0c7424 */ /* 0x000fe400078e00ff */
[----:B------:R-:W-:-:S07]  /*14e50*/  IMAD.MOV.U32 R2, RZ, RZ, R14 ;  /* 0x000000ffff027224 */ /* 0x000fce00078e000e */
[----:B------:R-:W-:Y:S05]  /*14e60*/  WARPSYNC.COLLECTIVE R15, `(.L_x_2568) ;  /* 0x000000000f087348 */ /* 0x000fea0003c00000 */
[----:B------:R0:W1:Y:S02]  /*14e70*/  SHFL.IDX P6, R14, R13, R12, R11 ;  /* 0x0000000c0d0e7389 */ /* 0x00006400000c000b */
[----:B01----:R-:W-:Y:S01]  /*14e80*/  ENDCOLLECTIVE ;  /* 0x000000000000791b */ /* 0x003fe20003800000 */
.L_x_2568:
        /* <DEDUP_REMOVED lines=11> */
.L_x_2569:
[----:B------:R-:W-:Y:S02]  /*14f40*/  IMAD.MOV.U32 R13, RZ, RZ, R10 ;  /* 0x000000ffff0d7224 */ /* 0x000fe400078e000a */
[----:B------:R-:W-:Y:S02]  /*14f50*/  IMAD.MOV.U32 R12, RZ, RZ, 0x5 ;  /* 0x00000005ff0c7424 */ /* 0x000fe400078e00ff */
[----:B------:R-:W-:-:S07]  /*14f60*/  IMAD.MOV.U32 R2, RZ, RZ, R14 ;  /* 0x000000ffff027224 */ /* 0x000fce00078e000e */
[----:B------:R-:W-:Y:S05]  /*14f70*/  WARPSYNC.COLLECTIVE R15, `(.L_x_2570) ;  /* 0x000000000f087348 */ /* 0x000fea0003c00000 */
[----:B------:R0:W1:Y:S02]  /*14f80*/  SHFL.IDX P6, R14, R13, R12, R11 ;  /* 0x0000000c0d0e7389 */ /* 0x00006400000c000b */
[----:B01----:R-:W-:Y:S01]  /*14f90*/  ENDCOLLECTIVE ;  /* 0x000000000000791b */ /* 0x003fe20003800000 */
.L_x_2570:
        /* <DEDUP_REMOVED lines=11> */
.L_x_2571:
[----:B------:R-:W-:Y:S02]  /*15050*/  IMAD.MOV.U32 R13, RZ, RZ, R10 ;  /* 0x000000ffff0d7224 */ /* 0x000fe400078e000a */
[----:B------:R-:W-:Y:S02]  /*15060*/  IMAD.MOV.U32 R12, RZ, RZ, 0x6 ;  /* 0x00000006ff0c7424 */ /* 0x000fe400078e00ff */
[----:B------:R-:W-:-:S07]  /*15070*/  IMAD.MOV.U32 R2, RZ, RZ, R14 ;  /* 0x000000ffff027224 */ /* 0x000fce00078e000e */
[----:B------:R-:W-:Y:S05]  /*15080*/  WARPSYNC.COLLECTIVE R15, `(.L_x_2572) ;  /* 0x000000000f087348 */ /* 0x000fea0003c00000 */
[----:B------:R0:W1:Y:S02]  /*15090*/  SHFL.IDX P6, R14, R13, R12, R11 ;  /* 0x0000000c0d0e7389 */ /* 0x00006400000c000b */
[----:B01----:R-:W-:Y:S01]  /*150a0*/  ENDCOLLECTIVE ;  /* 0x000000000000791b */ /* 0x003fe20003800000 */
.L_x_2572:
        /* <DEDUP_REMOVED lines=11> */
.L_x_2573:
[----:B------:R-:W-:Y:S02]  /*15160*/  IMAD.MOV.U32 R13, RZ, RZ, R10 ;  /* 0x000000ffff0d7224 */ /* 0x000fe400078e000a */
[----:B------:R-:W-:Y:S01]  /*15170*/  IMAD.MOV.U32 R12, RZ, RZ, 0x7 ;  /* 0x00000007ff0c7424 */ /* 0x000fe200078e00ff */
[----:B------:R-:W-:-:S07]  /*15180*/  MOV R2, R14 ;  /* 0x0000000e00027202 */ /* 0x000fce0000000f00 */
[----:B------:R-:W-:Y:S05]  /*15190*/  WARPSYNC.COLLECTIVE R15, `(.L_x_2574) ;  /* 0x000000000f087348 */ /* 0x000fea0003c00000 */
[----:B------:R0:W1:Y:S02]  /*151a0*/  SHFL.IDX P6, R14, R13, R12, R11 ;  /* 0x0000000c0d0e7389 */ /* 0x00006400000c000b */
[----:B01----:R-:W-:Y:S01]  /*151b0*/  ENDCOLLECTIVE ;  /* 0x000000000000791b */ /* 0x003fe20003800000 */
.L_x_2574:
        /* <DEDUP_REMOVED lines=11> */
.L_x_2575:
[----:B------:R-:W-:Y:S01]  /*15270*/  IMAD.MOV.U32 R2, RZ, RZ, R14 ;  /* 0x000000ffff027224 */ /* 0x000fe200078e000e */
[----:B------:R-:W-:Y:S06]  /*15280*/  BRA `(.L_x_2576) ;  /* 0xffffffb400447947 */ /* 0x000fec000383ffff */
.L_x_2469:
[----:B-1----:R1:W2:Y:S02]  /*15290*/  SYNCS.PHASECHK.TRANS64.TRYWAIT P0, [R5+URZ+0x16860], R2 ;  /* 0x01686002050075a7 */ /* 0x0022a4000800017f */
[----:B--2---:R-:W-:Y:S05]  /*152a0*/  @!P0 NANOSLEEP.SYNCS 0x989680 ;  /* 0x009896800000895d */ /* 0x004fea0003900000 */
[----:B------:R-:W2:Y:S02]  /*152b0*/  @!P0 SYNCS.PHASECHK.TRANS64 P0, [R5+URZ+0x16860], R2 ;  /* 0x01686002050085a7 */ /* 0x000ea4000800007f */
[----:B--2---:R-:W-:Y:S05]  /*152c0*/  @!P0 BRA `(.L_x_2469) ;  /* 0xfffffffc00f08947 */ /* 0x004fea000383ffff */
[----:B------:R-:W-:Y:S05]  /*152d0*/  BRA `(.L_x_2577) ;  /* 0xffffffb4009c7947 */ /* 0x000fea000383ffff */
.L_x_2470:
        /* <DEDUP_REMOVED lines=8> */
.L_x_2579:
[----:B------:R-:W-:Y:S05]  /*15360*/  BSYNC B1 ;  /* 0x0000000000017941 */ /* 0x000fea0003800000 */
.L_x_2578:
[----:B------:R-:W-:Y:S01]  /*15370*/  IMAD.MOV.U32 R13, RZ, RZ, R18 ;  /* 0x000000ffff0d7224 */ /* 0x000fe200078e0012 */
[----:B------:R-:W-:Y:S01]  /*15380*/  MOV R11, 0x181f ;  /* 0x0000181f000b7802 */ /* 0x000fe20000000f00 */
[----:B------:R-:W-:Y:S01]  /*15390*/  IMAD.MOV.U32 R12, RZ, RZ, RZ ;  /* 0x000000ffff0c7224 */ /* 0x000fe200078e00ff */
[----:B------:R-:W-:Y:S01]  /*153a0*/  ISETP.LT.OR P2, PT, R8, 0x1, P1 ;  /* 0x000000010800780c */ /* 0x000fe20000f41670 */
[----:B------:R-:W-:Y:S02]  /*153b0*/  IMAD.MOV.U32 R15, RZ, RZ, -0x1 ;  /* 0xffffffffff0f7424 */ /* 0x000fe400078e00ff */
[----:B------:R-:W-:Y:S02]  /*153c0*/  IMAD.MOV.U32 R3, RZ, RZ, R14 ;  /* 0x000000ffff037224 */ /* 0x000fe400078e000e */
[----:B------:R-:W-:-:S08]  /*153d0*/  IMAD R6, R6, 0x2, R22 ;  /* 0x0000000206067824 */ /* 0x000fd000078e0216 */
[----:B------:R-:W-:Y:S05]  /*153e0*/  WARPSYNC.COLLECTIVE R15, `(.L_x_2580) ;  /* 0x000000000f087348 */ /* 0x000fea0003c00000 */
[----:B------:R0:W1:Y:S02]  /*153f0*/  SHFL.IDX P6, R14, R13, R12, R11 ;  /* 0x0000000c0d0e7389 */ /* 0x00006400000c000b */
[----:B01----:R-:W-:Y:S01]  /*15400*/  ENDCOLLECTIVE ;  /* 0x000000000000791b */ /* 0x003fe20003800000 */
.L_x_2580:
[----:B------:R-:W-:Y:S02]  /*15410*/  IMAD.MOV.U32 R13, RZ, RZ, R23 ;  /* 0x000000ffff0d7224 */ /* 0x000fe400078e0017 */
[----:B------:R-:W-:Y:S02]  /*15420*/  IMAD.MOV.U32 R12, RZ, RZ, 0x1 ;  /* 0x00000001ff0c7424 */ /* 0x000fe400078e00ff */
[----:B------:R-:W-:-:S07]  /*15430*/  IMAD.MOV.U32 R2, RZ, RZ, R14 ;  /* 0x000000ffff027224 */ /* 0x000fce00078e000e */
[----:B------:R-:W-:Y:S05]  /*15440*/  WARPSYNC.COLLECTIVE R15, `(.L_x_2581) ;  /* 0x000000000f087348 */ /* 0x000fea0003c00000 */
[----:B------:R0:W1:Y:S02]  /*15450*/  SHFL.IDX P6, R14, R13, R12, R11 ;  /* 0x0000000c0d0e7389 */ /* 0x00006400000c000b */
[----:B01----:R-:W-:Y:S01]  /*15460*/  ENDCOLLECTIVE ;  /* 0x000000000000791b */ /* 0x003fe20003800000 */
.L_x_2581:
        /* <DEDUP_REMOVED lines=12> */
.L_x_2582:
[----:B------:R-:W-:Y:S02]  /*15530*/  IMAD.MOV.U32 R13, RZ, RZ, R23 ;  /* 0x000000ffff0d7224 */ /* 0x000fe400078e0017 */
[----:B------:R-:W-:Y:S02]  /*15540*/  IMAD.MOV.U32 R12, RZ, RZ, 0x2 ;  /* 0x00000002ff0c7424 */ /* 0x000fe400078e00ff */
[----:B------:R-:W-:-:S07]  /*15550*/  IMAD.MOV.U32 R2, RZ, RZ, R14 ;  /* 0x000000ffff027224 */ /* 0x000fce00078e000e */
[----:B------:R-:W-:Y:S05]  /*15560*/  WARPSYNC.COLLECTIVE R15, `(.L_x_2583) ;  /* 0x000000000f087348 */ /* 0x000fea0003c00000 */
[----:B------:R0:W1:Y:S02]  /*15570*/  SHFL.IDX P6, R14, R13, R12, R11 ;  /* 0x0000000c0d0e7389 */ /* 0x00006400000c000b */
[----:B01----:R-:W-:Y:S01]  /*15580*/  ENDCOLLECTIVE ;  /* 0x000000000000791b */ /* 0x003fe20003800000 */
.L_x_2583:
        /* <DEDUP_REMOVED lines=12> */
.L_x_2584:
[----:B------:R-:W-:Y:S02]  /*15650*/  IMAD.MOV.U32 R13, RZ, RZ, R23 ;  /* 0x000000ffff0d7224 */ /* 0x000fe400078e0017 */
[----:B------:R-:W-:Y:S02]  /*15660*/  IMAD.MOV.U32 R12, RZ, RZ, 0x3 ;  /* 0x00000003ff0c7424 */ /* 0x000fe400078e00ff */
[----:B------:R-:W-:-:S07]  /*15670*/  IMAD.MOV.U32 R2, RZ, RZ, R14 ;  /* 0x000000ffff027224 */ /* 0x000fce00078e000e */
[----:B------:R-:W-:Y:S05]  /*15680*/  WARPSYNC.COLLECTIVE R15, `(.L_x_2585) ;  /* 0x000000000f087348 */ /* 0x000fea0003c00000 */
[----:B------:R0:W1:Y:S02]  /*15690*/  SHFL.IDX P6, R14, R13, R12, R11 ;  /* 0x0000000c0d0e7389 */ /* 0x00006400000c000b */
[----:B01----:R-:W-:Y:S01]  /*156a0*/  ENDCOLLECTIVE ;  /* 0x000000000000791b */ /* 0x003fe20003800000 */
.L_x_2585:
        /* <DEDUP_REMOVED lines=12> */
.L_x_2586:
[----:B------:R-:W-:Y:S02]  /*15770*/  IMAD.MOV.U32 R13, RZ, RZ, R23 ;  /* 0x000000ffff0d7224 */ /* 0x000fe400078e0017 */
[----:B------:R-:W-:Y:S01]  /*15780*/  IMAD.MOV.U32 R12, RZ, RZ, 0x4 ;  /* 0x00000004ff0c7424 */ /* 0x000fe200078e00ff */
[----:B------:R-:W-:-:S07]  /*15790*/  MOV R2, R14 ;  /* 0x0000000e00027202 */ /* 0x000fce0000000f00 */
[----:B------:R-:W-:Y:S05]  /*157a0*/  WARPSYNC.COLLECTIVE R15, `(.L_x_2587) ;  /* 0x000000000f087348 */ /* 0x000fea0003c00000 */
[----:B------:R0:W1:Y:S02]  /*157b0*/  SHFL.IDX P6, R14, R13, R12, R11 ;  /* 0x0000000c0d0e7389 */ /* 0x00006400000c000b */
[----:B01----:R-:W-:Y:S01]  /*157c0*/  ENDCOLLECTIVE ;  /* 0x000000000000791b */ /* 0x003fe20003800000 */
.L_x_2587:
        /* <DEDUP_REMOVED lines=12> */
.L_x_2588:
[----:B------:R-:W-:Y:S02]  /*15890*/  IMAD.MOV.U32 R13, RZ, RZ, R23 ;  /* 0x000000ffff0d7224 */ /* 0x000fe400078e0017 */
[----:B------:R-:W-:Y:S02]  /*158a0*/  IMAD.MOV.U32 R12, RZ, RZ, 0x5 ;  /* 0x00000005ff0c7424 */ /* 0x000fe400078e00ff */
[----:B------:R-:W-:-:S07]  /*158b0*/  IMAD.MOV.U32 R2, RZ, RZ, R14 ;  /* 0x000000ffff027224 */ /* 0x000fce00078e000e */
[----:B------:R-:W-:Y:S05]  /*158c0*/  WARPSYNC.COLLECTIVE R15, `(.L_x_2589) ;  /* 0x000000000f087348 */ /* 0x000fea0003c00000 */
[----:B------:R0:W1:Y:S02]  /*158d0*/  SHFL.IDX P6, R14, R13, R12, R11 ;  /* 0x0000000c0d0e7389 */ /* 0x00006400000c000b */
[----:B01----:R-:W-:Y:S01]  /*158e0*/  ENDCOLLECTIVE ;  /* 0x000000000000791b */ /* 0x003fe20003800000 */
.L_x_2589:
        /* <DEDUP_REMOVED lines=12> */
.L_x_2590:
[----:B------:R-:W-:Y:S01]  /*159b0*/  MOV R13, R23 ;  /* 0x00000017000d7202 */ /* 0x000fe20000000f00 */
[----:B------:R-:W-:Y:S02]  /*159c0*/  IMAD.MOV.U32 R12, RZ, RZ, 0x6 ;  /* 0x00000006ff0c7424 */ /* 0x000fe400078e00ff */
[----:B------:R-:W-:-:S07]  /*159d0*/  IMAD.MOV.U32 R2, RZ, RZ, R14 ;  /* 0x000000ffff027224 */ /* 0x000fce00078e000e */
[----:B------:R-:W-:Y:S05]  /*159e0*/  WARPSYNC.COLLECTIVE R15, `(.L_x_2591) ;  /* 0x000000000f087348 */ /* 0x000fea0003c00000 */
[----:B------:R0:W1:Y:S02]  /*159f0*/  SHFL.IDX P6, R14, R13, R12, R11 ;  /* 0x0000000c0d0e7389 */ /* 0x00006400000c000b */
[----:B01----:R-:W-:Y:S01]  /*15a00*/  ENDCOLLECTIVE ;  /* 0x000000000000791b */ /* 0x003fe20003800000 */
.L_x_2591:
        /* <DEDUP_REMOVED lines=12> */
.L_x_2592:
[----:B------:R-:W-:Y:S01]  /*15ad0*/  IMAD.MOV.U32 R13, RZ, RZ, R23 ;  /* 0x000000ffff0d7224 */ /* 0x000fe200078e0017 */
[----:B------:R-:W-:Y:S01]  /*15ae0*/  MOV R12, 0x7 ;  /* 0x00000007000c7802 */ /* 0x000fe20000000f00 */
[----:B------:R-:W-:-:S07]  /*15af0*/  IMAD.MOV.U32 R2, RZ, RZ, R14 ;  /* 0x000000ffff027224 */ /* 0x000fce00078e000e */
[----:B------:R-:W-:Y:S05]  /*15b00*/  WARPSYNC.COLLECTIVE R15, `(.L_x_2593) ;  /* 0x000000000f087348 */ /* 0x000fea0003c00000 */
[----:B------:R0:W1:Y:S02]  /*15b10*/  SHFL.IDX P6, R14, R13, R12, R11 ;  /* 0x0000000c0d0e7389 */ /* 0x00006400000c000b */
[----:B01----:R-:W-:Y:S01]  /*15b20*/  ENDCOLLECTIVE ;  /* 0x000000000000791b */ /* 0x003fe20003800000 */
.L_x_2593:
        /* <DEDUP_REMOVED lines=11> */
.L_x_2594:
[----:B------:R-:W-:Y:S01]  /*15be0*/  IMAD.MOV.U32 R2, RZ, RZ, R14 ;  /* 0x000000ffff027224 */ /* 0x000fe200078e000e */
[----:B------:R-:W-:Y:S06]  /*15bf0*/  BRA `(.L_x_2595) ;  /* 0xffffffb000487947 */ /* 0x000fec000383ffff */
.L_x_2478:
[----:B0-----:R0:W1:Y:S02]  /*15c00*/  SYNCS.PHASECHK.TRANS64.TRYWAIT P0, [R0+URZ+0x16860], R3 ;  /* 0x01686003000075a7 */ /* 0x001064000800017f */
[----:B-1----:R-:W-:Y:S05]  /*15c10*/  @!P0 NANOSLEEP.SYNCS 0x989680 ;  /* 0x009896800000895d */ /* 0x002fea0003900000 */
[----:B------:R-:W1:Y:S02]  /*15c20*/  @!P0 SYNCS.PHASECHK.TRANS64 P0, [R0+URZ+0x16860], R3 ;  /* 0x01686003000085a7 */ /* 0x000e64000800007f */
[----:B-1----:R-:W-:Y:S05]  /*15c30*/  @!P0 BRA `(.L_x_2478) ;  /* 0xfffffffc00f08947 */ /* 0x002fea000383ffff */
[----:B------:R-:W-:Y:S05]  /*15c40*/  BRA `(.L_x_2596) ;  /* 0xffffffb4005c7947 */ /* 0x000fea000383ffff */
.L_x_2479:
        /* <DEDUP_REMOVED lines=8> */
.L_x_2598:
[----:B------:R-:W-:Y:S05]  /*15cd0*/  BSYNC B0 ;  /* 0x0000000000007941 */ /* 0x000fea0003800000 */
.L_x_2597:
        /* <DEDUP_REMOVED lines=10> */
.L_x_2599:
[----:B------:R-:W-:Y:S02]  /*15d80*/  IMAD R4, R4, 0x2, R22 ;  /* 0x0000000204047824 */ /* 0x000fe400078e0216 */
[----:B------:R-:W-:Y:S02]  /*15d90*/  IMAD.MOV.U32 R13, RZ, RZ, R23 ;  /* 0x000000ffff0d7224 */ /* 0x000fe400078e0017 */
[----:B------:R-:W-:Y:S01]  /*15da0*/  IMAD.MOV.U32 R12, RZ, RZ, 0x1 ;  /* 0x00000001ff0c7424 */ /* 0x000fe200078e00ff */
[----:B------:R-:W-:-:S13]  /*15db0*/  IADD3 R2, P1, R14, R5, RZ ;  /* 0x000000050e027210 */ /* 0x000fda0007f3e0ff */
[----:B------:R-:W-:Y:S05]  /*15dc0*/  WARPSYNC.COLLECTIVE R15, `(.L_x_2600) ;  /* 0x000000000f087348 */ /* 0x000fea0003c00000 */
[----:B------:R0:W1:Y:S02]  /*15dd0*/  SHFL.IDX P6, R14, R13, R12, R11 ;  /* 0x0000000c0d0e7389 */ /* 0x00006400000c000b */
[----:B01----:R-:W-:Y:S01]  /*15de0*/  ENDCOLLECTIVE ;  /* 0x000000000000791b */ /* 0x003fe20003800000 */
.L_x_2600:
[----:B------:R-:W-:-:S05]  /*15df0*/  IADD3.X R3, RZ, R3, RZ, P1, !PT ;  /* 0x00000003ff037210 */ /* 0x000fca0000ffe4ff */
        /* <DEDUP_REMOVED lines=10> */
.L_x_2601:
[----:B------:R-:W-:Y:S02]  /*15ea0*/  IMAD.MOV.U32 R13, RZ, RZ, R23 ;  /* 0x000000ffff0d7224 */ /* 0x000fe400078e0017 */
[----:B------:R-:W-:Y:S02]  /*15eb0*/  IMAD.MOV.U32 R12, RZ, RZ, 0x2 ;  /* 0x00000002ff0c7424 */ /* 0x000fe400078e00ff */
[----:B------:R-:W-:-:S07]  /*15ec0*/  IMAD.MOV.U32 R9, RZ, RZ, R14 ;  /* 0x000000ffff097224 */ /* 0x000fce00078e000e */
[----:B------:R-:W-:Y:S05]  /*15ed0*/  WARPSYNC.COLLECTIVE R15, `(.L_x_2602) ;  /* 0x000000000f087348 */ /* 0x000fea0003c00000 */
[----:B------:R0:W1:Y:S02]  /*15ee0*/  SHFL.IDX P6, R14, R13, R12, R11 ;  /* 0x0000000c0d0e7389 */ /* 0x00006400000c000b */
[----:B01----:R-:W-:Y:S01]  /*15ef0*/  ENDCOLLECTIVE ;  /* 0x000000000000791b */ /* 0x003fe20003800000 */
.L_x_2602:
        /* <DEDUP_REMOVED lines=12> */
.L_x_2603:
[----:B------:R-:W-:Y:S01]  /*15fc0*/  MOV R13, R23 ;  /* 0x00000017000d7202 */ /* 0x000fe20000000f00 */
[----:B------:R-:W-:Y:S02]  /*15fd0*/  IMAD.MOV.U32 R12, RZ, RZ, 0x3 ;  /* 0x00000003ff0c7424 */ /* 0x000fe400078e00ff */
[----:B------:R-:W-:-:S07]  /*15fe0*/  IMAD.MOV.U32 R10, RZ, RZ, R14 ;  /* 0x000000ffff0a7224 */ /* 0x000fce00078e000e */
[----:B------:R-:W-:Y:S05]  /*15ff0*/  WARPSYNC.COLLECTIVE R15, `(.L_x_2604) ;  /* 0x000000000f087348 */ /* 0x000fea0003c00000 */
[----:B------:R0:W1:Y:S02]  /*16000*/  SHFL.IDX P6, R14, R13, R12, R11 ;  /* 0x0000000c0d0e7389 */ /* 0x00006400000c000b */
[----:B01----:R-:W-:Y:S01]  /*16010*/  ENDCOLLECTIVE ;  /* 0x000000000000791b */ /* 0x003fe20003800000 */
.L_x_2604:
        /* <DEDUP_REMOVED lines=12> */
.L_x_2605:
[----:B------:R-:W-:Y:S01]  /*160e0*/  IMAD.MOV.U32 R13, RZ, RZ, R23 ;  /* 0x000000ffff0d7224 */ /* 0x000fe200078e0017 */
[----:B------:R-:W-:Y:S01]  /*160f0*/  MOV R12, 0x4 ;  /* 0x00000004000c7802 */ /* 0x000fe20000000f00 */
[----:B------:R-:W-:-:S07]  /*16100*/  IMAD.MOV.U32 R9, RZ, RZ, R14 ;  /* 0x000000ffff097224 */ /* 0x000fce00078e000e */
[----:B------:R-:W-:Y:S05]  /*16110*/  WARPSYNC.COLLECTIVE R15, `(.L_x_2606) ;  /* 0x000000000f087348 */ /* 0x000fea0003c00000 */
[----:B------:R0:W1:Y:S02]  /*16120*/  SHFL.IDX P6, R14, R13, R12, R11 ;  /* 0x0000000c0d0e7389 */ /* 0x00006400000c000b */
[----:B01----:R-:W-:Y:S01]  /*16130*/  ENDCOLLECTIVE ;  /* 0x000000000000791b */ /* 0x003fe20003800000 */
.L_x_2606:
        /* <DEDUP_REMOVED lines=12> */
.L_x_2607:
[----:B------:R-:W-:Y:S02]  /*16200*/  IMAD.MOV.U32 R13, RZ, RZ, R23 ;  /* 0x000000ffff0d7224 */ /* 0x000fe400078e0017 */
[----:B------:R-:W-:Y:S02]  /*16210*/  IMAD.MOV.U32 R12, RZ, RZ, 0x5 ;  /* 0x00000005ff0c7424 */ /* 0x000fe400078e00ff */
[----:B------:R-:W-:-:S07]  /*16220*/  IMAD.MOV.U32 R10, RZ, RZ, R14 ;  /* 0x000000ffff0a7224 */ /* 0x000fce00078e000e */
[----:B------:R-:W-:Y:S05]  /*16230*/  WARPSYNC.COLLECTIVE R15, `(.L_x_2608) ;  /* 0x000000000f087348 */ /* 0x000fea0003c00000 */
[----:B------:R0:W1:Y:S02]  /*16240*/  SHFL.IDX P6, R14, R13, R12, R11 ;  /* 0x0000000c0d0e7389 */ /* 0x00006400000c000b */
[----:B01----:R-:W-:Y:S01]  /*16250*/  ENDCOLLECTIVE ;  /* 0x000000000000791b */ /* 0x003fe20003800000 */
.L_x_2608:
        /* <DEDUP_REMOVED lines=8> */
[----:B------:R-:W-:-:S11]  /*162e0*/  MOV R7, R14 ;  /* 0x0000000e00077202 */ /* 0x000fd60000000f00 */
[----:B0-----:R-:W-:Y:S05]  /*162f0*/  WARPSYNC.COLLECTIVE R15, `(.L_x_2609) ;  /* 0x000000000f087348 */ /* 0x001fea0003c00000 */
[----:B------:R1:W2:Y:S02]  /*16300*/  SHFL.IDX P6, R14, R13, R12, R11 ;  /* 0x0000000c0d0e7389 */ /* 0x0002a400000c000b */
[----:B012---:R-:W-:Y:S01]  /*16310*/  ENDCOLLECTIVE ;  /* 0x000000000000791b */ /* 0x007fe20003800000 */
.L_x_2609:
[----:B------:R-:W-:Y:S02]  /*16320*/  IMAD.MOV.U32 R13, RZ, RZ, R23 ;  /* 0x000000ffff0d7224 */ /* 0x000fe400078e0017 */
[----:B------:R-:W-:Y:S02]  /*16330*/  IMAD.MOV.U32 R12, RZ, RZ, 0x6 ;  /* 0x00000006ff0c7424 */ /* 0x000fe400078e00ff */
[----:B------:R-:W-:-:S07]  /*16340*/  IMAD.MOV.U32 R9, RZ, RZ, R14 ;  /* 0x000000ffff097224 */ /* 0x000fce00078e000e */
[----:B------:R-:W-:Y:S05]  /*16350*/  WARPSYNC.COLLECTIVE R15, `(.L_x_2610) ;  /* 0x000000000f087348 */ /* 0x000fea0003c00000 */
[----:B------:R0:W1:Y:S02]  /*16360*/  SHFL.IDX P6, R14, R13, R12, R11 ;  /* 0x0000000c0d0e7389 */ /* 0x00006400000c000b */
[----:B01----:R-:W-:Y:S01]  /*16370*/  ENDCOLLECTIVE ;  /* 0x000000000000791b */ /* 0x003fe20003800000 */
.L_x_2610:
        /* <DEDUP_REMOVED lines=8> */
[----:B------:R-:W-:-:S12]  /*16400*/  IMAD.MOV.U32 R8, RZ, RZ, R14 ;  /* 0x000000ffff087224 */ /* 0x000fd800078e000e */
[----:B0-----:R-:W-:Y:S05]  /*16410*/  WARPSYNC.COLLECTIVE R15, `(.L_x_2611) ;  /* 0x000000000f087348 */ /* 0x001fea0003c00000 */
[----:B------:R1:W2:Y:S02]  /*16420*/  SHFL.IDX P6, R14, R13, R12, R11 ;  /* 0x0000000c0d0e7389 */ /* 0x0002a400000c000b */
[----:B012---:R-:W-:Y:S01]  /*16430*/  ENDCOLLECTIVE ;  /* 0x000000000000791b */ /* 0x007fe20003800000 */
.L_x_2611:
[----:B------:R-:W-:Y:S02]  /*16440*/  IMAD.MOV.U32 R13, RZ, RZ, R23 ;  /* 0x000000ffff0d7224 */ /* 0x000fe400078e0017 */
[----:B------:R-:W-:Y:S01]  /*16450*/  IMAD.MOV.U32 R12, RZ, RZ, 0x7 ;  /* 0x00000007ff0c7424 */ /* 0x000fe200078e00ff */
[----:B------:R-:W-:-:S13]  /*16460*/  IADD3 R2, P1, R14, R5, RZ ;  /* 0x000000050e027210 */ /* 0x000fda0007f3e0ff */
[----:B------:R-:W-:Y:S05]  /*16470*/  WARPSYNC.COLLECTIVE R15, `(.L_x_2612) ;  /* 0x000000000f087348 */ /* 0x000fea0003c00000 */
[----:B------:R0:W1:Y:S02]  /*16480*/  SHFL.IDX P6, R14, R13, R12, R11 ;  /* 0x0000000c0d0e7389 */ /* 0x00006400000c000b */
[----:B01----:R-:W-:Y:S01]  /*16490*/  ENDCOLLECTIVE ;  /* 0x000000000000791b */ /* 0x003fe20003800000 */
.L_x_2612:
        /* <DEDUP_REMOVED lines=10> */
.L_x_2613:
[----:B------:R-:W-:Y:S05]  /*16540*/  BRA `(.L_x_2614) ;  /* 0xffffffb000107947 */ /* 0x000fea000383ffff */
.L_x_2484:
        /* <DEDUP_REMOVED lines=8> */
.L_x_2616:
[----:B------:R-:W-:Y:S05]  /*165d0*/  BSYNC B0 ;  /* 0x0000000000007941 */ /* 0x000fea0003800000 */
.L_x_2615:
[----:B------:R-:W-:Y:S01]  /*165e0*/  IMAD.MOV.U32 R13, RZ, RZ, R16 ;  /* 0x000000ffff0d7224 */ /* 0x000fe200078e0010 */
[----:B------:R-:W-:Y:S01]  /*165f0*/  MOV R15, 0xffffffff ;  /* 0xffffffff000f7802 */ /* 0x000fe20000000f00 */
[----:B------:R-:W-:Y:S02]  /*16600*/  IMAD.MOV.U32 R12, RZ, RZ, 0x1 ;  /* 0x00000001ff0c7424 */ /* 0x000fe400078e00ff */
[----:B------:R-:W-:Y:S02]  /*16610*/  IMAD.MOV.U32 R11, RZ, RZ, 0x1f ;  /* 0x0000001fff0b7424 */ /* 0x000fe400078e00ff */
[----:B------:R-:W-:Y:S02]  /*16620*/  IMAD.IADD R9, R19, 0x1, R8 ;  /* 0x0000000113097824 */ /* 0x000fe400078e0208 */
[----:B------:R-:W-:-:S07]  /*16630*/  IMAD.MOV.U32 R0, RZ, RZ, R14 ;  /* 0x000000ffff007224 */ /* 0x000fce00078e000e */
[----:B------:R-:W-:Y:S05]  /*16640*/  WARPSYNC.COLLECTIVE R15, `(.L_x_2617) ;  /* 0x000000000f087348 */ /* 0x000fea0003c00000 */
[----:B------:R0:W1:Y:S02]  /*16650*/  SHFL.IDX P6, R14, R13, R12, R11 ;  /* 0x0000000c0d0e7389 */ /* 0x00006400000c000b */
[----:B01----:R-:W-:Y:S01]  /*16660*/  ENDCOLLECTIVE ;  /* 0x000000000000791b */ /* 0x003fe20003800000 */
.L_x_2617:
        /* <DEDUP_REMOVED lines=23> */
.L_x_2618:
[----:B------:R-:W-:Y:S01]  /*167e0*/  IMAD.MOV.U32 R12, RZ, RZ, 0x2 ;  /* 0x00000002ff0c7424 */ /* 0x000fe200078e00ff */
[----:B------:R-:W-:-:S04]  /*167f0*/  SEL R4, R14, RZ, P1 ;  /* 0x000000ff0e047207 */ /* 0x000fc80000800000 */
[----:B------:R-:W-:-:S05]  /*16800*/  IADD3 R4, R13, R4, RZ ;  /* 0x000000040d047210 */ /* 0x000fca0007ffe0ff */
[----:B------:R-:W-:-:S07]  /*16810*/  IMAD.MOV.U32 R13, RZ, RZ, R4 ;  /* 0x000000ffff0d7224 */ /* 0x000fce00078e0004 */
[----:B------:R-:W-:Y:S05]  /*16820*/  WARPSYNC.COLLECTIVE R15, `(.L_x_2619) ;  /* 0x000000000f087348 */ /* 0x000fea0003c00000 */
[----:B------:R0:W1:Y:S02]  /*16830*/  SHFL.UP P6, R14, R13, R12, R11 ;  /* 0x0400000c0d0e7389 */ /* 0x00006400000c000b */
[----:B01----:R-:W-:Y:S01]  /*16840*/  ENDCOLLECTIVE ;  /* 0x000000000000791b */ /* 0x003fe20003800000 */
.L_x_2619:
[----:B------:R-:W-:Y:S01]  /*16850*/  IMAD.MOV.U32 R12, RZ, RZ, 0x4 ;  /* 0x00000004ff0c7424 */ /* 0x000fe200078e00ff */
[----:B------:R-:W-:-:S05]  /*16860*/  SEL R3, R14, RZ, P2 ;  /* 0x000000ff0e037207 */ /* 0x000fca0001000000 */
[----:B------:R-:W-:-:S04]  /*16870*/  IMAD.IADD R2, R4, 0x1, R3 ;  /* 0x0000000104027824 */ /* 0x000fc800078e0203 */
[----:B------:R-:W-:-:S07]  /*16880*/  IMAD.MOV.U32 R13, RZ, RZ, R2 ;  /* 0x000000ffff0d7224 */ /* 0x000fce00078e0002 */
[----:B------:R-:W-:Y:S05]  /*16890*/  WARPSYNC.COLLECTIVE R15, `(.L_x_2620) ;  /* 0x000000000f087348 */ /* 0x000fea0003c00000 */
[----:B------:R0:W1:Y:S02]  /*168a0*/  SHFL.UP P6, R14, R13, R12, R11 ;  /* 0x0400000c0d0e7389 */ /* 0x00006400000c000b */
[----:B01----:R-:W-:Y:S01]  /*168b0*/  ENDCOLLECTIVE ;  /* 0x000000000000791b */ /* 0x003fe20003800000 */
.L_x_2620:
[----:B------:R-:W-:Y:S01]  /*168c0*/  IMAD.MOV.U32 R12, RZ, RZ, 0x8 ;  /* 0x00000008ff0c7424 */ /* 0x000fe200078e00ff */
[----:B------:R-:W-:-:S05]  /*168d0*/  SEL R3, R14, RZ, P3 ;  /* 0x000000ff0e037207 */ /* 0x000fca0001800000 */
[----:B------:R-:W-:-:S05]  /*168e0*/  IMAD.IADD R3, R2, 0x1, R3 ;  /* 0x0000000102037824 */ /* 0x000fca00078e0203 */
[----:B------:R-:W-:-:S07]  /*168f0*/  MOV R13, R3 ;  /* 0x00000003000d7202 */ /* 0x000fce0000000f00 */
[----:B------:R-:W-:Y:S05]  /*16900*/  WARPSYNC.COLLECTIVE R15, `(.L_x_2621) ;  /* 0x000000000f087348 */ /* 0x000fea0003c00000 */
[----:B------:R0:W1:Y:S02]  /*16910*/  SHFL.UP P6, R14, R13, R12, R11 ;  /* 0x0400000c0d0e7389 */ /* 0x00006400000c000b */
[----:B01----:R-:W-:Y:S01]  /*16920*/  ENDCOLLECTIVE ;  /* 0x000000000000791b */ /* 0x003fe20003800000 */
.L_x_2621:
[----:B------:R-:W-:Y:S01]  /*16930*/  IMAD.MOV.U32 R12, RZ, RZ, 0x10 ;  /* 0x00000010ff0c7424 */ /* 0x000fe200078e00ff */
[----:B------:R-:W-:-:S05]  /*16940*/  SEL R4, R14, RZ, P4 ;  /* 0x000000ff0e047207 */ /* 0x000fca0002000000 */
[----:B------:R-:W-:-:S04]  /*16950*/  IMAD.IADD R4, R3, 0x1, R4 ;  /* 0x0000000103047824 */ /* 0x000fc800078e0204 */
[----:B------:R-:W-:-:S07]  /*16960*/  IMAD.MOV.U32 R13, RZ, RZ, R4 ;  /* 0x000000ffff0d7224 */ /* 0x000fce00078e0004 */
[----:B------:R-:W-:Y:S05]  /*16970*/  WARPSYNC.COLLECTIVE R15, `(.L_x_2622) ;  /* 0x000000000f087348 */ /* 0x000fea0003c00000 */
[----:B------:R0:W1:Y:S02]  /*16980*/  SHFL.UP P6, R14, R13, R12, R11 ;  /* 0x0400000c0d0e7389 */ /* 0x00006400000c000b */
[----:B01----:R-:W-:Y:S01]  /*16990*/  ENDCOLLECTIVE ;  /* 0x000000000000791b */ /* 0x003fe20003800000 */
.L_x_2622:
        /* <DEDUP_REMOVED lines=8> */
.L_x_2623:
[----:B------:R-:W-:Y:S05]  /*16a20*/  BRA `(.L_x_2624) ;  /* 0xffffffb000207947 */ /* 0x000fea000383ffff */
.L_x_2487:
[----:B------:R-:W-:Y:S01]  /*16a30*/  BSSY B0, `(.L_x_2625) ;  /* 0x0000007000007945 */ /* 0x000fe20003800000 */
[----:B------:R-:W-:Y:S02]  /*16a40*/  IMAD.MOV.U32 R12, RZ, RZ, 0x1 ;  /* 0x00000001ff0c7424 */ /* 0x000fe400078e00ff */
[----:B------:R-:W-:Y:S02]  /*16a50*/  IMAD.MOV.U32 R11, RZ, RZ, RZ ;  /* 0x000000ffff0b7224 */ /* 0x000fe400078e00ff */
[----:B------:R-:W-:-:S07]  /*16a60*/  IMAD.MOV.U32 R15, RZ, RZ, -0x1 ;  /* 0xffffffffff0f7424 */ /* 0x000fce00078e00ff */
[----:B------:R-:W-:Y:S05]  /*16a70*/  WARPSYNC.COLLECTIVE R15, `(.L_x_2626) ;  /* 0x000000000f087348 */ /* 0x000fea0003c00000 */
[----:B------:R0:W1:Y:S02]  /*16a80*/  SHFL.UP P6, R14, R13, R12, R11 ;  /* 0x0400000c0d0e7389 */ /* 0x00006400000c000b */
[----:B01----:R-:W-:Y:S01]  /*16a90*/  ENDCOLLECTIVE ;  /* 0x000000000000791b */ /* 0x003fe20003800000 */
.L_x_2626:
[----:B------:R-:W-:Y:S05]  /*16aa0*/  BSYNC B0 ;  /* 0x0000000000007941 */ /* 0x000fea0003800000 */
.L_x_2625:
[----:B------:R-:W-:Y:S01]  /*16ab0*/  SEL R14, R14, RZ, P1 ;  /* 0x000000ff0e0e7207 */ /* 0x000fe20000800000 */
[----:B------:R-:W-:Y:S01]  /*16ac0*/  IMAD.MOV.U32 R12, RZ, RZ, 0x2 ;  /* 0x00000002ff0c7424 */ /* 0x000fe200078e00ff */
[----:B------:R-:W-:Y:S01]  /*16ad0*/  MOV R11, RZ ;  /* 0x000000ff000b7202 */ /* 0x000fe20000000f00 */
[----:B------:R-:W-:Y:S02]  /*16ae0*/  IMAD.MOV.U32 R15, RZ, RZ, -0x1 ;  /* 0xffffffffff0f7424 */ /* 0x000fe400078e00ff */
[----:B------:R-:W-:-:S07]  /*16af0*/  IMAD.IADD R13, R13, 0x1, R14 ;  /* 0x000000010d0d7824 */ /* 0x000fce00078e020e */
[----:B------:R-:W-:Y:S05]  /*16b00*/  WARPSYNC.COLLECTIVE R15, `(.L_x_2627) ;  /* 0x000000000f087348 */ /* 0x000fea0003c00000 */
[----:B------:R0:W1:Y:S02]  /*16b10*/  SHFL.UP P6, R14, R13, R12, R11 ;  /* 0x0400000c0d0e7389 */ /* 0x00006400000c000b */
[----:B01----:R-:W-:Y:S01]  /*16b20*/  ENDCOLLECTIVE ;  /* 0x000000000000791b */ /* 0x003fe20003800000 */
.L_x_2627:
[----:B------:R-:W-:Y:S01]  /*16b30*/  IMAD.MOV.U32 R12, RZ, RZ, 0x4 ;  /* 0x00000004ff0c7424 */ /* 0x000fe200078e00ff */
[----:B------:R-:W-:-:S05]  /*16b40*/  SEL R2, R14, RZ, P2 ;  /* 0x000000ff0e027207 */ /* 0x000fca0001000000 */
[----:B------:R-:W-:-:S04]  /*16b50*/  IMAD.IADD R2, R13, 0x1, R2 ;  /* 0x000000010d027824 */ /* 0x000fc800078e0202 */
[----:B------:R-:W-:-:S07]  /*16b60*/  IMAD.MOV.U32 R13, RZ, RZ, R2 ;  /* 0x000000ffff0d7224 */ /* 0x000fce00078e0002 */
[----:B------:R-:W-:Y:S05]  /*16b70*/  WARPSYNC.COLLECTIVE R15, `(.L_x_2628) ;  /* 0x000000000f087348 */ /* 0x000fea0003c00000 */
[----:B------:R0:W1:Y:S02]  /*16b80*/  SHFL.UP P6, R14, R13, R12, R11 ;  /* 0x0400000c0d0e7389 */ /* 0x00006400000c000b */
[----:B01----:R-:W-:Y:S01]  /*16b90*/  ENDCOLLECTIVE ;  /* 0x000000000000791b */ /* 0x003fe20003800000 */
.L_x_2628:
[----:B------:R-:W-:Y:S02]  /*16ba0*/  MOV R12, 0x8 ;  /* 0x00000008000c7802 */ /* 0x000fe40000000f00 */
[----:B------:R-:W-:-:S05]  /*16bb0*/  SEL R3, R14, RZ, P3 ;  /* 0x000000ff0e037207 */ /* 0x000fca0001800000 */
[----:B------:R-:W-:-:S04]  /*16bc0*/  IMAD.IADD R3, R2, 0x1, R3 ;  /* 0x0000000102037824 */ /* 0x000fc800078e0203 */
[----:B------:R-:W-:-:S07]  /*16bd0*/  IMAD.MOV.U32 R13, RZ, RZ, R3 ;  /* 0x000000ffff0d7224 */ /* 0x000fce00078e0003 */
[----:B------:R-:W-:Y:S05]  /*16be0*/  WARPSYNC.COLLECTIVE R15, `(.L_x_2629) ;  /* 0x000000000f087348 */ /* 0x000fea0003c00000 */
[----:B------:R0:W1:Y:S02]  /*16bf0*/  SHFL.UP P6, R14, R13, R12, R11 ;  /* 0x0400000c0d0e7389 */ /* 0x00006400000c000b */
[----:B01----:R-:W-:Y:S01]  /*16c00*/  ENDCOLLECTIVE ;  /* 0x000000000000791b */ /* 0x003fe20003800000 */
.L_x_2629:
[----:B------:R-:W-:Y:S01]  /*16c10*/  IMAD.MOV.U32 R12, RZ, RZ, 0x10 ;  /* 0x00000010ff0c7424 */ /* 0x000fe200078e00ff */
[----:B------:R-:W-:-:S05]  /*16c20*/  SEL R4, R14, RZ, P4 ;  /* 0x000000ff0e047207 */ /* 0x000fca0002000000 */
[----:B------:R-:W-:-:S04]  /*16c30*/  IMAD.IADD R4, R3, 0x1, R4 ;  /* 0x0000000103047824 */ /* 0x000fc800078e0204 */
[----:B------:R-:W-:-:S07]  /*16c40*/  IMAD.MOV.U32 R13, RZ, RZ, R4 ;  /* 0x000000ffff0d7224 */ /* 0x000fce00078e0004 */
[----:B------:R-:W-:Y:S05]  /*16c50*/  WARPSYNC.COLLECTIVE R15, `(.L_x_2630) ;  /* 0x000000000f087348 */ /* 0x000fea0003c00000 */
[----:B------:R0:W1:Y:S02]  /*16c60*/  SHFL.UP P6, R14, R13, R12, R11 ;  /* 0x0400000c0d0e7389 */ /* 0x00006400000c000b */
[----:B01----:R-:W-:Y:S01]  /*16c70*/  ENDCOLLECTIVE ;  /* 0x000000000000791b */ /* 0x003fe20003800000 */
.L_x_2630:
        /* <DEDUP_REMOVED lines=8> */
.L_x_2631:
[----:B------:R-:W-:Y:S05]  /*16d00*/  BRA `(.L_x_2632) ;  /* 0xffffffb0000c7947 */ /* 0x000fea000383ffff */
.L_x_2489:
[----:B------:R-:W-:Y:S01]  /*16d10*/  BSSY B0, `(.L_x_2633) ;  /* 0x0000006000007945 */ /* 0x000fe20003800000 */
[----:B------:R-:W-:Y:S01]  /*16d20*/  PLOP3.LUT P6, PT, P6, PT, PT, 0x8, 0x0 ;  /* 0x000000000000781c */ /* 0x000fe200037ce170 */
[----:B------:R-:W-:-:S12]  /*16d30*/  IMAD.MOV.U32 R15, RZ, RZ, -0x1 ;  /* 0xffffffffff0f7424 */ /* 0x000fd800078e00ff */
[----:B0-----:R-:W-:Y:S05]  /*16d40*/  WARPSYNC.COLLECTIVE R15, `(.L_x_2634) ;  /* 0x000000000f087348 */ /* 0x001fea0003c00000 */
[----:B------:R-:W-:Y:S01]  /*16d50*/  VOTE.ANY R14, PT, P6 ;  /* 0x00000000000e7806 */ /* 0x000fe200030e0100 */
[----:B0-----:R-:W-:Y:S06]  /*16d60*/  ENDCOLLECTIVE ;  /* 0x000000000000791b */ /* 0x001fec0003800000 */
.L_x_2634:
[----:B------:R-:W-:Y:S05]  /*16d70*/  BSYNC B0 ;  /* 0x0000000000007941 */ /* 0x000fea0003800000 */
.L_x_2633:
        /* <DEDUP_REMOVED lines=10> */
.L_x_2635:
[----:B------:R-:W-:Y:S01]  /*16e20*/  IMAD.MOV.U32 R13, RZ, RZ, R5 ;  /* 0x000000ffff0d7224 */ /* 0x000fe200078e0005 */
[----:B------:R-:W-:-:S07]  /*16e30*/  MOV R17, R14 ;  /* 0x0000000e00117202 */ /* 0x000fce0000000f00 */
[----:B------:R-:W-:Y:S05]  /*16e40*/  WARPSYNC.COLLECTIVE R15, `(.L_x_2636) ;  /* 0x000000000f087348 */ /* 0x000fea0003c00000 */
[----:B------:R0:W1:Y:S02]  /*16e50*/  SHFL.IDX P6, R14, R13, R12, R11 ;  /* 0x0000000c0d0e7389 */ /* 0x00006400000c000b */
[----:B01----:R-:W-:Y:S01]  /*16e60*/  ENDCOLLECTIVE ;  /* 0x000000000000791b */ /* 0x003fe20003800000 */
.L_x_2636:
[----:B------:R-:W-:Y:S01]  /*16e70*/  IMAD.MOV.U32 R5, RZ, RZ, R14 ;  /* 0x000000ffff057224 */ /* 0x000fe200078e000e */
[----:B------:R-:W-:Y:S06]  /*16e80*/  BRA `(.L_x_2637) ;  /* 0xffffffac00ec7947 */ /* 0x000fec000383ffff */
.L_x_2491:
[----:B------:R-:W-:Y:S01]  /*16e90*/  BSSY B0, `(.L_x_2638) ;  /* 0x0000007000007945 */ /* 0x000fe20003800000 */
[----:B------:R-:W-:Y:S02]  /*16ea0*/  IMAD.MOV.U32 R13, RZ, RZ, R2 ;  /* 0x000000ffff0d7224 */ /* 0x000fe400078e0002 */
[----:B------:R-:W-:Y:S02]  /*16eb0*/  IMAD.MOV.U32 R11, RZ, RZ, 0x1f ;  /* 0x0000001fff0b7424 */ /* 0x000fe400078e00ff */
[----:B------:R-:W-:-:S07]  /*16ec0*/  IMAD.MOV.U32 R15, RZ, RZ, -0x1 ;  /* 0xffffffffff0f7424 */ /* 0x000fce00078e00ff */
[----:B0123--:R-:W-:Y:S05]  /*16ed0*/  WARPSYNC.COLLECTIVE R15, `(.L_x_2639) ;  /* 0x000000000f087348 */ /* 0x00ffea0003c00000 */
[----:B------:R4:W0:Y:S02]  /*16ee0*/  SHFL.IDX P6, R14, R13, R12, R11 ;  /* 0x0000000c0d0e7389 */ /* 0x00082400000c000b */
[----:B01234-:R-:W-:Y:S01]  /*16ef0*/  ENDCOLLECTIVE ;  /* 0x000000000000791b */ /* 0x01ffe20003800000 */
.L_x_2639:
[----:B------:R-:W-:Y:S05]  /*16f00*/  BSYNC B0 ;  /* 0x0000000000007941 */ /* 0x000fea0003800000 */
.L_x_2638:
[----:B------:R-:W-:Y:S01]  /*16f10*/  MOV R16, R14 ;  /* 0x0000000e00107202 */ /* 0x000fe20000000f00 */
[----:B------:R-:W-:Y:S06]  /*16f20*/  BRA `(.L_x_2490) ;  /* 0xffffffac00dc7947 */ /* 0x000fec000383ffff */
.L_x_2497:
[----:B0-----:R0:W1:Y:S02]  /*16f30*/  SYNCS.PHASECHK.TRANS64.TRYWAIT P0, [R5+URZ+0x16820], R0 ;  /* 0x01682000050075a7 */ /* 0x001064000800017f */
[----:B-1----:R-:W-:Y:S05]  /*16f40*/  @!P0 NANOSLEEP.SYNCS 0x989680 ;  /* 0x009896800000895d */ /* 0x002fea0003900000 */
[----:B------:R-:W1:Y:S02]  /*16f50*/  @!P0 SYNCS.PHASECHK.TRANS64 P0, [R5+URZ+0x16820], R0 ;  /* 0x01682000050085a7 */ /* 0x000e64000800007f */
[----:B-1----:R-:W-:Y:S05]  /*16f60*/  @!P0 BRA `(.L_x_2497) ;  /* 0xfffffffc00f08947 */ /* 0x002fea000383ffff */
[----:B------:R-:W-:Y:S05]  /*16f70*/  BRA `(.L_x_2640) ;  /* 0xffffffb800347947 */ /* 0x000fea000383ffff */
.L_x_2498:
        /* <DEDUP_REMOVED lines=8> */
[----:B0-----:R-:W-:Y:S05]  /*17000*/  WARPSYNC.COLLECTIVE R15, `(.L_x_2642) ;  /* 0x000000000f087348 */ /* 0x001fea0003c00000 */
[----:B------:R1:W2:Y:S02]  /*17010*/  SHFL.IDX P6, R14, R13, R12, R11 ;  /* 0x0000000c0d0e7389 */ /* 0x0002a400000c000b */
[----:B012---:R-:W-:Y:S01]  /*17020*/  ENDCOLLECTIVE ;  /* 0x000000000000791b */ /* 0x007fe20003800000 */
.L_x_2642:
[----:B------:R-:W-:Y:S05]  /*17030*/  BSYNC B0 ;  /* 0x0000000000007941 */ /* 0x000fea0003800000 */
.L_x_2641:
[----:B------:R-:W-:Y:S05]  /*17040*/  BRA `(.L_x_2643) ;  /* 0xffffffb8001c7947 */ /* 0x000fea000383ffff */
.L_x_2501:
[----:B------:R-:W-:Y:S01]  /*17050*/  BSSY B1, `(.L_x_2644) ;  /* 0x0000006000017945 */ /* 0x000fe20003800000 */
[----:B------:R-:W-:-:S07]  /*17060*/  IMAD.MOV.U32 R15, RZ, RZ, -0x1 ;  /* 0xffffffffff0f7424 */ /* 0x000fce00078e00ff */
[----:B0-----:R-:W-:Y:S05]  /*17070*/  WARPSYNC.COLLECTIVE R15, `(.L_x_2645) ;  /* 0x000000000f0c7348 */ /* 0x001fea0003c00000 */
[----:B------:R-:W-:Y:S02]  /*17080*/  ELECT P6, UR62, PT ;  /* 0x00000000003e782f */ /* 0x000fe400038c0000 */
[----:B------:R-:W-:Y:S01]  /*17090*/  MOV R14, UR62 ;  /* 0x0000003e000e7c02 */ /* 0x000fe20008000f00 */
[----:B0-----:R-:W-:Y:S10]  /*170a0*/  ENDCOLLECTIVE ;  /* 0x000000000000791b */ /* 0x001ff40003800000 */
.L_x_2645:
[----:B------:R-:W-:Y:S05]  /*170b0*/  BSYNC B1 ;  /* 0x0000000000017941 */ /* 0x000fea0003800000 */
.L_x_2644:
[----:B------:R-:W-:Y:S05]  /*170c0*/  BRA `(.L_x_2646) ;  /* 0xffffffb800147947 */ /* 0x000fea000383ffff */
.L_x_2503:
[----:B0-----:R0:W1:Y:S02]  /*170d0*/  SYNCS.PHASECHK.TRANS64.TRYWAIT P1, [R3+URZ+0x16840], R2 ;  /* 0x01684002030075a7 */ /* 0x001064000802017f */
[----:B-1----:R-:W-:Y:S05]  /*170e0*/  @!P1 NANOSLEEP.SYNCS 0x989680 ;  /* 0x009896800000995d */ /* 0x002fea0003900000 */
[----:B------:R-:W1:Y:S02]  /*170f0*/  @!P1 SYNCS.PHASECHK.TRANS64 P1, [R3+URZ+0x16840], R2 ;  /* 0x01684002030095a7 */ /* 0x000e64000802007f */
[----:B-1----:R-:W-:Y:S05]  /*17100*/  @!P1 BRA `(.L_x_2503) ;  /* 0xfffffffc00f09947 */ /* 0x002fea000383ffff */
[----:B------:R-:W-:Y:S05]  /*17110*/  BRA `(.L_x_2647) ;  /* 0xffffffb800347947 */ /* 0x000fea000383ffff */
.L_x_2505:
[----:B-1----:R1:W2:Y:S02]  /*17120*/  SYNCS.PHASECHK.TRANS64.TRYWAIT P1, [R25+URZ+0x16840], R0 ;  /* 0x01684000190075a7 */ /* 0x0022a4000802017f */
[----:B--2---:R-:W-:Y:S05]  /*17130*/  @!P1 NANOSLEEP.SYNCS 0x989680 ;  /* 0x009896800000995d */ /* 0x004fea0003900000 */
[----:B------:R-:W2:Y:S02]  /*17140*/  @!P1 SYNCS.PHASECHK.TRANS64 P1, [R25+URZ+0x16840], R0 ;  /* 0x01684000190095a7 */ /* 0x000ea4000802007f */
[----:B--2---:R-:W-:Y:S05]  /*17150*/  @!P1 BRA `(.L_x_2505) ;  /* 0xfffffffc00f09947 */ /* 0x004fea000383ffff */
[----:B------:R-:W-:Y:S05]  /*17160*/  BRA `(.L_x_2648) ;  /* 0xffffffb800407947 */ /* 0x000fea000383ffff */
.L_x_2507:
[----:B--2---:R2:W3:Y:S02]  /*17170*/  SYNCS.PHASECHK.TRANS64.TRYWAIT P1, [R3+URZ+0x16860], R2 ;  /* 0x01686002030075a7 */ /* 0x0044e4000802017f */
[----:B---3--:R-:W-:Y:S05]  /*17180*/  @!P1 NANOSLEEP.SYNCS 0x989680 ;  /* 0x009896800000995d */ /* 0x008fea0003900000 */
[----:B------:R-:W3:Y:S02]  /*17190*/  @!P1 SYNCS.PHASECHK.TRANS64 P1, [R3+URZ+0x16860], R2 ;  /* 0x01686002030095a7 */ /* 0x000ee4000802007f */
[----:B---3--:R-:W-:Y:S05]  /*171a0*/  @!P1 BRA `(.L_x_2507) ;  /* 0xfffffffc00f09947 */ /* 0x008fea000383ffff */
[----:B------:R-:W-:Y:S05]  /*171b0*/  BRA `(.L_x_2649) ;  /* 0xffffffb8003c7947 */ /* 0x000fea000383ffff */
.L_x_2650:
        /* <DEDUP_REMOVED lines=12> */
.L_x_3173:


//--------------------- .text._ZN7cutlass13device_kernelIN5flash11enable_sm90INS1_16FlashAttnFwdSm90INS1_25CollectiveMainloopFwdSm90ILi2EN4cute5tupleIJNS5_1CILi1EEES8_S8_EEENS6_IJNS7_ILi192EEENS7_ILi128EEENS7_ILi64EEEEEELi64ENS_10bfloat16_tEfNS_4arch4Sm90ELb1ELb0ELb1ELb1ELb1ELb1ELb0ELb1ELb1ELb1ELb1ELb0EEENS1_21CollectiveEpilogueFwdINS6_IJSA_SC_SB_EEES9_SE_SG_Li384ELb1ELb1ELb1ELb0EEENS1_36VarlenDynamicPersistentTileSchedulerILi192ELi128ELi384ELi128ELb1ELb1ELb1ELb1ELb1ELb1EEEEEEEEEvNT_6ParamsE --------------------------
	.section	.text._ZN7cutlass13device_kernelIN5flash11enable_sm90INS1_16FlashAttnFwdSm90INS1_25CollectiveMainloopFwdSm90ILi2EN4cute5tupleIJNS5_1CILi1EEES8_S8_EEENS6_IJNS7_ILi192EEENS7_ILi128EEENS7_ILi64EEEEEELi64ENS_10bfloat16_tEfNS_4arch4Sm90ELb1ELb0ELb1ELb1ELb1ELb1ELb0ELb1ELb1ELb1ELb1ELb0EEENS1_21CollectiveEpilogueFwdINS6_IJSA_SC_SB_EEES9_SE_SG_Li384ELb1ELb1ELb1ELb0EEENS1_36VarlenDynamicPersistentTileSchedulerILi192ELi128ELi384ELi128ELb1ELb1ELb1ELb1ELb1ELb1EEEEEEEEEvNT_6ParamsE,"ax",@progbits
	.align	128
.text._ZN7cutlass13device_kernelIN5flash11enable_sm90INS1_16FlashAttnFwdSm90INS1_25CollectiveMainloopFwdSm90ILi2EN4cute5tupleIJNS5_1CILi1EEES8_S8_EEENS6_IJNS7_ILi192EEENS7_ILi128EEENS7_ILi64EEEEEELi64ENS_10bfloat16_tEfNS_4arch4Sm90ELb1ELb0ELb1ELb1ELb1ELb1ELb0ELb1ELb1ELb1ELb1ELb0EEENS1_21CollectiveEpilogueFwdINS6_IJSA_SC_SB_EEES9_SE_SG_Li384ELb1ELb1ELb1ELb0EEENS1_36VarlenDynamicPersistentTileSchedulerILi192ELi128ELi384ELi128ELb1ELb1ELb1ELb1ELb1ELb1EEEEEEEEEvNT_6ParamsE:
        .type           _ZN7cutlass13device_kernelIN5flash11enable_sm90INS1_16FlashAttnFwdSm90INS1_25CollectiveMainloopFwdSm90ILi2EN4cute5tupleIJNS5_1CILi1EEES8_S8_EEENS6_IJNS7_ILi192EEENS7_ILi128EEENS7_ILi64EEEEEELi64ENS_10bfloat16_tEfNS_4arch4Sm90ELb1ELb0ELb1ELb1ELb1ELb1ELb0ELb1ELb1ELb1ELb1ELb0EEENS1_21CollectiveEpilogueFwdINS6_IJSA_SC_SB_EEES9_SE_SG_Li384ELb1ELb1ELb1ELb0EEENS1_36VarlenDynamicPersistentTileSchedulerILi192ELi128ELi384ELi128ELb1ELb1ELb1ELb1ELb1ELb1EEEEEEEEEvNT_6ParamsE,@function
        .size           _ZN7cutlass13device_kernelIN5flash11enable_sm90INS1_16FlashAttnFwdSm90INS1_25CollectiveMainloopFwdSm90ILi2EN4cute5tupleIJNS5_1CILi1EEES8_S8_EEENS6_IJNS7_ILi192EEENS7_ILi128EEENS7_ILi64EEEEEELi64ENS_10bfloat16_tEfNS_4arch4Sm90ELb1ELb0ELb1ELb1ELb1ELb1ELb0ELb1ELb1ELb1ELb1ELb0EEENS1_21CollectiveEpilogueFwdINS6_IJSA_SC_SB_EEES9_SE_SG_Li384ELb1ELb1ELb1ELb0EEENS1_36VarlenDynamicPersistentTileSchedulerILi192ELi128ELi384ELi128ELb1ELb1ELb1ELb1ELb1ELb1EEEEEEEEEvNT_6ParamsE,(.L_x_3174 - _ZN7cutlass13device_kernelIN5flash11enable_sm90INS1_16FlashAttnFwdSm90INS1_25CollectiveMainloopFwdSm90ILi2EN4cute5tupleIJNS5_1CILi1EEES8_S8_EEENS6_IJNS7_ILi192EEENS7_ILi128EEENS7_ILi64EEEEEELi64ENS_10bfloat16_tEfNS_4arch4Sm90ELb1ELb0ELb1ELb1ELb1ELb1ELb0ELb1ELb1ELb1ELb1ELb0EEENS1_21CollectiveEpilogueFwdINS6_IJSA_SC_SB_EEES9_SE_SG_Li384ELb1ELb1ELb1ELb0EEENS1_36VarlenDynamicPersistentTileSchedulerILi192ELi128ELi384ELi128ELb1ELb1ELb1ELb1ELb1ELb1EEEEEEEEEvNT_6ParamsE)
        .other          _ZN7cutlass13device_kernelIN5flash11enable_sm90INS1_16FlashAttnFwdSm90INS1_25CollectiveMainloopFwdSm90ILi2EN4cute5tupleIJNS5_1CILi1EEES8_S8_EEENS6_IJNS7_ILi192EEENS7_ILi128EEENS7_ILi64EEEEEELi64ENS_10bfloat16_tEfNS_4arch4Sm90ELb1ELb0ELb1ELb1ELb1ELb1ELb0ELb1ELb1ELb1ELb1ELb0EEENS1_21CollectiveEpilogueFwdINS6_IJSA_SC_SB_EEES9_SE_SG_Li384ELb1ELb1ELb1ELb0EEENS1_36VarlenDynamicPersistentTileSchedulerILi192ELi128ELi384ELi128ELb1ELb1ELb1ELb1ELb1ELb1EEEEEEEEEvNT_6ParamsE,@"STO_CUDA_ENTRY STV_DEFAULT"
_ZN7cutlass13device_kernelIN5flash11enable_sm90INS1_16FlashAttnFwdSm90INS1_25CollectiveMainloopFwdSm90ILi2EN4cute5tupleIJNS5_1CILi1EEES8_S8_EEENS6_IJNS7_ILi192EEENS7_ILi128EEENS7_ILi64EEEEEELi64ENS_10bfloat16_tEfNS_4arch4Sm90ELb1ELb0ELb1ELb1ELb1ELb1ELb0ELb1ELb1ELb1ELb1ELb0EEENS1_21CollectiveEpilogueFwdINS6_IJSA_SC_SB_EEES9_SE_SG_Li384ELb1ELb1ELb1ELb0EEENS1_36VarlenDynamicPersistentTileSchedulerILi192ELi128ELi384ELi128ELb1ELb1ELb1ELb1ELb1ELb1EEEEEEEEEvNT_6ParamsE:
[----:B------:R-:W0:Y:S02]  /*0000*/  LDC R1, c[0x0][0x28] ;  /* 0x00000a00ff017b82 */ /* 0x000e240000000800 */
[----:B0-----:R-:W-:Y:S01]  /*0010*/  VIADD R1, R1, 0xffffff98 ;  /* 0xffffff9801017836 */ /* 0x001fe20000000000 */
[----:B------:R-:W0:Y:S01]  /*0020*/  S2R R3, SR_TID.X ;  /* 0x0000000000037919 */ /* 0x000e220000002100 */
[----:B------:R-:W-:Y:S01]  /*0030*/  ELECT P0, URZ, PT ;  /* 0x00000000003f782f */ /* 0x000fe20003800000 */
[----:B------:R-:W-:Y:S01]  /*0040*/  BSSY B0, `(.L_x_2651) ;  /* 0x000000d000007945 */ /* 0x000fe20003800000 */
[----:B0-----:R-:W-:-:S05]  /*0050*/  SHF.R.U32.HI R0, RZ, 0x5, R3 ;  /* 0x00000005ff007819 */ /* 0x001fca0000011603 */
        /* <DEDUP_REMOVED lines=11> */
.L_x_2652:
[----:B------:R-:W-:Y:S05]  /*0110*/  BSYNC B0 ;  /* 0x0000000000007941 */ /* 0x000fea0003800000 */
.L_x_2651:
[----:B------:R-:W-:Y:S01]  /*0120*/  VOTEU.ANY UP0, P0 ;  /* 0x00000000003f7886 */ /* 0x000fe20000000100 */
[----:B------:R-:W0:Y:S01]  /*0130*/  SHFL.IDX PT, R2, R0, RZ, 0x1f ;  /* 0x00001fff00027589 */ /* 0x000e2200000e0000 */
[----:B------:R-:W-:Y:S01]  /*0140*/  UMOV UR4, 0x80 ;  /* 0x0000008000047882 */ /* 0x000fe20000000000 */
[----:B------:R-:W-:Y:S01]  /*0150*/  UMOV UR7, 0x180 ;  /* 0x0000018000077882 */ /* 0x000fe20000000000 */
[----:B------:R-:W-:Y:S01]  /*0160*/  SHF.R.U32.HI R3, RZ, 0x7, R3 ;  /* 0x00000007ff037819 */ /* 0x000fe20000011603 */
[----:B------:R-:W1:Y:S01]  /*0170*/  @UP0 S2UR UR8, SR_CgaCtaId ;  /* 0x00000000000809c3 */ /* 0x000e620000008800 */
[----:B------:R-:W-:Y:S01]  /*0180*/  @UP0 UMOV UR6, 0x400 ;  /* 0x0000040000060882 */ /* 0x000fe20000000000 */
[----:B------:R-:W-:-:S04]  /*0190*/  @UP0 UIADD3 UR4, -UR4, 0x100000, URZ ;  /* 0x0010000004040890 */ /* 0x000fc8000fffe13f */
[----:B------:R-:W-:Y:S02]  /*01a0*/  @UP0 USHF.L.U32 UR5, UR4, 0xb, URZ ;  /* 0x0000000b04050899 */ /* 0x000fe4000800063f */
[----:B------:R-:W-:Y:S01]  /*01b0*/  @UP0 USHF.L.U32 UR4, UR4, 0x1, URZ ;  /* 0x0000000104040899 */ /* 0x000fe2000800063f */
[----:B------:R-:W-:Y:S01]  /*01c0*/  VOTEU.ANY UP1, P0 ;  /* 0x00000000003f7886 */ /* 0x000fe20000020100 */
[----:B0-----:R-:W-:Y:S02]  /*01d0*/  ISETP.NE.AND P1, PT, R2, RZ, PT ;  /* 0x000000ff0200720c */ /* 0x001fe40003f25270 */
[----:B------:R0:W2:Y:S01]  /*01e0*/  SHFL.IDX PT, R2, R3, RZ, 0x1f ;  /* 0x00001fff03027589 */ /* 0x0000a200000e0000 */
[----:B-1----:R-:W-:Y:S02]  /*01f0*/  @UP0 ULEA UR8, UR8, UR6, 0x18 ;  /* 0x0000000608080291 */ /* 0x002fe4000f8ec03f */
[----:B------:R-:W-:-:S04]  /*0200*/  @UP0 UIADD3 UR6, -UR7, 0x100000, URZ ;  /* 0x0010000007060890 */ /* 0x000fc8000fffe13f */
[----:B------:R-:W-:Y:S02]  /*0210*/  @UP0 USHF.L.U32 UR7, UR6, 0xb, URZ ;  /* 0x0000000b06070899 */ /* 0x000fe4000800063f */
[----:B------:R-:W-:Y:S01]  /*0220*/  @UP0 USHF.L.U32 UR6, UR6, 0x1, URZ ;  /* 0x0000000106060899 */ /* 0x000fe2000800063f */
[----:B------:R-:W-:Y:S01]  /*0230*/  VOTEU.ANY UP0, P0 ;  /* 0x00000000003f7886 */ /* 0x000fe20000000100 */
[----:B------:R-:W1:Y:S04]  /*0240*/  FENCE.VIEW.ASYNC.S ;  /* 0x00000000000073c6 */ /* 0x000e680000000000 */
[----:B-1----:R0:W1:Y:S06]  /*0250*/  @UP0 SYNCS.EXCH.64 URZ, [UR8+0x16800], UR4 ;  /* 0x01680004083f05b2 */ /* 0x00206c0008000100 */
[----:B------:R0:W3:Y:S02]  /*0260*/  @UP1 SYNCS.EXCH.64 URZ, [UR8+0x16820], UR6 ;  /* 0x01682006083f15b2 */ /* 0x0000e40008000100 */
[----:B0-----:R-:W-:Y:S05]  /*0270*/  @P1 BRA `(.L_x_2653) ;  /* 0x0000000000481947 */ /* 0x001fea0003800000 */
        /* <DEDUP_REMOVED lines=16> */
[----:B------:R0:W0:Y:S01]  /*0380*/  SYNCS.EXCH.64 URZ, [UR8+0x16848], UR6 ;  /* 0x01684806083f75b2 */ /* 0x0000220008000100 */
[----:B------:R-:W-:Y:S01]  /*0390*/  NOP ;  /* 0x0000000000007918 */ /* 0x000fe20000000000 */
.L_x_2653:
        /* <DEDUP_REMOVED lines=22> */
.L_x_2654:
        /* <DEDUP_REMOVED lines=18> */
.L_x_2655:
        /* <DEDUP_REMOVED lines=22> */
.L_x_2656:
        /* <DEDUP_REMOVED lines=22> */
.L_x_2657:
[----:B--2---:R-:W-:Y:S01]  /*08e0*/  ISETP.NE.AND P0, PT, R2, RZ, PT ;  /* 0x000000ff0200720c */ /* 0x004fe20003f05270 */
[----:B------:R-:W-:Y:S01]  /*08f0*/  IMAD.MOV.U32 R2, RZ, RZ, 0x1 ;  /* 0x00000001ff027424 */ /* 0x000fe200078e00ff */
[----:B------:R-:W-:Y:S01]  /*0900*/  NOP ;  /* 0x0000000000007918 */ /* 0x000fe20000000000 */
[----:B------:R-:W-:Y:S01]  /*0910*/  ULDC.64 UR40, c[0x0][0x208] ;  /* 0x0000820000287ab9 */ /* 0x000fe20000000a00 */
[----:B------:R-:W-:Y:S02]  /*0920*/  BSSY B9, `(.L_x_2658) ;  /* 0x0001b7f000097945 */ /* 0x000fe40003800000 */
[----:B------:R-:W-:-:S05]  /*0930*/  SEL R2, R2, 0x2, !P0 ;  /* 0x0000000202027807 */ /* 0x000fca0004000000 */
[----:B------:R2:W-:Y:S01]  /*0940*/  STL [R1+0x3c], R2 ;  /* 0x00003c0201007387 */ /* 0x0005e20000100800 */
[----:B01-34-:R-:W-:Y:S06]  /*0950*/  BAR.SYNC.DEFER_BLOCKING 0x0 ;  /* 0x0000000000007b1d */ /* 0x01bfec0000010000 */
[----:B------:R-:W-:Y:S05]  /*0960*/  @!P0 BRA `(.L_x_2659) ;  /* 0x0000013c00a48947 */ /* 0x000fea0003800000 */
.L_x_2660:
[----:B------:R-:W-:-:S08]  /*0970*/  NOP ;  /* 0x0000000000007918 */ /* 0x000fd00000000000 */
[----:B------:R-:W0:Y:S02]  /*0980*/  USETMAXREG.TRY_ALLOC.CTAPOOL UP0, 0xa0 ;  /* 0x000000a0000079c8 */ /* 0x000e240008000600 */
[----:B0-----:R-:W-:-:S13]  /*0990*/  PLOP3.LUT P0, PT, PT, PT, UP0, 0x80, 0x0 ;  /* 0x000000000000781c */ /* 0x001fda0003f0f008 */
[----:B------:R-:W-:Y:S05]  /*09a0*/  @!P0 BRA `(.L_x_2660) ;  /* 0xfffffffc00f08947 */ /* 0x000fea000383ffff */
[----:B------:R-:W2:Y:S01]  /*09b0*/  S2R R0, SR_TID.X ;  /* 0x0000000000007919 */ /* 0x000ea20000002100 */
[----:B------:R-:W-:Y:S01]  /*09c0*/  ULDC UR4, c[0x0][0xc3c] ;  /* 0x00030f0000047ab9 */ /* 0x000fe20000000800 */
[----:B--2---:R-:W-:Y:S02]  /*09d0*/  SHF.R.U32.HI R2, RZ, 0x7, R0 ;  /* 0x00000007ff027819 */ /* 0x004fe40000011600 */
[----:B------:R-:W2:Y:S01]  /*09e0*/  LDL.LU R0, [R1+0x10] ;  /* 0x0000100001007983 */ /* 0x000ea20000300800 */
[----:B------:R-:W-:Y:S06]  /*09f0*/  BAR.ARV 0x8, 0x200 ;  /* 0x0208000000007b1d */ /* 0x000fec0000002000 */
[----:B------:R-:W-:Y:S01]  /*0a00*/  ISETP.NE.AND P0, PT, R2, 0x1, PT ;  /* 0x000000010200780c */ /* 0x000fe20003f05270 */
[----:B------:R-:W0:Y:S01]  /*0a10*/  S2R R3, SR_CgaCtaId ;  /* 0x0000000000037919 */ /* 0x000e220000008800 */
[----:B------:R-:W-:-:S11]  /*0a20*/  MOV R2, 0x400 ;  /* 0x0000040000027802 */ /* 0x000fd60000000f00 */
[----:B------:R-:W-:Y:S08]  /*0a30*/  @!P0 BAR.ARV 0x9, 0x100 ;  /* 0x0244000000008b1d */ /* 0x000ff00000002000 */
[----:B------:R-:W-:Y:S01]  /*0a40*/  BAR.SYNC.DEFER_BLOCKING 0x5, 0x200 ;  /* 0x0148000000007b1d */ /* 0x000fe20000010000 */
[----:B0-----:R-:W-:-:S05]  /*0a50*/  LEA R2, R3, R2, 0x18 ;  /* 0x0000000203027211 */ /* 0x001fca00078ec0ff */
[----:B------:R-:W0:Y:S02]  /*0a60*/  LDS.128 R28, [R2+0x168d0] ;  /* 0x0168d000021c7984 */ /* 0x000e240000000c00 */
[----:B------:R-:W-:Y:S06]  /*0a70*/  BAR.ARV 0x4, 0x200 ;  /* 0x0108000000007b1d */ /* 0x000fec0000002000 */
[----:B--2---:R-:W-:-:S04]  /*0a80*/  LOP3.LUT R0, R0, 0xfffffffb, RZ, 0xc0, !PT ;  /* 0xfffffffb00007812 */ /* 0x004fc800078ec0ff */
[----:B------:R-:W-:Y:S02]  /*0a90*/  @P0 LOP3.LUT R0, R0, 0x4, RZ, 0xfc, !PT ;  /* 0x0000000400000812 */ /* 0x000fe400078efcff */
[----:B0-----:R-:W-:-:S03]  /*0aa0*/  ISETP.GE.AND P0, PT, R31, UR4, PT ;  /* 0x000000041f007c0c */ /* 0x001fc6000bf06270 */
[----:B------:R0:W-:Y:S10]  /*0ab0*/  STL [R1+0x10], R0 ;  /* 0x0000100001007387 */ /* 0x0001f40000100800 */
[----:B0-----:R-:W-:Y:S05]  /*0ac0*/  @P0 BRA `(.L_x_2661) ;  /* 0x000001b400900947 */ /* 0x001fea0003800000 */
[----:B------:R-:W2:Y:S01]  /*0ad0*/  LDL.LU R13, [R1+0x3c] ;  /* 0x00003c00010d7983 */ /* 0x000ea20000300800 */
[----:B------:R-:W0:Y:S02]  /*0ae0*/  S2R R0, SR_TID.X ;  /* 0x0000000000007919 */ /* 0x000e240000002100 */
[----:B0-----:R-:W-:-:S05]  /*0af0*/  VIADD R12, R0, 0xffffff80 ;  /* 0xffffff80000c7836 */ /* 0x001fca0000000000 */
[----:B------:R-:W-:-:S04]  /*0b00*/  SHF.R.S32.HI R0, RZ, 0x1f, R12 ;  /* 0x0000001fff007819 */ /* 0x000fc8000001140c */
[----:B------:R-:W-:-:S04]  /*0b10*/  LEA.HI R3, R0, R12, RZ, 0x7 ;  /* 0x0000000c00037211 */ /* 0x000fc800078f38ff */
[----:B------:R-:W-:-:S05]  /*0b20*/  LOP3.LUT R4, R3, 0xffffff80, RZ, 0xc0, !PT ;  /* 0xffffff8003047812 */ /* 0x000fca00078ec0ff */
[----:B------:R-:W-:Y:S01]  /*0b30*/  IMAD.IADD R11, R12, 0x1, -R4 ;  /* 0x000000010c0b7824 */ /* 0x000fe200078e0a04 */
[----:B------:R-:W-:-:S04]  /*0b40*/  LEA.HI R4, R0, R12, RZ, 0x4 ;  /* 0x0000000c00047211 */ /* 0x000fc800078f20ff */
[----:B------:R-:W-:Y:S02]  /*0b50*/  SHF.R.S32.HI R6, RZ, 0x1f, R11 ;  /* 0x0000001fff067819 */ /* 0x000fe4000001140b */
[----:B------:R-:W-:Y:S02]  /*0b60*/  SHF.R.S32.HI R7, RZ, 0x4, R4 ;  /* 0x00000004ff077819 */ /* 0x000fe40000011404 */
[----:B------:R-:W-:Y:S02]  /*0b70*/  LEA.HI R8, R6, R11, RZ, 0x2 ;  /* 0x0000000b06087211 */ /* 0x000fe400078f10ff */
[----:B------:R-:W-:Y:S02]  /*0b80*/  SHF.R.S32.HI R14, RZ, 0x7, R3 ;  /* 0x00000007ff0e7819 */ /* 0x000fe40000011403 */
[----:B------:R-:W-:Y:S02]  /*0b90*/  LOP3.LUT R3, R4, 0x3fffff0, RZ, 0xc0, !PT ;  /* 0x03fffff004037812 */ /* 0x000fe400078ec0ff */
[----:B------:R-:W-:-:S02]  /*0ba0*/  LEA.HI R5, R0, R12, RZ, 0x5 ;  /* 0x0000000c00057211 */ /* 0x000fc400078f28ff */
[----:B------:R-:W-:Y:S02]  /*0bb0*/  LEA.HI R4, R4, R7, RZ, 0x1 ;  /* 0x0000000704047211 */ /* 0x000fe400078f08ff */
[--C-:B------:R-:W-:Y:S02]  /*0bc0*/  SHF.R.S32.HI R9, RZ, 0x2, R8.reuse ;  /* 0x00000002ff097819 */ /* 0x100fe40000011408 */
[----:B------:R-:W-:Y:S01]  /*0bd0*/  SHF.R.S32.HI R10, RZ, 0x1f, R8 ;  /* 0x0000001fff0a7819 */ /* 0x000fe20000011408 */
[----:B------:R-:W-:Y:S01]  /*0be0*/  IMAD.IADD R3, R12, 0x1, -R3 ;  /* 0x000000010c037824 */ /* 0x000fe200078e0a03 */
[----:B------:R-:W-:Y:S02]  /*0bf0*/  SHF.R.S32.HI R15, RZ, 0x5, R5 ;  /* 0x00000005ff0f7819 */ /* 0x000fe40000011405 */
[----:B------:R-:W-:Y:S02]  /*0c00*/  LOP3.LUT R4, R4, 0x1ffffffe, RZ, 0xc0, !PT ;  /* 0x1ffffffe04047812 */ /* 0x000fe400078ec0ff */
[----:B------:R-:W-:Y:S01]  /*0c10*/  LEA.HI R10, R10, R9, RZ, 0x3 ;  /* 0x000000090a0a7211 */ /* 0x000fe200078f18ff */
[----:B------:R-:W-:Y:S01]  /*0c20*/  IMAD.HI R5, R14, 0x55555556, RZ ;  /* 0x555555560e057827 */ /* 0x000fe200078e02ff */
[----:B------:R-:W-:-:S02]  /*0c30*/  LEA.HI R6, R6, R11, RZ, 0x5 ;  /* 0x0000000b06067211 */ /* 0x000fc400078f28ff */
[----:B------:R-:W-:Y:S01]  /*0c40*/  LOP3.LUT R10, R10, 0xfffffff8, RZ, 0xc0, !PT ;  /* 0xfffffff80a0a7812 */ /* 0x000fe200078ec0ff */
[----:B------:R-:W-:Y:S02]  /*0c50*/  IMAD.IADD R4, R7, 0x1, -R4 ;  /* 0x0000000107047824 */ /* 0x000fe400078e0a04 */
[----:B------:R-:W-:Y:S01]  /*0c60*/  IMAD R3, R15, 0x10, R3 ;  /* 0x000000100f037824 */ /* 0x000fe200078e0203 */
[----:B------:R-:W-:Y:S01]  /*0c70*/  LEA.HI R5, R5, R5, RZ, 0x1 ;  /* 0x0000000505057211 */ /* 0x000fe200078f08ff */
[----:B------:R-:W-:Y:S01]  /*0c80*/  IMAD.IADD R9, R9, 0x1, -R10 ;  /* 0x0000000109097824 */ /* 0x000fe200078e0a0a */
[----:B------:R-:W-:Y:S02]  /*0c90*/  SHF.R.S32.HI R6, RZ, 0x5, R6 ;  /* 0x00000005ff067819 */ /* 0x000fe40000011406 */
[----:B------:R-:W-:Y:S02]  /*0ca0*/  LEA R7, R3, R4, 0x3 ;  /* 0x0000000403077211 */ /* 0x000fe400078e18ff */
[----:B------:R-:W-:Y:S01]  /*0cb0*/  LEA.HI R3, R0, R12, RZ, 0x2 ;  /* 0x0000000c00037211 */ /* 0x000fe200078f10ff */
[----:B------:R-:W-:-:S02]  /*0cc0*/  IMAD R5, R5, -0x3, R14 ;  /* 0xfffffffd05057824 */ /* 0x000fc400078e020e */
[----:B------:R-:W-:Y:S01]  /*0cd0*/  IMAD R6, R6, 0x10, R9 ;  /* 0x0000001006067824 */ /* 0x000fe200078e0209 */
[----:B------:R-:W-:-:S03]  /*0ce0*/  SHF.R.S32.HI R154, RZ, 0x2, R3 ;  /* 0x00000002ff9a7819 */ /* 0x000fc60000011403 */
[----:B------:R-:W-:Y:S01]  /*0cf0*/  IMAD R10, R5, 0x40, R6 ;  /* 0x00000040050a7824 */ /* 0x000fe200078e0206 */
[----:B------:R-:W-:Y:S01]  /*0d00*/  SHF.R.S32.HI R5, RZ, 0x1f, R3 ;  /* 0x0000001fff057819 */ /* 0x000fe20000011403 */
[----:B------:R-:W-:Y:S01]  /*0d10*/  VIADD R9, R154, 0x60 ;  /* 0x000000609a097836 */ /* 0x000fe20000000000 */
[----:B------:R-:W-:Y:S02]  /*0d20*/  LEA.HI R0, R0, R12, RZ, 0x3 ;  /* 0x0000000c00007211 */ /* 0x000fe400078f18ff */
[----:B------:R-:W-:Y:S02]  /*0d30*/  LOP3.LUT R3, R3, 0xfffffffc, RZ, 0xc0, !PT ;  /* 0xfffffffc03037812 */ /* 0x000fe400078ec0ff */
[----:B------:R-:W-:Y:S02]  /*0d40*/  LEA.HI R5, R5, R154, RZ, 0x3 ;  /* 0x0000009a05057211 */ /* 0x000fe400078f18ff */
[----:B------:R-:W-:Y:S02]  /*0d50*/  SHF.R.S32.HI R4, RZ, 0x3, R0 ;  /* 0x00000003ff047819 */ /* 0x000fe40000011400 */
[----:B------:R-:W-:Y:S01]  /*0d60*/  SHF.R.S32.HI R4, RZ, 0x1f, R9 ;  /* 0x0000001fff047819 */ /* 0x000fe20000011409 */
[----:B------:R-:W-:Y:S01]  /*0d70*/  IMAD.IADD R6, R12, 0x1, -R3 ;  /* 0x000000010c067824 */ /* 0x000fe200078e0a03 */
[----:B------:R-:W-:-:S02]  /*0d80*/  LOP3.LUT R0, R0, 0xfffffff8, RZ, 0xc0, !PT ;  /* 0xfffffff800007812 */ /* 0x000fc400078ec0ff */
[----:B------:R-:W-:Y:S01]  /*0d90*/  LOP3.LUT R5, R5, 0xfffffff8, RZ, 0xc0, !PT ;  /* 0xfffffff805057812 */ /* 0x000fe200078ec0ff */
[----:B------:R-:W-:Y:S01]  /*0da0*/  IMAD.SHL.U32 R3, R9, 0x40, RZ ;  /* 0x0000004009037824 */ /* 0x000fe200078e00ff */
[----:B------:R-:W-:Y:S01]  /*0db0*/  LEA.HI R4, R4, R9, RZ, 0x3 ;  /* 0x0000000904047211 */ /* 0x000fe200078f18ff */
[----:B------:R-:W-:Y:S01]  /*0dc0*/  IMAD.IADD R0, R12, 0x1, -R0 ;  /* 0x000000010c007824 */ /* 0x000fe200078e0a00 */
[----:B------:R-:W-:Y:S01]  /*0dd0*/  LEA.HI R0, R6, R6, RZ, 0x1 ;  /* 0x0000000606007211 */ /* 0x000fe200078f08ff */
[----:B------:R-:W-:Y:S01]  /*0de0*/  IMAD.IADD R5, R154, 0x1, -R5 ;  /* 0x000000019a057824 */ /* 0x000fe200078e0a05 */
[----:B------:R-:W-:Y:S01]  /*0df0*/  STL [R1+0x60], R10 ;  /* 0x0000600a01007387 */ /* 0x000fe20000100800 */
[C---:B------:R-:W-:Y:S01]  /*0e00*/  IMAD.SHL.U32 R16, R6.reuse, 0x8, RZ ;  /* 0x0000000806107824 */ /* 0x040fe200078e00ff */
[----:B------:R-:W-:Y:S01]  /*0e10*/  SHF.L.U32 R152, R6, 0x2, RZ ;  /* 0x0000000206987819 */ /* 0x000fe200000006ff */
[----:B------:R-:W-:Y:S01]  /*0e20*/  IMAD.SHL.U32 R4, R4, 0x40, RZ ;  /* 0x0000004004047824 */ /* 0x000fe200078e00ff */
[----:B------:R-:W-:Y:S01]  /*0e30*/  LOP3.LUT R3, R3, 0x1c0, RZ, 0xc0, !PT ;  /* 0x000001c003037812 */ /* 0x000fe200078ec0ff */
[----:B------:R-:W-:Y:S01]  /*0e40*/  STL [R1+0x54], RZ ;  /* 0x000054ff01007387 */ /* 0x000fe20000100800 */
[----:B------:R-:W-:-:S02]  /*0e50*/  LOP3.LUT R0, R0, 0x1ffffffe, RZ, 0xc0, !PT ;  /* 0x1ffffffe00007812 */ /* 0x000fc400078ec0ff */
[----:B------:R-:W-:Y:S01]  /*0e60*/  LOP3.LUT R8, R8, 0x7ffffffc, RZ, 0xc0, !PT ;  /* 0x7ffffffc08087812 */ /* 0x000fe200078ec0ff */
[----:B------:R-:W-:Y:S01]  /*0e70*/  STL [R1], RZ ;  /* 0x000000ff01007387 */ /* 0x000fe20000100800 */
[----:B------:R-:W-:Y:S01]  /*0e80*/  LOP3.LUT R4, R4, 0xfffffe00, RZ, 0xc0, !PT ;  /* 0xfffffe0004047812 */ /* 0x000fe200078ec0ff */
[----:B------:R-:W-:Y:S02]  /*0e90*/  VIADD R9, R152, 0x10 ;  /* 0x0000001098097836 */ /* 0x000fe40000000000 */
[----:B------:R0:W-:Y:S01]  /*0ea0*/  STL [R1+0x3c], R5 ;  /* 0x00003c0501007387 */ /* 0x0001e20000100800 */
[----:B------:R-:W-:Y:S02]  /*0eb0*/  IMAD.IADD R0, R6, 0x1, -R0 ;  /* 0x0000000106007824 */ /* 0x000fe400078e0a00 */
[----:B------:R-:W-:Y:S01]  /*0ec0*/  IMAD.IADD R8, R11, 0x1, -R8 ;  /* 0x000000010b087824 */ /* 0x000fe200078e0a08 */
[----:B------:R-:W-:Y:S01]  /*0ed0*/  STL [R1+0x4], R9 ;  /* 0x0000040901007387 */ /* 0x000fe20000100800 */
[----:B0-----:R-:W-:-:S02]  /*0ee0*/  SHF.R.U32.HI R5, RZ, 0x3, R3 ;  /* 0x00000003ff057819 */ /* 0x001fc40000011603 */
[----:B------:R-:W-:Y:S01]  /*0ef0*/  LOP3.LUT R3, R3, 0x38, R16, 0xf8, !PT ;  /* 0x0000003803037812 */ /* 0x000fe200078ef810 */
[----:B------:R0:W-:Y:S03]  /*0f00*/  STL [R1+0x40], R4 ;  /* 0x0000400401007387 */ /* 0x0001e60000100800 */
[----:B------:R-:W-:Y:S01]  /*0f10*/  LOP3.LUT R3, R4, R3, R5, 0xf6, !PT ;  /* 0x0000000304037212 */ /* 0x000fe200078ef605 */
[----:B------:R-:W-:Y:S01]  /*0f20*/  IMAD.SHL.U32 R5, R7, 0x8, RZ ;  /* 0x0000000807057824 */ /* 0x000fe200078e00ff */
[----:B------:R-:W-:-:S03]  /*0f30*/  LEA R0, R0, R10, 0x3 ;  /* 0x0000000a00007211 */ /* 0x000fc600078e18ff */
[----:B------:R-:W-:Y:S02]  /*0f40*/  IMAD R3, R3, 0x2, R2 ;  /* 0x0000000203037824 */ /* 0x000fe400078e0202 */
[----:B0-----:R-:W-:Y:S01]  /*0f50*/  IMAD.SHL.U32 R4, R8, 0x2, RZ ;  /* 0x0000000208047824 */ /* 0x001fe200078e00ff */
[----:B------:R0:W-:Y:S04]  /*0f60*/  STL [R1+0x64], R5 ;  /* 0x0000640501007387 */ /* 0x0001e80000100800 */
[----:B------:R0:W-:Y:S04]  /*0f70*/  STL [R1+0x2c], R4 ;  /* 0x00002c0401007387 */ /* 0x0001e80000100800 */
[----:B------:R0:W-:Y:S04]  /*0f80*/  STL [R1+0x44], R0 ;  /* 0x0000440001007387 */ /* 0x0001e80000100800 */
[----:B------:R0:W-:Y:S01]  /*0f90*/  STL [R1+0x5c], R3 ;  /* 0x00005c0301007387 */ /* 0x0001e20000100800 */
[----:B------:R-:W-:Y:S01]  /*0fa0*/  VIADD R18, R16, 0x20 ;  /* 0x0000002010127836 */ /* 0x000fe20000000000 */
[----:B------:R-:W-:Y:S01]  /*0fb0*/  SHF.R.S32.HI R17, RZ, 0x1f, R16 ;  /* 0x0000001fff117819 */ /* 0x000fe20000011410 */
[----:B------:R-:W-:-:S02]  /*0fc0*/  IMAD.MOV.U32 R19, RZ, RZ, RZ ;  /* 0x000000ffff137224 */ /* 0x000fc400078e00ff */
[----:B------:R-:W-:Y:S01]  /*0fd0*/  IMAD.MOV.U32 R155, RZ, RZ, RZ ;  /* 0x000000ffff9b7224 */ /* 0x000fe200078e00ff */
[----:B------:R-:W-:Y:S01]  /*0fe0*/  SHF.R.S32.HI R156, RZ, 0x1f, R18 ;  /* 0x0000001fff9c7819 */ /* 0x000fe20000011412 */
[----:B------:R-:W-:Y:S01]  /*0ff0*/  IMAD.MOV.U32 R22, RZ, RZ, RZ ;  /* 0x000000ffff167224 */ /* 0x000fe200078e00ff */
[----:B0-2---:R-:W-:-:S07]  /*1000*/  LOP3.LUT R157, R13, 0x1, RZ, 0xfc, !PT ;  /* 0x000000010d9d7812 */ /* 0x005fce00078efcff */
.L_x_2816:
[----:B01----:R-:W0:Y:S02]  /*1010*/  LDC.64 R4, c[0x0][0xc88] ;  /* 0x00032200ff047b82 */ /* 0x003e240000000a00 */
[----:B0-----:R-:W-:-:S05]  /*1020*/  IMAD.WIDE R4, R31, 0x4, R4 ;  /* 0x000000041f047825 */ /* 0x001fca00078e0204 */
[----:B--2---:R-:W2:Y:S01]  /*1030*/  LDG.E R33, desc[UR40][R4.64] ;  /* 0x0000002804217981 */ /* 0x004ea2000c1e1900 */
[----:B------:R-:W-:Y:S05]  /*1040*/  YIELD ;  /* 0x0000000000007946 */ /* 0x000fea0003800000 */
[----:B------:R-:W-:Y:S01]  /*1050*/  ULDC.64 UR4, c[0x0][0xa28] ;  /* 0x00028a0000047ab9 */ /* 0x000fe20000000a00 */
[----:B------:R-:W-:Y:S01]  /*1060*/  ULDC.64 UR8, c[0x0][0xa18] ;  /* 0x0002860000087ab9 */ /* 0x000fe20000000a00 */
[----:B------:R-:W-:Y:S01]  /*1070*/  ISETP.NE.U32.AND P1, PT, RZ, UR4, PT ;  /* 0x00000004ff007c0c */ /* 0x000fe2000bf25070 */
[----:B------:R-:W-:Y:S01]  /*1080*/  IMAD.MOV.U32 R10, RZ, RZ, RZ ;  /* 0x000000ffff0a7224 */ /* 0x000fe200078e00ff */
[----:B------:R-:W-:Y:S01]  /*1090*/  ULDC.64 UR6, c[0x0][0xa08] ;  /* 0x0002820000067ab9 */ /* 0x000fe20000000a00 */
[----:B------:R-:W-:Y:S01]  /*10a0*/  IMAD.MOV.U32 R66, RZ, RZ, RZ ;  /* 0x000000ffff427224 */ /* 0x000fe200078e00ff */
[----:B------:R-:W-:-:S02]  /*10b0*/  ISETP.NE.AND.EX P1, PT, RZ, UR5, PT, P1 ;  /* 0x00000005ff007c0c */ /* 0x000fc4000bf25310 */
[----:B------:R-:W-:-:S04]  /*10c0*/  ISETP.NE.U32.AND P0, PT, RZ, UR6, PT ;  /* 0x00000006ff007c0c */ /* 0x000fc8000bf05070 */
[----:B------:R-:W-:Y:S02]  /*10d0*/  ISETP.NE.AND.EX P0, PT, RZ, UR7, PT, P0 ;  /* 0x00000007ff007c0c */ /* 0x000fe4000bf05300 */
[----:B--2---:R-:W-:Y:S01]  /*10e0*/  SHF.R.S32.HI R0, RZ, 0x1f, R33 ;  /* 0x0000001fff007819 */ /* 0x004fe20000011421 */
[----:B------:R-:W-:-:S04]  /*10f0*/  IMAD.SHL.U32 R34, R33, 0x4, RZ ;  /* 0x0000000421227824 */ /* 0x000fc800078e00ff */
[C---:B------:R-:W-:Y:S01]  /*1100*/  @P1 LEA R6, P2, R33.reuse, UR4, 0x2 ;  /* 0x0000000421061c11 */ /* 0x040fe2000f8410ff */
[----:B------:R0:W-:Y:S01]  /*1110*/  STL [R1+0x48], R33 ;  /* 0x0000482101007387 */ /* 0x0001e20000100800 */
[C-C-:B------:R-:W-:Y:S02]  /*1120*/  SHF.L.U64.HI R32, R33.reuse, 0x2, R0.reuse ;  /* 0x0000000221207819 */ /* 0x140fe40000010200 */
[----:B------:R-:W-:Y:S01]  /*1130*/  @P1 LEA.HI.X R7, R33, UR5, R0, 0x2, P2 ;  /* 0x0000000521071c11 */ /* 0x000fe200090f1400 */
[----:B------:R-:W-:Y:S01]  /*1140*/  ULDC UR4, c[0x0][0x288] ;  /* 0x0000a20000047ab9 */ /* 0x000fe20000000800 */
[----:B------:R-:W-:Y:S01]  /*1150*/  ISETP.NE.U32.AND P2, PT, RZ, UR8, PT ;  /* 0x00000008ff007c0c */ /* 0x000fe2000bf45070 */
[----:B------:R0:W-:Y:S01]  /*1160*/  STL [R1+0x50], R34 ;  /* 0x0000502201007387 */ /* 0x0001e20000100800 */
[----:B------:R-:W-:Y:S02]  /*1170*/  IADD3 R8, P3, R34, UR6, RZ ;  /* 0x0000000622087c10 */ /* 0x000fe4000ff7e0ff */
[----:B------:R-:W-:Y:S01]  /*1180*/  ISETP.NE.AND.EX P2, PT, RZ, UR9, PT, P2 ;  /* 0x00000009ff007c0c */ /* 0x000fe2000bf45320 */
[----:B------:R0:W5:Y:S01]  /*1190*/  @P1 LDG.E R10, desc[UR40][R6.64] ;  /* 0x00000028060a1981 */ /* 0x000162000c1e1900 */
[----:B----4-:R-:W-:Y:S01]  /*11a0*/  IMAD.U32 R3, RZ, RZ, UR4 ;  /* 0x00000004ff037e24 */ /* 0x010fe2000f8e00ff */
[----:B------:R-:W-:Y:S01]  /*11b0*/  IADD3.X R9, R32, UR7, RZ, P3, !PT ;  /* 0x0000000720097c10 */ /* 0x000fe20009ffe4ff */
[----:B------:R-:W-:-:S04]  /*11c0*/  ULDC.64 UR4, c[0x0][0x418] ;  /* 0x0001060000047ab9 */ /* 0x000fc80000000a00 */
[----:B------:R0:W5:Y:S05]  /*11d0*/  @P0 LDG.E R66, desc[UR40][R8.64] ;  /* 0x0000002808420981 */ /* 0x00016a000c1e1900 */
[----:B------:R-:W-:-:S04]  /*11e0*/  @P2 IADD3 R4, P1, R34, UR8, RZ ;  /* 0x0000000822042c10 */ /* 0x000fc8000ff3e0ff */
[----:B------:R-:W-:-:S05]  /*11f0*/  @P2 IADD3.X R5, R32, UR9, RZ, P1, !PT ;  /* 0x0000000920052c10 */ /* 0x000fca0008ffe4ff */
[----:B------:R-:W2:Y:S01]  /*1200*/  @P2 LDG.E R3, desc[UR40][R4.64] ;  /* 0x0000002804032981 */ /* 0x000ea2000c1e1900 */
        /* <DEDUP_REMOVED lines=9> */
[----:B--2---:R0:W-:Y:S01]  /*12a0*/  STL [R1+0x14], R3 ;  /* 0x0000140301007387 */ /* 0x0041e20000100800 */
[----:B------:R-:W-:Y:S01]  /*12b0*/  IMAD.MOV.U32 R12, RZ, RZ, R3 ;  /* 0x000000ffff0c7224 */ /* 0x000fe200078e0003 */
[----:B------:R-:W-:Y:S06]  /*12c0*/  @P2 BRA `(.L_x_2662) ;  /* 0x0000000000282947 */ /* 0x000fec0003800000 */
[----:B------:R-:W-:Y:S02]  /*12d0*/  ULDC.64 UR4, c[0x0][0xa00] ;  /* 0x0002800000047ab9 */ /* 0x000fe40000000a00 */
[----:B------:R-:W-:-:S04]  /*12e0*/  ISETP.NE.U32.AND P1, PT, RZ, UR4, PT ;  /* 0x00000004ff007c0c */ /* 0x000fc8000bf25070 */
[----:B------:R-:W-:-:S13]  /*12f0*/  ISETP.NE.AND.EX P1, PT, RZ, UR5, PT, P1 ;  /* 0x00000005ff007c0c */ /* 0x000fda000bf25310 */
[----:B------:R-:W-:Y:S05]  /*1300*/  @!P1 BRA `(.L_x_2662) ;  /* 0x0000000000189947 */ /* 0x000fea0003800000 */
[----:B------:R-:W1:Y:S02]  /*1310*/  LDC.64 R4, c[0x0][0xa00] ;  /* 0x00028000ff047b82 */ /* 0x000e640000000a00 */
[----:B-1----:R-:W-:-:S05]  /*1320*/  IMAD.WIDE R4, R33, 0x4, R4 ;  /* 0x0000000421047825 */ /* 0x002fca00078e0204 */
[----:B------:R-:W2:Y:S04]  /*1330*/  LDG.E R0, desc[UR40][R4.64] ;  /* 0x0000002804007981 */ /* 0x000ea8000c1e1900 */
[----:B0-----:R-:W2:Y:S02]  /*1340*/  LDG.E R3, desc[UR40][R4.64+0x4] ;  /* 0x0000042804037981 */ /* 0x001ea4000c1e1900 */
[----:B--2---:R-:W-:-:S05]  /*1350*/  IMAD.IADD R12, R3, 0x1, -R0 ;  /* 0x00000001030c7824 */ /* 0x004fca00078e0a00 */
[----:B------:R1:W-:Y:S02]  /*1360*/  STL [R1+0x14], R12 ;  /* 0x0000140c01007387 */ /* 0x0003e40000100800 */
.L_x_2662:
[----:B------:R-:W-:Y:S01]  /*1370*/  ULDC.64 UR4, c[0x0][0xa20] ;  /* 0x0002880000047ab9 */ /* 0x000fe20000000a00 */
[C---:B0-----:R-:W-:Y:S02]  /*1380*/  LOP3.LUT R3, R30.reuse, 0xff000000, RZ, 0xc0, !PT ;  /* 0xff0000001e037812 */ /* 0x041fe400078ec0ff */
[----:B------:R-:W-:Y:S02]  /*1390*/  ISETP.NE.U32.AND P1, PT, RZ, UR4, PT ;  /* 0x00000004ff007c0c */ /* 0x000fe4000bf25070 */
[C---:B------:R-:W-:Y:S02]  /*13a0*/  LOP3.LUT R0, R30.reuse, 0xff0000, RZ, 0xc0, !PT ;  /* 0x00ff00001e007812 */ /* 0x040fe400078ec0ff */
[----:B------:R-:W-:Y:S02]  /*13b0*/  ISETP.NE.AND.EX P1, PT, RZ, UR5, PT, P1 ;  /* 0x00000005ff007c0c */ /* 0x000fe4000bf25310 */
[----:B------:R-:W-:Y:S02]  /*13c0*/  SHF.R.U32.HI R3, RZ, 0x8, R3 ;  /* 0x00000008ff037819 */ /* 0x000fe40000011603 */
[----:B------:R-:W-:-:S02]  /*13d0*/  LOP3.LUT R23, R30, 0xffff, RZ, 0xc0, !PT ;  /* 0x0000ffff1e177812 */ /* 0x000fc400078ec0ff */
[----:B------:R-:W-:-:S07]  /*13e0*/  LEA.HI R11, R0, R3, RZ, 0x10 ;  /* 0x00000003000b7211 */ /* 0x000fce00078f80ff */
[----:B------:R-:W-:Y:S05]  /*13f0*/  @!P1 BRA `(.L_x_2663) ;  /* 0x0000000000109947 */ /* 0x000fea0003800000 */
[----:B------:R-:W-:-:S04]  /*1400*/  IADD3 R4, P0, R34, UR4, RZ ;  /* 0x0000000422047c10 */ /* 0x000fc8000ff1e0ff */
[----:B------:R-:W-:-:S05]  /*1410*/  IADD3.X R5, R32, UR5, RZ, P0, !PT ;  /* 0x0000000520057c10 */ /* 0x000fca00087fe4ff */
[----:B------:R0:W5:Y:S01]  /*1420*/  LDG.E R31, desc[UR40][R4.64] ;  /* 0x00000028041f7981 */ /* 0x000162000c1e1900 */
[----:B------:R-:W-:Y:S05]  /*1430*/  BRA `(.L_x_2664) ;  /* 0x0000000000107947 */ /* 0x000fea0003800000 */
.L_x_2663:
[----:B------:R-:W-:Y:S05]  /*1440*/  @!P0 BRA `(.L_x_2664) ;  /* 0x00000000000c8947 */ /* 0x000fea0003800000 */
[----:B------:R-:W2:Y:S04]  /*1450*/  LDG.E R0, desc[UR40][R8.64] ;  /* 0x0000002808007981 */ /* 0x000ea8000c1e1900 */
[----:B------:R-:W2:Y:S02]  /*1460*/  LDG.E R31, desc[UR40][R8.64+0x4] ;  /* 0x00000428081f7981 */ /* 0x000ea4000c1e1900 */
[----:B--2---:R-:W-:-:S07]  /*1470*/  IMAD.IADD R31, R31, 0x1, -R0 ;  /* 0x000000011f1f7824 */ /* 0x004fce00078e0a00 */
.L_x_2664:
[----:B------:R-:W-:Y:S01]  /*1480*/  ULDC.64 UR4, c[0x0][0xa10] ;  /* 0x0002840000047ab9 */ /* 0x000fe20000000a00 */
[----:B------:R-:W2:Y:S01]  /*1490*/  LDC R8, c[0x0][0x448] ;  /* 0x00011200ff087b82 */ /* 0x000ea20000000800 */
[----:B------:R-:W-:-:S04]  /*14a0*/  ISETP.NE.U32.AND P0, PT, RZ, UR4, PT ;  /* 0x00000004ff007c0c */ /* 0x000fc8000bf05070 */
[----:B------:R-:W-:Y:S01]  /*14b0*/  ISETP.NE.AND.EX P0, PT, RZ, UR5, PT, P0 ;  /* 0x00000005ff007c0c */ /* 0x000fe2000bf05300 */
[----:B------:R-:W-:-:S12]  /*14c0*/  ULDC.64 UR4, c[0x0][0xa30] ;  /* 0x00028c0000047ab9 */ /* 0x000fd80000000a00 */
[----:B0-----:R-:W0:Y:S02]  /*14d0*/  @P0 LDC.64 R4, c[0x0][0xa10] ;  /* 0x00028400ff040b82 */ /* 0x001e240000000a00 */
[----:B0-----:R-:W-:-:S05]  /*14e0*/  @P0 IMAD.WIDE R4, R33, 0x4, R4 ;  /* 0x0000000421040825 */ /* 0x001fca00078e0204 */
[----:B------:R-:W3:Y:S04]  /*14f0*/  @P0 LDG.E R0, desc[UR40][R4.64] ;  /* 0x0000002804000981 */ /* 0x000ee8000c1e1900 */
[----:B------:R0:W3:Y:S01]  /*1500*/  @P0 LDG.E R3, desc[UR40][R4.64+0x4] ;  /* 0x0000042804030981 */ /* 0x0000e2000c1e1900 */
[----:B------:R-:W-:Y:S02]  /*1510*/  ISETP.NE.U32.AND P1, PT, RZ, UR4, PT ;  /* 0x00000004ff007c0c */ /* 0x000fe4000bf25070 */
[----:B-----5:R-:W-:Y:S02]  /*1520*/  MOV R24, R31 ;  /* 0x0000001f00187202 */ /* 0x020fe40000000f00 */
[----:B------:R-:W-:-:S13]  /*1530*/  ISETP.NE.AND.EX P1, PT, RZ, UR5, PT, P1 ;  /* 0x00000005ff007c0c */ /* 0x000fda000bf25310 */
[----:B------:R-:W-:-:S04]  /*1540*/  @P1 IADD3 R6, P2, R34, UR4, RZ ;  /* 0x0000000422061c10 */ /* 0x000fc8000ff5e0ff */
[----:B------:R-:W-:-:S05]  /*1550*/  @P1 IADD3.X R7, R32, UR5, RZ, P2, !PT ;  /* 0x0000000520071c10 */ /* 0x000fca00097fe4ff */
[----:B------:R4:W5:Y:S01]  /*1560*/  @P1 LDG.E R24, desc[UR40][R6.64] ;  /* 0x0000002806181981 */ /* 0x000962000c1e1900 */
[----:B--2---:R-:W-:Y:S01]  /*1570*/  ISETP.NE.AND P1, PT, R8, 0x1, PT ;  /* 0x000000010800780c */ /* 0x004fe20003f25270 */
[----:B------:R-:W-:Y:S01]  /*1580*/  IMAD R13, R29, 0xc0, RZ ;  /* 0x000000c01d0d7824 */ /* 0x000fe200078e02ff */
[----:B------:R-:W-:Y:S01]  /*1590*/  BSSY B0, `(.L_x_2665) ;  /* 0x0000039000007945 */ /* 0x000fe20003800000 */
[----:B------:R-:W-:Y:S02]  /*15a0*/  IMAD.IADD R10, R31, 0x1, -R10 ;  /* 0x000000011f0a7824 */ /* 0x000fe400078e0a0a */
[----:B0-----:R-:W-:Y:S01]  /*15b0*/  VIADD R4, R13, 0xbf ;  /* 0x000000bf0d047836 */ /* 0x001fe20000000000 */
[----:B------:R0:W-:Y:S07]  /*15c0*/  STL [R1+0x28], R13 ;  /* 0x0000280d01007387 */ /* 0x0001ee0000100800 */
[----:B------:R-:W2:Y:S01]  /*15d0*/  @P1 LDC R9, c[0x0][0x44c] ;  /* 0x00011300ff091b82 */ /* 0x000ea20000000800 */
[----:B0-----:R-:W-:-:S07]  /*15e0*/  LOP3.LUT R13, R11, 0xff, RZ, 0xc0, !PT ;  /* 0x000000ff0b0d7812 */ /* 0x001fce00078ec0ff */
[----:B------:R-:W0:Y:S01]  /*15f0*/  @P1 LDC R5, c[0x0][0x450] ;  /* 0x00011400ff051b82 */ /* 0x000e220000000800 */
[----:B---3--:R-:W-:Y:S02]  /*1600*/  @P0 IMAD.IADD R25, R3, 0x1, -R0 ;  /* 0x0000000103190824 */ /* 0x008fe400078e0a00 */
[----:B--2---:R-:W-:-:S04]  /*1610*/  @P1 IMAD.HI.U32 R0, R4, R9, RZ ;  /* 0x0000000904001227 */ /* 0x004fc800078e00ff */
[----:B----4-:R-:W-:Y:S01]  /*1620*/  IMAD.IADD R6, R10, 0x1, R25 ;  /* 0x000000010a067824 */ /* 0x010fe200078e0219 */
[----:B0-----:R-:W-:-:S03]  /*1630*/  @P1 SHF.R.U32.HI R4, RZ, R5, R0 ;  /* 0x00000005ff041219 */ /* 0x001fc60000011600 */
[C---:B------:R-:W-:Y:S01]  /*1640*/  VIADD R0, R6.reuse, 0x7f ;  /* 0x0000007f06007836 */ /* 0x040fe20000000000 */
[----:B------:R-:W-:Y:S01]  /*1650*/  IADD3 R82, R6, 0x80, -R12 ;  /* 0x0000008006527810 */ /* 0x000fe20007ffe80c */
[----:B------:R0:W-:Y:S03]  /*1660*/  STL [R1+0x20], R6 ;  /* 0x0000200601007387 */ /* 0x0001e60000100800 */
[----:B------:R-:W-:Y:S01]  /*1670*/  SHF.R.S32.HI R3, RZ, 0x1f, R0 ;  /* 0x0000001fff037819 */ /* 0x000fe20000011400 */
[----:B------:R-:W-:Y:S01]  /*1680*/  IMAD.IADD R4, R82, 0x1, R4 ;  /* 0x0000000152047824 */ /* 0x000fe200078e0204 */
[----:B------:R2:W-:Y:S02]  /*1690*/  STL [R1+0x58], R13 ;  /* 0x0000580d01007387 */ /* 0x0005e40000100800 */
[----:B------:R-:W-:Y:S02]  /*16a0*/  LEA.HI R3, R3, R0, RZ, 0x7 ;  /* 0x0000000003037211 */ /* 0x000fe400078f38ff */
[----:B------:R-:W-:-:S02]  /*16b0*/  SHF.R.S32.HI R5, RZ, 0x1f, R4 ;  /* 0x0000001fff057819 */ /* 0x000fc40000011404 */
[----:B0-----:R-:W-:Y:S02]  /*16c0*/  SHF.R.U32.HI R6, RZ, 0x10, R11 ;  /* 0x00000010ff067819 */ /* 0x001fe4000001160b */
[----:B------:R-:W-:Y:S02]  /*16d0*/  LEA.HI R5, R5, R4, RZ, 0x7 ;  /* 0x0000000405057211 */ /* 0x000fe400078f38ff */
[----:B------:R-:W-:Y:S01]  /*16e0*/  SHF.R.S32.HI R83, RZ, 0x7, R3 ;  /* 0x00000007ff537819 */ /* 0x000fe20000011403 */
[----:B------:R2:W-:Y:S01]  /*16f0*/  STL [R1+0x4c], R6 ;  /* 0x00004c0601007387 */ /* 0x0005e20000100800 */
[----:B------:R-:W-:-:S04]  /*1700*/  SHF.R.S32.HI R0, RZ, 0x7, R5 ;  /* 0x00000007ff007819 */ /* 0x000fc80000011405 */
[----:B------:R-:W-:Y:S01]  /*1710*/  VIMNMX R9, R83, R0, PT ;  /* 0x0000000053097248 */ /* 0x000fe20003fe0100 */
[----:B------:R-:W-:-:S03]  /*1720*/  IMAD.MOV.U32 R0, RZ, RZ, RZ ;  /* 0x000000ffff007224 */ /* 0x000fc600078e00ff */
[----:B------:R-:W-:-:S13]  /*1730*/  ISETP.GE.AND P0, PT, R9, 0x1, PT ;  /* 0x000000010900780c */ /* 0x000fda0003f06270 */
[----:B--2---:R-:W-:Y:S05]  /*1740*/  @!P0 BRA `(.L_x_2666) ;  /* 0x0000000000748947 */ /* 0x004fea0003800000 */
[----:B------:R-:W-:Y:S01]  /*1750*/  ISETP.NE.AND P0, PT, R6, RZ, PT ;  /* 0x000000ff0600720c */ /* 0x000fe20003f05270 */
[----:B------:R-:W-:-:S03]  /*1760*/  ULDC UR4, c[0x0][0x9f0] ;  /* 0x00027c0000047ab9 */ /* 0x000fc60000000800 */
[----:B------:R-:W-:-:S04]  /*1770*/  SEL R11, R6, UR4, P0 ;  /* 0x00000004060b7c07 */ /* 0x000fc80008000000 */
[-C--:B------:R-:W-:Y:S02]  /*1780*/  IABS R6, R11.reuse ;  /* 0x0000000b00067213 */ /* 0x080fe40000000000 */
[----:B------:R-:W-:Y:S02]  /*1790*/  IADD3 R0, R11, -0x1, R9 ;  /* 0xffffffff0b007810 */ /* 0x000fe40007ffe009 */
[----:B------:R-:W0:Y:S01]  /*17a0*/  I2F.RP R3, R6 ;  /* 0x0000000600037306 */ /* 0x000e220000209400 */
[-C--:B-1----:R-:W-:Y:S02]  /*17b0*/  IABS R12, R11.reuse ;  /* 0x0000000b000c7213 */ /* 0x082fe40000000000 */
[----:B------:R-:W-:Y:S02]  /*17c0*/  IABS R8, R0 ;  /* 0x0000000000087213 */ /* 0x000fe40000000000 */
[----:B------:R-:W-:-:S04]  /*17d0*/  LOP3.LUT R0, R0, R11, RZ, 0x3c, !PT ;  /* 0x0000000b00007212 */ /* 0x000fc800078e3cff */
[----:B------:R-:W-:Y:S01]  /*17e0*/  ISETP.GE.AND P2, PT, R0, RZ, PT ;  /* 0x000000ff0000720c */ /* 0x000fe20003f46270 */
[----:B0-----:R-:W0:Y:S02]  /*17f0*/  MUFU.RCP R3, R3 ;  /* 0x0000000300037308 */ /* 0x001e240000001000 */
[----:B0-----:R-:W-:Y:S01]  /*1800*/  VIADD R4, R3, 0xffffffe ;  /* 0x0ffffffe03047836 */ /* 0x001fe20000000000 */
[----:B------:R-:W-:-:S05]  /*1810*/  IADD3 R3, RZ, -R12, RZ ;  /* 0x8000000cff037210 */ /* 0x000fca0007ffe0ff */
        /* <DEDUP_REMOVED lines=16> */
.L_x_2666:
[----:B------:R-:W-:Y:S05]  /*1920*/  BSYNC B0 ;  /* 0x0000000000007941 */ /* 0x000fea0003800000 */
.L_x_2665:
[----:B------:R-:W-:-:S05]  /*1930*/  IMAD R3, R13, R0, RZ ;  /* 0x000000000d037224 */ /* 0x000fca00078e02ff */
[C---:B------:R-:W-:Y:S01]  /*1940*/  VIADDMNMX R0, R3.reuse, R0, R9, PT ;  /* 0x0000000003007246 */ /* 0x040fe20003800109 */
[----:B------:R-:W-:-:S04]  /*1950*/  IMAD R3, R3, 0x80, -R10 ;  /* 0x0000008003037824 */ /* 0x000fc800078e0a0a */
[----:B------:R-:W-:Y:S01]  /*1960*/  IMAD R0, R0, 0x80, -R10 ;  /* 0x0000008000007824 */ /* 0x000fe200078e0a0a */
[----:B------:R-:W-:-:S04]  /*1970*/  VIMNMX R3, RZ, R3, !PT ;  /* 0x00000003ff037248 */ /* 0x000fc80007fe0100 */
[----:B------:R-:W-:Y:S02]  /*1980*/  VIMNMX R0, R0, R25, PT ;  /* 0x0000001900007248 */ /* 0x000fe40003fe0100 */
[----:B------:R-:W-:Y:S02]  /*1990*/  SHF.R.U32.HI R28, RZ, 0x7, R3 ;  /* 0x00000007ff1c7819 */ /* 0x000fe40000011603 */
[----:B------:R-:W-:Y:S02]  /*19a0*/  ISETP.GT.AND P0, PT, R0, R3, PT ;  /* 0x000000030000720c */ /* 0x000fe40003f04270 */
[----:B------:R-:W-:-:S11]  /*19b0*/  MOV R27, R28 ;  /* 0x0000001c001b7202 */ /* 0x000fd60000000f00 */
        /* <DEDUP_REMOVED lines=18> */
[----:B------:R-:W-:Y:S01]  /*1ae0*/  IMAD.U32 R10, RZ, RZ, UR6 ;  /* 0x00000006ff0a7e24 */ /* 0x000fe2000f8e00ff */
[----:B------:R-:W-:Y:S01]  /*1af0*/  MOV R13, RZ ;  /* 0x000000ff000d7202 */ /* 0x000fe20000000f00 */
[----:B------:R-:W-:Y:S02]  /*1b00*/  IMAD.U32 R6, RZ, RZ, UR4 ;  /* 0x00000004ff067e24 */ /* 0x000fe4000f8e00ff */
[----:B------:R-:W-:-:S02]  /*1b10*/  IMAD.U32 R7, RZ, RZ, UR5 ;  /* 0x00000005ff077e24 */ /* 0x000fc4000f8e00ff */
[----:B------:R-:W-:Y:S02]  /*1b20*/  IMAD.U32 R11, RZ, RZ, UR7 ;  /* 0x00000007ff0b7e24 */ /* 0x000fe4000f8e00ff */
[----:B------:R-:W-:Y:S02]  /*1b30*/  IMAD.MOV.U32 R8, RZ, RZ, 0x70 ;  /* 0x00000070ff087424 */ /* 0x000fe400078e00ff */
[----:B01----:R-:W-:-:S07]  /*1b40*/  IMAD.MOV.U32 R12, RZ, RZ, 0x1 ;  /* 0x00000001ff0c7424 */ /* 0x003fce00078e00ff */
[----:B------:R-:W-:-:S07]  /*1b50*/  LEPC R20, `(.L_x_2669) ;  /* 0x000000001014794e */ /* 0x000fce0000000000 */
[----:B--2--5:R-:W-:Y:S05]  /*1b60*/  CALL.ABS.NOINC R14 ;  /* 0x000000000e007343 */ /* 0x024fea0003c00000 */
.L_x_2669:
[----:B------:R-:W-:Y:S05]  /*1b70*/  BSYNC B6 ;  /* 0x0000000000067941 */ /* 0x000fea0003800000 */
.L_x_2668:
        /* <DEDUP_REMOVED lines=20> */
.L_x_2671:
[----:B------:R-:W-:Y:S05]  /*1cc0*/  BSYNC B6 ;  /* 0x0000000000067941 */ /* 0x000fea0003800000 */
.L_x_2670:
[----:B------:R-:W-:Y:S01]  /*1cd0*/  ULDC.64 UR4, c[0x0][0x9f8] ;  /* 0x00027e0000047ab9 */ /* 0x000fe20000000a00 */
[----:B------:R-:W2:Y:S01]  /*1ce0*/  LDL R36, [R1+0x3c] ;  /* 0x00003c0001247983 */ /* 0x000ea20000100800 */
[----:B------:R-:W-:Y:S01]  /*1cf0*/  ISETP.NE.U32.AND P0, PT, RZ, UR4, PT ;  /* 0x00000004ff007c0c */ /* 0x000fe2000bf05070 */
[----:B------:R-:W-:Y:S01]  /*1d00*/  IMAD.MOV.U32 R67, RZ, RZ, R33 ;  /* 0x000000ffff437224 */ /* 0x000fe200078e0021 */
[----:B------:R-:W0:Y:S02]  /*1d10*/  LDC.64 R4, c[0x0][0x3f8] ;  /* 0x0000fe00ff047b82 */ /* 0x000e240000000a00 */
[----:B------:R-:W-:-:S06]  /*1d20*/  ISETP.NE.AND.EX P0, PT, RZ, UR5, PT, P0 ;  /* 0x00000005ff007c0c */ /* 0x000fcc000bf05300 */
[----:B------:R-:W3:Y:S07]  /*1d30*/  LDC.64 R60, c[0x0][0x408] ;  /* 0x00010200ff3c7b82 */ /* 0x000eee0000000a00 */
[----:B------:R-:W-:Y:S01]  /*1d40*/  @P0 IADD3 R6, P1, R34, UR4, RZ ;  /* 0x0000000422060c10 */ /* 0x000fe2000ff3e0ff */
[----:B------:R-:W4:Y:S03]  /*1d50*/  LDC R33, c[0x0][0x3f4] ;  /* 0x0000fd00ff217b82 */ /* 0x000f260000000800 */
[----:B------:R-:W-:-:S02]  /*1d60*/  @P0 IADD3.X R7, R32, UR5, RZ, P1, !PT ;  /* 0x0000000520070c10 */ /* 0x000fc40008ffe4ff */
[----:B------:R-:W2:Y:S04]  /*1d70*/  LDL.LU R32, [R1+0x10] ;  /* 0x0000100001207983 */ /* 0x000ea80000300800 */
[----:B------:R-:W2:Y:S04]  /*1d80*/  LDL R14, [R1+0x40] ;  /* 0x00004000010e7983 */ /* 0x000ea80000100800 */
[----:B------:R1:W2:Y:S01]  /*1d90*/  @P0 LDG.E R67, desc[UR40][R6.64] ;  /* 0x0000002806430981 */ /* 0x0002a2000c1e1900 */
[----:B------:R-:W1:Y:S01]  /*1da0*/  S2R R34, SR_TID.X ;  /* 0x0000000000227919 */ /* 0x000e620000002100 */
[----:B------:R-:W-:-:S02]  /*1db0*/  SHF.R.S32.HI R3, RZ, 0x1f, R154 ;  /* 0x0000001fff037819 */ /* 0x000fc4000001149a */
[----:B------:R-:W-:-:S03]  /*1dc0*/  SHF.R.S32.HI R153, RZ, 0x1f, R152 ;  /* 0x0000001fff997819 */ /* 0x000fc60000011498 */
[-C--:B0-----:R-:W-:Y:S02]  /*1dd0*/  IMAD R0, R3, R4.reuse, RZ ;  /* 0x0000000403007224 */ /* 0x081fe400078e02ff */
[----:B------:R-:W-:-:S04]  /*1de0*/  IMAD.WIDE.U32 R8, R154, R4, R152 ;  /* 0x000000049a087225 */ /* 0x000fc800078e0098 */
[C---:B------:R-:W-:Y:S02]  /*1df0*/  IMAD R13, R154.reuse, R5, R0 ;  /* 0x000000059a0d7224 */ /* 0x040fe400078e0200 */
[----:B------:R-:W-:Y:S01]  /*1e00*/  IMAD.WIDE.U32 R10, R154, R4, R16 ;  /* 0x000000049a0a7225 */ /* 0x000fe200078e0010 */
[----:B----4-:R-:W-:-:S03]  /*1e10*/  ISETP.GE.AND P0, PT, R16, R33, PT ;  /* 0x000000211000720c */ /* 0x010fc60003f06270 */
[----:B---3--:R-:W-:Y:S02]  /*1e20*/  IMAD R3, R3, R60, RZ ;  /* 0x0000003c03037224 */ /* 0x008fe400078e02ff */
[----:B------:R-:W-:Y:S02]  /*1e30*/  IMAD.IADD R9, R9, 0x1, R13 ;  /* 0x0000000109097824 */ /* 0x000fe400078e020d */
[----:B------:R-:W-:Y:S01]  /*1e40*/  IMAD.IADD R11, R13, 0x1, R11 ;  /* 0x000000010d0b7824 */ /* 0x000fe200078e020b */
[----:B-1----:R-:W-:Y:S02]  /*1e50*/  SHF.R.U32.HI R35, RZ, 0x7, R34 ;  /* 0x00000007ff237819 */ /* 0x002fe40000011622 */
[----:B-----5:R-:W-:Y:S01]  /*1e60*/  SHF.R.S32.HI R13, RZ, 0x1f, R24 ;  /* 0x0000001fff0d7819 */ /* 0x020fe20000011418 */
[----:B------:R-:W-:Y:S01]  /*1e70*/  IMAD R15, R154, R61, R3 ;  /* 0x0000003d9a0f7224 */ /* 0x000fe200078e0203 */
[----:B------:R-:W-:-:S03]  /*1e80*/  SEL R3, R33, RZ, P0 ;  /* 0x000000ff21037207 */ /* 0x000fc60000000000 */
[C---:B------:R-:W-:Y:S02]  /*1e90*/  IMAD R12, R13.reuse, R4, RZ ;  /* 0x000000040d0c7224 */ /* 0x040fe400078e02ff */
[----:B------:R-:W-:Y:S02]  /*1ea0*/  IMAD R13, R13, R60, RZ ;  /* 0x0000003c0d0d7224 */ /* 0x000fe400078e02ff */
[----:B------:R-:W-:Y:S01]  /*1eb0*/  IMAD.IADD R3, R16, 0x1, R3 ;  /* 0x0000000110037824 */ /* 0x000fe200078e0203 */
[----:B------:R-:W-:Y:S01]  /*1ec0*/  SHF.L.U64.HI R64, R4, 0x7, R5 ;  /* 0x0000000704407819 */ /* 0x000fe20000010205 */
[----:B------:R-:W-:Y:S01]  /*1ed0*/  IMAD.IADD R66, R66, 0x1, R31 ;  /* 0x0000000142427824 */ /* 0x000fe200078e021f */
[----:B------:R-:W-:Y:S01]  /*1ee0*/  SHF.L.U64.HI R62, R60, 0x7, R61 ;  /* 0x000000073c3e7819 */ /* 0x000fe2000001023d */
[----:B------:R-:W-:Y:S01]  /*1ef0*/  IMAD.WIDE.U32 R20, R24, R4, R8 ;  /* 0x0000000418147225 */ /* 0x000fe200078e0008 */
[----:B------:R-:W-:-:S03]  /*1f00*/  ISETP.NE.AND P6, PT, R35, 0x1, PT ;  /* 0x000000012300780c */ /* 0x000fc60003fc5270 */
[----:B------:R-:W-:Y:S01]  /*1f10*/  IMAD.WIDE.U32 R30, R24, R4, R10 ;  /* 0x00000004181e7225 */ /* 0x000fe200078e000a */
[----:B------:R-:W-:-:S03]  /*1f20*/  SHF.R.S32.HI R0, RZ, 0x1f, R3 ;  /* 0x0000001fff007819 */ /* 0x000fc60000011403 */
[----:B------:R-:W-:Y:S02]  /*1f30*/  IMAD.SHL.U32 R63, R4, 0x80, RZ ;  /* 0x00000080043f7824 */ /* 0x000fe400078e00ff */
[----:B------:R-:W-:Y:S01]  /*1f40*/  IMAD R13, R24, R61, R13 ;  /* 0x0000003d180d7224 */ /* 0x000fe200078e020d */
[----:B------:R-:W-:-:S04]  /*1f50*/  LEA.HI R0, R0, R3, RZ, 0x3 ;  /* 0x0000000300007211 */ /* 0x000fc800078f18ff */
[----:B------:R-:W-:Y:S02]  /*1f60*/  SHF.R.S32.HI R52, RZ, 0x3, R0 ;  /* 0x00000003ff347819 */ /* 0x000fe40000011400 */
[----:B------:R-:W-:Y:S01]  /*1f70*/  LOP3.LUT R10, R0, 0xfffffff8, RZ, 0xc0, !PT ;  /* 0xfffffff8000a7812 */ /* 0x000fe200078ec0ff */
[----:B------:R-:W-:Y:S05]  /*1f80*/  @!P6 WARPSYNC.ALL ;  /* 0x000000000000e948 */ /* 0x000fea0003800000 */
[----:B------:R-:W-:Y:S01]  /*1f90*/  IMAD.WIDE.U32 R48, R154, R60, R152 ;  /* 0x0000003c9a307225 */ /* 0x000fe200078e0098 */
[----:B------:R-:W-:-:S03]  /*1fa0*/  ULDC UR4, c[0x0][0x2f4] ;  /* 0x0000bd0000047ab9 */ /* 0x000fc60000000800 */
[----:B------:R-:W-:-:S04]  /*1fb0*/  IMAD.WIDE.U32 R6, R154, R60, R16 ;  /* 0x0000003c9a067225 */ /* 0x000fc800078e0010 */
[----:B------:R-:W-:Y:S02]  /*1fc0*/  IMAD.IADD R49, R49, 0x1, R15 ;  /* 0x0000000131317824 */ /* 0x000fe400078e020f */
[----:B------:R-:W-:Y:S02]  /*1fd0*/  IMAD.IADD R7, R15, 0x1, R7 ;  /* 0x000000010f077824 */ /* 0x000fe400078e0207 */
[C---:B------:R-:W-:Y:S02]  /*1fe0*/  IMAD R55, R24.reuse, R5, R12 ;  /* 0x0000000518377224 */ /* 0x040fe400078e020c */
[----:B------:R-:W-:-:S04]  /*1ff0*/  IMAD.WIDE.U32 R48, R24, R60, R48 ;  /* 0x0000003c18307225 */ /* 0x000fc800078e0030 */
[----:B------:R-:W-:Y:S01]  /*2000*/  IMAD.WIDE.U32 R50, R24, R60, R6 ;  /* 0x0000003c18327225 */ /* 0x000fe200078e0006 */
[----:B------:R-:W-:Y:S02]  /*2010*/  SHF.L.U32 R60, R60, 0x7, RZ ;  /* 0x000000073c3c7819 */ /* 0x000fe400000006ff */
[----:B------:R-:W-:Y:S01]  /*2020*/  ISETP.GE.AND P2, PT, R18, UR4, PT ;  /* 0x0000000412007c0c */ /* 0x000fe2000bf46270 */
[----:B------:R-:W-:Y:S01]  /*2030*/  IMAD.IADD R56, R21, 0x1, R55 ;  /* 0x0000000115387824 */ /* 0x000fe200078e0237 */
[----:B------:R-:W-:Y:S01]  /*2040*/  SHF.R.S32.HI R8, RZ, 0x1f, R10 ;  /* 0x0000001fff087819 */ /* 0x000fe2000001140a */
[----:B------:R-:W-:Y:S02]  /*2050*/  VIADD R76, R35, 0x8 ;  /* 0x00000008234c7836 */ /* 0x000fe40000000000 */
[----:B------:R-:W-:Y:S02]  /*2060*/  IMAD.SHL.U32 R58, R33, 0x2, RZ ;  /* 0x00000002213a7824 */ /* 0x000fe400078e00ff */
[----:B------:R-:W-:-:S02]  /*2070*/  IMAD.IADD R55, R55, 0x1, R31 ;  /* 0x0000000137377824 */ /* 0x000fc400078e021f */
[----:B------:R-:W-:Y:S02]  /*2080*/  IMAD.IADD R54, R49, 0x1, R13 ;  /* 0x0000000131367824 */ /* 0x000fe400078e020d */
[----:B------:R-:W-:Y:S02]  /*2090*/  IMAD.IADD R53, R13, 0x1, R51 ;  /* 0x000000010d357824 */ /* 0x000fe400078e0233 */
[C---:B--2---:R-:W-:Y:S01]  /*20a0*/  IMAD.SHL.U32 R65, R36.reuse, 0x40, RZ ;  /* 0x0000004024417824 */ /* 0x044fe200078e00ff */
[----:B------:R-:W-:Y:S01]  /*20b0*/  @!P6 BAR.SYNC.DEFER_BLOCKING 0x9, 0x100 ;  /* 0x024400000000eb1d */ /* 0x000fe20000010000 */
[----:B------:R-:W-:Y:S01]  /*20c0*/  LOP3.LUT P1, RZ, R36, 0x4, RZ, 0xc0, !PT ;  /* 0x0000000424ff7812 */ /* 0x000fe2000782c0ff */
[----:B------:R-:W-:-:S05]  /*20d0*/  VIADD R36, R34, 0xffffff80 ;  /* 0xffffff8022247836 */ /* 0x000fca0000000000 */
[----:B------:R-:W-:-:S04]  /*20e0*/  SHF.R.S32.HI R34, RZ, 0x1f, R36 ;  /* 0x0000001fff227819 */ /* 0x000fc80000011424 */
[----:B------:R-:W-:-:S04]  /*20f0*/  LEA.HI R34, R34, R36, RZ, 0x2 ;  /* 0x0000002422227211 */ /* 0x000fc800078f10ff */
[----:B------:R-:W-:Y:S02]  /*2100*/  LOP3.LUT R34, R34, 0xfffffffc, RZ, 0xc0, !PT ;  /* 0xfffffffc22227812 */ /* 0x000fe400078ec0ff */
[----:B------:R-:W-:-:S03]  /*2110*/  LOP3.LUT R32, R32, 0xfffffffd, RZ, 0xc0, !PT ;  /* 0xfffffffd20207812 */ /* 0x000fc600078ec0ff */
[----:B------:R-:W-:Y:S01]  /*2120*/  IMAD.IADD R34, R36, 0x1, -R34 ;  /* 0x0000000124227824 */ /* 0x000fe200078e0a22 */
[----:B------:R-:W-:-:S03]  /*2130*/  @P1 LOP3.LUT R32, R32, 0x2, RZ, 0xfc, !PT ;  /* 0x0000000220201812 */ /* 0x000fc600078efcff */
[----:B------:R-:W-:Y:S01]  /*2140*/  IMAD R59, R34, 0x60, R154 ;  /* 0x00000060223b7824 */ /* 0x000fe200078e029a */
[----:B------:R-:W-:Y:S01]  /*2150*/  LOP3.LUT R65, R65, 0x1c0, RZ, 0xc0, !PT ;  /* 0x000001c041417812 */ /* 0x000fe200078ec0ff */
[----:B------:R0:W-:Y:S01]  /*2160*/  STL [R1+0x10], R32 ;  /* 0x0000102001007387 */ /* 0x0001e20000100800 */
[----:B------:R-:W-:Y:S02]  /*2170*/  IADD3 R34, R154, 0x60, RZ ;  /* 0x000000609a227810 */ /* 0x000fe40007ffe0ff */
[----:B------:R-:W-:Y:S02]  /*2180*/  SHF.R.U32.HI R61, RZ, 0x3, R65 ;  /* 0x00000003ff3d7819 */ /* 0x000fe40000011641 */
[----:B------:R-:W-:Y:S02]  /*2190*/  LOP3.LUT R4, R65, 0x18, R16, 0xf8, !PT ;  /* 0x0000001841047812 */ /* 0x000fe400078ef810 */
[----:B0-----:R-:W-:Y:S01]  /*21a0*/  SHF.R.S32.HI R32, RZ, 0x1f, R36 ;  /* 0x0000001fff207819 */ /* 0x001fe20000011424 */
[----:B------:R-:W-:-:S03]  /*21b0*/  IMAD.SHL.U32 R34, R34, 0x40, RZ ;  /* 0x0000004022227824 */ /* 0x000fc600078e00ff */
[----:B------:R-:W-:Y:S02]  /*21c0*/  LEA.HI R32, R32, R36, RZ, 0x5 ;  /* 0x0000002420207211 */ /* 0x000fe400078f28ff */
[----:B------:R-:W-:Y:S02]  /*21d0*/  LOP3.LUT R4, R4, R61, RZ, 0x3c, !PT ;  /* 0x0000003d04047212 */ /* 0x000fe400078e3cff */
[----:B------:R-:W-:Y:S02]  /*21e0*/  SHF.R.S32.HI R32, RZ, 0x5, R32 ;  /* 0x00000005ff207819 */ /* 0x000fe40000011420 */
[----:B------:R-:W-:-:S03]  /*21f0*/  LOP3.LUT R34, R34, 0x1c0, RZ, 0xc0, !PT ;  /* 0x000001c022227812 */ /* 0x000fc600078ec0ff */
[----:B------:R-:W-:Y:S01]  /*2200*/  IMAD R57, R32, 0x200, R4 ;  /* 0x0000020020397824 */ /* 0x000fe200078e0204 */
[--C-:B------:R-:W-:Y:S02]  /*2210*/  LOP3.LUT R4, R65, 0x38, R0.reuse, 0xf8, !PT ;  /* 0x0000003841047812 */ /* 0x100fe400078ef800 */
[----:B------:R-:W-:Y:S01]  /*2220*/  LOP3.LUT R0, R34, 0x38, R0, 0xf8, !PT ;  /* 0x0000003822007812 */ /* 0x000fe200078ef800 */
[----:B------:R-:W-:-:S04]  /*2230*/  VIADD R34, R154, 0x60 ;  /* 0x000000609a227836 */ /* 0x000fc80000000000 */
[----:B------:R-:W-:-:S05]  /*2240*/  IMAD.SHL.U32 R34, R34, 0x40, RZ ;  /* 0x0000004022227824 */ /* 0x000fca00078e00ff */
[----:B------:R-:W-:-:S04]  /*2250*/  LOP3.LUT R34, R34, 0x1c0, RZ, 0xc0, !PT ;  /* 0x000001c022227812 */ /* 0x000fc800078ec0ff */
[----:B------:R-:W-:Y:S02]  /*2260*/  SHF.R.U32.HI R34, RZ, 0x3, R34 ;  /* 0x00000003ff227819 */ /* 0x000fe40000011622 */
[----:B------:R-:W-:Y:S02]  /*2270*/  LOP3.LUT R3, R4, R61, RZ, 0x3c, !PT ;  /* 0x0000003d04037212 */ /* 0x000fe400078e3cff */
[----:B------:R-:W-:Y:S02]  /*2280*/  LOP3.LUT R0, R0, R34, RZ, 0x3c, !PT ;  /* 0x0000002200007212 */ /* 0x000fe400078e3cff */
[----:B------:R-:W-:Y:S01]  /*2290*/  ISETP.GE.AND P1, PT, R16, UR4, PT ;  /* 0x0000000410007c0c */ /* 0x000fe2000bf26270 */
[----:B------:R-:W-:Y:S01]  /*22a0*/  IMAD R3, R32, 0x200, R3 ;  /* 0x0000020020037824 */ /* 0x000fe200078e0203 */
[----:B------:R-:W-:Y:S01]  /*22b0*/  SHF.R.S32.HI R9, RZ, 0x1f, R67 ;  /* 0x0000001fff097819 */ /* 0x000fe20000011443 */
[----:B------:R-:W-:-:S10]  /*22c0*/  IMAD.IADD R0, R14, 0x1, R0 ;  /* 0x000000010e007824 */ /* 0x000fd400078e0200 */
.L_x_2727:
[----:B--2---:R-:W2:Y:S01]  /*22d0*/  LDL R33, [R1+0x3c] ;  /* 0x00003c0001217983 */ /* 0x004ea20000100800 */
[----:B0-----:R-:W0:Y:S03]  /*22e0*/  LDC R72, c[0x0][0x430] ;  /* 0x00010c00ff487b82 */ /* 0x001e260000000800 */
[----:B------:R-:W3:Y:S01]  /*22f0*/  LDL.LU R15, [R1+0x10] ;  /* 0x00001000010f7983 */ /* 0x000ee20000300800 */
[----:B------:R-:W-:Y:S02]  /*2300*/  VIADD R27, R27, 0xffffffff ;  /* 0xffffffff1b1b7836 */ /* 0x000fe40000000000 */
[----:B------:R-:W-:Y:S02]  /*2310*/  IMAD.MOV.U32 R71, RZ, RZ, RZ ;  /* 0x000000ffff477224 */ /* 0x000fe400078e00ff */
[----:B------:R-:W-:Y:S01]  /*2320*/  IMAD R4, R27, 0x80, R59 ;  /* 0x000000801b047824 */ /* 0x000fe200078e023b */
[----:B------:R-:W1:Y:S03]  /*2330*/  LDC R78, c[0x0][0x3f4] ;  /* 0x0000fd00ff4e7b82 */ /* 0x000e660000000800 */
[----:B------:R-:W-:Y:S01]  /*2340*/  IMAD.IADD R32, R66, 0x1, R4 ;  /* 0x0000000142207824 */ /* 0x000fe200078e0204 */
[----:B------:R-:W-:-:S03]  /*2350*/  ISETP.GE.AND P3, PT, R4, R25, PT ;  /* 0x000000190400720c */ /* 0x000fc60003f66270 */
[----:B------:R-:W-:Y:S01]  /*2360*/  IMAD.MOV.U32 R12, RZ, RZ, R32 ;  /* 0x000000ffff0c7224 */ /* 0x000fe200078e0020 */
[----:B------:R-:W-:Y:S02]  /*2370*/  ISETP.GT.OR P3, PT, R59, 0x7f, P3 ;  /* 0x0000007f3b00780c */ /* 0x000fe40001f64670 */
[----:B0-----:R-:W-:-:S11]  /*2380*/  ISETP.NE.AND P4, PT, R72, 0x1, PT ;  /* 0x000000014800780c */ /* 0x001fd60003f85270 */
[----:B------:R-:W0:Y:S08]  /*2390*/  @!P3 LDC.64 R6, c[0x0][0x428] ;  /* 0x00010a00ff06bb82 */ /* 0x000e300000000a00 */
[----:B----4-:R-:W4:Y:S08]  /*23a0*/  @P4 LDC R11, c[0x0][0x434] ;  /* 0x00010d00ff0b4b82 */ /* 0x010f300000000800 */
[----:B------:R-:W1:Y:S08]  /*23b0*/  @P4 LDC R14, c[0x0][0x438] ;  /* 0x00010e00ff0e4b82 */ /* 0x000e700000000800 */
[----:B------:R-:W0:Y:S01]  /*23c0*/  @!P3 LDC.64 R4, c[0x0][0x418] ;  /* 0x00010600ff04bb82 */ /* 0x000e220000000a00 */
[----:B----4-:R-:W-:-:S05]  /*23d0*/  @P4 IMAD.HI.U32 R11, R32, R11, RZ ;  /* 0x0000000b200b4227 */ /* 0x010fca00078e00ff */
[----:B-1----:R-:W-:Y:S01]  /*23e0*/  @P4 SHF.R.U32.HI R12, RZ, R14, R11 ;  /* 0x0000000eff0c4219 */ /* 0x002fe2000001160b */
[----:B0-----:R-:W-:-:S03]  /*23f0*/  @!P3 IMAD R14, R9, R6, RZ ;  /* 0x00000006090eb224 */ /* 0x001fc600078e02ff */
[----:B------:R-:W-:Y:S01]  /*2400*/  @!P3 SHF.R.S32.HI R13, RZ, 0x1f, R12 ;  /* 0x0000001fff0db819 */ /* 0x000fe2000001140c */
[C---:B------:R-:W-:Y:S02]  /*2410*/  @!P3 IMAD R11, R67.reuse, R7, R14 ;  /* 0x00000007430bb224 */ /* 0x040fe400078e020e */
[----:B------:R-:W-:-:S05]  /*2420*/  @!P3 IMAD.WIDE.U32 R6, R67, R6, R12 ;  /* 0x000000064306b225 */ /* 0x000fca00078e000c */
[----:B------:R-:W-:Y:S02]  /*2430*/  @!P3 IADD3 R7, R7, R11, RZ ;  /* 0x0000000b0707b210 */ /* 0x000fe40007ffe0ff */
[----:B------:R-:W-:-:S04]  /*2440*/  @!P3 LEA R4, P4, R6, R4, 0x2 ;  /* 0x000000040604b211 */ /* 0x000fc800078810ff */
        /* <DEDUP_REMOVED lines=13> */
[----:B------:R-:W-:-:S03]  /*2520*/  ISETP.GE.AND P3, PT, R78, 0x1, PT ;  /* 0x000000014e00780c */ /* 0x000fc60003f66270 */
[----:B------:R0:W-:Y:S02]  /*2530*/  STL [R1+0x10], R15 ;  /* 0x0000100f01007387 */ /* 0x0001e40000100800 */
[----:B------:R-:W-:-:S04]  /*2540*/  @P5 VIADD R69, R7, 0xffffffe0 ;  /* 0xffffffe007455836 */ /* 0x000fc80000000000 */
[----:B------:R-:W-:-:S04]  /*2550*/  IMAD R69, R69, 0x2, R26 ;  /* 0x0000000245457824 */ /* 0x000fc800078e021a */
[----:B0-----:R-:W-:Y:S05]  /*2560*/  @!P3 BRA `(.L_x_2673) ;  /* 0x0000002c006cb947 */ /* 0x001fea0003800000 */
        /* <DEDUP_REMOVED lines=8> */
[----:B------:R-:W-:Y:S01]  /*25f0*/  IMAD.WIDE.U32 R14, R63, R27, RZ ;  /* 0x0000001b3f0e7225 */ /* 0x000fe200078e00ff */
[----:B------:R-:W-:-:S03]  /*2600*/  VIMNMX R75, R75, 0x80, PT ;  /* 0x000000804b4b7848 */ /* 0x000fc60003fe0100 */
[----:B------:R-:W-:Y:S02]  /*2610*/  IMAD R6, R74, UR4, RZ ;  /* 0x000000044a067c24 */ /* 0x000fe4000f8e02ff */
[----:B------:R-:W-:Y:S02]  /*2620*/  IMAD.IADD R5, R5, 0x1, R7 ;  /* 0x0000000105057824 */ /* 0x000fe400078e0207 */
[C---:B------:R-:W-:Y:S01]  /*2630*/  IMAD R7, R71.reuse, UR5, R6 ;  /* 0x0000000547077c24 */ /* 0x040fe2000f8e0206 */
[----:B------:R-:W-:Y:S01]  /*2640*/  SHF.R.S32.HI R6, RZ, 0x1f, R27 ;  /* 0x0000001fff067819 */ /* 0x000fe2000001141b */
[----:B------:R-:W-:Y:S01]  /*2650*/  IMAD.WIDE.U32 R4, R71, UR4, R4 ;  /* 0x0000000447047c25 */ /* 0x000fe2000f8e0004 */
[----:B------:R-:W-:-:S03]  /*2660*/  ULDC.64 UR4, c[0x0][0x308] ;  /* 0x0000c20000047ab9 */ /* 0x000fc60000000a00 */
[----:B------:R-:W-:Y:S02]  /*2670*/  IMAD.IADD R5, R5, 0x1, R7 ;  /* 0x0000000105057824 */ /* 0x000fe400078e0207 */
[----:B------:R-:W-:Y:S02]  /*2680*/  IMAD R7, R64, R27, RZ ;  /* 0x0000001b40077224 */ /* 0x000fe400078e02ff */
[----:B------:R-:W-:-:S04]  /*2690*/  IMAD.WIDE.U32 R4, R23, UR4, R4 ;  /* 0x0000000417047c25 */ /* 0x000fc8000f8e0004 */
[----:B------:R-:W-:Y:S01]  /*26a0*/  IMAD R85, R23, UR5, R5 ;  /* 0x0000000517557c24 */ /* 0x000fe2000f8e0205 */
[----:B------:R-:W-:Y:S01]  /*26b0*/  ULDC.64 UR4, c[0x0][0x2e8] ;  /* 0x0000ba0000047ab9 */ /* 0x000fe20000000a00 */
[----:B------:R-:W-:Y:S01]  /*26c0*/  IMAD R5, R62, R27, RZ ;  /* 0x0000001b3e057224 */ /* 0x000fe200078e02ff */
[----:B------:R-:W-:Y:S01]  /*26d0*/  LEA R84, P3, R4, UR4, 0x1 ;  /* 0x0000000404547c11 */ /* 0x000fe2000f8608ff */
[----:B------:R-:W-:Y:S01]  /*26e0*/  ULDC.U8 UR4, c[0x0][0x410] ;  /* 0x0001040000047ab9 */ /* 0x000fe20000000000 */
[----:B------:R-:W-:Y:S02]  /*26f0*/  IMAD R7, R6, R63, R7 ;  /* 0x0000003f06077224 */ /* 0x000fe400078e0207 */
[----:B------:R-:W-:Y:S01]  /*2700*/  LEA.HI.X R85, R4, UR5, R85, 0x1, P3 ;  /* 0x0000000504557c11 */ /* 0x000fe200098f0c55 */
[----:B------:R-:W-:Y:S01]  /*2710*/  IMAD R5, R6, R60, R5 ;  /* 0x0000003c06057224 */ /* 0x000fe200078e0205 */
[----:B------:R-:W-:Y:S01]  /*2720*/  ISETP.NE.AND P3, PT, RZ, UR4, PT ;  /* 0x00000004ff007c0c */ /* 0x000fe2000bf65270 */
[----:B------:R-:W-:Y:S01]  /*2730*/  IMAD.WIDE.U32 R12, R60, R27, RZ ;  /* 0x0000001b3c0c7225 */ /* 0x000fe200078e00ff */
[----:B------:R-:W-:-:S03]  /*2740*/  IADD3 R77, R15, R7, RZ ;  /* 0x000000070f4d7210 */ /* 0x000fc60007ffe0ff */
[----:B------:R-:W-:-:S08]  /*2750*/  IMAD.IADD R11, R13, 0x1, R5 ;  /* 0x000000010d0b7824 */ /* 0x000fd000078e0205 */
[----:B------:R-:W-:Y:S05]  /*2760*/  @!P3 BRA `(.L_x_2674) ;  /* 0x000000140068b947 */ /* 0x000fea0003800000 */
[----:B------:R0:W5:Y:S01]  /*2770*/  LDL R80, [R1+0x4] ;  /* 0x0000040001507983 */ /* 0x0001620000100800 */
        /* <DEDUP_REMOVED lines=31> */
.L_x_2676:
[----:B------:R-:W-:Y:S05]  /*2970*/  BSYNC B1 ;  /* 0x0000000000017941 */ /* 0x000fea0003800000 */
.L_x_2675:
        /* <DEDUP_REMOVED lines=34> */
.L_x_2678:
[----:B------:R-:W-:Y:S05]  /*2ba0*/  BSYNC B1 ;  /* 0x0000000000017941 */ /* 0x000fea0003800000 */
.L_x_2677:
[----:B0-----:R-:W-:Y:S01]  /*2bb0*/  IMAD.MOV.U32 R4, RZ, RZ, R44 ;  /* 0x000000ffff047224 */ /* 0x001fe200078e002c */
[----:B------:R-:W-:Y:S01]  /*2bc0*/  MOV R5, R45 ;  /* 0x0000002d00057202 */ /* 0x000fe20000000f00 */
[----:B------:R-:W-:Y:S01]  /*2bd0*/  IMAD.MOV.U32 R6, RZ, RZ, R46 ;  /* 0x000000ffff067224 */ /* 0x000fe200078e002e */
[----:B------:R-:W-:Y:S01]  /*2be0*/  ISETP.NE.AND P5, PT, R157, 0x3, PT ;  /* 0x000000039d00780c */ /* 0x000fe20003fa5270 */
[----:B------:R-:W-:Y:S01]  /*2bf0*/  IMAD.MOV.U32 R7, RZ, RZ, R47 ;  /* 0x000000ffff077224 */ /* 0x000fe200078e002f */
[----:B------:R-:W-:Y:S01]  /*2c00*/  PRMT R80, R80, 0x5410, R4 ;  /* 0x0000541050507816 */ /* 0x000fe20000000004 */
[----:B------:R-:W-:Y:S01]  /*2c10*/  IMAD.MOV.U32 R4, RZ, RZ, R42 ;  /* 0x000000ffff047224 */ /* 0x000fe200078e002a */
[----:B------:R-:W-:Y:S01]  /*2c20*/  PRMT R81, R81, 0x5410, R5 ;  /* 0x0000541051517816 */ /* 0x000fe20000000005 */
        /* <DEDUP_REMOVED lines=16> */
[----:B------:R-:W-:Y:S02]  /*2d30*/  MOV R5, R35 ;  /* 0x0000002300057202 */ /* 0x000fe40000000f00 */
[----:B------:R-:W-:Y:S02]  /*2d40*/  PRMT R95, R68, 0x7610, R95 ;  /* 0x00007610445f7816 */ /* 0x000fe4000000005f */
[----:B------:R-:W-:Y:S02]  /*2d50*/  PRMT R94, R79, 0x7610, R94 ;  /* 0x000076104f5e7816 */ /* 0x000fe4000000005e */
[----:B------:R-:W-:Y:S02]  /*2d60*/  PRMT R86, R4, 0x7610, R86 ;  /* 0x0000761004567816 */ /* 0x000fe40000000056 */
[----:B------:R-:W-:Y:S02]  /*2d70*/  PRMT R87, R5, 0x7610, R87 ;  /* 0x0000761005577816 */ /* 0x000fe40000000057 */
[----:B------:R-:W-:-:S02]  /*2d80*/  PRMT R90, R6, 0x7610, R90 ;  /* 0x00007610065a7816 */ /* 0x000fc4000000005a */
[----:B------:R-:W-:Y:S01]  /*2d90*/  PRMT R91, R7, 0x7610, R91 ;  /* 0x00007610075b7816 */ /* 0x000fe2000000005b */
[----:B------:R-:W-:Y:S06]  /*2da0*/  @!P5 BRA `(.L_x_2679) ;  /* 0x000000000004d947 */ /* 0x000fec0003800000 */
[----:B------:R-:W-:Y:S01]  /*2db0*/  BPT.TRAP 0x1 ;  /* 0x000000040000795c */ /* 0x000fe20000300000 */
.L_x_2679:
[----:B------:R-:W2:Y:S01]  /*2dc0*/  LDL R4, [R1] ;  /* 0x0000000001047983 */ /* 0x000ea20000100800 */
[----:B------:R-:W-:Y:S01]  /*2dd0*/  IMAD R68, R19, 0x8, R2 ;  /* 0x0000000813447824 */ /* 0x000fe200078e0202 */
[----:B------:R-:W-:Y:S01]  /*2de0*/  BSSY B1, `(.L_x_2680) ;  /* 0x0000004000017945 */ /* 0x000fe20003800000 */
[----:B--2---:R-:W-:-:S04]  /*2df0*/  SHF.L.U32 R77, R4, 0x1f, RZ ;  /* 0x0000001f044d7819 */ /* 0x004fc800000006ff */
[----:B------:R-:W0:Y:S02]  /*2e00*/  SYNCS.PHASECHK.TRANS64.TRYWAIT P6, [R68+URZ+0x16890], R77 ;  /* 0x0168904d440075a7 */ /* 0x000e2400080c017f */
[----:B0-----:R-:W-:Y:S05]  /*2e10*/  @!P6 BRA `(.L_x_2681) ;  /* 0x0000019000c4e947 */ /* 0x001fea0003800000 */
.L_x_2935:
[----:B------:R-:W-:Y:S05]  /*2e20*/  BSYNC B1 ;  /* 0x0000000000017941 */ /* 0x000fea0003800000 */
.L_x_2680:
[----:B------:R-:W-:-:S03]  /*2e30*/  UMOV UR4, 0xffffffff ;  /* 0xffffffff00047882 */ /* 0x000fc60000000000 */
[----:B------:R-:W-:Y:S05]  /*2e40*/  BRA.DIV UR4, `(.L_x_2682) ;  /* 0x0000019204cc7947 */ /* 0x000fea000b800000 */
[----:B------:R1:W2:Y:S04]  /*2e50*/  SHFL.IDX PT, R79, R85, RZ, 0x1c1f ;  /* 0x001c1fff554f7589 */ /* 0x0002a800000e0000 */
[----:B------:R1:W3:Y:S02]  /*2e60*/  SHFL.IDX PT, R14, R84, RZ, 0x1c1f ;  /* 0x001c1fff540e7589 */ /* 0x0002e400000e0000 */
.L_x_2939:
        /* <DEDUP_REMOVED lines=10> */
[----:B------:R-:W-:Y:S01]  /*2f10*/  SHF.R.U64 R97, R46, 0x10, R47 ;  /* 0x000000102e617819 */ /* 0x000fe2000000122f */
[----:B0-----:R-:W-:Y:S01]  /*2f20*/  IMAD.U32 R15, R6, 0x10000, RZ ;  /* 0x00010000060f7824 */ /* 0x001fe200078e00ff */
[----:B------:R-:W-:Y:S02]  /*2f30*/  SHF.R.U64 R44, R44, 0x10, R45 ;  /* 0x000000102c2c7819 */ /* 0x000fe4000000122d */
[----:B------:R-:W-:Y:S02]  /*2f40*/  PRMT R97, R98, 0x5410, R97 ;  /* 0x0000541062617816 */ /* 0x000fe40000000061 */
[----:B------:R-:W-:Y:S02]  /*2f50*/  SHF.R.U32.HI R100, RZ, 0x10, R47 ;  /* 0x00000010ff647819 */ /* 0x000fe4000001162f */
[----:B------:R-:W-:Y:S02]  /*2f60*/  PRMT R46, R80, 0x5432, R44 ;  /* 0x00005432502e7816 */ /* 0x000fe4000000002c */
[----:B------:R-:W-:-:S02]  /*2f70*/  SHF.R.U32.HI R96, RZ, 0x10, R45 ;  /* 0x00000010ff607819 */ /* 0x000fc4000001162d */
[----:B------:R-:W-:Y:S02]  /*2f80*/  LOP3.LUT R44, R5, 0xffff0000, RZ, 0xc0, !PT ;  /* 0xffff0000052c7812 */ /* 0x000fe400078ec0ff */
[----:B------:R-:W-:Y:S02]  /*2f90*/  LOP3.LUT R99, R97, 0xffff0000, RZ, 0xc0, !PT ;  /* 0xffff000061637812 */ /* 0x000fe400078ec0ff */
[----:B------:R-:W-:Y:S02]  /*2fa0*/  PRMT R100, R86, 0x5432, R100 ;  /* 0x0000543256647816 */ /* 0x000fe40000000064 */
[----:B------:R-:W-:Y:S01]  /*2fb0*/  LOP3.LUT R47, R46, 0xffff0000, RZ, 0xc0, !PT ;  /* 0xffff00002e2f7812 */ /* 0x000fe200078ec0ff */
[----:B------:R-:W-:Y:S01]  /*2fc0*/  FMUL.FTZ R104, R44, R99 ;  /* 0x000000632c687220 */ /* 0x000fe20000410000 */
[----:B------:R-:W-:Y:S01]  /*2fd0*/  PRMT R96, R81, 0x5432, R96 ;  /* 0x0000543251607816 */ /* 0x000fe20000000060 */
[----:B------:R-:W-:Y:S01]  /*2fe0*/  IMAD.U32 R102, R100, 0x10000, RZ ;  /* 0x0001000064667824 */ /* 0x000fe200078e00ff */
[----:B------:R-:W-:Y:S01]  /*2ff0*/  LOP3.LUT R45, R6, 0xffff0000, RZ, 0xc0, !PT ;  /* 0xffff0000062d7812 */ /* 0x000fe200078ec0ff */
[C---:B------:R-:W-:Y:S01]  /*3000*/  IMAD.U32 R6, R7.reuse, 0x10000, RZ ;  /* 0x0001000007067824 */ /* 0x040fe200078e00ff */
[----:B------:R-:W-:Y:S01]  /*3010*/  LOP3.LUT R11, R7, 0xffff0000, RZ, 0xc0, !PT ;  /* 0xffff0000070b7812 */ /* 0x000fe200078ec0ff */
[----:B------:R-:W-:-:S02]  /*3020*/  IMAD.U32 R7, R5, 0x10000, RZ ;  /* 0x0001000005077824 */ /* 0x000fc400078e00ff */
[-C--:B------:R-:W-:Y:S01]  /*3030*/  FMUL.FTZ R44, R44, R47.reuse ;  /* 0x0000002f2c2c7220 */ /* 0x080fe20000410000 */
[----:B------:R-:W-:Y:S02]  /*3040*/  IMAD.U32 R98, R96, 0x10000, RZ ;  /* 0x0001000060627824 */ /* 0x000fe400078e00ff */
[----:B------:R-:W-:Y:S01]  /*3050*/  FMUL.FTZ R106, R45, R102 ;  /* 0x000000662d6a7220 */ /* 0x000fe20000410000 */
[C---:B------:R-:W-:Y:S01]  /*3060*/  FFMA.FTZ R104, R7.reuse, R47, -R104 ;  /* 0x0000002f07687223 */ /* 0x040fe20000010868 */
[C---:B------:R-:W-:Y:S02]  /*3070*/  IMAD.U32 R5, R4.reuse, 0x10000, RZ ;  /* 0x0001000004057824 */ /* 0x040fe400078e00ff */
[----:B------:R-:W-:Y:S01]  /*3080*/  FFMA.FTZ R7, R7, R99, R44 ;  /* 0x0000006307077223 */ /* 0x000fe2000001002c */
[----:B------:R-:W-:Y:S01]  /*3090*/  LOP3.LUT R4, R4, 0xffff0000, RZ, 0xc0, !PT ;  /* 0xffff000004047812 */ /* 0x000fe200078ec0ff */
[-C--:B------:R-:W-:Y:S01]  /*30a0*/  FMUL.FTZ R44, R45, R98.reuse ;  /* 0x000000622d2c7220 */ /* 0x080fe20000410000 */
[----:B------:R-:W-:Y:S01]  /*30b0*/  LOP3.LUT R100, R100, 0xffff0000, RZ, 0xc0, !PT ;  /* 0xffff000064647812 */ /* 0x000fe200078ec0ff */
[----:B------:R-:W-:Y:S01]  /*30c0*/  IMAD.U32 R46, R46, 0x10000, RZ ;  /* 0x000100002e2e7824 */ /* 0x000fe200078e00ff */
[----:B------:R-:W-:Y:S01]  /*30d0*/  SHF.L.U32 R97, R97, 0x10, RZ ;  /* 0x0000001061617819 */ /* 0x000fe200000006ff */
[C---:B------:R-:W-:Y:S01]  /*30e0*/  FFMA.FTZ R106, R15.reuse, R98, -R106 ;  /* 0x000000620f6a7223 */ /* 0x040fe2000001086a */
[----:B------:R-:W-:Y:S01]  /*30f0*/  LOP3.LUT R96, R96, 0xffff0000, RZ, 0xc0, !PT ;  /* 0xffff000060607812 */ /* 0x000fe200078ec0ff */
[----:B------:R-:W-:Y:S01]  /*3100*/  FFMA.FTZ R15, R15, R102, R44 ;  /* 0x000000660f0f7223 */ /* 0x000fe2000001002c */
[C---:B------:R-:W-:Y:S01]  /*3110*/  FMUL.FTZ R45, R11.reuse, R100 ;  /* 0x000000640b2d7220 */ /* 0x040fe20000410000 */
[CC--:B------:R-:W-:Y:S01]  /*3120*/  FMUL.FTZ R44, R4.reuse, R97.reuse ;  /* 0x00000061042c7220 */ /* 0x0c0fe20000410000 */
[----:B------:R-:W-:Y:S01]  /*3130*/  FMUL.FTZ R4, R4, R46 ;  /* 0x0000002e04047220 */ /* 0x000fe20000410000 */
[-C--:B------:R-:W-:Y:S01]  /*3140*/  FMUL.FTZ R11, R11, R96.reuse ;  /* 0x000000600b0b7220 */ /* 0x080fe20000410000 */
[C---:B------:R-:W-:Y:S01]  /*3150*/  FFMA.FTZ R45, R6.reuse, R96, -R45 ;  /* 0x00000060062d7223 */ /* 0x040fe2000001082d */
[C---:B------:R-:W-:Y:S01]  /*3160*/  FFMA.FTZ R44, R5.reuse, R46, -R44 ;  /* 0x0000002e052c7223 */ /* 0x040fe2000001082c */
[----:B------:R-:W-:Y:S01]  /*3170*/  FFMA.FTZ R5, R5, R97, R4 ;  /* 0x0000006105057223 */ /* 0x000fe20000010004 */
[----:B------:R-:W-:Y:S01]  /*3180*/  FFMA.FTZ R6, R6, R100, R11 ;  /* 0x0000006406067223 */ /* 0x000fe2000001000b */
[----:B------:R-:W-:-:S03]  /*3190*/  F2FP.BF16.F32.PACK_AB R104, R7, R104 ;  /* 0x000000680768723e */ /* 0x000fc600000010ff */
[----:B------:R-:W-:Y:S02]  /*31a0*/  F2FP.BF16.F32.PACK_AB R4, R5, R44 ;  /* 0x0000002c0504723e */ /* 0x000fe400000010ff */
[----:B------:R-:W-:Y:S01]  /*31b0*/  F2FP.BF16.F32.PACK_AB R7, R6, R45 ;  /* 0x0000002d0607723e */ /* 0x000fe200000010ff */
[----:B------:R-:W-:Y:S01]  /*31c0*/  IMAD.MOV.U32 R5, RZ, RZ, R104 ;  /* 0x000000ffff057224 */ /* 0x000fe200078e0068 */
[----:B------:R-:W-:-:S07]  /*31d0*/  F2FP.BF16.F32.PACK_AB R6, R15, R106 ;  /* 0x0000006a0f06723e */ /* 0x000fce00000010ff */
.L_x_2688:
[----:B------:R-:W-:Y:S05]  /*31e0*/  BSYNC B3 ;  /* 0x0000000000037941 */ /* 0x000fea0003800000 */
.L_x_2687:
[----:B0-----:R4:W-:Y:S02]  /*31f0*/  ST.E.128 desc[UR40][R12.64], R4 ;  /* 0x000000040c007985 */ /* 0x0019e4000c101d28 */
.L_x_2686:
[----:B------:R-:W-:Y:S05]  /*3200*/  BSYNC B2 ;  /* 0x0000000000027941 */ /* 0x000fea0003800000 */
.L_x_2685:
[----:B------:R-:W-:Y:S05]  /*3210*/  @P2 BRA `(.L_x_2684) ;  /* 0x0000000000dc2947 */ /* 0x000fea0003800000 */
[----:B------:R-:W5:Y:S01]  /*3220*/  LDL R11, [R1+0x4] ;  /* 0x00000400010b7983 */ /* 0x000f620000100800 */
[C---:B---34-:R-:W-:Y:S01]  /*3230*/  LEA R12, P3, R18.reuse, R14, 0x1 ;  /* 0x0000000e120c7211 */ /* 0x058fe200078608ff */
[----:B------:R-:W-:Y:S02]  /*3240*/  BSSY B2, `(.L_x_2689) ;  /* 0x0000033000027945 */ /* 0x000fe40003800000 */
[----:B------:R3:W4:Y:S01]  /*3250*/  LDS.128 R4, [R69+0xe000] ;  /* 0x00e0000045047984 */ /* 0x0007220000000c00 */
[----:B--2---:R-:W-:Y:S02]  /*3260*/  LEA.HI.X R13, R18, R79, R156, 0x1, P3 ;  /* 0x0000004f120d7211 */ /* 0x004fe400018f0c9c */
[----:B-----5:R-:W-:-:S13]  /*3270*/  ISETP.GE.AND P3, PT, R11, R78, PT ;  /* 0x0000004e0b00720c */ /* 0x020fda0003f66270 */
[----:B---34-:R-:W-:Y:S05]  /*3280*/  @P3 BRA `(.L_x_2690) ;  /* 0x0000000000b83947 */ /* 0x018fea0003800000 */
[----:B------:R-:W-:Y:S01]  /*3290*/  SHF.R.U64 R44, R40, 0x10, R41 ;  /* 0x00000010282c7819 */ /* 0x000fe20000001229 */
[----:B------:R-:W-:Y:S01]  /*32a0*/  IMAD.U32 R15, R7, 0x10000, RZ ;  /* 0x00010000070f7824 */ /* 0x000fe200078e00ff */
[--C-:B------:R-:W-:Y:S01]  /*32b0*/  SHF.R.U64 R42, R42, 0x10, R43.reuse ;  /* 0x000000102a2a7819 */ /* 0x100fe2000000122b */
[----:B------:R-:W-:Y:S01]  /*32c0*/  IMAD.U32 R11, R6, 0x10000, RZ ;  /* 0x00010000060b7824 */ /* 0x000fe200078e00ff */
[----:B------:R-:W-:Y:S02]  /*32d0*/  SHF.R.U32.HI R43, RZ, 0x10, R43 ;  /* 0x00000010ff2b7819 */ /* 0x000fe4000001162b */
[----:B------:R-:W-:Y:S02]  /*32e0*/  SHF.R.U32.HI R41, RZ, 0x10, R41 ;  /* 0x00000010ff297819 */ /* 0x000fe40000011629 */
        /* <DEDUP_REMOVED lines=10> */
[----:B------:R-:W-:-:S02]  /*3390*/  LOP3.LUT R41, R95, 0xffff0000, RZ, 0xc0, !PT ;  /* 0xffff00005f297812 */ /* 0x000fc400078ec0ff */
[----:B------:R-:W-:Y:S01]  /*33a0*/  LOP3.LUT R14, R6, 0xffff0000, RZ, 0xc0, !PT ;  /* 0xffff0000060e7812 */ /* 0x000fe200078ec0ff */
[----:B------:R-:W-:Y:S02]  /*33b0*/  IMAD.U32 R6, R5, 0x10000, RZ ;  /* 0x0001000005067824 */ /* 0x000fe400078e00ff */
[C---:B------:R-:W-:Y:S01]  /*33c0*/  FMUL.FTZ R45, R7.reuse, R43 ;  /* 0x0000002b072d7220 */ /* 0x040fe20000410000 */
[C---:B------:R-:W-:Y:S02]  /*33d0*/  IMAD.U32 R5, R4.reuse, 0x10000, RZ ;  /* 0x0001000004057824 */ /* 0x040fe400078e00ff */
[-C--:B------:R-:W-:Y:S01]  /*33e0*/  FMUL.FTZ R46, R7, R41.reuse ;  /* 0x00000029072e7220 */ /* 0x080fe20000410000 */
[----:B------:R-:W-:Y:S01]  /*33f0*/  LOP3.LUT R4, R4, 0xffff0000, RZ, 0xc0, !PT ;  /* 0xffff000004047812 */ /* 0x000fe200078ec0ff */
[C---:B------:R-:W-:Y:S01]  /*3400*/  FMUL.FTZ R96, R14.reuse, R44 ;  /* 0x0000002c0e607220 */ /* 0x040fe20000410000 */
[----:B------:R-:W-:Y:S01]  /*3410*/  SHF.L.U32 R95, R95, 0x10, RZ ;  /* 0x000000105f5f7819 */ /* 0x000fe200000006ff */
[-C--:B------:R-:W-:Y:S01]  /*3420*/  FMUL.FTZ R14, R14, R42.reuse ;  /* 0x0000002a0e0e7220 */ /* 0x080fe20000410000 */
[----:B------:R-:W-:Y:S01]  /*3430*/  LOP3.LUT R92, R92, 0xffff0000, RZ, 0xc0, !PT ;  /* 0xffff00005c5c7812 */ /* 0x000fe200078ec0ff */
[----:B------:R-:W-:Y:S01]  /*3440*/  FFMA.FTZ R45, R6, R41, -R45 ;  /* 0x00000029062d7223 */ /* 0x000fe2000001082d */
[----:B------:R-:W-:Y:S01]  /*3450*/  LOP3.LUT R94, R94, 0xffff0000, RZ, 0xc0, !PT ;  /* 0xffff00005e5e7812 */ /* 0x000fe200078ec0ff */
[----:B------:R-:W-:Y:S01]  /*3460*/  FFMA.FTZ R46, R6, R43, R46 ;  /* 0x0000002b062e7223 */ /* 0x000fe2000001002e */
[C---:B------:R-:W-:Y:S01]  /*3470*/  FFMA.FTZ R96, R11.reuse, R42, -R96 ;  /* 0x0000002a0b607223 */ /* 0x040fe20000010860 */
[C---:B------:R-:W-:Y:S01]  /*3480*/  FMUL.FTZ R6, R4.reuse, R93 ;  /* 0x0000005d04067220 */ /* 0x040fe20000410000 */
[----:B------:R-:W-:Y:S01]  /*3490*/  FFMA.FTZ R11, R11, R44, R14 ;  /* 0x0000002c0b0b7223 */ /* 0x000fe2000001000e */
        /* <DEDUP_REMOVED lines=13> */
.L_x_2690:
[----:B------:R-:W-:Y:S05]  /*3570*/  BSYNC B2 ;  /* 0x0000000000027941 */ /* 0x000fea0003800000 */
.L_x_2689:
[----:B------:R2:W-:Y:S02]  /*3580*/  ST.E.128 desc[UR40][R12.64], R4 ;  /* 0x000000040c007985 */ /* 0x0005e4000c101d28 */
.L_x_2684:
[----:B------:R-:W-:Y:S05]  /*3590*/  BSYNC B1 ;  /* 0x0000000000017941 */ /* 0x000fea0003800000 */
.L_x_2683:
[----:B------:R-:W-:-:S03]  /*35a0*/  UMOV UR4, 0xffffffff ;  /* 0xffffffff00047882 */ /* 0x000fc60000000000 */
[----:B------:R-:W-:Y:S05]  /*35b0*/  BRA.DIV UR4, `(.L_x_2691) ;  /* 0x0000018e04387947 */ /* 0x000fea000b800000 */
[----:B-1----:R-:W1:Y:S04]  /*35c0*/  SHFL.IDX PT, R85, R85, 0x1, 0x1c1f ;  /* 0x003c1f0055557f89 */ /* 0x002e6800000e0000 */
[----:B---3--:R3:W0:Y:S02]  /*35d0*/  SHFL.IDX PT, R14, R84, 0x1, 0x1c1f ;  /* 0x003c1f00540e7f89 */ /* 0x00862400000e0000 */
.L_x_2943:
        /* <DEDUP_REMOVED lines=11> */
[--C-:B------:R-:W-:Y:S01]  /*3690*/  SHF.R.U64 R41, R38, 0x10, R39.reuse ;  /* 0x0000001026297819 */ /* 0x100fe20000001227 */
[----:B------:R-:W-:Y:S01]  /*36a0*/  IMAD.U32 R11, R6, 0x10000, RZ ;  /* 0x00010000060b7824 */ /* 0x000fe200078e00ff */
[----:B------:R-:W-:Y:S02]  /*36b0*/  SHF.R.U32.HI R38, RZ, 0x10, R39 ;  /* 0x00000010ff267819 */ /* 0x000fe40000011627 */
[----:B------:R-:W-:Y:S02]  /*36c0*/  SHF.R.U32.HI R40, RZ, 0x10, R37 ;  /* 0x00000010ff287819 */ /* 0x000fe40000011625 */
[----:B------:R-:W-:Y:S02]  /*36d0*/  PRMT R88, R88, 0x5410, R43 ;  /* 0x0000541058587816 */ /* 0x000fe4000000002b */
[----:B------:R-:W-:-:S02]  /*36e0*/  PRMT R90, R90, 0x5410, R41 ;  /* 0x000054105a5a7816 */ /* 0x000fc40000000029 */
[----:B------:R-:W-:Y:S02]  /*36f0*/  LOP3.LUT R37, R7, 0xffff0000, RZ, 0xc0, !PT ;  /* 0xffff000007257812 */ /* 0x000fe400078ec0ff */
[----:B------:R-:W-:Y:S02]  /*3700*/  PRMT R91, R91, 0x5410, R38 ;  /* 0x000054105b5b7816 */ /* 0x000fe40000000026 */
[----:B------:R-:W-:Y:S02]  /*3710*/  PRMT R89, R89, 0x5410, R40 ;  /* 0x0000541059597816 */ /* 0x000fe40000000028 */
[----:B------:R-:W-:Y:S01]  /*3720*/  LOP3.LUT R7, R5, 0xffff0000, RZ, 0xc0, !PT ;  /* 0xffff000005077812 */ /* 0x000fe200078ec0ff */
[----:B------:R-:W-:Y:S01]  /*3730*/  IMAD.U32 R42, R91, 0x10000, RZ ;  /* 0x000100005b2a7824 */ /* 0x000fe200078e00ff */
[----:B------:R-:W-:Y:S01]  /*3740*/  LOP3.LUT R39, R90, 0xffff0000, RZ, 0xc0, !PT ;  /* 0xffff00005a277812 */ /* 0x000fe200078ec0ff */
[----:B------:R-:W-:Y:S01]  /*3750*/  IMAD.U32 R40, R89, 0x10000, RZ ;  /* 0x0001000059287824 */ /* 0x000fe200078e00ff */
[----:B------:R-:W-:Y:S01]  /*3760*/  LOP3.LUT R38, R88, 0xffff0000, RZ, 0xc0, !PT ;  /* 0xffff000058267812 */ /* 0x000fe200078ec0ff */
[----:B------:R-:W-:Y:S01]  /*3770*/  IMAD.U32 R90, R90, 0x10000, RZ ;  /* 0x000100005a5a7824 */ /* 0x000fe200078e00ff */
[----:B------:R-:W-:Y:S01]  /*3780*/  LOP3.LUT R15, R6, 0xffff0000, RZ, 0xc0, !PT ;  /* 0xffff0000060f7812 */ /* 0x000fe200078ec0ff */
[----:B------:R-:W-:-:S02]  /*3790*/  IMAD.U32 R6, R5, 0x10000, RZ ;  /* 0x0001000005067824 */ /* 0x000fc400078e00ff */
[CC--:B------:R-:W-:Y:S01]  /*37a0*/  FMUL.FTZ R41, R7.reuse, R39.reuse ;  /* 0x0000002707297220 */ /* 0x0c0fe20000410000 */
[----:B------:R-:W-:Y:S01]  /*37b0*/  FMUL.FTZ R44, R7, R38 ;  /* 0x00000026072c7220 */ /* 0x000fe20000410000 */
[----:B------:R-:W-:Y:S01]  /*37c0*/  LOP3.LUT R91, R91, 0xffff0000, RZ, 0xc0, !PT ;  /* 0xffff00005b5b7812 */ /* 0x000fe200078ec0ff */
[----:B------:R-:W-:Y:S01]  /*37d0*/  IMAD.U32 R5, R4, 0x10000, RZ ;  /* 0x0001000004057824 */ /* 0x000fe200078e00ff */
[----:B------:R-:W-:Y:S01]  /*37e0*/  LOP3.LUT R89, R89, 0xffff0000, RZ, 0xc0, !PT ;  /* 0xffff000059597812 */ /* 0x000fe200078ec0ff */
[C---:B------:R-:W-:Y:S01]  /*37f0*/  FMUL.FTZ R46, R15.reuse, R42 ;  /* 0x0000002a0f2e7220 */ /* 0x040fe20000410000 */
[C---:B------:R-:W-:Y:S01]  /*3800*/  FFMA.FTZ R41, R6.reuse, R38, -R41 ;  /* 0x0000002606297223 */ /* 0x040fe20000010829 */
[----:B------:R-:W-:Y:S01]  /*3810*/  FFMA.FTZ R44, R6, R39, R44 ;  /* 0x00000027062c7223 */ /* 0x000fe2000001002c */
[----:B------:R-:W-:Y:S01]  /*3820*/  LOP3.LUT R4, R4, 0xffff0000, RZ, 0xc0, !PT ;  /* 0xffff000004047812 */ /* 0x000fe200078ec0ff */
[-C--:B------:R-:W-:Y:S01]  /*3830*/  FMUL.FTZ R6, R15, R40.reuse ;  /* 0x000000280f067220 */ /* 0x080fe20000410000 */
[----:B------:R-:W-:Y:S01]  /*3840*/  SHF.L.U32 R88, R88, 0x10, RZ ;  /* 0x0000001058587819 */ /* 0x000fe200000006ff */
[C---:B------:R-:W-:Y:S01]  /*3850*/  FMUL.FTZ R15, R37.reuse, R91 ;  /* 0x0000005b250f7220 */ /* 0x040fe20000410000 */
[-C--:B------:R-:W-:Y:S01]  /*3860*/  FMUL.FTZ R38, R37, R89.reuse ;  /* 0x0000005925267220 */ /* 0x080fe20000410000 */
[C---:B------:R-:W-:Y:S01]  /*3870*/  FFMA.FTZ R46, R11.reuse, R40, -R46 ;  /* 0x000000280b2e7223 */ /* 0x040fe2000001082e */
        /* <DEDUP_REMOVED lines=13> */
.L_x_2696:
[----:B------:R-:W-:Y:S05]  /*3950*/  BSYNC B2 ;  /* 0x0000000000027941 */ /* 0x000fea0003800000 */
.L_x_2695:
[----:B----4-:R0:W-:Y:S02]  /*3960*/  ST.E.128 desc[UR40][R12.64], R4 ;  /* 0x000000040c007985 */ /* 0x0101e4000c101d28 */
.L_x_2694:
[----:B------:R-:W-:Y:S05]  /*3970*/  BSYNC B1 ;  /* 0x0000000000017941 */ /* 0x000fea0003800000 */
.L_x_2693:
[----:B------:R-:W-:Y:S05]  /*3980*/  @P2 BRA `(.L_x_2692) ;  /* 0x0000001c00702947 */ /* 0x000fea0003800000 */
[----:B------:R-:W5:Y:S01]  /*3990*/  LDL R11, [R1+0x4] ;  /* 0x00000400010b7983 */ /* 0x000f620000100800 */
[C---:B0-2-4-:R-:W-:Y:S01]  /*39a0*/  LEA R12, P3, R18.reuse, R14, 0x1 ;  /* 0x0000000e120c7211 */ /* 0x055fe200078608ff */
[----:B------:R-:W-:Y:S02]  /*39b0*/  BSSY B1, `(.L_x_2697) ;  /* 0x0000033000017945 */ /* 0x000fe40003800000 */
[----:B------:R0:W2:Y:S01]  /*39c0*/  LDS.128 R4, [R69+0x11000] ;  /* 0x0110000045047984 */ /* 0x0000a20000000c00 */
[----:B-1----:R-:W-:Y:S02]  /*39d0*/  LEA.HI.X R13, R18, R85, R156, 0x1, P3 ;  /* 0x00000055120d7211 */ /* 0x002fe400018f0c9c */
[----:B-----5:R-:W-:-:S13]  /*39e0*/  ISETP.GE.AND P3, PT, R11, R78, PT ;  /* 0x0000004e0b00720c */ /* 0x020fda0003f66270 */
[----:B0-2---:R-:W-:Y:S05]  /*39f0*/  @P3 BRA `(.L_x_2698) ;  /* 0x0000000000b83947 */ /* 0x005fea0003800000 */
[--C-:B------:R-:W-:Y:S01]  /*3a00*/  SHF.R.U64 R37, R32, 0x10, R33.reuse ;  /* 0x0000001020257819 */ /* 0x100fe20000001221 */
[----:B------:R-:W-:Y:S01]  /*3a10*/  IMAD.U32 R11, R6, 0x10000, RZ ;  /* 0x00010000060b7824 */ /* 0x000fe200078e00ff */
[----:B------:R-:W-:Y:S01]  /*3a20*/  SHF.R.U32.HI R36, RZ, 0x10, R33 ;  /* 0x00000010ff247819 */ /* 0x000fe20000011621 */
[----:B------:R-:W-:Y:S01]  /*3a30*/  IMAD.U32 R15, R7, 0x10000, RZ ;  /* 0x00010000070f7824 */ /* 0x000fe200078e00ff */
[--C-:B------:R-:W-:Y:S02]  /*3a40*/  SHF.R.U64 R33, R34, 0x10, R35.reuse ;  /* 0x0000001022217819 */ /* 0x100fe40000001223 */
[----:B------:R-:W-:Y:S02]  /*3a50*/  SHF.R.U32.HI R34, RZ, 0x10, R35 ;  /* 0x00000010ff227819 */ /* 0x000fe40000011623 */
[----:B------:R-:W-:Y:S02]  /*3a60*/  PRMT R81, R81, 0x5410, R36 ;  /* 0x0000541051517816 */ /* 0x000fe40000000024 */
[----:B------:R-:W-:-:S02]  /*3a70*/  PRMT R87, R87, 0x5410, R34 ;  /* 0x0000541057577816 */ /* 0x000fc40000000022 */
[----:B------:R-:W-:Y:S01]  /*3a80*/  LOP3.LUT R14, R6, 0xffff0000, RZ, 0xc0, !PT ;  /* 0xffff0000060e7812 */ /* 0x000fe200078ec0ff */
[----:B------:R-:W-:Y:S01]  /*3a90*/  IMAD.U32 R34, R81, 0x10000, RZ ;  /* 0x0001000051227824 */ /* 0x000fe200078e00ff */
[----:B------:R-:W-:Y:S01]  /*3aa0*/  PRMT R80, R80, 0x5410, R37 ;  /* 0x0000541050507816 */ /* 0x000fe20000000025 */
[----:B------:R-:W-:Y:S01]  /*3ab0*/  IMAD.U32 R36, R87, 0x10000, RZ ;  /* 0x0001000057247824 */ /* 0x000fe200078e00ff */
[----:B------:R-:W-:Y:S01]  /*3ac0*/  PRMT R86, R86, 0x5410, R33 ;  /* 0x0000541056567816 */ /* 0x000fe20000000021 */
[----:B------:R-:W-:Y:S01]  /*3ad0*/  IMAD.U32 R6, R5, 0x10000, RZ ;  /* 0x0001000005067824 */ /* 0x000fe200078e00ff */
[----:B------:R-:W-:Y:S01]  /*3ae0*/  LOP3.LUT R32, R7, 0xffff0000, RZ, 0xc0, !PT ;  /* 0xffff000007207812 */ /* 0x000fe200078ec0ff */
[C---:B------:R-:W-:Y:S01]  /*3af0*/  FMUL.FTZ R40, R14.reuse, R36 ;  /* 0x000000240e287220 */ /* 0x040fe20000410000 */
[----:B------:R-:W-:Y:S01]  /*3b00*/  LOP3.LUT R7, R5, 0xffff0000, RZ, 0xc0, !PT ;  /* 0xffff000005077812 */ /* 0x000fe200078ec0ff */
[-C--:B------:R-:W-:Y:S01]  /*3b10*/  FMUL.FTZ R14, R14, R34.reuse ;  /* 0x000000220e0e7220 */ /* 0x080fe20000410000 */
[----:B------:R-:W-:Y:S01]  /*3b20*/  LOP3.LUT R35, R86, 0xffff0000, RZ, 0xc0, !PT ;  /* 0xffff000056237812 */ /* 0x000fe200078ec0ff */
[----:B------:R-:W-:Y:S01]  /*3b30*/  FFMA.FTZ R40, R11, R34, -R40 ;  /* 0x000000220b287223 */ /* 0x000fe20000010828 */
        /* <DEDUP_REMOVED lines=8> */
[----:B------:R-:W-:Y:S01]  /*3bc0*/  FMUL.FTZ R14, R32, R87 ;  /* 0x00000057200e7220 */ /* 0x000fe20000410000 */
[----:B------:R-:W-:Y:S01]  /*3bd0*/  SHF.L.U32 R80, R80, 0x10, RZ ;  /* 0x0000001050507819 */ /* 0x000fe200000006ff */
[----:B------:R-:W-:-:S02]  /*3be0*/  IMAD.U32 R86, R86, 0x10000, RZ ;  /* 0x0001000056567824 */ /* 0x000fc400078e00ff */
[----:B------:R-:W-:Y:S01]  /*3bf0*/  FMUL.FTZ R32, R32, R81 ;  /* 0x0000005120207220 */ /* 0x000fe20000410000 */
        /* <DEDUP_REMOVED lines=11> */
[----:B------:R-:W-:Y:S01]  /*3cb0*/  F2FP.BF16.F32.PACK_AB R4, R7, R6 ;  /* 0x000000060704723e */ /* 0x000fe200000010ff */
[----:B------:R-:W-:Y:S02]  /*3cc0*/  IMAD.MOV.U32 R6, RZ, RZ, R11 ;  /* 0x000000ffff067224 */ /* 0x000fe400078e000b */
[----:B------:R-:W-:-:S07]  /*3cd0*/  IMAD.MOV.U32 R7, RZ, RZ, R14 ;  /* 0x000000ffff077224 */ /* 0x000fce00078e000e */
.L_x_2698:
[----:B------:R-:W-:Y:S05]  /*3ce0*/  BSYNC B1 ;  /* 0x0000000000017941 */ /* 0x000fea0003800000 */
.L_x_2697:
[----:B------:R0:W-:Y:S01]  /*3cf0*/  ST.E.128 desc[UR40][R12.64], R4 ;  /* 0x000000040c007985 */ /* 0x0001e2000c101d28 */
[----:B------:R-:W-:Y:S05]  /*3d00*/  BRA `(.L_x_2692) ;  /* 0x0000001800907947 */ /* 0x000fea0003800000 */
.L_x_2674:
[C---:B------:R-:W-:Y:S01]  /*3d10*/  ISETP.GE.AND P3, PT, R154.reuse, R75, PT ;  /* 0x0000004b9a00720c */ /* 0x040fe20003f66270 */
[----:B------:R-:W-:Y:S01]  /*3d20*/  VIADD R40, R154, 0x60 ;  /* 0x000000609a287836 */ /* 0x000fe20000000000 */
[----:B------:R-:W-:Y:S02]  /*3d30*/  CS2R R34, SRZ ;  /* 0x0000000000227805 */ /* 0x000fe4000001ff00 */
[----:B------:R-:W-:Y:S02]  /*3d40*/  CS2R R32, SRZ ;  /* 0x0000000000207805 */ /* 0x000fe4000001ff00 */
[----:B------:R-:W-:-:S13]  /*3d50*/  ISETP.GE.OR P3, PT, R16, R78, P3 ;  /* 0x0000004e1000720c */ /* 0x000fda0001f66670 */
[----:B------:R-:W0:Y:S01]  /*3d60*/  @!P3 LDC.64 R36, c[0x0][0x3e8] ;  /* 0x0000fa00ff24bb82 */ /* 0x000e220000000a00 */
[----:B------:R-:W-:-:S05]  /*3d70*/  @!P3 IADD3 R6, P4, R30, R14, RZ ;  /* 0x0000000e1e06b210 */ /* 0x000fca0007f9e0ff */
[----:B------:R-:W-:Y:S01]  /*3d80*/  @!P3 IMAD.X R7, R77, 0x1, R55, P4 ;  /* 0x000000014d07b824 */ /* 0x000fe200020e0637 */
[----:B------:R-:W-:Y:S01]  /*3d90*/  @!P3 IADD3 R4, P4, R50, R12, RZ ;  /* 0x0000000c3204b210 */ /* 0x000fe20007f9e0ff */
[----:B------:R-:W1:Y:S04]  /*3da0*/  @!P3 LDC.64 R38, c[0x0][0x400] ;  /* 0x00010000ff26bb82 */ /* 0x000e680000000a00 */
[----:B------:R-:W-:Y:S01]  /*3db0*/  @!P3 IMAD.X R5, R11, 0x1, R53, P4 ;  /* 0x000000010b05b824 */ /* 0x000fe200020e0635 */
[----:B0-----:R-:W-:-:S04]  /*3dc0*/  @!P3 LEA R36, P4, R6, R36, 0x1 ;  /* 0x000000240624b211 */ /* 0x001fc800078808ff */
[----:B------:R-:W-:Y:S02]  /*3dd0*/  @!P3 LEA.HI.X R37, R6, R37, R7, 0x1, P4 ;  /* 0x000000250625b211 */ /* 0x000fe400020f0c07 */
[----:B------:R-:W-:Y:S02]  /*3de0*/  CS2R R6, SRZ ;  /* 0x0000000000067805 */ /* 0x000fe4000001ff00 */
[----:B-1----:R-:W-:-:S04]  /*3df0*/  @!P3 LEA R38, P4, R4, R38, 0x1 ;  /* 0x000000260426b211 */ /* 0x002fc800078808ff */
[----:B------:R-:W-:Y:S02]  /*3e00*/  @!P3 LEA.HI.X R39, R4, R39, R5, 0x1, P4 ;  /* 0x000000270427b211 */ /* 0x000fe400020f0c05 */
[----:B------:R-:W-:Y:S02]  /*3e10*/  CS2R R4, SRZ ;  /* 0x0000000000047805 */ /* 0x000fe4000001ff00 */
[----:B------:R-:W-:Y:S01]  /*3e20*/  ISETP.GE.AND P4, PT, R40, R75, PT ;  /* 0x0000004b2800720c */ /* 0x000fe20003f86270 */
[----:B------:R-:W-:Y:S01]  /*3e30*/  BSSY B1, `(.L_x_2699) ;  /* 0x000001e000017945 */ /* 0x000fe20003800000 */
[----:B------:R-:W-:Y:S01]  /*3e40*/  CS2R R42, SRZ ;  /* 0x00000000002a7805 */ /* 0x000fe2000001ff00 */
[----:B------:R0:W5:Y:S01]  /*3e50*/  @!P3 LDG.E.128 R32, desc[UR40][R38.64] ;  /* 0x000000282620b981 */ /* 0x000162000c1e1d00 */
[CC--:B------:R-:W-:Y:S02]  /*3e60*/  ISETP.GE.OR P4, PT, R16.reuse, R78.reuse, P4 ;  /* 0x0000004e1000720c */ /* 0x0c0fe40002786670 */
[----:B------:R-:W-:Y:S01]  /*3e70*/  CS2R R40, SRZ ;  /* 0x0000000000287805 */ /* 0x000fe2000001ff00 */
[----:B------:R1:W5:Y:S01]  /*3e80*/  @!P3 LDG.E.128 R4, desc[UR40][R36.64] ;  /* 0x000000282404b981 */ /* 0x000362000c1e1d00 */
[----:B------:R-:W-:-:S02]  /*3e90*/  ISETP.GE.AND P3, PT, R16, R78, PT ;  /* 0x0000004e1000720c */ /* 0x000fc40003f66270 */
[----:B0-----:R-:W-:Y:S02]  /*3ea0*/  CS2R R38, SRZ ;  /* 0x0000000000267805 */ /* 0x001fe4000001ff00 */
[----:B-1----:R-:W-:-:S05]  /*3eb0*/  CS2R R36, SRZ ;  /* 0x0000000000247805 */ /* 0x002fca000001ff00 */
[----:B------:R-:W-:Y:S05]  /*3ec0*/  @P4 BRA `(.L_x_2700) ;  /* 0x0000000000504947 */ /* 0x000fea0003800000 */
        /* <DEDUP_REMOVED lines=20> */
.L_x_2700:
[----:B------:R-:W-:Y:S05]  /*4010*/  BSYNC B1 ;  /* 0x0000000000017941 */ /* 0x000fea0003800000 */
.L_x_2699:
[----:B-----5:R-:W-:Y:S01]  /*4020*/  IMAD.MOV.U32 R12, RZ, RZ, R39 ;  /* 0x000000ffff0c7224 */ /* 0x020fe200078e0027 */
        /* <DEDUP_REMOVED lines=31> */
[----:B------:R-:W-:Y:S01]  /*4220*/  PRMT R92, R92, 0x5410, R14 ;  /* 0x000054105c5c7816 */ /* 0x000fe2000000000e */
[----:B------:R-:W-:Y:S06]  /*4230*/  @!P5 BRA `(.L_x_2701) ;  /* 0x000000000004d947 */ /* 0x000fec0003800000 */
[----:B------:R-:W-:Y:S01]  /*4240*/  BPT.TRAP 0x1 ;  /* 0x000000040000795c */ /* 0x000fe20000300000 */
.L_x_2701:
[----:B------:R-:W2:Y:S01]  /*4250*/  LDL R11, [R1] ;  /* 0x00000000010b7983 */ /* 0x000ea20000100800 */
[----:B------:R-:W-:Y:S01]  /*4260*/  IMAD R68, R19, 0x8, R2 ;  /* 0x0000000813447824 */ /* 0x000fe200078e0202 */
[----:B------:R-:W0:Y:S01]  /*4270*/  LDC R87, c[0x0][0x2f4] ;  /* 0x0000bd00ff577b82 */ /* 0x000e220000000800 */
[----:B------:R-:W-:Y:S01]  /*4280*/  BSSY B1, `(.L_x_2702) ;  /* 0x0000004000017945 */ /* 0x000fe20003800000 */
[----:B--2---:R-:W-:-:S04]  /*4290*/  SHF.L.U32 R77, R11, 0x1f, RZ ;  /* 0x0000001f0b4d7819 */ /* 0x004fc800000006ff */
[----:B------:R-:W1:Y:S02]  /*42a0*/  SYNCS.PHASECHK.TRANS64.TRYWAIT P4, [R68+URZ+0x16890], R77 ;  /* 0x0168904d440075a7 */ /* 0x000e64000808017f */
[----:B01----:R-:W-:Y:S05]  /*42b0*/  @!P4 BRA `(.L_x_2703) ;  /* 0x000001800040c947 */ /* 0x003fea0003800000 */
.L_x_2944:
[----:B------:R-:W-:Y:S05]  /*42c0*/  BSYNC B1 ;  /* 0x0000000000017941 */ /* 0x000fea0003800000 */
.L_x_2702:
[----:B------:R-:W-:Y:S01]  /*42d0*/  UMOV UR4, 0xffffffff ;  /* 0xffffffff00047882 */ /* 0x000fe20000000000 */
[----:B------:R-:W-:Y:S02]  /*42e0*/  IMAD.IADD R89, R87, 0x1, -R58 ;  /* 0x0000000157597824 */ /* 0x000fe400078e0a3a */
[----:B------:R-:W-:Y:S05]  /*42f0*/  BRA.DIV UR4, `(.L_x_2704) ;  /* 0x0000018204447947 */ /* 0x000fea000b800000 */
[----:B------:R1:W2:Y:S04]  /*4300*/  SHFL.IDX PT, R81, R85, RZ, 0x1c1f ;  /* 0x001c1fff55517589 */ /* 0x0002a800000e0000 */
[----:B------:R1:W3:Y:S02]  /*4310*/  SHFL.IDX PT, R80, R84, RZ, 0x1c1f ;  /* 0x001c1fff54507589 */ /* 0x0002e400000e0000 */
.L_x_2948:
[----:B------:R-:W-:Y:S01]  /*4320*/  ISETP.GE.OR P4, PT, R154, R75, P1 ;  /* 0x0000004b9a00720c */ /* 0x000fe20000f86670 */
[----:B------:R-:W-:-:S12]  /*4330*/  BSSY B1, `(.L_x_2705) ;  /* 0x000007b000017945 */ /* 0x000fd80003800000 */
[----:B------:R-:W-:Y:S05]  /*4340*/  @P4 BRA `(.L_x_2706) ;  /* 0x0000000400e44947 */ /* 0x000fea0003800000 */
[----:B------:R-:W4:Y:S01]  /*4350*/  S2R R12, SR_TID.X ;  /* 0x00000000000c7919 */ /* 0x000f220000002100 */
[----:B------:R-:W-:Y:S01]  /*4360*/  SEL R11, R58, R89, !P0 ;  /* 0x000000593a0b7207 */ /* 0x000fe20004000000 */
[----:B------:R-:W-:Y:S01]  /*4370*/  BSSY B2, `(.L_x_2707) ;  /* 0x0000072000027945 */ /* 0x000fe20003800000 */
[----:B---3--:R-:W-:-:S04]  /*4380*/  LEA R78, P4, R10, R80, 0x1 ;  /* 0x000000500a4e7211 */ /* 0x008fc800078808ff */
[----:B--2---:R-:W-:Y:S01]  /*4390*/  LEA.HI.X R79, R10, R81, R8, 0x1, P4 ;  /* 0x000000510a4f7211 */ /* 0x004fe200020f0c08 */
[----:B----4-:R-:W-:Y:S01]  /*43a0*/  VIADD R14, R12, 0xffffff80 ;  /* 0xffffff800c0e7836 */ /* 0x010fe20000000000 */
[----:B------:R-:W-:-:S04]  /*43b0*/  SHF.R.S32.HI R12, RZ, 0x1f, R11 ;  /* 0x0000001fff0c7819 */ /* 0x000fc8000001140b */
[----:B------:R-:W-:Y:S02]  /*43c0*/  LEA.HI R11, R12, R11, RZ, 0x4 ;  /* 0x0000000b0c0b7211 */ /* 0x000fe400078f20ff */
[----:B------:R-:W-:Y:S02]  /*43d0*/  SHF.R.S32.HI R13, RZ, 0x1f, R14 ;  /* 0x0000001fff0d7819 */ /* 0x000fe4000001140e */
[----:B------:R-:W-:Y:S02]  /*43e0*/  LEA.HI.SX32 R11, R11, R52, 0x1c ;  /* 0x000000340b0b7211 */ /* 0x000fe400078fe2ff */
[----:B------:R-:W-:-:S03]  /*43f0*/  LEA.HI R13, R13, R14, RZ, 0x5 ;  /* 0x0000000e0d0d7211 */ /* 0x000fc600078f28ff */
[----:B------:R-:W-:Y:S01]  /*4400*/  IMAD.SHL.U32 R86, R11, 0x8, RZ ;  /* 0x000000080b567824 */ /* 0x000fe200078e00ff */
[----:B------:R-:W-:Y:S01]  /*4410*/  SHF.R.S32.HI R13, RZ, 0x5, R13 ;  /* 0x00000005ff0d7819 */ /* 0x000fe2000001140d */
[----:B------:R-:W-:-:S03]  /*4420*/  IMAD R11, R19, 0x2000, R3 ;  /* 0x00002000130b7824 */ /* 0x000fc600078e0203 */
[----:B------:R-:W-:Y:S01]  /*4430*/  LOP3.LUT R12, R65, 0x38, R86, 0xf8, !PT ;  /* 0x00000038410c7812 */ /* 0x000fe200078ef856 */
[----:B------:R-:W-:-:S03]  /*4440*/  IMAD R11, R11, 0x2, R2 ;  /* 0x000000020b0b7824 */ /* 0x000fc600078e0202 */
[----:B------:R-:W-:-:S05]  /*4450*/  LOP3.LUT R12, R12, R61, RZ, 0x3c, !PT ;  /* 0x0000003d0c0c7212 */ /* 0x000fca00078e3cff */
[----:B------:R-:W-:-:S05]  /*4460*/  IMAD R12, R13, 0x200, R12 ;  /* 0x000002000d0c7824 */ /* 0x000fca00078e020c */
[----:B------:R-:W-:-:S05]  /*4470*/  LEA R13, R19, R12, 0xd ;  /* 0x0000000c130d7211 */ /* 0x000fca00078e68ff */
[----:B------:R-:W-:Y:S02]  /*4480*/  IMAD R44, R13, 0x2, R2 ;  /* 0x000000020d2c7824 */ /* 0x000fe400078e0202 */
[----:B------:R2:W3:Y:S04]  /*4490*/  LDS.128 R12, [R11+0xe400] ;  /* 0x00e400000b0c7984 */ /* 0x0004e80000000c00 */
[----:B------:R-:W4:Y:S01]  /*44a0*/  LDS.128 R44, [R44+0xe400] ;  /* 0x00e400002c2c7984 */ /* 0x000f220000000c00 */
[----:B------:R-:W-:Y:S05]  /*44b0*/  @P3 BRA `(.L_x_2708) ;  /* 0x0000000400743947 */ /* 0x000fea0003800000 */
[----:B------:R-:W-:Y:S01]  /*44c0*/  SHF.R.U32.HI R106, RZ, 0x10, R33 ;  /* 0x00000010ff6a7819 */ /* 0x000fe20000011621 */
[----:B----4-:R-:W-:Y:S01]  /*44d0*/  IMAD.U32 R101, R45, 0x10000, RZ ;  /* 0x000100002d657824 */ /* 0x010fe200078e00ff */
[----:B------:R-:W-:Y:S01]  /*44e0*/  SHF.R.U32.HI R105, RZ, 0x10, R5 ;  /* 0x00000010ff697819 */ /* 0x000fe20000011605 */
[----:B------:R-:W-:Y:S01]  /*44f0*/  IMAD.U32 R99, R47, 0x10000, RZ ;  /* 0x000100002f637824 */ /* 0x000fe200078e00ff */
[----:B------:R-:W-:Y:S02]  /*4500*/  PRMT R106, R92, 0x5432, R106 ;  /* 0x000054325c6a7816 */ /* 0x000fe4000000006a */
[----:B------:R-:W-:Y:S01]  /*4510*/  SHF.R.U64 R104, R6, 0x10, R7 ;  /* 0x0000001006687819 */ /* 0x000fe20000001207 */
[----:B---3--:R-:W-:Y:S01]  /*4520*/  IMAD.U32 R6, R14, 0x10000, RZ ;  /* 0x000100000e067824 */ /* 0x008fe200078e00ff */
[----:B------:R-:W-:Y:S02]  /*4530*/  SHF.R.U64 R98, R34, 0x10, R35 ;  /* 0x0000001022627819 */ /* 0x000fe40000001223 */
[----:B------:R-:W-:Y:S01]  /*4540*/  PRMT R105, R108, 0x5410, R105 ;  /* 0x000054106c697816 */ /* 0x000fe20000000069 */
[----:B------:R-:W-:Y:S01]  /*4550*/  IMAD.U32 R108, R106, 0x10000, RZ ;  /* 0x000100006a6c7824 */ /* 0x000fe200078e00ff */
[----:B------:R-:W-:-:S02]  /*4560*/  SHF.R.U32.HI R103, RZ, 0x10, R7 ;  /* 0x00000010ff677819 */ /* 0x000fc40000011607 */
[----:B------:R-:W-:Y:S01]  /*4570*/  SHF.R.U64 R97, R32, 0x10, R33 ;  /* 0x0000001020617819 */ /* 0x000fe20000001221 */
[----:B------:R-:W-:Y:S01]  /*4580*/  IMAD.U32 R33, R15, 0x10000, RZ ;  /* 0x000100000f217824 */ /* 0x000fe200078e00ff */
[----:B------:R-:W-:Y:S01]  /*4590*/  SHF.R.U32.HI R102, RZ, 0x10, R35 ;  /* 0x00000010ff667819 */ /* 0x000fe20000011623 */
[----:B------:R-:W-:Y:S01]  /*45a0*/  IMAD.U32 R35, R13, 0x10000, RZ ;  /* 0x000100000d237824 */ /* 0x000fe200078e00ff */
[----:B--2---:R-:W-:Y:S02]  /*45b0*/  LOP3.LUT R11, R15, 0xffff0000, RZ, 0xc0, !PT ;  /* 0xffff00000f0b7812 */ /* 0x004fe400078ec0ff */
[----:B------:R-:W-:Y:S01]  /*45c0*/  SHF.R.U64 R100, R4, 0x10, R5 ;  /* 0x0000001004647819 */ /* 0x000fe20000001205 */
[----:B------:R-:W-:Y:S01]  /*45d0*/  IMAD.U32 R5, R44, 0x10000, RZ ;  /* 0x000100002c057824 */ /* 0x000fe200078e00ff */
[----:B------:R-:W-:Y:S01]  /*45e0*/  LOP3.LUT R15, R47, 0xffff0000, RZ, 0xc0, !PT ;  /* 0xffff00002f0f7812 */ /* 0x000fe200078ec0ff */
[----:B------:R-:W-:Y:S01]  /*45f0*/  IMAD.U32 R4, R12, 0x10000, RZ ;  /* 0x000100000c047824 */ /* 0x000fe200078e00ff */
[----:B------:R-:W-:Y:S01]  /*4600*/  PRMT R32, R88, 0x5432, R104 ;  /* 0x0000543258207816 */ /* 0x000fe20000000068 */
[----:B------:R-:W-:Y:S01]  /*4610*/  IMAD.U32 R104, R105, 0x10000, RZ ;  /* 0x0001000069687824 */ /* 0x000fe200078e00ff */
[----:B------:R-:W-:Y:S01]  /*4620*/  PRMT R47, R91, 0x5432, R98 ;  /* 0x000054325b2f7816 */ /* 0x000fe20000000062 */
[----:B------:R-:W-:Y:S01]  /*4630*/  FMUL.FTZ R98, R101, R108 ;  /* 0x0000006c65627220 */ /* 0x000fe20000410000 */
[----:B------:R-:W-:Y:S01]  /*4640*/  PRMT R103, R107, 0x5410, R103 ;  /* 0x000054106b677816 */ /* 0x000fe20000000067 */
[----:B------:R-:W-:Y:S01]  /*4650*/  FMUL.FTZ R110, R101, R104 ;  /* 0x00000068656e7220 */ /* 0x000fe20000410000 */
[----:B------:R-:W-:-:S02]  /*4660*/  PRMT R107, R107, 0x5432, R102 ;  /* 0x000054326b6b7816 */ /* 0x000fc40000000066 */
[----:B------:R-:W-:Y:S02]  /*4670*/  LOP3.LUT R45, R45, 0xffff0000, RZ, 0xc0, !PT ;  /* 0xffff00002d2d7812 */ /* 0x000fe400078ec0ff */
[----:B------:R-:W-:Y:S02]  /*4680*/  PRMT R34, R90, 0x5432, R100 ;  /* 0x000054325a227816 */ /* 0x000fe40000000064 */
[----:B------:R-:W-:Y:S01]  /*4690*/  LOP3.LUT R102, R106, 0xffff0000, RZ, 0xc0, !PT ;  /* 0xffff00006a667812 */ /* 0x000fe200078ec0ff */
[----:B------:R-:W-:Y:S01]  /*46a0*/  IMAD.U32 R106, R107, 0x10000, RZ ;  /* 0x000100006b6a7824 */ /* 0x000fe200078e00ff */
[----:B------:R-:W-:Y:S01]  /*46b0*/  PRMT R100, R109, 0x5410, R97 ;  /* 0x000054106d647816 */ /* 0x000fe20000000061 */
[----:B------:R-:W-:Y:S01]  /*46c0*/  FFMA.FTZ R97, R35, R104, -R98 ;  /* 0x0000006823617223 */ /* 0x000fe20000010862 */
[----:B------:R-:W-:Y:S01]  /*46d0*/  LOP3.LUT R98, R105, 0xffff0000, RZ, 0xc0, !PT ;  /* 0xffff000069627812 */ /* 0x000fe200078ec0ff */
[----:B------:R-:W-:Y:S01]  /*46e0*/  FMUL.FTZ R112, R45, R102 ;  /* 0x000000662d707220 */ /* 0x000fe20000410000 */
[----:B------:R-:W-:Y:S01]  /*46f0*/  LOP3.LUT R13, R13, 0xffff0000, RZ, 0xc0, !PT ;  /* 0xffff00000d0d7812 */ /* 0x000fe200078ec0ff */
[----:B------:R-:W-:Y:S01]  /*4700*/  FFMA.FTZ R35, R35, R108, R110 ;  /* 0x0000006c23237223 */ /* 0x000fe2000001006e */
[----:B------:R-:W-:-:S02]  /*4710*/  IMAD.U32 R104, R103, 0x10000, RZ ;  /* 0x0001000067687824 */ /* 0x000fc400078e00ff */
[-C--:B------:R-:W-:Y:S01]  /*4720*/  FMUL.FTZ R110, R45, R98.reuse ;  /* 0x000000622d6e7220 */ /* 0x080fe20000410000 */
[----:B------:R-:W-:Y:S01]  /*4730*/  LOP3.LUT R108, R107, 0xffff0000, RZ, 0xc0, !PT ;  /* 0xffff00006b6c7812 */ /* 0x000fe200078ec0ff */
[----:B------:R-:W-:Y:S01]  /*4740*/  FFMA.FTZ R98, R13, R98, -R112 ;  /* 0x000000620d627223 */ /* 0x000fe20000010870 */
[----:B------:R-:W-:Y:S01]  /*4750*/  FMUL.FTZ R112, R99, R106 ;  /* 0x0000006a63707220 */ /* 0x000fe20000410000 */
[----:B------:R-:W-:Y:S01]  /*4760*/  FFMA.FTZ R102, R13, R102, R110 ;  /* 0x000000660d667223 */ /* 0x000fe2000001006e */
[-C--:B------:R-:W-:Y:S01]  /*4770*/  FMUL.FTZ R99, R99, R104.reuse ;  /* 0x0000006863637220 */ /* 0x080fe20000410000 */
[----:B------:R-:W-:Y:S01]  /*4780*/  LOP3.LUT R44, R44, 0xffff0000, RZ, 0xc0, !PT ;  /* 0xffff00002c2c7812 */ /* 0x000fe200078ec0ff */
[----:B------:R-:W-:Y:S01]  /*4790*/  FFMA.FTZ R13, R33, R104, -R112 ;  /* 0x00000068210d7223 */ /* 0x000fe20000010870 */
[----:B------:R-:W-:Y:S01]  /*47a0*/  LOP3.LUT R104, R103, 0xffff0000, RZ, 0xc0, !PT ;  /* 0xffff000067687812 */ /* 0x000fe200078ec0ff */
[----:B------:R-:W-:Y:S01]  /*47b0*/  FFMA.FTZ R33, R33, R106, R99 ;  /* 0x0000006a21217223 */ /* 0x000fe20000010063 */
[----:B------:R-:W-:-:S02]  /*47c0*/  IMAD.U32 R99, R100, 0x10000, RZ ;  /* 0x0001000064637824 */ /* 0x000fc400078e00ff */
[C---:B------:R-:W-:Y:S01]  /*47d0*/  FMUL.FTZ R106, R15.reuse, R108 ;  /* 0x0000006c0f6a7220 */ /* 0x040fe20000410000 */
[----:B------:R-:W-:Y:S01]  /*47e0*/  LOP3.LUT R101, R100, 0xffff0000, RZ, 0xc0, !PT ;  /* 0xffff000064657812 */ /* 0x000fe200078ec0ff */
[-C--:B------:R-:W-:Y:S01]  /*47f0*/  FMUL.FTZ R110, R15, R104.reuse ;  /* 0x000000680f6e7220 */ /* 0x080fe20000410000 */
[C---:B------:R-:W-:Y:S01]  /*4800*/  IMAD.U32 R45, R34.reuse, 0x10000, RZ ;  /* 0x00010000222d7824 */ /* 0x040fe200078e00ff */
[----:B------:R-:W-:Y:S01]  /*4810*/  LOP3.LUT R15, R34, 0xffff0000, RZ, 0xc0, !PT ;  /* 0xffff0000220f7812 */ /* 0x000fe200078ec0ff */
[----:B------:R-:W-:Y:S01]  /*4820*/  FMUL.FTZ R103, R5, R99 ;  /* 0x0000006305677220 */ /* 0x000fe20000410000 */
[----:B------:R-:W-:Y:S01]  /*4830*/  LOP3.LUT R12, R12, 0xffff0000, RZ, 0xc0, !PT ;  /* 0xffff00000c0c7812 */ /* 0x000fe200078ec0ff */
[C---:B------:R-:W-:Y:S01]  /*4840*/  FFMA.FTZ R104, R11.reuse, R104, -R106 ;  /* 0x000000680b687223 */ /* 0x040fe2000001086a */
[----:B------:R-:W-:Y:S01]  /*4850*/  FFMA.FTZ R34, R11, R108, R110 ;  /* 0x0000006c0b227223 */ /* 0x000fe2000001006e */
[----:B------:R-:W-:Y:S01]  /*4860*/  FMUL.FTZ R11, R44, R101 ;  /* 0x000000652c0b7220 */ /* 0x000fe20000410000 */
[-C--:B------:R-:W-:Y:S01]  /*4870*/  FMUL.FTZ R100, R5, R45.reuse ;  /* 0x0000002d05647220 */ /* 0x080fe20000410000 */
[----:B------:R-:W-:Y:S01]  /*4880*/  FFMA.FTZ R5, R4, R45, -R103 ;  /* 0x0000002d04057223 */ /* 0x000fe20000010867 */
[-C--:B------:R-:W-:Y:S01]  /*4890*/  FMUL.FTZ R45, R44, R15.reuse ;  /* 0x0000000f2c2d7220 */ /* 0x080fe20000410000 */
[----:B------:R-:W-:Y:S01]  /*48a0*/  FFMA.FTZ R44, R12, R15, -R11 ;  /* 0x0000000f0c2c7223 */ /* 0x000fe2000001080b */
[----:B------:R-:W-:Y:S01]  /*48b0*/  SHF.L.U32 R7, R46, 0x10, RZ ;  /* 0x000000102e077819 */ /* 0x000fe200000006ff */
[----:B------:R-:W-:Y:S01]  /*48c0*/  FFMA.FTZ R100, R4, R99, R100 ;  /* 0x0000006304647223 */ /* 0x000fe20000010064 */
[C---:B------:R-:W-:Y:S01]  /*48d0*/  IMAD.U32 R15, R47.reuse, 0x10000, RZ ;  /* 0x000100002f0f7824 */ /* 0x040fe200078e00ff */
[----:B------:R-:W-:Y:S01]  /*48e0*/  LOP3.LUT R46, R46, 0xffff0000, RZ, 0xc0, !PT ;  /* 0xffff00002e2e7812 */ /* 0x000fe200078ec0ff */
[----:B------:R-:W-:Y:S01]  /*48f0*/  IMAD.U32 R4, R32, 0x10000, RZ ;  /* 0x0001000020047824 */ /* 0x000fe200078e00ff */
[----:B------:R-:W-:Y:S01]  /*4900*/  LOP3.LUT R47, R47, 0xffff0000, RZ, 0xc0, !PT ;  /* 0xffff00002f2f7812 */ /* 0x000fe200078ec0ff */
[----:B------:R-:W-:Y:S01]  /*4910*/  FFMA.FTZ R45, R12, R101, R45 ;  /* 0x000000650c2d7223 */ /* 0x000fe2000001002d */
[----:B------:R-:W-:Y:S01]  /*4920*/  LOP3.LUT R11, R32, 0xffff0000, RZ, 0xc0, !PT ;  /* 0xffff0000200b7812 */ /* 0x000fe200078ec0ff */
[C---:B------:R-:W-:Y:S01]  /*4930*/  FMUL.FTZ R99, R7.reuse, R15 ;  /* 0x0000000f07637220 */ /* 0x040fe20000410000 */
[-C--:B------:R-:W-:Y:S01]  /*4940*/  FMUL.FTZ R12, R7, R4.reuse ;  /* 0x00000004070c7220 */ /* 0x080fe20000410000 */
[----:B------:R-:W-:Y:S01]  /*4950*/  LOP3.LUT R14, R14, 0xffff0000, RZ, 0xc0, !PT ;  /* 0xffff00000e0e7812 */ /* 0x000fe200078ec0ff */
[C---:B------:R-:W-:Y:S01]  /*4960*/  FMUL.FTZ R7, R46.reuse, R47 ;  /* 0x0000002f2e077220 */ /* 0x040fe20000410000 */
[----:B------:R-:W-:Y:S01]  /*4970*/  FMUL.FTZ R46, R46, R11 ;  /* 0x0000000b2e2e7220 */ /* 0x000fe20000410000 */
[C---:B------:R-:W-:Y:S01]  /*4980*/  FFMA.FTZ R12, R6.reuse, R15, R12 ;  /* 0x0000000f060c7223 */ /* 0x040fe2000001000c */
[----:B------:R-:W-:Y:S01]  /*4990*/  FFMA.FTZ R99, R6, R4, -R99 ;  /* 0x0000000406637223 */ /* 0x000fe20000010863 */
[----:B------:R-:W-:Y:S01]  /*49a0*/  F2FP.BF16.F32.PACK_AB R33, R34, R33 ;  /* 0x000000212221723e */ /* 0x000fe200000010ff */
[----:B------:R-:W-:Y:S01]  /*49b0*/  FFMA.FTZ R47, R14, R47, R46 ;  /* 0x0000002f0e2f7223 */ /* 0x000fe2000001002e */
[----:B------:R-:W-:Y:S01]  /*49c0*/  F2FP.BF16.F32.PACK_AB R44, R44, R5 ;  /* 0x000000052c2c723e */ /* 0x000fe200000010ff */
[----:B------:R-:W-:Y:S01]  /*49d0*/  FFMA.FTZ R4, R14, R11, -R7 ;  /* 0x0000000b0e047223 */ /* 0x000fe20000010807 */
[----:B------:R-:W-:-:S02]  /*49e0*/  F2FP.BF16.F32.PACK_AB R35, R102, R35 ;  /* 0x000000236623723e */ /* 0x000fc400000010ff */
[----:B------:R-:W-:Y:S02]  /*49f0*/  F2FP.BF16.F32.PACK_AB R34, R45, R100 ;  /* 0x000000642d22723e */ /* 0x000fe400000010ff */
        /* <DEDUP_REMOVED lines=8> */
[----:B------:R-:W-:-:S07]  /*4a80*/  MOV R13, R97 ;  /* 0x00000061000d7202 */ /* 0x000fce0000000f00 */
.L_x_2708:
[----:B------:R-:W-:Y:S05]  /*4a90*/  BSYNC B2 ;  /* 0x0000000000027941 */ /* 0x000fea0003800000 */
.L_x_2707:
[----:B------:R-:W-:Y:S01]  /*4aa0*/  ISETP.GE.AND P4, PT, R86, R87, PT ;  /* 0x000000575600720c */ /* 0x000fe20003f86270 */
[----:B---3--:R3:W-:-:S12]  /*4ab0*/  ST.E.128 desc[UR40][R78.64], R12 ;  /* 0x0000000c4e007985 */ /* 0x0087d8000c101d28 */
[----:B------:R-:W-:-:S05]  /*4ac0*/  @!P4 IMAD.WIDE R80, R86, 0x2, R80 ;  /* 0x000000025650c825 */ /* 0x000fca00078e0250 */
[----:B----4-:R3:W-:Y:S02]  /*4ad0*/  @!P4 ST.E.128 desc[UR40][R80.64], R44 ;  /* 0x0000002c5000c985 */ /* 0x0107e4000c101d28 */
.L_x_2706:
[----:B------:R-:W-:Y:S05]  /*4ae0*/  BSYNC B1 ;  /* 0x0000000000017941 */ /* 0x000fea0003800000 */
.L_x_2705:
[----:B------:R-:W-:-:S03]  /*4af0*/  UMOV UR4, 0xffffffff ;  /* 0xffffffff00047882 */ /* 0x000fc60000000000 */
[----:B------:R-:W-:Y:S05]  /*4b00*/  BRA.DIV UR4, `(.L_x_2709) ;  /* 0x0000017a048c7947 */ /* 0x000fea000b800000 */
[----:B-1----:R-:W1:Y:S04]  /*4b10*/  SHFL.IDX PT, R85, R85, 0x1, 0x1c1f ;  /* 0x003c1f0055557f89 */ /* 0x002e6800000e0000 */
[----:B------:R-:W4:Y:S02]  /*4b20*/  SHFL.IDX PT, R84, R84, 0x1, 0x1c1f ;  /* 0x003c1f0054547f89 */ /* 0x000f2400000e0000 */
.L_x_2952:
[----:B------:R-:W-:-:S05]  /*4b30*/  VIADD R4, R154, 0x60 ;  /* 0x000000609a047836 */ /* 0x000fca0000000000 */
[----:B------:R-:W-:-:S13]  /*4b40*/  ISETP.GE.OR P4, PT, R4, R75, P1 ;  /* 0x0000004b0400720c */ /* 0x000fda0000f86670 */
[----:B------:R-:W-:Y:S05]  /*4b50*/  @P4 BRA `(.L_x_2692) ;  /* 0x0000000800fc4947 */ /* 0x000fea0003800000 */
[----:B------:R-:W5:Y:S01]  /*4b60*/  LDL R5, [R1+0x40] ;  /* 0x0000400001057983 */ /* 0x000f620000100800 */
[----:B------:R-:W-:Y:S01]  /*4b70*/  SEL R89, R58, R89, !P0 ;  /* 0x000000593a597207 */ /* 0x000fe20004000000 */
[----:B------:R-:W-:Y:S01]  /*4b80*/  VIADD R6, R154, 0x60 ;  /* 0x000000609a067836 */ /* 0x000fe20000000000 */
[----:B----4-:R-:W-:Y:S01]  /*4b90*/  LEA R32, P4, R10, R84, 0x1 ;  /* 0x000000540a207211 */ /* 0x010fe200078808ff */
[----:B------:R-:W-:Y:S01]  /*4ba0*/  VIADD R7, R154, 0x60 ;  /* 0x000000609a077836 */ /* 0x000fe20000000000 */
[----:B------:R-:W-:Y:S01]  /*4bb0*/  SHF.R.S32.HI R4, RZ, 0x1f, R89 ;  /* 0x0000001fff047819 */ /* 0x000fe20000011459 */
[----:B------:R-:W-:Y:S01]  /*4bc0*/  IMAD.SHL.U32 R6, R6, 0x40, RZ ;  /* 0x0000004006067824 */ /* 0x000fe200078e00ff */
[----:B------:R-:W-:Y:S01]  /*4bd0*/  BSSY B1, `(.L_x_2710) ;  /* 0x000006c000017945 */ /* 0x000fe20003800000 */
[----:B------:R-:W-:Y:S01]  /*4be0*/  IMAD.SHL.U32 R7, R7, 0x40, RZ ;  /* 0x0000004007077824 */ /* 0x000fe200078e00ff */
[----:B------:R-:W-:Y:S02]  /*4bf0*/  LEA.HI R89, R4, R89, RZ, 0x4 ;  /* 0x0000005904597211 */ /* 0x000fe400078f20ff */
[----:B------:R-:W-:-:S02]  /*4c00*/  LOP3.LUT R6, R6, 0x1c0, RZ, 0xc0, !PT ;  /* 0x000001c006067812 */ /* 0x000fc400078ec0ff */
[----:B--2---:R-:W-:Y:S02]  /*4c10*/  LEA.HI.SX32 R11, R89, R52, 0x1c ;  /* 0x00000034590b7211 */ /* 0x004fe400078fe2ff */
[----:B------:R-:W-:Y:S02]  /*4c20*/  LOP3.LUT R7, R7, 0x1c0, RZ, 0xc0, !PT ;  /* 0x000001c007077812 */ /* 0x000fe400078ec0ff */
[----:B------:R-:W-:Y:S01]  /*4c30*/  SHF.R.U32.HI R6, RZ, 0x3, R6 ;  /* 0x00000003ff067819 */ /* 0x000fe20000011606 */
[----:B------:R-:W-:Y:S01]  /*4c40*/  IMAD.SHL.U32 R11, R11, 0x8, RZ ;  /* 0x000000080b0b7824 */ /* 0x000fe200078e00ff */
[----:B-1----:R-:W-:-:S04]  /*4c50*/  LEA.HI.X R33, R10, R85, R8, 0x1, P4 ;  /* 0x000000550a217211 */ /* 0x002fc800020f0c08 */
[----:B------:R-:W-:-:S04]  /*4c60*/  LOP3.LUT R4, R7, 0x38, R11, 0xf8, !PT ;  /* 0x0000003807047812 */ /* 0x000fc800078ef80b */
[----:B------:R-:W-:-:S04]  /*4c70*/  LOP3.LUT R4, R4, R6, RZ, 0x3c, !PT ;  /* 0x0000000604047212 */ /* 0x000fc800078e3cff */
[----:B-----5:R-:W-:Y:S01]  /*4c80*/  IADD3 R4, R5, R4, RZ ;  /* 0x0000000405047210 */ /* 0x020fe20007ffe0ff */
[----:B------:R-:W-:-:S04]  /*4c90*/  IMAD R5, R19, 0x2000, R0 ;  /* 0x0000200013057824 */ /* 0x000fc800078e0200 */
[----:B------:R-:W-:Y:S02]  /*4ca0*/  IMAD R7, R19, 0x2000, R4 ;  /* 0x0000200013077824 */ /* 0x000fe400078e0204 */
[--C-:B------:R-:W-:Y:S02]  /*4cb0*/  IMAD R5, R5, 0x2, R2.reuse ;  /* 0x0000000205057824 */ /* 0x100fe400078e0202 */
[----:B---3--:R-:W-:-:S04]  /*4cc0*/  IMAD R12, R7, 0x2, R2 ;  /* 0x00000002070c7824 */ /* 0x008fc800078e0202 */
[----:B------:R-:W1:Y:S04]  /*4cd0*/  LDS.128 R4, [R5+0xe400] ;  /* 0x00e4000005047984 */ /* 0x000e680000000c00 */
[----:B------:R-:W2:Y:S01]  /*4ce0*/  LDS.128 R12, [R12+0xe400] ;  /* 0x00e400000c0c7984 */ /* 0x000ea20000000c00 */
[----:B------:R-:W-:Y:S05]  /*4cf0*/  @P3 BRA `(.L_x_2711) ;  /* 0x0000000400643947 */ /* 0x000fea0003800000 */
[----:B------:R-:W-:Y:S01]  /*4d00*/  SHF.R.U32.HI R46, RZ, 0x10, R41 ;  /* 0x00000010ff2e7819 */ /* 0x000fe20000011629 */
[----:B--2---:R-:W-:Y:S01]  /*4d10*/  IMAD.U32 R35, R12, 0x10000, RZ ;  /* 0x000100000c237824 */ /* 0x004fe200078e00ff */
[----:B------:R-:W-:Y:S01]  /*4d20*/  SHF.R.U32.HI R81, RZ, 0x10, R37 ;  /* 0x00000010ff517819 */ /* 0x000fe20000011625 */
[----:B-1----:R-:W-:Y:S01]  /*4d30*/  IMAD.U32 R34, R4, 0x10000, RZ ;  /* 0x0001000004227824 */ /* 0x002fe200078e00ff */
[----:B------:R-:W-:Y:S02]  /*4d40*/  PRMT R93, R93, 0x5410, R46 ;  /* 0x000054105d5d7816 */ /* 0x000fe4000000002e */
[----:B------:R-:W-:Y:S02]  /*4d50*/  PRMT R96, R96, 0x5410, R81 ;  /* 0x0000541060607816 */ /* 0x000fe40000000051 */
[----:B------:R-:W-:Y:S02]  /*4d60*/  SHF.R.U64 R89, R36, 0x10, R37 ;  /* 0x0000001024597819 */ /* 0x000fe40000001225 */
[----:B------:R-:W-:-:S02]  /*4d70*/  SHF.R.U64 R45, R42, 0x10, R43 ;  /* 0x000000102a2d7819 */ /* 0x000fc4000000122b */
[----:B------:R-:W-:Y:S01]  /*4d80*/  SHF.R.U32.HI R44, RZ, 0x10, R43 ;  /* 0x00000010ff2c7819 */ /* 0x000fe2000001162b */
[----:B------:R-:W-:Y:S01]  /*4d90*/  IMAD.U32 R43, R15, 0x10000, RZ ;  /* 0x000100000f2b7824 */ /* 0x000fe200078e00ff */
[----:B------:R-:W-:Y:S01]  /*4da0*/  SHF.R.U64 R47, R40, 0x10, R41 ;  /* 0x00000010282f7819 */ /* 0x000fe20000001229 */
[----:B------:R-:W-:Y:S01]  /*4db0*/  IMAD.U32 R41, R13, 0x10000, RZ ;  /* 0x000100000d297824 */ /* 0x000fe200078e00ff */
[----:B------:R-:W-:Y:S01]  /*4dc0*/  LOP3.LUT R37, R15, 0xffff0000, RZ, 0xc0, !PT ;  /* 0xffff00000f257812 */ /* 0x000fe200078ec0ff */
[----:B------:R-:W-:Y:S01]  /*4dd0*/  IMAD.U32 R15, R93, 0x10000, RZ ;  /* 0x000100005d0f7824 */ /* 0x000fe200078e00ff */
[----:B------:R-:W-:Y:S01]  /*4de0*/  LOP3.LUT R42, R13, 0xffff0000, RZ, 0xc0, !PT ;  /* 0xffff00000d2a7812 */ /* 0x000fe200078ec0ff */
[----:B------:R-:W-:Y:S01]  /*4df0*/  IMAD.U32 R13, R96, 0x10000, RZ ;  /* 0x00010000600d7824 */ /* 0x000fe200078e00ff */
[----:B------:R-:W-:Y:S01]  /*4e00*/  SHF.R.U32.HI R79, RZ, 0x10, R39 ;  /* 0x00000010ff4f7819 */ /* 0x000fe20000011627 */
[----:B------:R-:W-:Y:S01]  /*4e10*/  IMAD.U32 R40, R7, 0x10000, RZ ;  /* 0x0001000007287824 */ /* 0x000fe200078e00ff */
[----:B------:R-:W-:Y:S01]  /*4e20*/  PRMT R90, R90, 0x5410, R45 ;  /* 0x000054105a5a7816 */ /* 0x000fe2000000002d */
[----:B------:R-:W-:Y:S01]  /*4e30*/  FMUL.FTZ R45, R41, R15 ;  /* 0x0000000f292d7220 */ /* 0x000fe20000410000 */
[----:B------:R-:W-:Y:S01]  /*4e40*/  SHF.R.U64 R78, R38, 0x10, R39 ;  /* 0x00000010264e7819 */ /* 0x000fe20000001227 */
[----:B------:R-:W-:Y:S01]  /*4e50*/  IMAD.U32 R38, R5, 0x10000, RZ ;  /* 0x0001000005267824 */ /* 0x000fe200078e00ff */
[----:B------:R-:W-:Y:S01]  /*4e60*/  PRMT R91, R91, 0x5410, R44 ;  /* 0x000054105b5b7816 */ /* 0x000fe2000000002c */
[-C--:B------:R-:W-:Y:S01]  /*4e70*/  FMUL.FTZ R41, R41, R13.reuse ;  /* 0x0000000d29297220 */ /* 0x080fe20000410000 */
[----:B------:R-:W-:Y:S01]  /*4e80*/  PRMT R88, R88, 0x5410, R79 ;  /* 0x0000541058587816 */ /* 0x000fe2000000004f */
[----:B------:R-:W-:Y:S01]  /*4e90*/  FFMA.FTZ R13, R38, R13, -R45 ;  /* 0x0000000d260d7223 */ /* 0x000fe2000001082d */
[----:B------:R-:W-:Y:S01]  /*4ea0*/  LOP3.LUT R93, R93, 0xffff0000, RZ, 0xc0, !PT ;  /* 0xffff00005d5d7812 */ /* 0x000fe200078ec0ff */
[----:B------:R-:W-:-:S02]  /*4eb0*/  IMAD.U32 R44, R91, 0x10000, RZ ;  /* 0x000100005b2c7824 */ /* 0x000fc400078e00ff */
[----:B------:R-:W-:Y:S01]  /*4ec0*/  FFMA.FTZ R15, R38, R15, R41 ;  /* 0x0000000f260f7223 */ /* 0x000fe20000010029 */
[----:B------:R-:W-:Y:S01]  /*4ed0*/  LOP3.LUT R96, R96, 0xffff0000, RZ, 0xc0, !PT ;  /* 0xffff000060607812 */ /* 0x000fe200078ec0ff */
[----:B------:R-:W-:Y:S01]  /*4ee0*/  IMAD.U32 R41, R88, 0x10000, RZ ;  /* 0x0001000058297824 */ /* 0x000fe200078e00ff */
[----:B------:R-:W-:Y:S01]  /*4ef0*/  LOP3.LUT R39, R5, 0xffff0000, RZ, 0xc0, !PT ;  /* 0xffff000005277812 */ /* 0x000fe200078ec0ff */
[----:B------:R-:W-:Y:S01]  /*4f00*/  FMUL.FTZ R46, R42, R93 ;  /* 0x0000005d2a2e7220 */ /* 0x000fe20000410000 */
[----:B------:R-:W-:Y:S01]  /*4f10*/  FMUL.FTZ R45, R43, R44 ;  /* 0x0000002c2b2d7220 */ /* 0x000fe20000410000 */
[----:B------:R-:W-:Y:S01]  /*4f20*/  LOP3.LUT R91, R91, 0xffff0000, RZ, 0xc0, !PT ;  /* 0xffff00005b5b7812 */ /* 0x000fe200078ec0ff */
[-C--:B------:R-:W-:Y:S01]  /*4f30*/  FMUL.FTZ R43, R43, R41.reuse ;  /* 0x000000292b2b7220 */ /* 0x080fe20000410000 */
[----:B------:R-:W-:Y:S01]  /*4f40*/  PRMT R92, R92, 0x5410, R47 ;  /* 0x000054105c5c7816 */ /* 0x000fe2000000002f */
[-C--:B------:R-:W-:Y:S01]  /*4f50*/  FMUL.FTZ R42, R42, R96.reuse ;  /* 0x000000602a2a7220 */ /* 0x080fe20000410000 */
[----:B------:R-:W-:Y:S01]  /*4f60*/  PRMT R94, R94, 0x5410, R89 ;  /* 0x000054105e5e7816 */ /* 0x000fe20000000059 */
[----:B------:R-:W-:Y:S01]  /*4f70*/  FFMA.FTZ R38, R39, R96, -R46 ;  /* 0x0000006027267223 */ /* 0x000fe2000001082e */
[----:B------:R-:W-:Y:S01]  /*4f80*/  LOP3.LUT R36, R7, 0xffff0000, RZ, 0xc0, !PT ;  /* 0xffff000007247812 */ /* 0x000fe200078ec0ff */
[----:B------:R-:W-:Y:S01]  /*4f90*/  FFMA.FTZ R46, R40, R41, -R45 ;  /* 0x00000029282e7223 */ /* 0x000fe2000001082d */
[----:B------:R-:W-:Y:S01]  /*4fa0*/  LOP3.LUT R88, R88, 0xffff0000, RZ, 0xc0, !PT ;  /* 0xffff000058587812 */ /* 0x000fe200078ec0ff */
[----:B------:R-:W-:Y:S01]  /*4fb0*/  FFMA.FTZ R44, R40, R44, R43 ;  /* 0x0000002c282c7223 */ /* 0x000fe2000001002b */
[----:B------:R-:W-:Y:S01]  /*4fc0*/  FMUL.FTZ R41, R37, R91 ;  /* 0x0000005b25297220 */ /* 0x000fe20000410000 */
[----:B------:R-:W-:Y:S01]  /*4fd0*/  FFMA.FTZ R42, R39, R93, R42 ;  /* 0x0000005d272a7223 */ /* 0x000fe2000001002a */
[----:B------:R-:W-:-:S02]  /*4fe0*/  IMAD.U32 R40, R92, 0x10000, RZ ;  /* 0x000100005c287824 */ /* 0x000fc400078e00ff */
[-C--:B------:R-:W-:Y:S01]  /*4ff0*/  FMUL.FTZ R45, R37, R88.reuse ;  /* 0x00000058252d7220 */ /* 0x080fe20000410000 */
[----:B------:R-:W-:Y:S02]  /*5000*/  IMAD.U32 R39, R94, 0x10000, RZ ;  /* 0x000100005e277824 */ /* 0x000fe400078e00ff */
[----:B------:R-:W-:Y:S01]  /*5010*/  FFMA.FTZ R47, R36, R88, -R41 ;  /* 0x00000058242f7223 */ /* 0x000fe20000010829 */
[----:B------:R-:W-:Y:S01]  /*5020*/  LOP3.LUT R12, R12, 0xffff0000, RZ, 0xc0, !PT ;  /* 0xffff00000c0c7812 */ /* 0x000fe200078ec0ff */
[CC--:B------:R-:W-:Y:S01]  /*5030*/  FMUL.FTZ R43, R35.reuse, R40.reuse ;  /* 0x00000028232b7220 */ /* 0x0c0fe20000410000 */
[----:B------:R-:W-:Y:S01]  /*5040*/  LOP3.LUT R41, R92, 0xffff0000, RZ, 0xc0, !PT ;  /* 0xffff00005c297812 */ /* 0x000fe200078ec0ff */
[----:B------:R-:W-:Y:S01]  /*5050*/  FMUL.FTZ R35, R35, R39 ;  /* 0x0000002723237220 */ /* 0x000fe20000410000 */
[----:B------:R-:W-:Y:S01]  /*5060*/  LOP3.LUT R37, R94, 0xffff0000, RZ, 0xc0, !PT ;  /* 0xffff00005e257812 */ /* 0x000fe200078ec0ff */
[----:B------:R-:W-:Y:S01]  /*5070*/  FFMA.FTZ R91, R36, R91, R45 ;  /* 0x0000005b245b7223 */ /* 0x000fe2000001002d */
[----:B------:R-:W-:Y:S01]  /*5080*/  PRMT R95, R95, 0x5410, R78 ;  /* 0x000054105f5f7816 */ /* 0x000fe2000000004e */
[----:B------:R-:W-:Y:S01]  /*5090*/  FFMA.FTZ R43, R34, R39, -R43 ;  /* 0x00000027222b7223 */ /* 0x000fe2000001082b */
[----:B------:R-:W-:Y:S01]  /*50a0*/  LOP3.LUT R4, R4, 0xffff0000, RZ, 0xc0, !PT ;  /* 0xffff000004047812 */ /* 0x000fe200078ec0ff */
[----:B------:R-:W-:Y:S01]  /*50b0*/  FMUL.FTZ R45, R12, R41 ;  /* 0x000000290c2d7220 */ /* 0x000fe20000410000 */
[----:B------:R-:W-:Y:S01]  /*50c0*/  SHF.L.U32 R5, R6, 0x10, RZ ;  /* 0x0000001006057819 */ /* 0x000fe200000006ff */
[----:B------:R-:W-:Y:S01]  /*50d0*/  FFMA.FTZ R35, R34, R40, R35 ;  /* 0x0000002822237223 */ /* 0x000fe20000010023 */
[----:B------:R-:W-:Y:S01]  /*50e0*/  LOP3.LUT R7, R6, 0xffff0000, RZ, 0xc0, !PT ;  /* 0xffff000006077812 */ /* 0x000fe200078ec0ff */
[-C--:B------:R-:W-:Y:S01]  /*50f0*/  FMUL.FTZ R39, R12, R37.reuse ;  /* 0x000000250c277220 */ /* 0x080fe20000410000 */
[----:B------:R-:W-:Y:S01]  /*5100*/  IMAD.U32 R6, R14, 0x10000, RZ ;  /* 0x000100000e067824 */ /* 0x000fe200078e00ff */
[C---:B------:R-:W-:Y:S01]  /*5110*/  SHF.L.U32 R12, R95.reuse, 0x10, RZ ;  /* 0x000000105f0c7819 */ /* 0x040fe200000006ff */
[----:B------:R-:W-:Y:S01]  /*5120*/  IMAD.U32 R34, R90, 0x10000, RZ ;  /* 0x000100005a227824 */ /* 0x000fe200078e00ff */
[----:B------:R-:W-:Y:S01]  /*5130*/  LOP3.LUT R14, R14, 0xffff0000, RZ, 0xc0, !PT ;  /* 0xffff00000e0e7812 */ /* 0x000fe200078ec0ff */
[----:B------:R-:W-:Y:S01]  /*5140*/  FFMA.FTZ R36, R4, R37, -R45 ;  /* 0x0000002504247223 */ /* 0x000fe2000001082d */
[----:B------:R-:W-:Y:S01]  /*5150*/  LOP3.LUT R90, R90, 0xffff0000, RZ, 0xc0, !PT ;  /* 0xffff00005a5a7812 */ /* 0x000fe200078ec0ff */
[----:B------:R-:W-:Y:S01]  /*5160*/  FFMA.FTZ R4, R4, R41, R39 ;  /* 0x0000002904047223 */ /* 0x000fe20000010027 */
[----:B------:R-:W-:Y:S01]  /*5170*/  LOP3.LUT R95, R95, 0xffff0000, RZ, 0xc0, !PT ;  /* 0xffff00005f5f7812 */ /* 0x000fe200078ec0ff */
[C---:B------:R-:W-:Y:S01]  /*5180*/  FMUL.FTZ R40, R6.reuse, R34 ;  /* 0x0000002206287220 */ /* 0x040fe20000410000 */
[----:B------:R-:W-:Y:S01]  /*5190*/  FMUL.FTZ R37, R6, R12 ;  /* 0x0000000c06257220 */ /* 0x000fe20000410000 */
[----:B------:R-:W-:Y:S01]  /*51a0*/  FMUL.FTZ R6, R14, R90 ;  /* 0x0000005a0e067220 */ /* 0x000fe20000410000 */
[----:B------:R-:W-:Y:S01]  /*51b0*/  F2FP.BF16.F32.PACK_AB R36, R36, R43 ;  /* 0x0000002b2424723e */ /* 0x000fe200000010ff */
        /* <DEDUP_REMOVED lines=9> */
[----:B------:R-:W-:Y:S02]  /*5250*/  F2FP.BF16.F32.PACK_AB R7, R47, R46 ;  /* 0x0000002e2f07723e */ /* 0x000fe400000010ff */
[----:B------:R-:W-:Y:S02]  /*5260*/  F2FP.BF16.F32.PACK_AB R15, R91, R44 ;  /* 0x0000002c5b0f723e */ /* 0x000fe400000010ff */
[----:B------:R-:W-:Y:S02]  /*5270*/  F2FP.BF16.F32.PACK_AB R6, R95, R40 ;  /* 0x000000285f06723e */ /* 0x000fe400000010ff */
[----:B------:R-:W-:-:S07]  /*5280*/  F2FP.BF16.F32.PACK_AB R14, R90, R37 ;  /* 0x000000255a0e723e */ /* 0x000fce00000010ff */
.L_x_2711:
[----:B------:R-:W-:Y:S05]  /*5290*/  BSYNC B1 ;  /* 0x0000000000017941 */ /* 0x000fea0003800000 */
.L_x_2710:
[----:B------:R-:W-:Y:S01]  /*52a0*/  ISETP.GE.AND P3, PT, R11, R87, PT ;  /* 0x000000570b00720c */ /* 0x000fe20003f66270 */
[----:B-1----:R1:W-:Y:S02]  /*52b0*/  ST.E.128 desc[UR40][R32.64], R4 ;  /* 0x0000000420007985 */ /* 0x0023e4000c101d28 */
[----:B-1----:R-:W-:Y:S02]  /*52c0*/  IMAD.MOV.U32 R4, RZ, RZ, R84 ;  /* 0x000000ffff047224 */ /* 0x002fe400078e0054 */
[----:B------:R-:W-:-:S08]  /*52d0*/  IMAD.MOV.U32 R5, RZ, RZ, R85 ;  /* 0x000000ffff057224 */ /* 0x000fd000078e0055 */
[----:B------:R-:W-:Y:S05]  /*52e0*/  @P3 BRA `(.L_x_2692) ;  /* 0x0000000400183947 */ /* 0x000fea0003800000 */
[----:B------:R-:W-:-:S05]  /*52f0*/  IMAD.WIDE R4, R11, 0x2, R4 ;  /* 0x000000020b047825 */ /* 0x000fca00078e0204 */
[----:B--2---:R1:W-:Y:S01]  /*5300*/  ST.E.128 desc[UR40][R4.64], R12 ;  /* 0x0000000c04007985 */ /* 0x0043e2000c101d28 */
[----:B------:R-:W-:Y:S05]  /*5310*/  BRA `(.L_x_2692) ;  /* 0x00000004000c7947 */ /* 0x000fea0003800000 */
.L_x_2673:
[----:B------:R-:W-:-:S13]  /*5320*/  ISETP.NE.AND P5, PT, R157, 0x3, PT ;  /* 0x000000039d00780c */ /* 0x000fda0003fa5270 */
[----:B------:R-:W-:Y:S05]  /*5330*/  @!P5 BRA `(.L_x_2712) ;  /* 0x000000000004d947 */ /* 0x000fea0003800000 */
[----:B------:R-:W-:Y:S01]  /*5340*/  BPT.TRAP 0x1 ;  /* 0x000000040000795c */ /* 0x000fe20000300000 */
.L_x_2712:
[----:B------:R-:W2:Y:S01]  /*5350*/  LDL R4, [R1] ;  /* 0x0000000001047983 */ /* 0x000ea20000100800 */
[----:B------:R-:W-:Y:S01]  /*5360*/  IMAD R68, R19, 0x8, R2 ;  /* 0x0000000813447824 */ /* 0x000fe200078e0202 */
[----:B------:R-:W-:Y:S01]  /*5370*/  BSSY B1, `(.L_x_2713) ;  /* 0x0000005000017945 */ /* 0x000fe20003800000 */
[----:B------:R-:W-:Y:S02]  /*5380*/  SHF.R.S32.HI R73, RZ, 0x1f, R72 ;  /* 0x0000001fff497819 */ /* 0x000fe40000011448 */
[----:B--2---:R-:W-:-:S04]  /*5390*/  SHF.L.U32 R77, R4, 0x1f, RZ ;  /* 0x0000001f044d7819 */ /* 0x004fc800000006ff */
[----:B------:R-:W0:Y:S02]  /*53a0*/  SYNCS.PHASECHK.TRANS64.TRYWAIT P3, [R68+URZ+0x16890], R77 ;  /* 0x0168904d440075a7 */ /* 0x000e24000806017f */
[----:B0-----:R-:W-:Y:S05]  /*53b0*/  @!P3 BRA `(.L_x_2714) ;  /* 0x0000017000acb947 */ /* 0x001fea0003800000 */
.L_x_2953:
[----:B------:R-:W-:Y:S05]  /*53c0*/  BSYNC B1 ;  /* 0x0000000000017941 */ /* 0x000fea0003800000 */
.L_x_2713:
        /* <DEDUP_REMOVED lines=25> */
.L_x_2957:
        /* <DEDUP_REMOVED lines=13> */
.L_x_2717:
[----:B------:R-:W-:Y:S05]  /*5630*/  BSYNC B1 ;  /* 0x0000000000017941 */ /* 0x000fea0003800000 */
.L_x_2716:
[----:B------:R-:W-:-:S03]  /*5640*/  UMOV UR4, 0xffffffff ;  /* 0xffffffff00047882 */ /* 0x000fc60000000000 */
[----:B------:R-:W-:Y:S05]  /*5650*/  BRA.DIV UR4, `(.L_x_2718) ;  /* 0x0000017204647947 */ /* 0x000fea000b800000 */
[----:B--2-4-:R2:W4:Y:S04]  /*5660*/  SHFL.IDX PT, R5, R33, 0x1, 0x1c1f ;  /* 0x003c1f0021057f89 */ /* 0x01452800000e0000 */
[----:B---3--:R2:W3:Y:S02]  /*5670*/  SHFL.IDX PT, R7, R32, 0x1, 0x1c1f ;  /* 0x003c1f0020077f89 */ /* 0x0084e400000e0000 */
.L_x_2961:
        /* <DEDUP_REMOVED lines=13> */
.L_x_2692:
[----:B------:R-:W-:Y:S05]  /*5750*/  BSYNC B0 ;  /* 0x0000000000007941 */ /* 0x000fea0003800000 */
.L_x_2672:
[----:B01234-:R-:W0:Y:S01]  /*5760*/  S2R R4, SR_TID.X ;  /* 0x0000000000047919 */ /* 0x01fe220000002100 */
[----:B------:R-:W-:Y:S01]  /*5770*/  @!PT LDS RZ, [RZ] ;  /* 0x00000000fffff984 */ /* 0x000fe20000000800 */
[----:B------:R-:W-:Y:S01]  /*5780*/  @!PT LDS RZ, [RZ] ;  /* 0x00000000fffff984 */ /* 0x000fe20000000800 */
[----:B------:R-:W-:Y:S01]  /*5790*/  @!PT LDS RZ, [RZ] ;  /* 0x00000000fffff984 */ /* 0x000fe20000000800 */
[----:B------:R-:W-:Y:S01]  /*57a0*/  @!PT LDS RZ, [RZ] ;  /* 0x00000000fffff984 */ /* 0x000fe20000000800 */
[----:B------:R1:W-:Y:S06]  /*57b0*/  MEMBAR.ALL.CTA ;  /* 0x0000000000007992 */ /* 0x0003ec0000008000 */
[----:B-1----:R-:W1:Y:S01]  /*57c0*/  FENCE.VIEW.ASYNC.S ;  /* 0x00000000000073c6 */ /* 0x002e620000000000 */
[----:B------:R-:W-:Y:S05]  /*57d0*/  WARPSYNC.ALL ;  /* 0x0000000000007948 */ /* 0x000fea0003800000 */
[----:B------:R-:W-:Y:S01]  /*57e0*/  BSSY B0, `(.L_x_2719) ;  /* 0x0000008000007945 */ /* 0x000fe20003800000 */
[----:B-1----:R1:W-:Y:S01]  /*57f0*/  BAR.SYNC.DEFER_BLOCKING R76, 0x80 ;  /* 0x0002004c0000751d */ /* 0x0023e20000010000 */
[----:B0-----:R-:W-:-:S13]  /*5800*/  LOP3.LUT P3, RZ, R4, 0x7f, RZ, 0xc0, !PT ;  /* 0x0000007f04ff7812 */ /* 0x001fda000786c0ff */
[----:B------:R-:W-:-:S05]  /*5810*/  @!P3 VIADD R4, R68, 0x168a0 ;  /* 0x000168a04404b836 */ /* 0x000fca0000000000 */
[----:B------:R-:W-:-:S04]  /*5820*/  @!P3 PRMT R4, RZ, 0x654, R4 ;  /* 0x00000654ff04b816 */ /* 0x000fc80000000004 */
[----:B------:R1:W-:Y:S01]  /*5830*/  @!P3 SYNCS.ARRIVE.TRANS64.RED.A1T0 RZ, [R4+URZ], RZ ;  /* 0x000000ff04ffb9a7 */ /* 0x0003e2000810043f */
[----:B------:R-:W-:Y:S05]  /*5840*/  @!P5 BRA `(.L_x_2720) ;  /* 0x000000000004d947 */ /* 0x000fea0003800000 */
[----:B------:R-:W-:Y:S01]  /*5850*/  BPT.TRAP 0x1 ;  /* 0x000000040000795c */ /* 0x000fe20000300000 */
.L_x_2720:
[----:B------:R-:W-:Y:S05]  /*5860*/  BSYNC B0 ;  /* 0x0000000000007941 */ /* 0x000fea0003800000 */
.L_x_2719:
[----:B------:R-:W0:Y:S01]  /*5870*/  SYNCS.PHASECHK.TRANS64.TRYWAIT P4, [R68+URZ+0x168b0], R77 ;  /* 0x0168b04d440075a7 */ /* 0x000e22000808017f */
[----:B------:R-:W-:Y:S01]  /*5880*/  ULDC UR36, c[0x0][0x2f4] ;  /* 0x0000bd0000247ab9 */ /* 0x000fe20000000800 */
[----:B------:R-:W-:Y:S04]  /*5890*/  BSSY B0, `(.L_x_2721) ;  /* 0x0000002000007945 */ /* 0x000fe80003800000 */
[----:B0-----:R-:W-:Y:S05]  /*58a0*/  @!P4 BRA `(.L_x_2722) ;  /* 0x00000170001cc947 */ /* 0x001fea0003800000 */
.L_x_2962:
[----:B------:R-:W-:Y:S05]  /*58b0*/  BSYNC B0 ;  /* 0x0000000000007941 */ /* 0x000fea0003800000 */
.L_x_2721:
[----:B------:R-:W-:Y:S01]  /*58c0*/  ULDC.64 UR4, c[0x0][0x328] ;  /* 0x0000ca0000047ab9 */ /* 0x000fe20000000a00 */
[----:B------:R-:W-:Y:S01]  /*58d0*/  ULDC.64 UR6, c[0x0][0x318] ;  /* 0x0000c60000067ab9 */ /* 0x000fe20000000a00 */
[----:B------:R-:W-:Y:S01]  /*58e0*/  IMAD R73, R73, UR4, RZ ;  /* 0x0000000449497c24 */ /* 0x000fe2000f8e02ff */
[----:B------:R-:W-:Y:S01]  /*58f0*/  BSSY B0, `(.L_x_2723) ;  /* 0x000001d000007945 */ /* 0x000fe20003800000 */
[----:B-1----:R-:W-:-:S04]  /*5900*/  IMAD.WIDE.U32 R4, R72, UR4, RZ ;  /* 0x0000000448047c25 */ /* 0x002fc8000f8e00ff */
[----:B------:R-:W-:Y:S01]  /*5910*/  IMAD R73, R72, UR5, R73 ;  /* 0x0000000548497c24 */ /* 0x000fe2000f8e0249 */
[----:B------:R-:W-:Y:S01]  /*5920*/  ULDC.64 UR4, c[0x0][0x338] ;  /* 0x0000ce0000047ab9 */ /* 0x000fe20000000a00 */
[----:B------:R-:W-:Y:S02]  /*5930*/  IMAD.IADD R75, R75, 0x1, -R154 ;  /* 0x000000014b4b7824 */ /* 0x000fe400078e0a9a */
[----:B------:R-:W-:Y:S02]  /*5940*/  IMAD R74, R74, UR4, RZ ;  /* 0x000000044a4a7c24 */ /* 0x000fe4000f8e02ff */
[----:B------:R-:W-:Y:S02]  /*5950*/  IMAD.IADD R5, R5, 0x1, R73 ;  /* 0x0000000105057824 */ /* 0x000fe400078e0249 */
[C---:B------:R-:W-:Y:S02]  /*5960*/  IMAD R7, R71.reuse, UR5, R74 ;  /* 0x0000000547077c24 */ /* 0x040fe4000f8e024a */
[----:B------:R-:W-:Y:S01]  /*5970*/  IMAD.WIDE.U32 R4, R71, UR4, R4 ;  /* 0x0000000447047c25 */ /* 0x000fe2000f8e0004 */
[----:B------:R-:W-:-:S04]  /*5980*/  ULDC.64 UR4, c[0x0][0x330] ;  /* 0x0000cc0000047ab9 */ /* 0x000fc80000000a00 */
[----:B------:R-:W-:-:S03]  /*5990*/  IADD3 R5, R5, R7, RZ ;  /* 0x0000000705057210 */ /* 0x000fc60007ffe0ff */
[----:B------:R-:W-:-:S04]  /*59a0*/  IMAD.WIDE.U32 R4, R23, UR4, R4 ;  /* 0x0000000417047c25 */ /* 0x000fc8000f8e0004 */
        /* <DEDUP_REMOVED lines=17> */
.L_x_2724:
[----:B------:R-:W-:Y:S05]  /*5ac0*/  BSYNC B0 ;  /* 0x0000000000007941 */ /* 0x000fea0003800000 */
.L_x_2723:
[----:B------:R-:W-:Y:S01]  /*5ad0*/  ISETP.GE.AND P4, PT, R75, 0x61, PT ;  /* 0x000000614b00780c */ /* 0x000fe20003f86270 */
[----:B-1-3--:R1:W3:Y:S01]  /*5ae0*/  SHFL.IDX PT, R5, R32, 0x1, 0x1c1f ;  /* 0x003c1f0020057f89 */ /* 0x00a2e200000e0000 */
[----:B------:R-:W-:Y:S03]  /*5af0*/  BSSY B0, `(.L_x_2725) ;  /* 0x000000d000007945 */ /* 0x000fe60003800000 */
[----:B------:R-:W4:Y:S08]  /*5b00*/  SHFL.IDX PT, R11, R11, 0x1, 0x1c1f ;  /* 0x003c1f000b0b7f89 */ /* 0x000f3000000e0000 */
[----:B-1----:R-:W-:Y:S05]  /*5b10*/  @!P4 BRA `(.L_x_2726) ;  /* 0x000000000028c947 */ /* 0x002fea0003800000 */
[----:B------:R-:W-:-:S13]  /*5b20*/  ISETP.GE.AND P4, PT, R16, UR36, PT ;  /* 0x0000002410007c0c */ /* 0x000fda000bf86270 */
[----:B----4-:R-:W-:-:S04]  /*5b30*/  @!P4 LEA R14, P5, R16, R11, 0x1 ;  /* 0x0000000b100ec211 */ /* 0x010fc800078a08ff */
[----:B---3--:R-:W-:Y:S02]  /*5b40*/  @!P4 LEA.HI.X R15, R16, R5, R17, 0x1, P5 ;  /* 0x00000005100fc211 */ /* 0x008fe400028f0c11 */
[----:B------:R-:W-:-:S13]  /*5b50*/  ISETP.GE.AND P5, PT, R18, UR36, PT ;  /* 0x0000002412007c0c */ /* 0x000fda000bfa6270 */
[----:B------:R-:W-:-:S04]  /*5b60*/  @!P5 LEA R12, P6, R18, R11, 0x1 ;  /* 0x0000000b120cd211 */ /* 0x000fc800078c08ff */
[----:B--2---:R-:W-:Y:S02]  /*5b70*/  @!P5 LEA.HI.X R13, R18, R5, R156, 0x1, P6 ;  /* 0x00000005120dd211 */ /* 0x004fe400030f0c9c */
[----:B------:R-:W1:Y:S04]  /*5b80*/  @!P4 LDS.128 R4, [R70+0x3000] ;  /* 0x003000004604c984 */ /* 0x000e680000000c00 */
[----:B-1----:R-:W-:Y:S04]  /*5b90*/  @!P4 ST.E.128 desc[UR40][R14.64], R4 ;  /* 0x000000040e00c985 */ /* 0x002fe8000c101d28 */
[----:B------:R-:W1:Y:S04]  /*5ba0*/  @!P5 LDS.128 R4, [R69+0x3000] ;  /* 0x003000004504d984 */ /* 0x000e680000000c00 */
[----:B-1----:R1:W-:Y:S02]  /*5bb0*/  @!P5 ST.E.128 desc[UR40][R12.64], R4 ;  /* 0x000000040c00d985 */ /* 0x0023e4000c101d28 */
.L_x_2726:
[----:B------:R-:W-:Y:S05]  /*5bc0*/  BSYNC B0 ;  /* 0x0000000000007941 */ /* 0x000fea0003800000 */
.L_x_2725:
[----:B-1----:R-:W5:Y:S04]  /*5bd0*/  LDL R4, [R1+0x10] ;  /* 0x0000100001047983 */ /* 0x002f680000100800 */
[----:B---3--:R-:W3:Y:S01]  /*5be0*/  LDL.LU R5, [R1] ;  /* 0x0000000001057983 */ /* 0x008ee20000300800 */
[----:B0-----:R-:W-:Y:S02]  /*5bf0*/  @!P3 VIADD R68, R68, 0x168c0 ;  /* 0x000168c04444b836 */ /* 0x001fe40000000000 */
        /* <DEDUP_REMOVED lines=14> */
[----:B---3--:R-:W-:-:S05]  /*5ce0*/  LOP3.LUT R5, R5, R4, RZ, 0x3c, !PT ;  /* 0x0000000405057212 */ /* 0x008fca00078e3cff */
[----:B------:R0:W-:Y:S02]  /*5cf0*/  STL [R1], R5 ;  /* 0x0000000501007387 */ /* 0x0001e40000100800 */
[----:B------:R-:W-:Y:S05]  /*5d00*/  @P4 BRA `(.L_x_2727) ;  /* 0xffffffc400704947 */ /* 0x000fea000383ffff */
[----:B0-----:R-:W0:Y:S01]  /*5d10*/  S2R R5, SR_TID.X ;  /* 0x0000000000057919 */ /* 0x001e220000002100 */
[----:B------:R-:W-:Y:S02]  /*5d20*/  PLOP3.LUT P0, PT, PT, PT, PT, 0x8, 0x0 ;  /* 0x000000000000781c */ /* 0x000fe40003f0e170 */
[----:B0-----:R-:W-:-:S04]  /*5d30*/  SHF.R.U32.HI R5, RZ, 0x7, R5 ;  /* 0x00000007ff057819 */ /* 0x001fc80000011605 */
[----:B------:R-:W-:-:S13]  /*5d40*/  ISETP.NE.AND P4, PT, R5, 0x1, PT ;  /* 0x000000010500780c */ /* 0x000fda0003f85270 */
[----:B------:R-:W-:Y:S06]  /*5d50*/  @!P4 BAR.ARV 0x9, 0x100 ;  /* 0x024400000000cb1d */ /* 0x000fec0000002000 */
.L_x_2667:
[----:B------:R-:W3:Y:S01]  /*5d60*/  LDL R3, [R1+0x28] ;  /* 0x0000280001037983 */ /* 0x000ee20000100800 */
[----:B------:R-:W0:Y:S01]  /*5d70*/  LDC R0, c[0x0][0x448] ;  /* 0x00011200ff007b82 */ /* 0x000e220000000800 */
[----:B------:R-:W-:Y:S01]  /*5d80*/  IMAD.MOV.U32 R88, RZ, RZ, RZ ;  /* 0x000000ffff587224 */ /* 0x000fe200078e00ff */
[----:B0-----:R-:W-:-:S13]  /*5d90*/  ISETP.NE.AND P1, PT, R0, 0x1, PT ;  /* 0x000000010000780c */ /* 0x001fda0003f25270 */
[----:B------:R-:W0:Y:S08]  /*5da0*/  @P1 LDC R0, c[0x0][0x44c] ;  /* 0x00011300ff001b82 */ /* 0x000e300000000800 */
[----:B------:R-:W1:Y:S01]  /*5db0*/  @P1 LDC R5, c[0x0][0x450] ;  /* 0x00011400ff051b82 */ /* 0x000e620000000800 */
[----:B---3--:R-:W-:-:S04]  /*5dc0*/  VIADD R3, R3, 0xbf ;  /* 0x000000bf03037836 */ /* 0x008fc80000000000 */
[----:B0-----:R-:W-:-:S05]  /*5dd0*/  @P1 IMAD.HI.U32 R0, R3, R0, RZ ;  /* 0x0000000003001227 */ /* 0x001fca00078e00ff */
[----:B-1----:R-:W-:-:S05]  /*5de0*/  @P1 SHF.R.U32.HI R3, RZ, R5, R0 ;  /* 0x00000005ff031219 */ /* 0x002fca0000011600 */
[----:B------:R-:W-:-:S05]  /*5df0*/  IMAD.IADD R3, R82, 0x1, R3 ;  /* 0x0000000152037824 */ /* 0x000fca00078e0203 */
[----:B------:R-:W-:-:S04]  /*5e00*/  SHF.R.S32.HI R0, RZ, 0x1f, R3 ;  /* 0x0000001fff007819 */ /* 0x000fc80000011403 */
[----:B------:R-:W-:-:S04]  /*5e10*/  LEA.HI R0, R0, R3, RZ, 0x7 ;  /* 0x0000000300007211 */ /* 0x000fc800078f38ff */
[----:B------:R-:W-:-:S04]  /*5e20*/  SHF.R.S32.HI R0, RZ, 0x7, R0 ;  /* 0x00000007ff007819 */ /* 0x000fc80000011400 */
[----:B------:R-:W-:-:S04]  /*5e30*/  VIMNMX R83, R83, R0, PT ;  /* 0x0000000053537248 */ /* 0x000fc80003fe0100 */
[----:B------:R-:W-:Y:S01]  /*5e40*/  ISETP.GE.AND P1, PT, R83, 0x1, PT ;  /* 0x000000015300780c */ /* 0x000fe20003f26270 */
[----:B------:R-:W-:-:S12]  /*5e50*/  @P0 BRA `(.L_x_2728) ;  /* 0x00000000000c0947 */ /* 0x000fd80003800000 */
[----:B------:R-:W0:Y:S01]  /*5e60*/  FENCE.VIEW.ASYNC.G ;  /* 0x00000000000073c6 */ /* 0x000e220000000100 */
[----:B------:R-:W-:Y:S05]  /*5e70*/  WARPSYNC.ALL ;  /* 0x0000000000007948 */ /* 0x000fea0003800000 */
[----:B0-----:R-:W-:Y:S06]  /*5e80*/  BAR.ARV 0xc, 0x200 ;  /* 0x0308000000007b1d */ /* 0x001fec0000002000 */
.L_x_2728:
[----:B------:R-:W-:Y:S04]  /*5e90*/  BSSY B0, `(.L_x_2729) ;  /* 0x0000020000007945 */ /* 0x000fe80003800000 */
[----:B------:R-:W-:Y:S05]  /*5ea0*/  @!P1 BRA `(.L_x_2730) ;  /* 0x0000000000789947 */ /* 0x000fea0003800000 */
[----:B------:R-:W3:Y:S01]  /*5eb0*/  LDL R0, [R1+0x4c] ;  /* 0x00004c0001007983 */ /* 0x000ee20000100800 */
[----:B------:R-:W-:Y:S01]  /*5ec0*/  ULDC UR4, c[0x0][0x9f0] ;  /* 0x00027c0000047ab9 */ /* 0x000fe20000000800 */
[----:B---3--:R-:W-:-:S04]  /*5ed0*/  ISETP.NE.AND P0, PT, R0, RZ, PT ;  /* 0x000000ff0000720c */ /* 0x008fc80003f05270 */
[----:B------:R-:W-:-:S04]  /*5ee0*/  SEL R9, R0, UR4, P0 ;  /* 0x0000000400097c07 */ /* 0x000fc80008000000 */
[-C--:B------:R-:W-:Y:S02]  /*5ef0*/  IABS R6, R9.reuse ;  /* 0x0000000900067213 */ /* 0x080fe40000000000 */
        /* <DEDUP_REMOVED lines=25> */
.L_x_2730:
[----:B------:R-:W-:Y:S05]  /*6090*/  BSYNC B0 ;  /* 0x0000000000007941 */ /* 0x000fea0003800000 */
.L_x_2729:
[----:B------:R-:W3:Y:S01]  /*60a0*/  LDL R0, [R1+0x58] ;  /* 0x0000580001007983 */ /* 0x000ee20000100800 */
        /* <DEDUP_REMOVED lines=18> */
[----:B---3--:R-:W-:Y:S02]  /*61d0*/  IMAD R4, R0, R88, RZ ;  /* 0x0000005800047224 */ /* 0x008fe400078e02ff */
        /* <DEDUP_REMOVED lines=14> */
.L_x_2965:
[----:B------:R-:W0:Y:S01]  /*62c0*/  LDL R3, [R1+0x18] ;  /* 0x0000180001037983 */ /* 0x000e220000100800 */
[----:B------:R-:W-:Y:S01]  /*62d0*/  BSSY B6, `(.L_x_2733) ;  /* 0x000001b000067945 */ /* 0x000fe20003800000 */
[----:B0-----:R-:W-:-:S05]  /*62e0*/  IMAD.HI R0, R3, 0x55555556, RZ ;  /* 0x5555555603007827 */ /* 0x001fca00078e02ff */
[----:B------:R-:W-:-:S05]  /*62f0*/  LEA.HI R0, R0, R0, RZ, 0x1 ;  /* 0x0000000000007211 */ /* 0x000fca00078f08ff */
[----:B------:R-:W-:Y:S02]  /*6300*/  IMAD R0, R0, -0x3, R3 ;  /* 0xfffffffd00007824 */ /* 0x000fe400078e0203 */
[----:B------:R-:W-:-:S05]  /*6310*/  VIADD R3, R2, 0x8400 ;  /* 0x0000840002037836 */ /* 0x000fca0000000000 */
[----:B------:R-:W-:Y:S02]  /*6320*/  LOP3.LUT P0, RZ, R3, 0x3ff, RZ, 0xc0, !PT ;  /* 0x000003ff03ff7812 */ /* 0x000fe4000780c0ff */
[----:B------:R-:W-:Y:S02]  /*6330*/  LEA R0, R0, R3, 0xd ;  /* 0x0000000300007211 */ /* 0x000fe400078e68ff */
[----:B------:R-:W-:Y:S02]  /*6340*/  P2R R25, PR, RZ, 0x1 ;  /* 0x00000001ff197803 */ /* 0x000fe40000000000 */
[----:B------:R-:W-:-:S04]  /*6350*/  SHF.R.U32.HI R0, RZ, 0x4, R0 ;  /* 0x00000004ff007819 */ /* 0x000fc80000011600 */
[----:B------:R-:W-:-:S03]  /*6360*/  LOP3.LUT R28, R0, 0x3fff, RZ, 0xc0, !PT ;  /* 0x00003fff001c7812 */ /* 0x000fc600078ec0ff */
[----:B------:R-:W-:Y:S05]  /*6370*/  @!P0 BRA `(.L_x_2734) ;  /* 0x0000000000408947 */ /* 0x000fea0003800000 */
[----:B------:R-:W-:Y:S01]  /*6380*/  MOV R0, 0x0 ;  /* 0x0000000000007802 */ /* 0x000fe20000000f00 */
[----:B------:R-:W-:Y:S01]  /*6390*/  ULDC.64 UR4, c[0x4][0x88] ;  /* 0x0100220000047ab9 */ /* 0x000fe20000000a00 */
[----:B------:R-:W-:Y:S01]  /*63a0*/  ULDC.64 UR6, c[0x4][0x90] ;  /* 0x0100240000067ab9 */ /* 0x000fe20000000a00 */
[----:B------:R-:W-:Y:S01]  /*63b0*/  IMAD.U32 R4, RZ, RZ, UR4 ;  /* 0x00000004ff047e24 */ /* 0x000fe2000f8e00ff */
[----:B-1----:R0:W1:Y:S01]  /*63c0*/  LDC.64 R14, c[0x4][R0] ;  /* 0x01000000000e7b82 */ /* 0x0020620000000a00 */
[----:B------:R-:W-:Y:S01]  /*63d0*/  IMAD.U32 R5, RZ, RZ, UR5 ;  /* 0x00000005ff057e24 */ /* 0x000fe2000f8e00ff */
[----:B------:R-:W-:Y:S01]  /*63e0*/  ULDC.64 UR4, c[0x4][0x28] ;  /* 0x01000a0000047ab9 */ /* 0x000fe20000000a00 */
[----:B------:R-:W-:Y:S02]  /*63f0*/  IMAD.U32 R6, RZ, RZ, UR6 ;  /* 0x00000006ff067e24 */ /* 0x000fe4000f8e00ff */
[----:B------:R-:W-:Y:S02]  /*6400*/  IMAD.U32 R7, RZ, RZ, UR7 ;  /* 0x00000007ff077e24 */ /* 0x000fe4000f8e00ff */
[----:B------:R-:W-:-:S02]  /*6410*/  IMAD.U32 R10, RZ, RZ, UR4 ;  /* 0x00000004ff0a7e24 */ /* 0x000fc4000f8e00ff */
[----:B----4-:R-:W-:Y:S02]  /*6420*/  IMAD.U32 R11, RZ, RZ, UR5 ;  /* 0x00000005ff0b7e24 */ /* 0x010fe4000f8e00ff */
[----:B------:R-:W-:Y:S02]  /*6430*/  IMAD.MOV.U32 R8, RZ, RZ, 0x70 ;  /* 0x00000070ff087424 */ /* 0x000fe400078e00ff */
[----:B------:R-:W-:Y:S02]  /*6440*/  IMAD.MOV.U32 R12, RZ, RZ, 0x1 ;  /* 0x00000001ff0c7424 */ /* 0x000fe400078e00ff */
[----:B0-2---:R-:W-:-:S07]  /*6450*/  IMAD.MOV.U32 R13, RZ, RZ, RZ ;  /* 0x000000ffff0d7224 */ /* 0x005fce00078e00ff */
[----:B------:R-:W-:-:S07]  /*6460*/  LEPC R20, `(.L_x_2734) ;  /* 0x000000001014794e */ /* 0x000fce0000000000 */
[----:B-1---5:R-:W-:Y:S05]  /*6470*/  CALL.ABS.NOINC R14 ;  /* 0x000000000e007343 */ /* 0x022fea0003c00000 */
.L_x_2734:
[----:B------:R-:W-:Y:S05]  /*6480*/  BSYNC B6 ;  /* 0x0000000000067941 */ /* 0x000fea0003800000 */
.L_x_2733:
[----:B------:R-:W-:Y:S02]  /*6490*/  ULDC UR4, c[0x0][0x3f4] ;  /* 0x0000fd0000047ab9 */ /* 0x000fe40000000800 */
[----:B------:R-:W-:-:S13]  /*64a0*/  ISETP.LT.AND P0, PT, RZ, UR4, PT ;  /* 0x00000004ff007c0c */ /* 0x000fda000bf01270 */
[----:B------:R-:W-:Y:S05]  /*64b0*/  @P0 BRA `(.L_x_2735) ;  /* 0x0000000000400947 */ /* 0x000fea0003800000 */
[----:B------:R-:W3:Y:S02]  /*64c0*/  LDL R20, [R1+0x54] ;  /* 0x0000540001147983 */ /* 0x000ee40000100800 */
[----:B---3--:R-:W-:-:S04]  /*64d0*/  LEA.HI R0, R20, R20, RZ, 0x1 ;  /* 0x0000001414007211 */ /* 0x008fc800078f08ff */
[----:B------:R-:W-:-:S04]  /*64e0*/  LOP3.LUT R0, R0, 0xfffffffe, RZ, 0xc0, !PT ;  /* 0xfffffffe00007812 */ /* 0x000fc800078ec0ff */
[----:B------:R-:W-:-:S04]  /*64f0*/  IADD3 R0, R20, -R0, RZ ;  /* 0x8000000014007210 */ /* 0x000fc80007ffe0ff */
[----:B------:R-:W-:-:S04]  /*6500*/  SHF.L.U32 R3, R0, 0x1f, RZ ;  /* 0x0000001f00037819 */ /* 0x000fc800000006ff */
[----:B------:R0:W3:Y:S03]  /*6510*/  SYNCS.PHASECHK.TRANS64.TRYWAIT P0, [R2+URZ+0x16800], R3 ;  /* 0x01680003020075a7 */ /* 0x0000e6000800017f */
[----:B---3--:R-:W-:Y:S05]  /*6520*/  @!P0 NANOSLEEP.SYNCS 0x989680 ;  /* 0x009896800000895d */ /* 0x008fea0003900000 */
[----:B------:R-:W3:Y:S01]  /*6530*/  @!P0 SYNCS.PHASECHK.TRANS64 P0, [R2+URZ+0x16800], R3 ;  /* 0x01680003020085a7 */ /* 0x000ee2000800007f */
[----:B------:R-:W-:Y:S04]  /*6540*/  BSSY B0, `(.L_x_2736) ;  /* 0x0000006000007945 */ /* 0x000fe80003800000 */
[----:B---3--:R-:W-:Y:S05]  /*6550*/  @P0 BRA `(.L_x_2737) ;  /* 0x0000000000100947 */ /* 0x008fea0003800000 */
.L_x_2738:
[----:B---3--:R3:W0:Y:S02]  /*6560*/  SYNCS.PHASECHK.TRANS64.TRYWAIT P0, [R2+URZ+0x16800], R3 ;  /* 0x01680003020075a7 */ /* 0x008624000800017f */
[----:B0-----:R-:W-:Y:S05]  /*6570*/  @!P0 NANOSLEEP.SYNCS 0x989680 ;  /* 0x009896800000895d */ /* 0x001fea0003900000 */
[----:B------:R-:W0:Y:S02]  /*6580*/  @!P0 SYNCS.PHASECHK.TRANS64 P0, [R2+URZ+0x16800], R3 ;  /* 0x01680003020085a7 */ /* 0x000e24000800007f */
[----:B0-----:R-:W-:Y:S05]  /*6590*/  @!P0 BRA `(.L_x_2738) ;  /* 0xfffffffc00f08947 */ /* 0x001fea000383ffff */
.L_x_2737:
[----:B------:R-:W-:Y:S05]  /*65a0*/  BSYNC B0 ;  /* 0x0000000000007941 */ /* 0x000fea0003800000 */
.L_x_2736:
[----:B------:R-:W-:Y:S05]  /*65b0*/  BRA `(.L_x_2739) ;  /* 0x0000003000387947 */ /* 0x000fea0003800000 */
.L_x_2735:
        /* <DEDUP_REMOVED lines=18> */
[----:B-1----:R0:W1:Y:S01]  /*66e0*/  LDC.64 R14, c[0x4][R0] ;  /* 0x01000000000e7b82 */ /* 0x0020620000000a00 */
[----:B------:R-:W-:Y:S01]  /*66f0*/  IMAD.U32 R5, RZ, RZ, UR5 ;  /* 0x00000005ff057e24 */ /* 0x000fe2000f8e00ff */
[----:B------:R-:W-:Y:S01]  /*6700*/  ULDC.64 UR4, c[0x4][0x20] ;  /* 0x0100080000047ab9 */ /* 0x000fe20000000a00 */
[----:B------:R-:W-:Y:S01]  /*6710*/  IMAD.U32 R6, RZ, RZ, UR6 ;  /* 0x00000006ff067e24 */ /* 0x000fe2000f8e00ff */
[----:B------:R-:W-:Y:S01]  /*6720*/  MOV R12, 0x1 ;  /* 0x00000001000c7802 */ /* 0x000fe20000000f00 */
[----:B------:R-:W-:Y:S02]  /*6730*/  IMAD.U32 R7, RZ, RZ, UR7 ;  /* 0x00000007ff077e24 */ /* 0x000fe4000f8e00ff */
[----:B------:R-:W-:-:S02]  /*6740*/  IMAD.U32 R10, RZ, RZ, UR4 ;  /* 0x00000004ff0a7e24 */ /* 0x000fc4000f8e00ff */
[----:B----4-:R-:W-:Y:S02]  /*6750*/  IMAD.U32 R11, RZ, RZ, UR5 ;  /* 0x00000005ff0b7e24 */ /* 0x010fe4000f8e00ff */
[----:B------:R-:W-:Y:S02]  /*6760*/  IMAD.MOV.U32 R8, RZ, RZ, 0x70 ;  /* 0x00000070ff087424 */ /* 0x000fe400078e00ff */
[----:B0-2---:R-:W-:-:S07]  /*6770*/  IMAD.MOV.U32 R13, RZ, RZ, RZ ;  /* 0x000000ffff0d7224 */ /* 0x005fce00078e00ff */
[----:B------:R-:W-:-:S07]  /*6780*/  LEPC R20, `(.L_x_2741) ;  /* 0x000000001014794e */ /* 0x000fce0000000000 */
[----:B-1----:R-:W-:Y:S05]  /*6790*/  CALL.ABS.NOINC R14 ;  /* 0x000000000e007343 */ /* 0x002fea0003c00000 */
.L_x_2741:
[----:B------:R-:W-:Y:S05]  /*67a0*/  BSYNC B6 ;  /* 0x0000000000067941 */ /* 0x000fea0003800000 */
.L_x_2740:
[----:B------:R-:W3:Y:S01]  /*67b0*/  LDL R20, [R1+0x28] ;  /* 0x0000280001147983 */ /* 0x000ee20000100800 */
[----:B------:R-:W-:Y:S01]  /*67c0*/  ULDC.U8 UR4, c[0x0][0x410] ;  /* 0x0001040000047ab9 */ /* 0x000fe20000000000 */
[----:B------:R-:W-:Y:S01]  /*67d0*/  BSSY B0, `(.L_x_2742) ;  /* 0x00002e4000007945 */ /* 0x000fe20003800000 */
[----:B------:R-:W-:Y:S01]  /*67e0*/  ISETP.NE.AND P0, PT, RZ, UR4, PT ;  /* 0x00000004ff007c0c */ /* 0x000fe2000bf05270 */
[----:B---3--:R-:W-:-:S12]  /*67f0*/  IMAD.IADD R35, R154, 0x1, R20 ;  /* 0x000000019a237824 */ /* 0x008fd800078e0214 */
[----:B------:R-:W-:Y:S05]  /*6800*/  @!P0 BRA `(.L_x_2743) ;  /* 0x0000001400ec8947 */ /* 0x000fea0003800000 */
[----:B------:R-:W3:Y:S01]  /*6810*/  LDL R44, [R1+0x4] ;  /* 0x00000400012c7983 */ /* 0x000ee20000100800 */
[----:B------:R-:W0:Y:S01]  /*6820*/  LDC R40, c[0x0][0x448] ;  /* 0x00011200ff287b82 */ /* 0x000e220000000800 */
[----:B------:R-:W-:Y:S01]  /*6830*/  ULDC.64 UR4, c[0x0][0x3f8] ;  /* 0x0000fe0000047ab9 */ /* 0x000fe20000000a00 */
[----:B------:R-:W-:Y:S01]  /*6840*/  ULDC.64 UR6, c[0x0][0x408] ;  /* 0x0001020000067ab9 */ /* 0x000fe20000000a00 */
[----:B------:R-:W5:Y:S01]  /*6850*/  S2R R20, SR_TID.X ;  /* 0x0000000000147919 */ /* 0x000f620000002100 */
[----:B0-----:R-:W-:Y:S01]  /*6860*/  ISETP.NE.AND P0, PT, R40, 0x1, PT ;  /* 0x000000012800780c */ /* 0x001fe20003f05270 */
[----:B-----5:R-:W-:-:S12]  /*6870*/  VIADD R21, R20, 0xffffff80 ;  /* 0xffffff8014157836 */ /* 0x020fd80000000000 */
[----:B------:R-:W0:Y:S01]  /*6880*/  @P0 LDC R0, c[0x0][0x44c] ;  /* 0x00011300ff000b82 */ /* 0x000e220000000800 */
[----:B------:R-:W-:-:S07]  /*6890*/  SHF.R.S32.HI R20, RZ, 0x1f, R21 ;  /* 0x0000001fff147819 */ /* 0x000fce0000011415 */
[----:B------:R-:W5:Y:S01]  /*68a0*/  @P0 LDC R5, c[0x0][0x450] ;  /* 0x00011400ff050b82 */ /* 0x000f620000000800 */
[----:B------:R-:W-:-:S04]  /*68b0*/  LEA.HI R20, R20, R21, RZ, 0x2 ;  /* 0x0000001514147211 */ /* 0x000fc800078f10ff */
[----:B------:R-:W-:-:S05]  /*68c0*/  LOP3.LUT R20, R20, 0xfffffffc, RZ, 0xc0, !PT ;  /* 0xfffffffc14147812 */ /* 0x000fca00078ec0ff */
[----:B------:R-:W-:-:S04]  /*68d0*/  IMAD.IADD R20, R21, 0x1, -R20 ;  /* 0x0000000115147824 */ /* 0x000fc800078e0a14 */
[----:B------:R-:W-:-:S04]  /*68e0*/  IMAD R3, R20, 0x60, R35 ;  /* 0x0000006014037824 */ /* 0x000fc800078e0223 */
[----:B0-----:R-:W-:-:S05]  /*68f0*/  @P0 IMAD.HI.U32 R0, R3, R0, RZ ;  /* 0x0000000003000227 */ /* 0x001fca00078e00ff */
[----:B-----5:R-:W-:-:S04]  /*6900*/  @P0 SHF.R.U32.HI R3, RZ, R5, R0 ;  /* 0x00000005ff030219 */ /* 0x020fc80000011600 */
[----:B------:R-:W-:Y:S01]  /*6910*/  SHF.R.S32.HI R0, RZ, 0x1f, R3 ;  /* 0x0000001fff007819 */ /* 0x000fe20000011403 */
[----:B------:R-:W-:Y:S02]  /*6920*/  IMAD.MOV.U32 R8, RZ, RZ, R26 ;  /* 0x000000ffff087224 */ /* 0x000fe400078e001a */
[----:B------:R-:W-:Y:S02]  /*6930*/  IMAD.MOV.U32 R9, RZ, RZ, R31 ;  /* 0x000000ffff097224 */ /* 0x000fe400078e001f */
[C---:B------:R-:W-:Y:S02]  /*6940*/  IMAD R4, R0.reuse, UR4, RZ ;  /* 0x0000000400047c24 */ /* 0x040fe4000f8e02ff */
[----:B------:R-:W-:Y:S02]  /*6950*/  IMAD.MOV.U32 R10, RZ, RZ, R24 ;  /* 0x000000ffff0a7224 */ /* 0x000fe400078e0018 */
[----:B----4-:R-:W-:Y:S02]  /*6960*/  IMAD.MOV.U32 R11, RZ, RZ, R33 ;  /* 0x000000ffff0b7224 */ /* 0x010fe400078e0021 */
        /* <DEDUP_REMOVED lines=8> */
[----:B------:R-:W-:Y:S02]  /*69f0*/  LEA R4, P0, R8, UR4, 0x1 ;  /* 0x0000000408047c11 */ /* 0x000fe4000f8008ff */
[----:B------:R-:W-:Y:S02]  /*6a00*/  LEA R7, P1, R10, UR6, 0x1 ;  /* 0x000000060a077c11 */ /* 0x000fe4000f8208ff */
[----:B------:R-:W-:Y:S01]  /*6a10*/  IADD3 R3, R11, R3, RZ ;  /* 0x000000030b037210 */ /* 0x000fe20007ffe0ff */
[----:B------:R-:W-:Y:S01]  /*6a20*/  UMOV UR4, 0xffffffff ;  /* 0xffffffff00047882 */ /* 0x000fe20000000000 */
[----:B------:R-:W-:Y:S02]  /*6a30*/  LEA.HI.X R6, R8, UR5, R5, 0x1, P0 ;  /* 0x0000000508067c11 */ /* 0x000fe400080f0c05 */
[----:B------:R-:W-:-:S02]  /*6a40*/  LEA.HI.X R8, R10, UR7, R3, 0x1, P1 ;  /* 0x000000070a087c11 */ /* 0x000fc400088f0c03 */
[----:B---3--:R-:W-:Y:S01]  /*6a50*/  SHF.R.S32.HI R34, RZ, 0x1f, R44 ;  /* 0x0000001fff227819 */ /* 0x008fe2000001142c */
[----:B------:R-:W-:Y:S06]  /*6a60*/  BRA.DIV UR4, `(.L_x_2744) ;  /* 0x0000016204007947 */ /* 0x000fec000b800000 */
[----:B------:R0:W3:Y:S04]  /*6a70*/  SHFL.IDX PT, R3, R6, RZ, 0x1c1f ;  /* 0x001c1fff06037589 */ /* 0x0000e800000e0000 */
[----:B------:R0:W4:Y:S04]  /*6a80*/  SHFL.IDX PT, R0, R4, RZ, 0x1c1f ;  /* 0x001c1fff04007589 */ /* 0x00012800000e0000 */
[----:B------:R0:W0:Y:S04]  /*6a90*/  SHFL.IDX PT, R5, R8, RZ, 0x1c1f ;  /* 0x001c1fff08057589 */ /* 0x00002800000e0000 */
[----:B-1----:R1:W0:Y:S02]  /*6aa0*/  SHFL.IDX PT, R14, R7, RZ, 0x1c1f ;  /* 0x001c1fff070e7589 */ /* 0x00222400000e0000 */
.L_x_2971:
[----:B------:R-:W5:Y:S01]  /*6ab0*/  LDL R9, [R1+0x14] ;  /* 0x0000140001097983 */ /* 0x000f620000100800 */
        /* <DEDUP_REMOVED lines=9> */
[----:B----4-:R-:W-:Y:S01]  /*6b50*/  IMAD.MOV.U32 R10, RZ, RZ, R0 ;  /* 0x000000ffff0a7224 */ /* 0x010fe200078e0000 */
[----:B------:R-:W-:Y:S01]  /*6b60*/  ISETP.GE.AND P3, PT, R44, UR4, PT ;  /* 0x000000042c007c0c */ /* 0x000fe2000bf66270 */
[----:B---3--:R-:W-:Y:S01]  /*6b70*/  IMAD.MOV.U32 R11, RZ, RZ, R3 ;  /* 0x000000ffff0b7224 */ /* 0x008fe200078e0003 */
[----:B------:R-:W-:Y:S01]  /*6b80*/  ISETP.GE.AND P2, PT, R152, UR4, PT ;  /* 0x0000000498007c0c */ /* 0x000fe2000bf46270 */
[----:B0-----:R-:W-:Y:S01]  /*6b90*/  IMAD.MOV.U32 R15, RZ, RZ, R5 ;  /* 0x000000ffff0f7224 */ /* 0x001fe200078e0005 */
[----:B------:R-:W-:-:S09]  /*6ba0*/  CS2R R30, SRZ ;  /* 0x00000000001e7805 */ /* 0x000fd2000001ff00 */
[C---:B------:R-:W-:Y:S01]  /*6bb0*/  @!P3 IMAD.SHL.U32 R37, R44.reuse, 0x2, RZ ;  /* 0x000000022c25b824 */ /* 0x040fe200078e00ff */
[----:B------:R-:W-:Y:S02]  /*6bc0*/  @!P3 SHF.L.U64.HI R20, R44, 0x1, R34 ;  /* 0x000000012c14b819 */ /* 0x000fe40000010222 */
[----:B------:R-:W-:Y:S02]  /*6bd0*/  CS2R R32, SRZ ;  /* 0x0000000000207805 */ /* 0x000fe4000001ff00 */
[----:B------:R-:W-:Y:S01]  /*6be0*/  CS2R R24, SRZ ;  /* 0x0000000000187805 */ /* 0x000fe2000001ff00 */
[----:B------:R-:W-:Y:S01]  /*6bf0*/  @!P2 IMAD.WIDE R10, R152, 0x2, R10 ;  /* 0x00000002980aa825 */ /* 0x000fe200078e020a */
[-C--:B------:R-:W-:Y:S02]  /*6c00*/  @!P3 IADD3 R26, P0, R0, R37.reuse, RZ ;  /* 0x00000025001ab210 */ /* 0x080fe40007f1e0ff */
[----:B------:R-:W-:Y:S01]  /*6c10*/  @!P3 IADD3 R36, P1, R14, R37, RZ ;  /* 0x000000250e24b210 */ /* 0x000fe20007f3e0ff */
[----:B--2---:R-:W-:Y:S01]  /*6c20*/  @!P2 IMAD.WIDE R12, R152, 0x2, R14 ;  /* 0x00000002980ca825 */ /* 0x004fe200078e020e */
[----:B------:R0:W5:Y:S03]  /*6c30*/  @!P2 LD.E.64 R30, desc[UR40][R10.64] ;  /* 0x000000280a1ea980 */ /* 0x000166000c101b00 */
[--C-:B------:R-:W-:Y:S01]  /*6c40*/  @!P3 IMAD.X R27, R3, 0x1, R20.reuse, P0 ;  /* 0x00000001031bb824 */ /* 0x100fe200000e0614 */
[----:B------:R0:W5:Y:S01]  /*6c50*/  @!P2 LD.E.64 R32, desc[UR40][R12.64] ;  /* 0x000000280c20a980 */ /* 0x000162000c101b00 */
[----:B------:R-:W-:Y:S01]  /*6c60*/  @!P3 IMAD.X R37, R5, 0x1, R20, P1 ;  /* 0x000000010525b824 */ /* 0x000fe200008e0614 */
[----:B------:R-:W-:-:S02]  /*6c70*/  CS2R R20, SRZ ;  /* 0x0000000000147805 */ /* 0x000fc4000001ff00 */
[----:B------:R0:W5:Y:S04]  /*6c80*/  @!P3 LD.E.64 R24, desc[UR40][R26.64] ;  /* 0x000000281a18b980 */ /* 0x000168000c101b00 */
[----:B------:R0:W5:Y:S02]  /*6c90*/  @!P3 LD.E.64 R20, desc[UR40][R36.64] ;  /* 0x000000282414b980 */ /* 0x000164000c101b00 */
.L_x_2746:
[----:B------:R-:W-:Y:S05]  /*6ca0*/  BSYNC B1 ;  /* 0x0000000000017941 */ /* 0x000fea0003800000 */
.L_x_2745:
[----:B----45:R-:W-:Y:S01]  /*6cb0*/  IMAD.MOV.U32 R0, RZ, RZ, R32 ;  /* 0x000000ffff007224 */ /* 0x030fe200078e0020 */
[----:B------:R-:W-:Y:S01]  /*6cc0*/  MOV R9, R21 ;  /* 0x0000001500097202 */ /* 0x000fe20000000f00 */
[----:B---3--:R-:W-:Y:S01]  /*6cd0*/  IMAD.MOV.U32 R3, RZ, RZ, R33 ;  /* 0x000000ffff037224 */ /* 0x008fe200078e0021 */
[----:B------:R-:W-:Y:S01]  /*6ce0*/  UMOV UR4, 0xffffffff ;  /* 0xffffffff00047882 */ /* 0x000fe20000000000 */
[----:B0-----:R-:W-:Y:S01]  /*6cf0*/  IMAD.MOV.U32 R5, RZ, RZ, R20 ;  /* 0x000000ffff057224 */ /* 0x001fe200078e0014 */
        /* <DEDUP_REMOVED lines=9> */
[----:B------:R-:W-:Y:S02]  /*6d90*/  CS2R R26, SRZ ;  /* 0x00000000001a7805 */ /* 0x000fe4000001ff00 */
[----:B------:R-:W-:Y:S02]  /*6da0*/  PRMT R38, R38, 0x5410, R3 ;  /* 0x0000541026267816 */ /* 0x000fe40000000003 */
[----:B------:R-:W-:Y:S02]  /*6db0*/  PRMT R39, R39, 0x5410, R5 ;  /* 0x0000541027277816 */ /* 0x000fe40000000005 */
[----:B------:R-:W-:Y:S01]  /*6dc0*/  PRMT R50, R9, 0x7610, R50 ;  /* 0x0000761009327816 */ /* 0x000fe20000000032 */
[----:B------:R-:W-:Y:S06]  /*6dd0*/  BRA.DIV UR4, `(.L_x_2747) ;  /* 0x0000015e04947947 */ /* 0x000fec000b800000 */
[----:B------:R0:W3:Y:S04]  /*6de0*/  SHFL.IDX PT, R3, R6, 0x1, 0x1c1f ;  /* 0x003c1f0006037f89 */ /* 0x0000e800000e0000 */
[----:B------:R0:W4:Y:S04]  /*6df0*/  SHFL.IDX PT, R0, R4, 0x1, 0x1c1f ;  /* 0x003c1f0004007f89 */ /* 0x00012800000e0000 */
[----:B------:R0:W0:Y:S04]  /*6e00*/  SHFL.IDX PT, R5, R8, 0x1, 0x1c1f ;  /* 0x003c1f0008057f89 */ /* 0x00002800000e0000 */
[----:B------:R0:W0:Y:S02]  /*6e10*/  SHFL.IDX PT, R14, R7, 0x1, 0x1c1f ;  /* 0x003c1f00070e7f89 */ /* 0x00002400000e0000 */
.L_x_2977:
[----:B0-----:R-:W5:Y:S04]  /*6e20*/  LDL R6, [R1+0x54] ;  /* 0x0000540001067983 */ /* 0x001f680000100800 */
[----:B------:R-:W3:Y:S01]  /*6e30*/  LDL R42, [R1+0x3c] ;  /* 0x00003c00012a7983 */ /* 0x000ee20000100800 */
[----:B------:R-:W-:Y:S01]  /*6e40*/  VIADD R35, R35, 0x60 ;  /* 0x0000006023237836 */ /* 0x000fe20000000000 */
[----:B------:R-:W-:Y:S01]  /*6e50*/  BSSY B1, `(.L_x_2748) ;  /* 0x0000021000017945 */ /* 0x000fe20003800000 */
[----:B------:R-:W-:Y:S02]  /*6e60*/  CS2R R10, SRZ ;  /* 0x00000000000a7805 */ /* 0x000fe4000001ff00 */
[----:B--2---:R-:W-:Y:S02]  /*6e70*/  CS2R R12, SRZ ;  /* 0x00000000000c7805 */ /* 0x004fe4000001ff00 */
[----:B------:R-:W-:-:S02]  /*6e80*/  CS2R R8, SRZ ;  /* 0x0000000000087805 */ /* 0x000fc4000001ff00 */
[----:B------:R-:W-:Y:S02]  /*6e90*/  ISETP.GE.AND P0, PT, R35, R40, PT ;  /* 0x000000282300720c */ /* 0x000fe40003f06270 */
[----:B-----5:R-:W-:-:S04]  /*6ea0*/  LEA.HI R4, R6, R6, RZ, 0x1 ;  /* 0x0000000606047211 */ /* 0x020fc800078f08ff */
[----:B------:R-:W-:Y:S01]  /*6eb0*/  LOP3.LUT R4, R4, 0xfffffffe, RZ, 0xc0, !PT ;  /* 0xfffffffe04047812 */ /* 0x000fe200078ec0ff */
[----:B---3--:R-:W-:-:S04]  /*6ec0*/  IMAD.SHL.U32 R36, R42, 0x40, RZ ;  /* 0x000000402a247824 */ /* 0x008fc800078e00ff */
[----:B------:R-:W-:-:S05]  /*6ed0*/  IMAD.IADD R4, R6, 0x1, -R4 ;  /* 0x0000000106047824 */ /* 0x000fca00078e0a04 */
[----:B------:R-:W-:Y:S01]  /*6ee0*/  SHF.L.U32 R41, R4, 0x1f, RZ ;  /* 0x0000001f04297819 */ /* 0x000fe200000006ff */
[----:B------:R-:W-:Y:S06]  /*6ef0*/  @P0 BRA `(.L_x_2749) ;  /* 0x0000000000580947 */ /* 0x000fec0003800000 */
[----:B------:R-:W-:Y:S01]  /*6f00*/  ULDC UR4, c[0x0][0x3f4] ;  /* 0x0000fd0000047ab9 */ /* 0x000fe20000000800 */
[----:B----4-:R-:W-:Y:S01]  /*6f10*/  IMAD.MOV.U32 R6, RZ, RZ, R0 ;  /* 0x000000ffff067224 */ /* 0x010fe200078e0000 */
[----:B------:R-:W-:Y:S01]  /*6f20*/  ISETP.GE.AND P3, PT, R44, UR4, PT ;  /* 0x000000042c007c0c */ /* 0x000fe2000bf66270 */
[----:B-1----:R-:W-:Y:S01]  /*6f30*/  IMAD.MOV.U32 R7, RZ, RZ, R3 ;  /* 0x000000ffff077224 */ /* 0x002fe200078e0003 */
[----:B------:R-:W-:Y:S01]  /*6f40*/  ISETP.GE.AND P2, PT, R152, UR4, PT ;  /* 0x0000000498007c0c */ /* 0x000fe2000bf46270 */
[----:B------:R-:W-:Y:S01]  /*6f50*/  IMAD.MOV.U32 R15, RZ, RZ, R5 ;  /* 0x000000ffff0f7224 */ /* 0x000fe200078e0005 */
[----:B------:R-:W-:-:S09]  /*6f60*/  CS2R R12, SRZ ;  /* 0x00000000000c7805 */ /* 0x000fd2000001ff00 */
[C---:B------:R-:W-:Y:S02]  /*6f70*/  @!P3 SHF.L.U32 R9, R44.reuse, 0x1, RZ ;  /* 0x000000012c09b819 */ /* 0x040fe400000006ff */
[----:B------:R-:W-:Y:S02]  /*6f80*/  @!P3 SHF.L.U64.HI R10, R44, 0x1, R34 ;  /* 0x000000012c0ab819 */ /* 0x000fe40000010222 */
[----:B------:R-:W-:Y:S02]  /*6f90*/  CS2R R26, SRZ ;  /* 0x00000000001a7805 */ /* 0x000fe4000001ff00 */
[-C--:B------:R-:W-:Y:S01]  /*6fa0*/  @!P3 IADD3 R34, P0, R0, R9.reuse, RZ ;  /* 0x000000090022b210 */ /* 0x080fe20007f1e0ff */
[----:B------:R-:W-:Y:S01]  /*6fb0*/  @!P2 IMAD.WIDE R6, R152, 0x2, R6 ;  /* 0x000000029806a825 */ /* 0x000fe200078e0206 */
[----:B------:R-:W-:Y:S02]  /*6fc0*/  @!P3 IADD3 R4, P1, R14, R9, RZ ;  /* 0x000000090e04b210 */ /* 0x000fe40007f3e0ff */
[----:B------:R-:W-:Y:S01]  /*6fd0*/  CS2R R8, SRZ ;  /* 0x0000000000087805 */ /* 0x000fe2000001ff00 */
[--C-:B------:R-:W-:Y:S01]  /*6fe0*/  @!P3 IMAD.X R35, R3, 0x1, R10.reuse, P0 ;  /* 0x000000010323b824 */ /* 0x100fe200000e060a */
[----:B------:R0:W5:Y:S01]  /*6ff0*/  @!P2 LD.E.64 R12, desc[UR40][R6.64] ;  /* 0x00000028060ca980 */ /* 0x000162000c101b00 */
[----:B------:R-:W-:Y:S01]  /*7000*/  @!P3 IMAD.X R5, R5, 0x1, R10, P1 ;  /* 0x000000010505b824 */ /* 0x000fe200008e060a */
[----:B------:R-:W-:Y:S01]  /*7010*/  CS2R R10, SRZ ;  /* 0x00000000000a7805 */ /* 0x000fe2000001ff00 */
[----:B------:R-:W-:Y:S01]  /*7020*/  @!P2 IMAD.WIDE R14, R152, 0x2, R14 ;  /* 0x00000002980ea825 */ /* 0x000fe200078e020e */
[----:B------:R0:W5:Y:S04]  /*7030*/  @!P3 LD.E.64 R8, desc[UR40][R34.64] ;  /* 0x000000282208b980 */ /* 0x000168000c101b00 */
[----:B------:R0:W5:Y:S04]  /*7040*/  @!P2 LD.E.64 R26, desc[UR40][R14.64] ;  /* 0x000000280e1aa980 */ /* 0x000168000c101b00 */
[----:B------:R0:W5:Y:S02]  /*7050*/  @!P3 LD.E.64 R10, desc[UR40][R4.64] ;  /* 0x00000028040ab980 */ /* 0x000164000c101b00 */
.L_x_2749:
[----:B------:R-:W-:Y:S05]  /*7060*/  BSYNC B1 ;  /* 0x0000000000017941 */ /* 0x000fea0003800000 */
.L_x_2748:
[----:B01----:R-:W0:Y:S01]  /*7070*/  S2R R7, SR_TID.X ;  /* 0x0000000000077919 */ /* 0x003e220000002100 */
[----:B------:R-:W1:Y:S01]  /*7080*/  SYNCS.PHASECHK.TRANS64.TRYWAIT P0, [R2+URZ+0x16800], R41 ;  /* 0x01680029020075a7 */ /* 0x000e62000800017f */
[----:B------:R-:W-:Y:S01]  /*7090*/  LOP3.LUT R3, R36, 0x1c0, RZ, 0xc0, !PT ;  /* 0x000001c024037812 */ /* 0x000fe200078ec0ff */
[----:B-----5:R-:W-:Y:S01]  /*70a0*/  IMAD.MOV.U32 R4, RZ, RZ, R26 ;  /* 0x000000ffff047224 */ /* 0x020fe200078e001a */
[----:B------:R-:W-:Y:S01]  /*70b0*/  BSSY B1, `(.L_x_2750) ;  /* 0x000001f000017945 */ /* 0x000fe20003800000 */
[----:B------:R-:W-:Y:S01]  /*70c0*/  IMAD R15, R29, -0xc0, R40 ;  /* 0xffffff401d0f7824 */ /* 0x000fe200078e0228 */
[----:B----4-:R-:W-:Y:S01]  /*70d0*/  LOP3.LUT R0, R3, 0x18, R16, 0xf8, !PT ;  /* 0x0000001803007812 */ /* 0x010fe200078ef810 */
[----:B------:R-:W-:Y:S01]  /*70e0*/  IMAD.MOV.U32 R5, RZ, RZ, R11 ;  /* 0x000000ffff057224 */ /* 0x000fe200078e000b */
[----:B------:R-:W-:Y:S01]  /*70f0*/  SHF.R.U32.HI R3, RZ, 0x3, R3 ;  /* 0x00000003ff037819 */ /* 0x000fe20000011603 */
[----:B------:R-:W-:Y:S01]  /*7100*/  IMAD.MOV.U32 R6, RZ, RZ, R12 ;  /* 0x000000ffff067224 */ /* 0x000fe200078e000c */
[----:B------:R-:W-:Y:S01]  /*7110*/  PRMT R37, R4, 0x7610, R37 ;  /* 0x0000761004257816 */ /* 0x000fe20000000025 */
[----:B------:R-:W-:Y:S01]  /*7120*/  IMAD.MOV.U32 R4, RZ, RZ, R10 ;  /* 0x000000ffff047224 */ /* 0x000fe200078e000a */
[----:B------:R-:W-:Y:S01]  /*7130*/  LOP3.LUT R0, R0, R3, RZ, 0x3c, !PT ;  /* 0x0000000300007212 */ /* 0x000fe200078e3cff */
[----:B------:R-:W-:Y:S01]  /*7140*/  IMAD.MOV.U32 R3, RZ, RZ, R27 ;  /* 0x000000ffff037224 */ /* 0x000fe200078e001b */
[----:B------:R-:W-:-:S02]  /*7150*/  VIMNMX R15, R15, 0xc0, PT ;  /* 0x000000c00f0f7848 */ /* 0x000fc40003fe0100 */
[----:B------:R-:W-:Y:S01]  /*7160*/  PRMT R14, R4, 0x7610, R14 ;  /* 0x00007610040e7816 */ /* 0x000fe2000000000e */
[----:B------:R-:W-:Y:S01]  /*7170*/  IMAD.MOV.U32 R4, RZ, RZ, R8 ;  /* 0x000000ffff047224 */ /* 0x000fe200078e0008 */
[----:B------:R-:W-:Y:S02]  /*7180*/  PRMT R36, R3, 0x7610, R36 ;  /* 0x0000761003247816 */ /* 0x000fe40000000024 */
[----:B------:R-:W-:Y:S01]  /*7190*/  PRMT R29, R5, 0x7610, R29 ;  /* 0x00007610051d7816 */ /* 0x000fe2000000001d */
[----:B------:R-:W-:Y:S01]  /*71a0*/  IMAD.MOV.U32 R5, RZ, RZ, R9 ;  /* 0x000000ffff057224 */ /* 0x000fe200078e0009 */
[----:B------:R-:W-:Y:S02]  /*71b0*/  PRMT R34, R4, 0x7610, R34 ;  /* 0x0000761004227816 */ /* 0x000fe40000000022 */
[----:B------:R-:W-:Y:S02]  /*71c0*/  PRMT R40, R6, 0x7610, R40 ;  /* 0x0000761006287816 */ /* 0x000fe40000000028 */
[----:B------:R-:W-:-:S02]  /*71d0*/  LOP3.LUT P2, RZ, R42, 0x4, RZ, 0xc0, !PT ;  /* 0x000000042aff7812 */ /* 0x000fc4000784c0ff */
[----:B------:R-:W-:Y:S01]  /*71e0*/  ISETP.GE.AND P1, PT, R154, R15, PT ;  /* 0x0000000f9a00720c */ /* 0x000fe20003f26270 */
[----:B0-----:R-:W-:-:S05]  /*71f0*/  VIADD R35, R7, 0xffffff80 ;  /* 0xffffff8007237836 */ /* 0x001fca0000000000 */
[----:B------:R-:W-:-:S04]  /*7200*/  SHF.R.S32.HI R7, RZ, 0x1f, R35 ;  /* 0x0000001fff077819 */ /* 0x000fc80000011423 */
[----:B------:R-:W-:-:S04]  /*7210*/  LEA.HI R7, R7, R35, RZ, 0x5 ;  /* 0x0000002307077211 */ /* 0x000fc800078f28ff */
[----:B------:R-:W-:-:S04]  /*7220*/  SHF.R.S32.HI R7, RZ, 0x5, R7 ;  /* 0x00000005ff077819 */ /* 0x000fc80000011407 */
[----:B------:R-:W-:Y:S01]  /*7230*/  LEA R3, R7, R0, 0x9 ;  /* 0x0000000007037211 */ /* 0x000fe200078e48ff */
[----:B------:R-:W-:-:S04]  /*7240*/  IMAD.MOV.U32 R0, RZ, RZ, R13 ;  /* 0x000000ffff007224 */ /* 0x000fc800078e000d */
[----:B------:R-:W-:Y:S01]  /*7250*/  IMAD R3, R3, 0x2, R2 ;  /* 0x0000000203037824 */ /* 0x000fe200078e0202 */
[----:B------:R-:W-:-:S03]  /*7260*/  PRMT R51, R0, 0x7610, R51 ;  /* 0x0000761000337816 */ /* 0x000fc60000000033 */
[C---:B------:R-:W-:Y:S02]  /*7270*/  VIADD R4, R3.reuse, 0x8400 ;  /* 0x0000840003047836 */ /* 0x040fe40000000000 */
[----:B------:R-:W-:Y:S01]  /*7280*/  VIADD R0, R3, 0x8440 ;  /* 0x0000844003007836 */ /* 0x000fe20000000000 */
[----:B-1----:R-:W-:Y:S06]  /*7290*/  @!P0 BRA `(.L_x_2751) ;  /* 0x0000015800d48947 */ /* 0x002fec0003800000 */
.L_x_2978:
[----:B------:R-:W-:Y:S05]  /*72a0*/  BSYNC B1 ;  /* 0x0000000000017941 */ /* 0x000fea0003800000 */
.L_x_2750:
[----:B------:R-:W-:Y:S01]  /*72b0*/  BSSY B1, `(.L_x_2752) ;  /* 0x0000068000017945 */ /* 0x000fe20003800000 */
[----:B------:R-:W-:Y:S01]  /*72c0*/  PRMT R35, R5, 0x7610, R35 ;  /* 0x0000761005237816 */ /* 0x000fe20000000023 */
[----:B------:R-:W-:Y:S02]  /*72d0*/  @P2 VIADD R0, R4, 0xffffffc0 ;  /* 0xffffffc004002836 */ /* 0x000fe40000000000 */
[----:B------:R-:W-:Y:S05]  /*72e0*/  @P1 BRA `(.L_x_2753) ;  /* 0x0000000400901947 */ /* 0x000fea0003800000 */
[----:B------:R-:W2:Y:S01]  /*72f0*/  LDL R6, [R1+0x4] ;  /* 0x0000040001067983 */ /* 0x000ea20000100800 */
[----:B------:R-:W1:Y:S01]  /*7300*/  LDC R5, c[0x0][0x3f4] ;  /* 0x0000fd00ff057b82 */ /* 0x000e620000000800 */
[----:B------:R-:W-:Y:S01]  /*7310*/  BSSY B2, `(.L_x_2754) ;  /* 0x0000032000027945 */ /* 0x000fe20003800000 */
[-C--:B-1----:R-:W-:Y:S02]  /*7320*/  ISETP.GE.AND P0, PT, R152, R5.reuse, PT ;  /* 0x000000059800720c */ /* 0x082fe40003f06270 */
[----:B--2---:R-:W-:-:S11]  /*7330*/  ISETP.GE.AND P1, PT, R6, R5, PT ;  /* 0x000000050600720c */ /* 0x004fd60003f26270 */
[----:B------:R-:W-:Y:S05]  /*7340*/  @P0 BRA `(.L_x_2755) ;  /* 0x0000000000b80947 */ /* 0x000fea0003800000 */
[----:B------:R-:W1:Y:S01]  /*7350*/  LDS.128 R4, [R3+0x8400] ;  /* 0x0084000003047984 */ /* 0x000e620000000c00 */
[----:B------:R-:W-:Y:S02]  /*7360*/  SHF.R.U32.HI R45, RZ, 0x10, R33 ;  /* 0x00000010ff2d7819 */ /* 0x000fe40000011621 */
[--C-:B------:R-:W-:Y:S02]  /*7370*/  SHF.R.U32.HI R42, RZ, 0x10, R31.reuse ;  /* 0x00000010ff2a7819 */ /* 0x100fe4000001161f */
[----:B0-----:R-:W-:Y:S02]  /*7380*/  SHF.R.U64 R41, R30, 0x10, R31 ;  /* 0x000000101e297819 */ /* 0x001fe4000000121f */
[----:B------:R-:W-:Y:S02]  /*7390*/  PRMT R45, R43, 0x5410, R45 ;  /* 0x000054102b2d7816 */ /* 0x000fe4000000002d */
[----:B------:R-:W-:Y:S02]  /*73a0*/  PRMT R42, R38, 0x5432, R42 ;  /* 0x00005432262a7816 */ /* 0x000fe4000000002a */
[----:B------:R-:W-:Y:S01]  /*73b0*/  PRMT R41, R46, 0x5410, R41 ;  /* 0x000054102e297816 */ /* 0x000fe20000000029 */
[C---:B------:R-:W-:Y:S01]  /*73c0*/  IMAD.U32 R46, R45.reuse, 0x10000, RZ ;  /* 0x000100002d2e7824 */ /* 0x040fe200078e00ff */
[----:B------:R-:W-:Y:S01]  /*73d0*/  SHF.R.U64 R44, R32, 0x10, R33 ;  /* 0x00000010202c7819 */ /* 0x000fe20000001221 */
[----:B------:R-:W-:Y:S01]  /*73e0*/  IMAD.U32 R43, R42, 0x10000, RZ ;  /* 0x000100002a2b7824 */ /* 0x000fe200078e00ff */
[----:B------:R-:W-:-:S02]  /*73f0*/  LOP3.LUT R45, R45, 0xffff0000, RZ, 0xc0, !PT ;  /* 0xffff00002d2d7812 */ /* 0x000fc400078ec0ff */
[----:B------:R-:W-:Y:S02]  /*7400*/  LOP3.LUT R42, R42, 0xffff0000, RZ, 0xc0, !PT ;  /* 0xffff00002a2a7812 */ /* 0x000fe400078ec0ff */
[----:B------:R-:W-:Y:S02]  /*7410*/  PRMT R44, R37, 0x5432, R44 ;  /* 0x00005432252c7816 */ /* 0x000fe4000000002c */
[C---:B-1----:R-:W-:Y:S01]  /*7420*/  LOP3.LUT R31, R6.reuse, 0xffff0000, RZ, 0xc0, !PT ;  /* 0xffff0000061f7812 */ /* 0x042fe200078ec0ff */
[----:B------:R-:W-:Y:S01]  /*7430*/  IMAD.U32 R30, R6, 0x10000, RZ ;  /* 0x00010000061e7824 */ /* 0x000fe200078e00ff */
[C---:B------:R-:W-:Y:S01]  /*7440*/  LOP3.LUT R33, R7.reuse, 0xffff0000, RZ, 0xc0, !PT ;  /* 0xffff000007217812 */ /* 0x040fe200078ec0ff */
[----:B------:R-:W-:Y:S01]  /*7450*/  IMAD.U32 R32, R7, 0x10000, RZ ;  /* 0x0001000007207824 */ /* 0x000fe200078e00ff */
[----:B------:R-:W-:Y:S01]  /*7460*/  SHF.L.U32 R6, R4, 0x10, RZ ;  /* 0x0000001004067819 */ /* 0x000fe200000006ff */
[C---:B------:R-:W-:Y:S01]  /*7470*/  FMUL.FTZ R47, R31.reuse, R46 ;  /* 0x0000002e1f2f7220 */ /* 0x040fe20000410000 */
[----:B------:R-:W-:Y:S01]  /*7480*/  FMUL.FTZ R31, R31, R43 ;  /* 0x0000002b1f1f7220 */ /* 0x000fe20000410000 */
[----:B------:R-:W-:Y:S01]  /*7490*/  FMUL.FTZ R49, R33, R45 ;  /* 0x0000002d21317220 */ /* 0x000fe20000410000 */
[----:B------:R-:W-:-:S02]  /*74a0*/  IMAD.U32 R7, R5, 0x10000, RZ ;  /* 0x0001000005077824 */ /* 0x000fc400078e00ff */
[C---:B------:R-:W-:Y:S01]  /*74b0*/  FFMA.FTZ R47, R30.reuse, R43, -R47 ;  /* 0x0000002b1e2f7223 */ /* 0x040fe2000001082f */
[----:B------:R-:W-:Y:S01]  /*74c0*/  FMUL.FTZ R43, R33, R42 ;  /* 0x0000002a212b7220 */ /* 0x000fe20000410000 */
[----:B------:R-:W-:Y:S01]  /*74d0*/  FFMA.FTZ R46, R30, R46, R31 ;  /* 0x0000002e1e2e7223 */ /* 0x000fe2000001001f */
[----:B------:R-:W-:Y:S01]  /*74e0*/  IMAD.U32 R33, R44, 0x10000, RZ ;  /* 0x000100002c217824 */ /* 0x000fe200078e00ff */
[----:B------:R-:W-:Y:S01]  /*74f0*/  LOP3.LUT R4, R4, 0xffff0000, RZ, 0xc0, !PT ;  /* 0xffff000004047812 */ /* 0x000fe200078ec0ff */
        /* <DEDUP_REMOVED lines=18> */
[----:B------:R1:W-:Y:S02]  /*7620*/  STS.128 [R3+0x8400], R4 ;  /* 0x0084000403007388 */ /* 0x0003e40000000c00 */
.L_x_2755:
[----:B------:R-:W-:Y:S05]  /*7630*/  BSYNC B2 ;  /* 0x0000000000027941 */ /* 0x000fea0003800000 */
.L_x_2754:
[----:B------:R-:W-:Y:S05]  /*7640*/  @P1 BRA `(.L_x_2753) ;  /* 0x0000000000b81947 */ /* 0x000fea0003800000 */
[----:B-1----:R-:W1:Y:S01]  /*7650*/  LDS.128 R4, [R0] ;  /* 0x0000000000047984 */ /* 0x002e620000000c00 */
[--C-:B------:R-:W-:Y:S02]  /*7660*/  SHF.R.U64 R30, R24, 0x10, R25.reuse ;  /* 0x00000010181e7819 */ /* 0x100fe40000001219 */
[----:B------:R-:W-:Y:S02]  /*7670*/  SHF.R.U32.HI R31, RZ, 0x10, R25 ;  /* 0x00000010ff1f7819 */ /* 0x000fe40000011619 */
[--C-:B------:R-:W-:Y:S02]  /*7680*/  SHF.R.U64 R25, R20, 0x10, R21.reuse ;  /* 0x0000001014197819 */ /* 0x100fe40000001215 */
[----:B------:R-:W-:Y:S02]  /*7690*/  SHF.R.U32.HI R20, RZ, 0x10, R21 ;  /* 0x00000010ff147819 */ /* 0x000fe40000011615 */
[C---:B------:R-:W-:Y:S02]  /*76a0*/  PRMT R30, R39.reuse, 0x5432, R30 ;  /* 0x00005432271e7816 */ /* 0x040fe4000000001e */
[----:B------:R-:W-:-:S02]  /*76b0*/  PRMT R39, R39, 0x5410, R20 ;  /* 0x0000541027277816 */ /* 0x000fc40000000014 */
[----:B------:R-:W-:Y:S02]  /*76c0*/  PRMT R31, R50, 0x5410, R31 ;  /* 0x00005410321f7816 */ /* 0x000fe4000000001f */
[----:B------:R-:W-:Y:S01]  /*76d0*/  PRMT R38, R38, 0x5410, R25 ;  /* 0x0000541026267816 */ /* 0x000fe20000000019 */
[----:B------:R-:W-:Y:S01]  /*76e0*/  IMAD.U32 R33, R39, 0x10000, RZ ;  /* 0x0001000027217824 */ /* 0x000fe200078e00ff */
[----:B------:R-:W-:Y:S02]  /*76f0*/  SHF.L.U32 R32, R31, 0x10, RZ ;  /* 0x000000101f207819 */ /* 0x000fe400000006ff */
[----:B------:R-:W-:Y:S02]  /*7700*/  LOP3.LUT R39, R39, 0xffff0000, RZ, 0xc0, !PT ;  /* 0xffff000027277812 */ /* 0x000fe400078ec0ff */
[----:B------:R-:W-:Y:S02]  /*7710*/  LOP3.LUT R31, R31, 0xffff0000, RZ, 0xc0, !PT ;  /* 0xffff00001f1f7812 */ /* 0x000fe400078ec0ff */
[C---:B-1----:R-:W-:Y:S01]  /*7720*/  LOP3.LUT R21, R6.reuse, 0xffff0000, RZ, 0xc0, !PT ;  /* 0xffff000006157812 */ /* 0x042fe200078ec0ff */
[----:B------:R-:W-:Y:S01]  /*7730*/  IMAD.U32 R20, R6, 0x10000, RZ ;  /* 0x0001000006147824 */ /* 0x000fe200078e00ff */
[C---:B------:R-:W-:Y:S01]  /*7740*/  LOP3.LUT R25, R7.reuse, 0xffff0000, RZ, 0xc0, !PT ;  /* 0xffff000007197812 */ /* 0x040fe200078ec0ff */
[----:B------:R-:W-:-:S02]  /*7750*/  IMAD.U32 R24, R7, 0x10000, RZ ;  /* 0x0001000007187824 */ /* 0x000fc400078e00ff */
[C---:B0-----:R-:W-:Y:S01]  /*7760*/  FMUL.FTZ R41, R21.reuse, R33 ;  /* 0x0000002115297220 */ /* 0x041fe20000410000 */
[-C--:B------:R-:W-:Y:S01]  /*7770*/  FMUL.FTZ R42, R21, R32.reuse ;  /* 0x00000020152a7220 */ /* 0x080fe20000410000 */
[C---:B------:R-:W-:Y:S01]  /*7780*/  FMUL.FTZ R21, R25.reuse, R39 ;  /* 0x0000002719157220 */ /* 0x040fe20000410000 */
[----:B------:R-:W-:Y:S02]  /*7790*/  IMAD.U32 R6, R4, 0x10000, RZ ;  /* 0x0001000004067824 */ /* 0x000fe400078e00ff */
[C---:B------:R-:W-:Y:S01]  /*77a0*/  FFMA.FTZ R41, R20.reuse, R32, -R41 ;  /* 0x0000002014297223 */ /* 0x040fe20000010829 */
[----:B------:R-:W-:Y:S01]  /*77b0*/  FFMA.FTZ R42, R20, R33, R42 ;  /* 0x00000021142a7223 */ /* 0x000fe2000001002a */
[-C--:B------:R-:W-:Y:S01]  /*77c0*/  FMUL.FTZ R33, R25, R31.reuse ;  /* 0x0000001f19217220 */ /* 0x080fe20000410000 */
[----:B------:R-:W-:Y:S01]  /*77d0*/  FFMA.FTZ R32, R24, R31, -R21 ;  /* 0x0000001f18207223 */ /* 0x000fe20000010815 */
[C---:B------:R-:W-:Y:S01]  /*77e0*/  IMAD.U32 R7, R5.reuse, 0x10000, RZ ;  /* 0x0001000005077824 */ /* 0x040fe200078e00ff */
[----:B------:R-:W-:Y:S01]  /*77f0*/  LOP3.LUT R4, R4, 0xffff0000, RZ, 0xc0, !PT ;  /* 0xffff000004047812 */ /* 0x000fe200078ec0ff */
[----:B------:R-:W-:Y:S01]  /*7800*/  IMAD.U32 R25, R38, 0x10000, RZ ;  /* 0x0001000026197824 */ /* 0x000fe200078e00ff */
[----:B------:R-:W-:Y:S01]  /*7810*/  LOP3.LUT R5, R5, 0xffff0000, RZ, 0xc0, !PT ;  /* 0xffff000005057812 */ /* 0x000fe200078ec0ff */
[----:B------:R-:W-:Y:S01]  /*7820*/  IMAD.U32 R21, R30, 0x10000, RZ ;  /* 0x000100001e157824 */ /* 0x000fe200078e00ff */
        /* <DEDUP_REMOVED lines=16> */
.L_x_2753:
[----:B------:R-:W-:Y:S05]  /*7930*/  BSYNC B1 ;  /* 0x0000000000017941 */ /* 0x000fea0003800000 */
.L_x_2752:
[----:B-12---:R-:W-:-:S05]  /*7940*/  VIADD R4, R154, 0x60 ;  /* 0x000000609a047836 */ /* 0x006fca0000000000 */
[----:B------:R-:W-:-:S13]  /*7950*/  ISETP.GE.AND P0, PT, R4, R15, PT ;  /* 0x0000000f0400720c */ /* 0x000fda0003f06270 */
        /* <DEDUP_REMOVED lines=17> */
[----:B------:R-:W-:Y:S01]  /*7a70*/  IMAD.U32 R24, R21, 0x10000, RZ ;  /* 0x0001000015187824 */ /* 0x000fe200078e00ff */
[----:B------:R-:W-:Y:S02]  /*7a80*/  PRMT R37, R37, 0x5410, R12 ;  /* 0x0000541025257816 */ /* 0x000fe4000000000c */
[----:B------:R-:W-:Y:S02]  /*7a90*/  LOP3.LUT R21, R21, 0xffff0000, RZ, 0xc0, !PT ;  /* 0xffff000015157812 */ /* 0x000fe400078ec0ff */
        /* <DEDUP_REMOVED lines=10> */
[----:B------:R-:W-:Y:S01]  /*7b40*/  FFMA.FTZ R26, R12, R25, R26 ;  /* 0x000000190c1a7223 */ /* 0x000fe2000001001a */
[----:B------:R-:W-:Y:S01]  /*7b50*/  IMAD.U32 R13, R40, 0x10000, RZ ;  /* 0x00010000280d7824 */ /* 0x000fe200078e00ff */
[----:B------:R-:W-:Y:S01]  /*7b60*/  LOP3.LUT R4, R4, 0xffff0000, RZ, 0xc0, !PT ;  /* 0xffff000004047812 */ /* 0x000fe200078ec0ff */
[-C--:B------:R-:W-:Y:S01]  /*7b70*/  FMUL.FTZ R20, R20, R21.reuse ;  /* 0x0000001514147220 */ /* 0x080fe20000410000 */
[----:B------:R-:W-:Y:S01]  /*7b80*/  LOP3.LUT R5, R5, 0xffff0000, RZ, 0xc0, !PT ;  /* 0xffff000005057812 */ /* 0x000fe200078ec0ff */
[----:B------:R-:W-:Y:S01]  /*7b90*/  FFMA.FTZ R30, R15, R21, -R30 ;  /* 0x000000150f1e7223 */ /* 0x000fe2000001081e */
        /* <DEDUP_REMOVED lines=17> */
.L_x_2758:
[----:B------:R-:W-:Y:S05]  /*7cb0*/  BSYNC B1 ;  /* 0x0000000000017941 */ /* 0x000fea0003800000 */
.L_x_2757:
[----:B------:R-:W-:Y:S05]  /*7cc0*/  @P1 BRA `(.L_x_2756) ;  /* 0x0000001800501947 */ /* 0x000fea0003800000 */
[----:B-1----:R-:W1:Y:S01]  /*7cd0*/  LDS.128 R4, [R0+0x3000] ;  /* 0x0030000000047984 */ /* 0x002e620000000c00 */
[----:B------:R-:W-:Y:S02]  /*7ce0*/  SHF.R.U64 R3, R10, 0x10, R11 ;  /* 0x000000100a037819 */ /* 0x000fe4000000120b */
[----:B------:R-:W-:Y:S02]  /*7cf0*/  SHF.R.U64 R13, R8, 0x10, R9 ;  /* 0x00000010080d7819 */ /* 0x000fe40000001209 */
        /* <DEDUP_REMOVED lines=10> */
[C---:B-1----:R-:W-:Y:S01]  /*7da0*/  LOP3.LUT R9, R6.reuse, 0xffff0000, RZ, 0xc0, !PT ;  /* 0xffff000006097812 */ /* 0x042fe200078ec0ff */
        /* <DEDUP_REMOVED lines=10> */
[C---:B------:R-:W-:Y:S01]  /*7e50*/  IMAD.U32 R6, R5.reuse, 0x10000, RZ ;  /* 0x0001000005067824 */ /* 0x040fe200078e00ff */
[----:B------:R-:W-:Y:S01]  /*7e60*/  SHF.L.U32 R7, R34, 0x10, RZ ;  /* 0x0000001022077819 */ /* 0x000fe200000006ff */
[----:B------:R-:W-:Y:S01]  /*7e70*/  IMAD.U32 R8, R14, 0x10000, RZ ;  /* 0x000100000e087824 */ /* 0x000fe200078e00ff */
[----:B------:R-:W-:Y:S01]  /*7e80*/  LOP3.LUT R4, R4, 0xffff0000, RZ, 0xc0, !PT ;  /* 0xffff000004047812 */ /* 0x000fe200078ec0ff */
[C---:B------:R-:W-:Y:S01]  /*7e90*/  FFMA.FTZ R21, R10.reuse, R35, -R21 ;  /* 0x000000230a157223 */ /* 0x040fe20000010815 */
[----:B------:R-:W-:Y:S01]  /*7ea0*/  LOP3.LUT R5, R5, 0xffff0000, RZ, 0xc0, !PT ;  /* 0xffff000005057812 */ /* 0x000fe200078ec0ff */
[----:B------:R-:W-:Y:S01]  /*7eb0*/  FFMA.FTZ R20, R10, R29, R9 ;  /* 0x0000001d0a147223 */ /* 0x000fe20000010009 */
[----:B------:R-:W-:Y:S01]  /*7ec0*/  LOP3.LUT R14, R14, 0xffff0000, RZ, 0xc0, !PT ;  /* 0xffff00000e0e7812 */ /* 0x000fe200078ec0ff */
[----:B------:R-:W-:Y:S01]  /*7ed0*/  FMUL.FTZ R10, R4, R8 ;  /* 0x00000008040a7220 */ /* 0x000fe20000410000 */
[----:B------:R-:W-:Y:S01]  /*7ee0*/  LOP3.LUT R34, R34, 0xffff0000, RZ, 0xc0, !PT ;  /* 0xffff000022227812 */ /* 0x000fe200078ec0ff */
[----:B------:R-:W-:-:S02]  /*7ef0*/  FMUL.FTZ R9, R4, R7 ;  /* 0x0000000704097220 */ /* 0x000fc40000410000 */
[----:B------:R-:W-:Y:S01]  /*7f00*/  FMUL.FTZ R11, R5, R14 ;  /* 0x0000000e050b7220 */ /* 0x000fe20000410000 */
[----:B------:R-:W-:Y:S01]  /*7f10*/  FFMA.FTZ R4, R3, R7, -R10 ;  /* 0x0000000703047223 */ /* 0x000fe2000001080a */
[----:B------:R-:W-:Y:S01]  /*7f20*/  FMUL.FTZ R13, R5, R34 ;  /* 0x00000022050d7220 */ /* 0x000fe20000410000 */
[----:B------:R-:W-:Y:S01]  /*7f30*/  FFMA.FTZ R9, R3, R8, R9 ;  /* 0x0000000803097223 */ /* 0x000fe20000010009 */
[----:B------:R-:W-:Y:S01]  /*7f40*/  FFMA.FTZ R5, R6, R34, -R11 ;  /* 0x0000002206057223 */ /* 0x000fe2000001080b */
[----:B------:R-:W-:Y:S01]  /*7f50*/  F2FP.BF16.F32.PACK_AB R7, R20, R21 ;  /* 0x000000151407723e */ /* 0x000fe200000010ff */
[----:B------:R-:W-:Y:S01]  /*7f60*/  FFMA.FTZ R14, R6, R14, R13 ;  /* 0x0000000e060e7223 */ /* 0x000fe2000001000d */
[----:B------:R-:W-:Y:S02]  /*7f70*/  F2FP.BF16.F32.PACK_AB R6, R12, R15 ;  /* 0x0000000f0c06723e */ /* 0x000fe400000010ff */
[----:B------:R-:W-:Y:S02]  /*7f80*/  F2FP.BF16.F32.PACK_AB R4, R9, R4 ;  /* 0x000000040904723e */ /* 0x000fe400000010ff */
[----:B------:R-:W-:-:S05]  /*7f90*/  F2FP.BF16.F32.PACK_AB R5, R14, R5 ;  /* 0x000000050e05723e */ /* 0x000fca00000010ff */
[----:B------:R2:W-:Y:S01]  /*7fa0*/  STS.128 [R0+0x3000], R4 ;  /* 0x0030000400007388 */ /* 0x0005e20000000c00 */
[----:B------:R-:W-:Y:S05]  /*7fb0*/  BRA `(.L_x_2756) ;  /* 0x0000001400947947 */ /* 0x000fea0003800000 */
.L_x_2743:
[----:B------:R-:W0:Y:S01]  /*7fc0*/  S2R R0, SR_TID.X ;  /* 0x0000000000007919 */ /* 0x000e220000002100 */
[----:B------:R-:W3:Y:S01]  /*7fd0*/  LDC R32, c[0x0][0x448] ;  /* 0x00011200ff207b82 */ /* 0x000ee20000000800 */
[----:B------:R-:W-:Y:S01]  /*7fe0*/  ULDC.64 UR4, c[0x0][0x3f8] ;  /* 0x0000fe0000047ab9 */ /* 0x000fe20000000a00 */
[----:B------:R-:W-:Y:S01]  /*7ff0*/  ULDC.64 UR6, c[0x0][0x408] ;  /* 0x0001020000067ab9 */ /* 0x000fe20000000a00 */
[----:B------:R-:W-:Y:S02]  /*8000*/  IMAD.MOV.U32 R4, RZ, RZ, R26 ;  /* 0x000000ffff047224 */ /* 0x000fe400078e001a */
[----:B------:R-:W-:Y:S02]  /*8010*/  IMAD.MOV.U32 R6, RZ, RZ, R24 ;  /* 0x000000ffff067224 */ /* 0x000fe400078e0018 */
[----:B------:R-:W-:Y:S01]  /*8020*/  IMAD.MOV.U32 R7, RZ, RZ, R33 ;  /* 0x000000ffff077224 */ /* 0x000fe200078e0021 */
[----:B---3--:R-:W-:Y:S01]  /*8030*/  ISETP.NE.AND P0, PT, R32, 0x1, PT ;  /* 0x000000012000780c */ /* 0x008fe20003f05270 */
[----:B0-----:R-:W-:-:S05]  /*8040*/  VIADD R0, R0, 0xffffff80 ;  /* 0xffffff8000007836 */ /* 0x001fca0000000000 */
[----:B------:R-:W-:-:S07]  /*8050*/  SHF.R.S32.HI R3, RZ, 0x1f, R0 ;  /* 0x0000001fff037819 */ /* 0x000fce0000011400 */
[----:B------:R-:W0:Y:S01]  /*8060*/  @P0 LDC R5, c[0x0][0x450] ;  /* 0x00011400ff050b82 */ /* 0x000e220000000800 */
[----:B------:R-:W-:-:S04]  /*8070*/  LEA.HI R3, R3, R0, RZ, 0x2 ;  /* 0x0000000003037211 */ /* 0x000fc800078f10ff */
[----:B------:R-:W-:-:S05]  /*8080*/  LOP3.LUT R3, R3, 0xfffffffc, RZ, 0xc0, !PT ;  /* 0xfffffffc03037812 */ /* 0x000fca00078ec0ff */
[----:B------:R-:W-:Y:S02]  /*8090*/  IMAD.IADD R3, R0, 0x1, -R3 ;  /* 0x0000000100037824 */ /* 0x000fe400078e0a03 */
[----:B------:R-:W3:Y:S02]  /*80a0*/  @P0 LDC R0, c[0x0][0x44c] ;  /* 0x00011300ff000b82 */ /* 0x000ee40000000800 */
[----:B------:R-:W-:-:S04]  /*80b0*/  IMAD R3, R3, 0x60, R35 ;  /* 0x0000006003037824 */ /* 0x000fc800078e0223 */
[----:B---3--:R-:W-:-:S05]  /*80c0*/  @P0 IMAD.HI.U32 R0, R3, R0, RZ ;  /* 0x0000000003000227 */ /* 0x008fca00078e00ff */
[----:B0-----:R-:W-:Y:S01]  /*80d0*/  @P0 SHF.R.U32.HI R3, RZ, R5, R0 ;  /* 0x00000005ff030219 */ /* 0x001fe20000011600 */
        /* <DEDUP_REMOVED lines=18> */
[----:B------:R-:W3:Y:S01]  /*8200*/  LDL R6, [R1+0x14] ;  /* 0x0000140001067983 */ /* 0x000ee20000100800 */
[----:B------:R-:W0:Y:S03]  /*8210*/  LDC R41, c[0x0][0x3f4] ;  /* 0x0000fd00ff297b82 */ /* 0x000e260000000800 */
[----:B------:R-:W5:Y:S04]  /*8220*/  SHFL.IDX PT, R3, R25, RZ, 0x1c1f ;  /* 0x001c1fff19037589 */ /* 0x000f6800000e0000 */
[----:B------:R-:W2:Y:S04]  /*8230*/  SHFL.IDX PT, R0, R26, RZ, 0x1c1f ;  /* 0x001c1fff1a007589 */ /* 0x000ea800000e0000 */
[----:B-1----:R-:W1:Y:S04]  /*8240*/  SHFL.IDX PT, R14, R27, RZ, 0x1c1f ;  /* 0x001c1fff1b0e7589 */ /* 0x002e6800000e0000 */
[----:B------:R-:W1:Y:S01]  /*8250*/  SHFL.IDX PT, R4, R24, RZ, 0x1c1f ;  /* 0x001c1fff18047589 */ /* 0x000e6200000e0000 */
[----:B0-----:R-:W-:Y:S01]  /*8260*/  ISETP.GE.AND P0, PT, R16, R41, PT ;  /* 0x000000291000720c */ /* 0x001fe20003f06270 */
[----:B---3--:R-:W-:-:S05]  /*8270*/  IMAD R32, R6, R32, RZ ;  /* 0x0000002006207224 */ /* 0x008fca00078e02ff */
[----:B------:R-:W-:-:S13]  /*8280*/  ISETP.GE.OR P1, PT, R35, R32, P0 ;  /* 0x000000202300720c */ /* 0x000fda0000726670 */
[C---:B------:R-:W-:Y:S01]  /*8290*/  @!P1 IMAD.SHL.U32 R5, R16.reuse, 0x2, RZ ;  /* 0x0000000210059824 */ /* 0x040fe200078e00ff */
[----:B------:R-:W-:-:S04]  /*82a0*/  @!P1 SHF.L.U64.HI R21, R16, 0x1, R17 ;  /* 0x0000000110159819 */ /* 0x000fc80000010211 */
[----:B-----5:R-:W-:-:S04]  /*82b0*/  @!P1 IADD3 R6, P2, R3, R5, RZ ;  /* 0x0000000503069210 */ /* 0x020fc80007f5e0ff */
[----:B--2---:R-:W-:-:S05]  /*82c0*/  @!P1 IADD3.X R7, R0, R21, RZ, P2, !PT ;  /* 0x0000001500079210 */ /* 0x004fca00017fe4ff */
[----:B----4-:R-:W2:Y:S01]  /*82d0*/  @!P1 LD.E.128 R8, desc[UR40][R6.64] ;  /* 0x0000002806089980 */ /* 0x010ea2000c101d00 */
[----:B-1----:R-:W-:-:S05]  /*82e0*/  @!P1 IADD3 R14, P2, R14, R5, RZ ;  /* 0x000000050e0e9210 */ /* 0x002fca0007f5e0ff */
[----:B------:R-:W-:-:S04]  /*82f0*/  @!P1 IMAD.X R3, R4, 0x1, R21, P2 ;  /* 0x0000000104039824 */ /* 0x000fc800010e0615 */
        /* <DEDUP_REMOVED lines=35> */
.L_x_2988:
[----:B------:R-:W2:Y:S01]  /*8530*/  LDL R7, [R1+0x54] ;  /* 0x0000540001077983 */ /* 0x000ea20000100800 */
[----:B------:R-:W-:Y:S01]  /*8540*/  VIADD R35, R35, 0x60 ;  /* 0x0000006023237836 */ /* 0x000fe20000000000 */
[----:B------:R-:W-:Y:S01]  /*8550*/  BSSY B1, `(.L_x_2760) ;  /* 0x0000016000017945 */ /* 0x000fe20003800000 */
[----:B------:R-:W-:Y:S02]  /*8560*/  CS2R R8, SRZ ;  /* 0x0000000000087805 */ /* 0x000fe4000001ff00 */
[----:B------:R-:W-:Y:S02]  /*8570*/  CS2R R10, SRZ ;  /* 0x00000000000a7805 */ /* 0x000fe4000001ff00 */
[----:B------:R-:W-:Y:S02]  /*8580*/  ISETP.GE.AND P1, PT, R35, R32, PT ;  /* 0x000000202300720c */ /* 0x000fe40003f26270 */
[----:B--2---:R-:W-:-:S04]  /*8590*/  LEA.HI R6, R7, R7, RZ, 0x1 ;  /* 0x0000000707067211 */ /* 0x004fc800078f08ff */
[----:B------:R-:W-:-:S04]  /*85a0*/  LOP3.LUT R6, R6, 0xfffffffe, RZ, 0xc0, !PT ;  /* 0xfffffffe06067812 */ /* 0x000fc800078ec0ff */
[----:B------:R-:W-:Y:S02]  /*85b0*/  IADD3 R13, R7, -R6, RZ ;  /* 0x80000006070d7210 */ /* 0x000fe40007ffe0ff */
[----:B------:R-:W-:Y:S02]  /*85c0*/  CS2R R6, SRZ ;  /* 0x0000000000067805 */ /* 0x000fe4000001ff00 */
[----:B------:R-:W-:Y:S01]  /*85d0*/  SHF.L.U32 R13, R13, 0x1f, RZ ;  /* 0x0000001f0d0d7819 */ /* 0x000fe200000006ff */
[----:B------:R-:W-:Y:S06]  /*85e0*/  @P1 BRA `(.L_x_2761) ;  /* 0x0000000000301947 */ /* 0x000fec0003800000 */
        /* <DEDUP_REMOVED lines=12> */
.L_x_2761:
[----:B------:R-:W-:Y:S05]  /*86b0*/  BSYNC B1 ;  /* 0x0000000000017941 */ /* 0x000fea0003800000 */
.L_x_2760:
[----:B------:R-:W0:Y:S01]  /*86c0*/  SYNCS.PHASECHK.TRANS64.TRYWAIT P1, [R2+URZ+0x16800], R13 ;  /* 0x0168000d020075a7 */ /* 0x000e22000802017f */
[----:B------:R-:W-:Y:S01]  /*86d0*/  IMAD R29, R29, -0xc0, R32 ;  /* 0xffffff401d1d7824 */ /* 0x000fe200078e0220 */
[----:B-----5:R-:W-:Y:S01]  /*86e0*/  MOV R14, R9 ;  /* 0x00000009000e7202 */ /* 0x020fe20000000f00 */
[----:B------:R-:W-:Y:S01]  /*86f0*/  IMAD.MOV.U32 R0, RZ, RZ, R4 ;  /* 0x000000ffff007224 */ /* 0x000fe200078e0004 */
[----:B------:R-:W-:Y:S01]  /*8700*/  BSSY B1, `(.L_x_2762) ;  /* 0x0000012000017945 */ /* 0x000fe20003800000 */
[----:B---3--:R-:W-:Y:S01]  /*8710*/  IMAD.MOV.U32 R3, RZ, RZ, R5 ;  /* 0x000000ffff037224 */ /* 0x008fe200078e0005 */
[----:B------:R-:W-:Y:S01]  /*8720*/  VIMNMX R29, R29, 0xc0, PT ;  /* 0x000000c01d1d7848 */ /* 0x000fe20003fe0100 */
[----:B------:R-:W-:Y:S01]  /*8730*/  VIADD R12, R154, 0x60 ;  /* 0x000000609a0c7836 */ /* 0x000fe20000000000 */
[----:B------:R-:W-:Y:S01]  /*8740*/  PRMT R43, R0, 0x7610, R43 ;  /* 0x00007610002b7816 */ /* 0x000fe2000000002b */
[----:B------:R-:W-:Y:S01]  /*8750*/  IMAD.MOV.U32 R0, RZ, RZ, R6 ;  /* 0x000000ffff007224 */ /* 0x000fe200078e0006 */
[----:B------:R-:W-:-:S02]  /*8760*/  ISETP.GE.OR P2, PT, R154, R29, P0 ;  /* 0x0000001d9a00720c */ /* 0x000fc40000746670 */
[----:B------:R-:W-:Y:S01]  /*8770*/  PRMT R42, R3, 0x7610, R42 ;  /* 0x00007610032a7816 */ /* 0x000fe2000000002a */
[----:B------:R-:W-:Y:S01]  /*8780*/  IMAD.MOV.U32 R3, RZ, RZ, R7 ;  /* 0x000000ffff037224 */ /* 0x000fe200078e0007 */
[----:B------:R-:W-:Y:S01]  /*8790*/  ISETP.GE.OR P0, PT, R12, R29, P0 ;  /* 0x0000001d0c00720c */ /* 0x000fe20000706670 */
[----:B------:R-:W-:Y:S01]  /*87a0*/  IMAD.MOV.U32 R12, RZ, RZ, R8 ;  /* 0x000000ffff0c7224 */ /* 0x000fe200078e0008 */
[----:B------:R-:W-:Y:S01]  /*87b0*/  PRMT R40, R0, 0x7610, R40 ;  /* 0x0000761000287816 */ /* 0x000fe20000000028 */
[----:B------:R-:W-:Y:S01]  /*87c0*/  IMAD.MOV.U32 R0, RZ, RZ, R10 ;  /* 0x000000ffff007224 */ /* 0x000fe200078e000a */
[----:B------:R-:W-:Y:S01]  /*87d0*/  PRMT R35, R3, 0x7610, R35 ;  /* 0x0000761003237816 */ /* 0x000fe20000000023 */
[----:B------:R-:W-:Y:S01]  /*87e0*/  IMAD.MOV.U32 R3, RZ, RZ, R11 ;  /* 0x000000ffff037224 */ /* 0x000fe200078e000b */
[----:B------:R-:W-:Y:S02]  /*87f0*/  PRMT R45, R12, 0x7610, R45 ;  /* 0x000076100c2d7816 */ /* 0x000fe4000000002d */
[----:B------:R-:W-:Y:S01]  /*8800*/  PRMT R44, R14, 0x7610, R44 ;  /* 0x000076100e2c7816 */ /* 0x000fe2000000002c */
[----:B0-----:R-:W-:Y:S06]  /*8810*/  @!P1 BRA `(.L_x_2763) ;  /* 0x0000014800fc9947 */ /* 0x001fec0003800000 */
.L_x_2989:
[----:B------:R-:W-:Y:S05]  /*8820*/  BSYNC B1 ;  /* 0x0000000000017941 */ /* 0x000fea0003800000 */
.L_x_2762:
        /* <DEDUP_REMOVED lines=30> */
[----:B------:R-:W-:Y:S02]  /*8a10*/  SHF.R.U32.HI R15, RZ, 0x3, R14 ;  /* 0x00000003ff0f7819 */ /* 0x000fe4000001160e */
[C---:B------:R-:W-:Y:S02]  /*8a20*/  LOP3.LUT R13, R14.reuse, 0x38, R13, 0xf8, !PT ;  /* 0x000000380e0d7812 */ /* 0x040fe400078ef80d */
        /* <DEDUP_REMOVED lines=13> */
[CC--:B------:R-:W-:Y:S01]  /*8b00*/  FMUL.FTZ R55, R33.reuse, R50.reuse ;  /* 0x0000003221377220 */ /* 0x0c0fe20000410000 */
[C---:B-1----:R-:W-:Y:S01]  /*8b10*/  SHF.L.U32 R20, R12.reuse, 0x10, RZ ;  /* 0x000000100c147819 */ /* 0x042fe200000006ff */
[-C--:B------:R-:W-:Y:S01]  /*8b20*/  FMUL.FTZ R57, R33, R39.reuse ;  /* 0x0000002721397220 */ /* 0x080fe20000410000 */
[----:B------:R-:W-:Y:S01]  /*8b30*/  LOP3.LUT R12, R12, 0xffff0000, RZ, 0xc0, !PT ;  /* 0xffff00000c0c7812 */ /* 0x000fe200078ec0ff */
[----:B------:R-:W-:Y:S01]  /*8b40*/  IMAD.U32 R21, R13, 0x10000, RZ ;  /* 0x000100000d157824 */ /* 0x000fe200078e00ff */
[----:B------:R-:W-:Y:S01]  /*8b50*/  LOP3.LUT R33, R38, 0xffff0000, RZ, 0xc0, !PT ;  /* 0xffff000026217812 */ /* 0x000fe200078ec0ff */
[----:B------:R-:W-:Y:S01]  /*8b60*/  FFMA.FTZ R55, R20, R39, -R55 ;  /* 0x0000002714377223 */ /* 0x000fe20000010837 */
[----:B------:R-:W-:Y:S01]  /*8b70*/  FMUL.FTZ R39, R24, R49 ;  /* 0x0000003118277220 */ /* 0x000fe20000410000 */
[----:B------:R-:W-:Y:S01]  /*8b80*/  FFMA.FTZ R57, R20, R50, R57 ;  /* 0x0000003214397223 */ /* 0x000fe20000010039 */
[----:B------:R-:W-:Y:S01]  /*8b90*/  SHF.L.U32 R38, R51, 0x10, RZ ;  /* 0x0000001033267819 */ /* 0x000fe200000006ff */
[----:B------:R-:W-:-:S02]  /*8ba0*/  IMAD.U32 R20, R46, 0x10000, RZ ;  /* 0x000100002e147824 */ /* 0x000fc400078e00ff */
[-C--:B------:R-:W-:Y:S01]  /*8bb0*/  FMUL.FTZ R59, R24, R33.reuse ;  /* 0x00000021183b7220 */ /* 0x080fe20000410000 */
[----:B------:R-:W-:Y:S01]  /*8bc0*/  FFMA.FTZ R50, R12, R33, -R39 ;  /* 0x000000210c327223 */ /* 0x000fe20000010827 */
[----:B------:R-:W-:Y:S01]  /*8bd0*/  LOP3.LUT R24, R51, 0xffff0000, RZ, 0xc0, !PT ;  /* 0xffff000033187812 */ /* 0x000fe200078ec0ff */
[C---:B------:R-:W-:Y:S01]  /*8be0*/  FMUL.FTZ R33, R34.reuse, R20 ;  /* 0x0000001422217220 */ /* 0x040fe20000410000 */
[-C--:B------:R-:W-:Y:S01]  /*8bf0*/  FMUL.FTZ R54, R34, R38.reuse ;  /* 0x0000002622367220 */ /* 0x080fe20000410000 */
[----:B------:R-:W-:Y:S01]  /*8c00*/  LOP3.LUT R46, R46, 0xffff0000, RZ, 0xc0, !PT ;  /* 0xffff00002e2e7812 */ /* 0x000fe200078ec0ff */
[----:B------:R-:W-:Y:S02]  /*8c10*/  IMAD.U32 R36, R26, 0x10000, RZ ;  /* 0x000100001a247824 */ /* 0x000fe400078e00ff */
[----:B------:R-:W-:Y:S01]  /*8c20*/  FFMA.FTZ R38, R21, R38, R33 ;  /* 0x0000002615267223 */ /* 0x000fe20000010021 */
[----:B------:R-:W-:Y:S01]  /*8c30*/  LOP3.LUT R13, R13, 0xffff0000, RZ, 0xc0, !PT ;  /* 0xffff00000d0d7812 */ /* 0x000fe200078ec0ff */
        /* <DEDUP_REMOVED lines=47> */
.L_x_2765:
[----:B------:R-:W-:Y:S05]  /*8f30*/  BSYNC B1 ;  /* 0x0000000000017941 */ /* 0x000fea0003800000 */
.L_x_2764:
[----:B------:R-:W-:Y:S02]  /*8f40*/  PRMT R20, R0, 0x7610, R20 ;  /* 0x0000761000147816 */ /* 0x000fe40000000014 */
[----:B------:R-:W-:Y:S01]  /*8f50*/  PRMT R30, R3, 0x7610, R30 ;  /* 0x00007610031e7816 */ /* 0x000fe2000000001e */
[----:B------:R-:W-:Y:S06]  /*8f60*/  @P0 BRA `(.L_x_2756) ;  /* 0x0000000400a80947 */ /* 0x000fec0003800000 */
[----:B-1----:R-:W2:Y:S01]  /*8f70*/  LDL R12, [R1+0x40] ;  /* 0x00004000010c7983 */ /* 0x002ea20000100800 */
[C---:B0-----:R-:W-:Y:S02]  /*8f80*/  VIADD R13, R154.reuse, 0x60 ;  /* 0x000000609a0d7836 */ /* 0x041fe40000000000 */
[----:B------:R-:W-:Y:S01]  /*8f90*/  VIADD R14, R154, 0x60 ;  /* 0x000000609a0e7836 */ /* 0x000fe20000000000 */
[----:B------:R-:W3:Y:S01]  /*8fa0*/  LDL R31, [R1+0x5c] ;  /* 0x00005c00011f7983 */ /* 0x000ee20000100800 */
[----:B------:R-:W-:Y:S02]  /*8fb0*/  IMAD.SHL.U32 R13, R13, 0x40, RZ ;  /* 0x000000400d0d7824 */ /* 0x000fe400078e00ff */
[----:B------:R-:W-:Y:S01]  /*8fc0*/  IMAD.SHL.U32 R14, R14, 0x40, RZ ;  /* 0x000000400e0e7824 */ /* 0x000fe200078e00ff */
[----:B------:R-:W-:Y:S02]  /*8fd0*/  IADD3 R0, R16, R41, RZ ;  /* 0x0000002910007210 */ /* 0x000fe40007ffe0ff */
[----:B------:R-:W-:-:S02]  /*8fe0*/  LOP3.LUT R13, R13, 0x1c0, RZ, 0xc0, !PT ;  /* 0x000001c00d0d7812 */ /* 0x000fc400078ec0ff */
[----:B------:R-:W-:Y:S02]  /*8ff0*/  LOP3.LUT R14, R14, 0x1c0, RZ, 0xc0, !PT ;  /* 0x000001c00e0e7812 */ /* 0x000fe400078ec0ff */
[----:B------:R-:W-:Y:S02]  /*9000*/  SHF.R.U32.HI R13, RZ, 0x3, R13 ;  /* 0x00000003ff0d7819 */ /* 0x000fe4000001160d */
[----:B------:R-:W-:-:S04]  /*9010*/  LOP3.LUT R0, R14, 0x38, R0, 0xf8, !PT ;  /* 0x000000380e007812 */ /* 0x000fc800078ef800 */
[----:B------:R-:W-:Y:S02]  /*9020*/  LOP3.LUT R0, R0, R13, RZ, 0x3c, !PT ;  /* 0x0000000d00007212 */ /* 0x000fe400078e3cff */
[----:B------:R-:W-:Y:S02]  /*9030*/  SHF.R.U64 R4, R4, 0x10, R5 ;  /* 0x0000001004047819 */ /* 0x000fe40000001205 */
[--C-:B------:R-:W-:Y:S02]  /*9040*/  SHF.R.U64 R8, R8, 0x10, R9.reuse ;  /* 0x0000001008087819 */ /* 0x100fe40000001209 */
[----:B------:R-:W-:Y:S02]  /*9050*/  SHF.R.U32.HI R9, RZ, 0x10, R9 ;  /* 0x00000010ff097819 */ /* 0x000fe40000011609 */
[----:B------:R-:W-:Y:S02]  /*9060*/  PRMT R43, R43, 0x5410, R4 ;  /* 0x000054102b2b7816 */ /* 0x000fe40000000004 */
[----:B------:R-:W-:-:S02]  /*9070*/  SHF.R.U32.HI R29, RZ, 0x10, R11 ;  /* 0x00000010ff1d7819 */ /* 0x000fc4000001160b */
[----:B------:R-:W-:Y:S01]  /*9080*/  SHF.R.U32.HI R5, RZ, 0x10, R5 ;  /* 0x00000010ff057819 */ /* 0x000fe20000011605 */
[----:B------:R-:W-:Y:S01]  /*9090*/  IMAD.U32 R32, R43, 0x10000, RZ ;  /* 0x000100002b207824 */ /* 0x000fe200078e00ff */
[----:B------:R-:W-:Y:S02]  /*90a0*/  PRMT R45, R45, 0x5410, R8 ;  /* 0x000054102d2d7816 */ /* 0x000fe40000000008 */
[----:B------:R-:W-:Y:S02]  /*90b0*/  PRMT R44, R44, 0x5410, R9 ;  /* 0x000054102c2c7816 */ /* 0x000fe40000000009 */
[----:B------:R-:W-:Y:S02]  /*90c0*/  PRMT R29, R30, 0x5410, R29 ;  /* 0x000054101e1d7816 */ /* 0x000fe4000000001d */
[----:B------:R-:W-:Y:S02]  /*90d0*/  PRMT R42, R42, 0x5410, R5 ;  /* 0x000054102a2a7816 */ /* 0x000fe40000000005 */
[----:B------:R-:W-:-:S02]  /*90e0*/  SHF.L.U32 R30, R45, 0x10, RZ ;  /* 0x000000102d1e7819 */ /* 0x000fc400000006ff */
[----:B------:R-:W-:Y:S01]  /*90f0*/  SHF.R.U64 R21, R10, 0x10, R11 ;  /* 0x000000100a157819 */ /* 0x000fe2000000120b */
[----:B------:R-:W-:Y:S01]  /*9100*/  IMAD.U32 R34, R42, 0x10000, RZ ;  /* 0x000100002a227824 */ /* 0x000fe200078e00ff */
[----:B------:R-:W-:Y:S02]  /*9110*/  LOP3.LUT R43, R43, 0xffff0000, RZ, 0xc0, !PT ;  /* 0xffff00002b2b7812 */ /* 0x000fe400078ec0ff */
[----:B------:R-:W-:Y:S02]  /*9120*/  PRMT R21, R20, 0x5410, R21 ;  /* 0x0000541014157816 */ /* 0x000fe40000000015 */
[----:B------:R-:W-:Y:S01]  /*9130*/  LOP3.LUT R45, R45, 0xffff0000, RZ, 0xc0, !PT ;  /* 0xffff00002d2d7812 */ /* 0x000fe200078ec0ff */
[----:B--2---:R-:W-:-:S04]  /*9140*/  IMAD.IADD R3, R12, 0x1, R0 ;  /* 0x000000010c037824 */ /* 0x004fc800078e0200 */
[----:B------:R-:W-:Y:S01]  /*9150*/  IMAD R0, R3, 0x2, R2 ;  /* 0x0000000203007824 */ /* 0x000fe200078e0202 */
[----:B---3--:R-:W0:Y:S04]  /*9160*/  LDS.128 R12, [R31+0x8400] ;  /* 0x008400001f0c7984 */ /* 0x008e280000000c00 */
[----:B------:R-:W1:Y:S01]  /*9170*/  LDS.128 R24, [R0+0x8400] ;  /* 0x0084000000187984 */ /* 0x000e620000000c00 */
[--C-:B------:R-:W-:Y:S02]  /*9180*/  SHF.R.U64 R3, R6, 0x10, R7.reuse ;  /* 0x0000001006037819 */ /* 0x100fe40000001207 */
[----:B------:R-:W-:Y:S02]  /*9190*/  SHF.R.U32.HI R6, RZ, 0x10, R7 ;  /* 0x00000010ff067819 */ /* 0x000fe40000011607 */
[----:B------:R-:W-:-:S02]  /*91a0*/  PRMT R40, R40, 0x5410, R3 ;  /* 0x0000541028287816 */ /* 0x000fc40000000003 */
[----:B------:R-:W-:Y:S01]  /*91b0*/  PRMT R35, R35, 0x5410, R6 ;  /* 0x0000541023237816 */ /* 0x000fe20000000006 */
[----:B0-----:R-:W-:Y:S02]  /*91c0*/  IMAD.U32 R3, R12, 0x10000, RZ ;  /* 0x000100000c037824 */ /* 0x001fe400078e00ff */
[----:B-1----:R-:W-:-:S04]  /*91d0*/  IMAD.U32 R9, R24, 0x10000, RZ ;  /* 0x0001000018097824 */ /* 0x002fc800078e00ff */
[----:B------:R-:W-:Y:S01]  /*91e0*/  FMUL.FTZ R36, R9, R32 ;  /* 0x0000002009247220 */ /* 0x000fe20000410000 */
[----:B------:R-:W-:Y:S02]  /*91f0*/  IMAD.U32 R11, R25, 0x10000, RZ ;  /* 0x00010000190b7824 */ /* 0x000fe400078e00ff */
[-C--:B------:R-:W-:Y:S01]  /*9200*/  FMUL.FTZ R38, R9, R30.reuse ;  /* 0x0000001e09267220 */ /* 0x080fe20000410000 */
[----:B------:R-:W-:Y:S01]  /*9210*/  FFMA.FTZ R36, R3, R30, -R36 ;  /* 0x0000001e03247223 */ /* 0x000fe20000010824 */
[----:B------:R-:W-:Y:S02]  /*9220*/  IMAD.U32 R30, R44, 0x10000, RZ ;  /* 0x000100002c1e7824 */ /* 0x000fe400078e00ff */
[----:B------:R-:W-:Y:S01]  /*9230*/  FMUL.FTZ R46, R11, R34 ;  /* 0x000000220b2e7220 */ /* 0x000fe20000410000 */
[----:B------:R-:W-:Y:S02]  /*9240*/  IMAD.U32 R5, R13, 0x10000, RZ ;  /* 0x000100000d057824 */ /* 0x000fe400078e00ff */
[----:B------:R-:W-:Y:S01]  /*9250*/  FFMA.FTZ R38, R3, R32, R38 ;  /* 0x0000002003267223 */ /* 0x000fe20000010026 */
[----:B------:R-:W-:Y:S01]  /*9260*/  IMAD.U32 R20, R27, 0x10000, RZ ;  /* 0x000100001b147824 */ /* 0x000fe200078e00ff */
[----:B------:R-:W-:Y:S01]  /*9270*/  LOP3.LUT R10, R24, 0xffff0000, RZ, 0xc0, !PT ;  /* 0xffff0000180a7812 */ /* 0x000fe200078ec0ff */
[----:B------:R-:W-:-:S02]  /*9280*/  IMAD.U32 R9, R35, 0x10000, RZ ;  /* 0x0001000023097824 */ /* 0x000fc400078e00ff */
[-C--:B------:R-:W-:Y:S01]  /*9290*/  FMUL.FTZ R32, R11, R30.reuse ;  /* 0x0000001e0b207220 */ /* 0x080fe20000410000 */
[----:B------:R-:W-:Y:S02]  /*92a0*/  IMAD.U32 R3, R29, 0x10000, RZ ;  /* 0x000100001d037824 */ /* 0x000fe400078e00ff */
[----:B------:R-:W-:Y:S01]  /*92b0*/  FFMA.FTZ R46, R5, R30, -R46 ;  /* 0x0000001e052e7223 */ /* 0x000fe2000001082e */
[----:B------:R-:W-:Y:S02]  /*92c0*/  IMAD.U32 R8, R15, 0x10000, RZ ;  /* 0x000100000f087824 */ /* 0x000fe400078e00ff */
[----:B------:R-:W-:Y:S01]  /*92d0*/  FMUL.FTZ R11, R20, R9 ;  /* 0x00000009140b7220 */ /* 0x000fe20000410000 */
[----:B------:R-:W-:Y:S01]  /*92e0*/  LOP3.LUT R4, R12, 0xffff0000, RZ, 0xc0, !PT ;  /* 0xffff00000c047812 */ /* 0x000fe200078ec0ff */
[----:B------:R-:W-:Y:S01]  /*92f0*/  FMUL.FTZ R30, R20, R3 ;  /* 0x00000003141e7220 */ /* 0x000fe20000410000 */
[----:B------:R-:W-:Y:S01]  /*9300*/  FFMA.FTZ R32, R5, R34, R32 ;  /* 0x0000002205207223 */ /* 0x000fe20000010020 */
[----:B------:R-:W-:Y:S01]  /*9310*/  FMUL.FTZ R5, R10, R43 ;  /* 0x0000002b0a057220 */ /* 0x000fe20000410000 */
[C---:B------:R-:W-:Y:S01]  /*9320*/  FFMA.FTZ R20, R8.reuse, R3, -R11 ;  /* 0x0000000308147223 */ /* 0x040fe2000001080b */
[----:B------:R-:W-:Y:S01]  /*9330*/  LOP3.LUT R12, R13, 0xffff0000, RZ, 0xc0, !PT ;  /* 0xffff00000d0c7812 */ /* 0x000fe200078ec0ff */
[----:B------:R-:W-:Y:S01]  /*9340*/  FFMA.FTZ R30, R8, R9, R30 ;  /* 0x00000009081e7223 */ /* 0x000fe2000001001e */
[-C--:B------:R-:W-:Y:S01]  /*9350*/  FMUL.FTZ R11, R10, R45.reuse ;  /* 0x0000002d0a0b7220 */ /* 0x080fe20000410000 */
[C---:B------:R-:W-:Y:S01]  /*9360*/  IMAD.U32 R6, R14.reuse, 0x10000, RZ ;  /* 0x000100000e067824 */ /* 0x040fe200078e00ff */
[----:B------:R-:W-:Y:S01]  /*9370*/  LOP3.LUT R7, R14, 0xffff0000, RZ, 0xc0, !PT ;  /* 0xffff00000e077812 */ /* 0x000fe200078ec0ff */
[----:B------:R-:W-:Y:S01]  /*9380*/  IMAD.U32 R13, R26, 0x10000, RZ ;  /* 0x000100001a0d7824 */ /* 0x000fe200078e00ff */
[----:B------:R-:W-:Y:S01]  /*9390*/  LOP3.LUT R24, R25, 0xffff0000, RZ, 0xc0, !PT ;  /* 0xffff000019187812 */ /* 0x000fe200078ec0ff */
[----:B------:R-:W-:Y:S01]  /*93a0*/  FFMA.FTZ R45, R4, R45, -R5 ;  /* 0x0000002d042d7223 */ /* 0x000fe20000010805 */
[----:B------:R-:W-:Y:S01]  /*93b0*/  LOP3.LUT R9, R42, 0xffff0000, RZ, 0xc0, !PT ;  /* 0xffff00002a097812 */ /* 0x000fe200078ec0ff */
[----:B------:R-:W-:Y:S01]  /*93c0*/  IMAD.U32 R8, R40, 0x10000, RZ ;  /* 0x0001000028087824 */ /* 0x000fe200078e00ff */
[----:B------:R-:W-:Y:S01]  /*93d0*/  LOP3.LUT R14, R15, 0xffff0000, RZ, 0xc0, !PT ;  /* 0xffff00000f0e7812 */ /* 0x000fe200078ec0ff */
[----:B------:R-:W-:Y:S01]  /*93e0*/  IMAD.U32 R5, R21, 0x10000, RZ ;  /* 0x0001000015057824 */ /* 0x000fe200078e00ff */
[----:B------:R-:W-:-:S02]  /*93f0*/  LOP3.LUT R15, R26, 0xffff0000, RZ, 0xc0, !PT ;  /* 0xffff00001a0f7812 */ /* 0x000fc400078ec0ff */
[----:B------:R-:W-:Y:S01]  /*9400*/  LOP3.LUT R26, R27, 0xffff0000, RZ, 0xc0, !PT ;  /* 0xffff00001b1a7812 */ /* 0x000fe200078ec0ff */
[C---:B------:R-:W-:Y:S01]  /*9410*/  FMUL.FTZ R27, R13.reuse, R8 ;  /* 0x000000080d1b7220 */ /* 0x040fe20000410000 */
[----:B------:R-:W-:Y:S01]  /*9420*/  LOP3.LUT R3, R44, 0xffff0000, RZ, 0xc0, !PT ;  /* 0xffff00002c037812 */ /* 0x000fe200078ec0ff */
[----:B------:R-:W-:Y:S01]  /*9430*/  FMUL.FTZ R25, R24, R9 ;  /* 0x0000000918197220 */ /* 0x000fe20000410000 */
[----:B------:R-:W-:Y:S01]  /*9440*/  FFMA.FTZ R11, R4, R43, R11 ;  /* 0x0000002b040b7223 */ /* 0x000fe2000001000b */
[----:B------:R-:W-:Y:S01]  /*9450*/  FMUL.FTZ R13, R13, R5 ;  /* 0x000000050d0d7220 */ /* 0x000fe20000410000 */
[----:B------:R-:W-:Y:S02]  /*9460*/  LOP3.LUT R40, R40, 0xffff0000, RZ, 0xc0, !PT ;  /* 0xffff000028287812 */ /* 0x000fe400078ec0ff */
[----:B------:R-:W-:Y:S02]  /*9470*/  LOP3.LUT R35, R35, 0xffff0000, RZ, 0xc0, !PT ;  /* 0xffff000023237812 */ /* 0x000fe400078ec0ff */
[----:B------:R-:W-:-:S02]  /*9480*/  LOP3.LUT R4, R21, 0xffff0000, RZ, 0xc0, !PT ;  /* 0xffff000015047812 */ /* 0x000fc400078ec0ff */
[----:B------:R-:W-:Y:S01]  /*9490*/  LOP3.LUT R29, R29, 0xffff0000, RZ, 0xc0, !PT ;  /* 0xffff00001d1d7812 */ /* 0x000fe200078ec0ff */
[-C--:B------:R-:W-:Y:S01]  /*94a0*/  FMUL.FTZ R24, R24, R3.reuse ;  /* 0x0000000318187220 */ /* 0x080fe20000410000 */
[----:B------:R-:W-:Y:S01]  /*94b0*/  FFMA.FTZ R25, R12, R3, -R25 ;  /* 0x000000030c197223 */ /* 0x000fe20000010819 */
[C---:B------:R-:W-:Y:S01]  /*94c0*/  FFMA.FTZ R27, R6.reuse, R5, -R27 ;  /* 0x00000005061b7223 */ /* 0x040fe2000001081b */
[----:B------:R-:W-:Y:S01]  /*94d0*/  FFMA.FTZ R10, R6, R8, R13 ;  /* 0x00000008060a7223 */ /* 0x000fe2000001000d */
[C---:B------:R-:W-:Y:S01]  /*94e0*/  FMUL.FTZ R6, R15.reuse, R40 ;  /* 0x000000280f067220 */ /* 0x040fe20000410000 */
[C---:B------:R-:W-:Y:S01]  /*94f0*/  FMUL.FTZ R3, R26.reuse, R35 ;  /* 0x000000231a037220 */ /* 0x040fe20000410000 */
[-C--:B------:R-:W-:Y:S01]  /*9500*/  FMUL.FTZ R15, R15, R4.reuse ;  /* 0x000000040f0f7220 */ /* 0x080fe20000410000 */
[-C--:B------:R-:W-:Y:S01]  /*9510*/  FMUL.FTZ R26, R26, R29.reuse ;  /* 0x0000001d1a1a7220 */ /* 0x080fe20000410000 */
[C---:B------:R-:W-:Y:S01]  /*9520*/  FFMA.FTZ R6, R7.reuse, R4, -R6 ;  /* 0x0000000407067223 */ /* 0x040fe20000010806 */
        /* <DEDUP_REMOVED lines=14> */
.L_x_2756:
[----:B------:R-:W-:Y:S05]  /*9610*/  BSYNC B0 ;  /* 0x0000000000007941 */ /* 0x000fea0003800000 */
.L_x_2742:
        /* <DEDUP_REMOVED lines=8> */
.L_x_2739:
[----:B------:R-:W-:-:S13]  /*96a0*/  ISETP.NE.AND P0, PT, R157, 0x3, PT ;  /* 0x000000039d00780c */ /* 0x000fda0003f05270 */
[----:B------:R-:W-:Y:S05]  /*96b0*/  @!P0 BRA `(.L_x_2766) ;  /* 0x0000000000048947 */ /* 0x000fea0003800000 */
[----:B------:R-:W-:Y:S01]  /*96c0*/  BPT.TRAP 0x1 ;  /* 0x000000040000795c */ /* 0x000fe20000300000 */
.L_x_2766:
[----:B--23--:R-:W-:Y:S01]  /*96d0*/  IMAD R0, R22, 0x8, R2 ;  /* 0x0000000816007824 */ /* 0x00cfe200078e0202 */
[----:B-1----:R-:W-:-:S04]  /*96e0*/  SHF.L.U32 R5, R155, 0x1f, RZ ;  /* 0x0000001f9b057819 */ /* 0x002fc800000006ff */
[----:B------:R1:W2:Y:S01]  /*96f0*/  SYNCS.PHASECHK.TRANS64.TRYWAIT P1, [R0+URZ+0x16830], R5 ;  /* 0x01683005000075a7 */ /* 0x0002a2000802017f */
[----:B------:R-:W-:Y:S05]  /*9700*/  @!P0 BRA `(.L_x_2767) ;  /* 0x0000000000048947 */ /* 0x000fea0003800000 */
[----:B------:R-:W-:Y:S01]  /*9710*/  BPT.TRAP 0x1 ;  /* 0x000000040000795c */ /* 0x000fe20000300000 */
.L_x_2767:
[----:B0-----:R-:W-:Y:S01]  /*9720*/  IADD3 R3, R2, 0xe400, RZ ;  /* 0x0000e40002037810 */ /* 0x001fe20007ffe0ff */
[----:B------:R-:W-:Y:S01]  /*9730*/  IMAD.MOV.U32 R7, RZ, RZ, 0x40000040 ;  /* 0x40000040ff077424 */ /* 0x000fe200078e00ff */
[----:B------:R-:W-:Y:S02]  /*9740*/  LOP3.LUT R6, R28, 0x10000, RZ, 0xfc, !PT ;  /* 0x000100001c067812 */ /* 0x000fe400078efcff */
[----:B------:R-:W-:-:S04]  /*9750*/  SHF.R.U32.HI R3, RZ, 0x4, R3 ;  /* 0x00000004ff037819 */ /* 0x000fc80000011603 */
[----:B------:R-:W-:-:S04]  /*9760*/  LOP3.LUT R3, R3, 0x3fff, RZ, 0xc0, !PT ;  /* 0x00003fff03037812 */ /* 0x000fc800078ec0ff */
[----:B------:R-:W-:-:S05]  /*9770*/  LOP3.LUT R3, R3, 0x10000, RZ, 0xfc, !PT ;  /* 0x0001000003037812 */ /* 0x000fca00078efcff */
[----:B------:R0:W-:Y:S01]  /*9780*/  STL [R1+0x1c], R3 ;  /* 0x00001c0301007387 */ /* 0x0001e20000100800 */
[----:B--2---:R-:W-:Y:S05]  /*9790*/  @P1 BRA `(.L_x_2768) ;  /* 0x0000000000081947 */ /* 0x004fea0003800000 */
[----:B------:R-:W2:Y:S02]  /*97a0*/  SYNCS.PHASECHK.TRANS64.TRYWAIT P1, [R0+URZ+0x16830], R5 ;  /* 0x01683005000075a7 */ /* 0x000ea4000802017f */
[----:B--2---:R-:W-:Y:S05]  /*97b0*/  @!P1 BRA `(.L_x_2769) ;  /* 0x0000013c00289947 */ /* 0x004fea0003800000 */
.L_x_2768:
[----:B0-----:R-:W3:Y:S01]  /*97c0*/  LDL R3, [R1+0x1c] ;  /* 0x00001c0001037983 */ /* 0x001ee20000100800 */
[----:B-12---:R-:W-:Y:S01]  /*97d0*/  IMAD.MOV.U32 R5, RZ, RZ, 0x40000040 ;  /* 0x40000040ff057424 */ /* 0x006fe200078e00ff */
[----:B------:R-:W-:Y:S05]  /*97e0*/  WARPSYNC.ALL ;  /* 0x0000000000007948 */ /* 0x000fea0003800000 */
[C---:B------:R-:W-:Y:S01]  /*97f0*/  R2UR UR4, R6.reuse ;  /* 0x00000000060472ca */ /* 0x040fe200000e0000 */
[----:B-----5:R-:W-:Y:S01]  /*9800*/  WARPGROUP.ARRIVE ;  /* 0x00000000000079c5 */ /* 0x020fe20000000000 */
[----:B------:R-:W-:Y:S01]  /*9810*/  R2UR UR5, R7 ;  /* 0x00000000070572ca */ /* 0x000fe200000e0000 */
[----:B------:R-:W-:Y:S01]  /*9820*/  VIADD R10, R6, 0x2 ;  /* 0x00000002060a7836 */ /* 0x000fe20000000000 */
[----:B------:R-:W-:Y:S01]  /*9830*/  R2UR UR7, R5 ;  /* 0x00000000050772ca */ /* 0x000fe200000e0000 */
[----:B----4-:R-:W-:Y:S01]  /*9840*/  IMAD.MOV.U32 R11, RZ, RZ, 0x40000040 ;  /* 0x40000040ff0b7424 */ /* 0x010fe200078e00ff */
[----:B------:R-:W-:Y:S01]  /*9850*/  MOV R21, 0x40000040 ;  /* 0x4000004000157802 */ /* 0x000fe20000000f00 */
[----:B------:R-:W-:-:S02]  /*9860*/  IMAD.MOV.U32 R9, RZ, RZ, 0x40000040 ;  /* 0x40000040ff097424 */ /* 0x000fc400078e00ff */
[C---:B------:R-:W-:Y:S01]  /*9870*/  VIADD R20, R6.reuse, 0x4 ;  /* 0x0000000406147836 */ /* 0x040fe20000000000 */
[----:B------:R0:W-:Y:S01]  /*9880*/  STL.64 [R1+0x8], R10 ;  /* 0x0000080a01007387 */ /* 0x0001e20000100a00 */
[----:B------:R-:W-:Y:S02]  /*9890*/  VIADD R14, R6, 0x6 ;  /* 0x00000006060e7836 */ /* 0x000fe40000000000 */
[----:B------:R-:W-:Y:S02]  /*98a0*/  IMAD.MOV.U32 R15, RZ, RZ, 0x40000040 ;  /* 0x40000040ff0f7424 */ /* 0x000fe400078e00ff */
[----:B------:R-:W-:Y:S02]  /*98b0*/  IMAD.MOV.U32 R5, RZ, RZ, 0x40000040 ;  /* 0x40000040ff057424 */ /* 0x000fe400078e00ff */
[----:B---3--:R-:W-:-:S04]  /*98c0*/  IMAD R4, R22, 0x400, R3 ;  /* 0x0000040016047824 */ /* 0x008fc800078e0203 */
        /* <DEDUP_REMOVED lines=30> */
.L_x_2770:
[----:B------:R-:W2:Y:S01]  /*9ab0*/  LDL.LU R91, [R1+0x10] ;  /* 0x00001000015b7983 */ /* 0x000ea20000300800 */
[----:B------:R-:W-:Y:S01]  /*9ac0*/  ULDC UR4, c[0x0][0x9d8] ;  /* 0x0002760000047ab9 */ /* 0x000fe20000000800 */
[----:B------:R-:W0:Y:S01]  /*9ad0*/  LDC R93, c[0x0][0x448] ;  /* 0x00011200ff5d7b82 */ /* 0x000e220000000800 */
[----:B------:R-:W-:Y:S01]  /*9ae0*/  ULDC UR5, c[0x0][0x988] ;  /* 0x0002620000057ab9 */ /* 0x000fe20000000800 */
[----:B------:R-:W3:Y:S04]  /*9af0*/  LDL R89, [R1+0x44] ;  /* 0x0000440001597983 */ /* 0x000ee80000100800 */
[----:B------:R-:W3:Y:S01]  /*9b00*/  LDL R99, [R1+0x28] ;  /* 0x0000280001637983 */ /* 0x000ee20000100800 */
[----:B------:R-:W-:Y:S01]  /*9b10*/  FMUL.FTZ R12, R36, UR4 ;  /* 0x00000004240c7c20 */ /* 0x000fe20008410000 */
[----:B------:R-:W-:Y:S01]  /*9b20*/  FMUL.FTZ R3, R24, UR4 ;  /* 0x0000000418037c20 */ /* 0x000fe20008410000 */
[----:B------:R-:W-:Y:S01]  /*9b30*/  FMUL.FTZ R11, R33, UR4 ;  /* 0x00000004210b7c20 */ /* 0x000fe20008410000 */
[----:B------:R-:W4:Y:S01]  /*9b40*/  LDL R36, [R1+0x2c] ;  /* 0x00002c0001247983 */ /* 0x000f220000100800 */
[----:B------:R-:W-:Y:S01]  /*9b50*/  FMUL.FTZ R114, R26, UR4 ;  /* 0x000000041a727c20 */ /* 0x000fe20008410000 */
[----:B------:R-:W-:Y:S01]  /*9b60*/  FMUL.FTZ R110, R27, UR4 ;  /* 0x000000041b6e7c20 */ /* 0x000fe20008410000 */
[----:B------:R-:W-:Y:S01]  /*9b70*/  FMUL.FTZ R108, R30, UR4 ;  /* 0x000000041e6c7c20 */ /* 0x000fe20008410000 */
[----:B------:R-:W5:Y:S01]  /*9b80*/  LDL R95, [R1+0x20] ;  /* 0x00002000015f7983 */ /* 0x000f620000100800 */
[----:B------:R-:W-:Y:S01]  /*9b90*/  FMUL.FTZ R9, R31, UR4 ;  /* 0x000000041f097c20 */ /* 0x000fe20008410000 */
[----:B------:R-:W-:Y:S01]  /*9ba0*/  FMUL.FTZ R90, R34, UR4 ;  /* 0x00000004225a7c20 */ /* 0x000fe20008410000 */
[----:B------:R-:W1:Y:S01]  /*9bb0*/  MUFU.TANH R114, R114 ;  /* 0x0000007200727308 */ /* 0x000e620000002400 */
[----:B------:R-:W5:Y:S01]  /*9bc0*/  LDL R97, [R1+0x14] ;  /* 0x0000140001617983 */ /* 0x000f620000100800 */
[----:B------:R-:W-:Y:S01]  /*9bd0*/  FMUL.FTZ R35, R35, UR4 ;  /* 0x0000000423237c20 */ /* 0x000fe20008410000 */
[----:B------:R-:W-:Y:S01]  /*9be0*/  FMUL.FTZ R92, R38, UR4 ;  /* 0x00000004265c7c20 */ /* 0x000fe20008410000 */
[----:B------:R-:W-:Y:S01]  /*9bf0*/  FMUL.FTZ R13, R37, UR4 ;  /* 0x00000004250d7c20 */ /* 0x000fe20008410000 */
[----:B------:R-:W-:Y:S01]  /*9c00*/  FMUL.FTZ R37, R39, UR4 ;  /* 0x0000000427257c20 */ /* 0x000fe20008410000 */
[----:B------:R-:W-:Y:S01]  /*9c10*/  FMUL.FTZ R39, R42, UR4 ;  /* 0x000000042a277c20 */ /* 0x000fe20008410000 */
[----:B0-----:R-:W-:Y:S01]  /*9c20*/  ISETP.NE.AND P4, PT, R93, 0x1, PT ;  /* 0x000000015d00780c */ /* 0x001fe20003f85270 */
        /* <DEDUP_REMOVED lines=12> */
[----:B------:R-:W1:Y:S01]  /*9cf0*/  @P4 LDC R24, c[0x0][0x44c] ;  /* 0x00011300ff184b82 */ /* 0x000e620000000800 */
[----:B------:R-:W-:-:S03]  /*9d00*/  FMUL.FTZ R10, R32, UR4 ;  /* 0x00000004200a7c20 */ /* 0x000fc60008410000 */
[----:B------:R-:W0:Y:S04]  /*9d10*/  MUFU.TANH R9, R9 ;  /* 0x0000000900097308 */ /* 0x000e280000002400 */
[----:B------:R-:W0:Y:S04]  /*9d20*/  @P4 LDC R33, c[0x0][0x450] ;  /* 0x00011400ff214b82 */ /* 0x000e280000000800 */
[----:B------:R-:W5:Y:S08]  /*9d30*/  MUFU.TANH R90, R90 ;  /* 0x0000005a005a7308 */ /* 0x000f700000002400 */
[----:B------:R-:W5:Y:S08]  /*9d40*/  MUFU.TANH R35, R35 ;  /* 0x0000002300237308 */ /* 0x000f700000002400 */
[----:B------:R-:W5:Y:S08]  /*9d50*/  MUFU.TANH R92, R92 ;  /* 0x0000005c005c7308 */ /* 0x000f700000002400 */
[----:B------:R-:W5:Y:S08]  /*9d60*/  MUFU.TANH R37, R37 ;  /* 0x0000002500257308 */ /* 0x000f700000002400 */
[----:B------:R-:W5:Y:S01]  /*9d70*/  MUFU.TANH R39, R39 ;  /* 0x0000002700277308 */ /* 0x000f620000002400 */
[----:B------:R-:W-:Y:S01]  /*9d80*/  FMUL.FTZ R47, R50, UR4 ;  /* 0x00000004322f7c20 */ /* 0x000fe20008410000 */
[----:B------:R-:W-:-:S06]  /*9d90*/  FMUL.FTZ R30, R49, UR4 ;  /* 0x00000004311e7c20 */ /* 0x000fcc0008410000 */
[----:B------:R-:W5:Y:S01]  /*9da0*/  MUFU.TANH R41, R41 ;  /* 0x0000002900297308 */ /* 0x000f620000002400 */
[----:B------:R-:W-:Y:S01]  /*9db0*/  FMUL.FTZ R49, R51, UR4 ;  /* 0x0000000433317c20 */ /* 0x000fe20008410000 */
[----:B------:R-:W-:-:S06]  /*9dc0*/  FMUL.FTZ R29, R48, UR4 ;  /* 0x00000004301d7c20 */ /* 0x000fcc0008410000 */
[----:B------:R-:W5:Y:S01]  /*9dd0*/  MUFU.TANH R43, R43 ;  /* 0x0000002b002b7308 */ /* 0x000f620000002400 */
[----:B------:R-:W-:-:S07]  /*9de0*/  FMUL.FTZ R51, R54, UR4 ;  /* 0x0000000436337c20 */ /* 0x000fce0008410000 */
[----:B------:R-:W5:Y:S01]  /*9df0*/  MUFU.TANH R45, R45 ;  /* 0x0000002d002d7308 */ /* 0x000f620000002400 */
[----:B------:R-:W-:Y:S01]  /*9e00*/  FMUL.FTZ R32, R53, UR4 ;  /* 0x0000000435207c20 */ /* 0x000fe20008410000 */
[----:B------:R-:W-:-:S06]  /*9e10*/  FMUL.FTZ R53, R55, UR4 ;  /* 0x0000000437357c20 */ /* 0x000fcc0008410000 */
        /* <DEDUP_REMOVED lines=9> */
[----:B------:R-:W-:-:S07]  /*9eb0*/  FMUL.FTZ R63, R63, UR4 ;  /* 0x000000043f3f7c20 */ /* 0x000fce0008410000 */
[----:B------:R-:W5:Y:S08]  /*9ec0*/  MUFU.TANH R55, R55 ;  /* 0x0000003700377308 */ /* 0x000f700000002400 */
[----:B------:R-:W5:Y:S08]  /*9ed0*/  MUFU.TANH R57, R57 ;  /* 0x0000003900397308 */ /* 0x000f700000002400 */
[----:B------:R-:W5:Y:S08]  /*9ee0*/  MUFU.TANH R59, R59 ;  /* 0x0000003b003b7308 */ /* 0x000f700000002400 */
[----:B------:R-:W5:Y:S01]  /*9ef0*/  MUFU.TANH R63, R63 ;  /* 0x0000003f003f7308 */ /* 0x000f620000002400 */
[----:B------:R-:W-:Y:S01]  /*9f00*/  FMUL.FTZ R94, R71, UR4 ;  /* 0x00000004475e7c20 */ /* 0x000fe20008410000 */
[----:B--2---:R-:W-:Y:S01]  /*9f10*/  LOP3.LUT R91, R91, 0xfffffffe, RZ, 0xc0, !PT ;  /* 0xfffffffe5b5b7812 */ /* 0x004fe200078ec0ff */
[----:B------:R-:W-:Y:S01]  /*9f20*/  FMUL.FTZ R75, R75, UR4 ;  /* 0x000000044b4b7c20 */ /* 0x000fe20008410000 */
[----:B------:R-:W-:Y:S01]  /*9f30*/  FMUL.FTZ R79, R79, UR4 ;  /* 0x000000044f4f7c20 */ /* 0x000fe20008410000 */
[----:B------:R-:W-:Y:S01]  /*9f40*/  FMUL.FTZ R83, R83, UR4 ;  /* 0x0000000453537c20 */ /* 0x000fe20008410000 */
[----:B------:R-:W-:Y:S01]  /*9f50*/  @P4 LOP3.LUT R91, R91, 0x1, RZ, 0xfc, !PT ;  /* 0x000000015b5b4812 */ /* 0x000fe200078efcff */
[----:B------:R-:W-:Y:S01]  /*9f60*/  FMUL.FTZ R87, R87, UR4 ;  /* 0x0000000457577c20 */ /* 0x000fe20008410000 */
[----:B------:R-:W-:Y:S03]  /*9f70*/  MUFU.TANH R3, R3 ;  /* 0x0000000300037308 */ /* 0x000fe60000002400 */
[----:B------:R3:W-:Y:S05]  /*9f80*/  STL [R1+0x10], R91 ;  /* 0x0000105b01007387 */ /* 0x0007ea0000100800 */
[----:B------:R-:W-:Y:S01]  /*9f90*/  MUFU.TANH R4, R4 ;  /* 0x0000000400047308 */ /* 0x000fe20000002400 */
[----:B---3--:R-:W-:-:S07]  /*9fa0*/  IMAD.IADD R91, R89, 0x1, R99 ;  /* 0x00000001595b7824 */ /* 0x008fce00078e0263 */
[----:B------:R-:W-:Y:S01]  /*9fb0*/  MUFU.TANH R5, R5 ;  /* 0x0000000500057308 */ /* 0x000fe20000002400 */
[----:B-1----:R-:W-:-:S05]  /*9fc0*/  @P4 IMAD.HI.U32 R24, R91, R24, RZ ;  /* 0x000000185b184227 */ /* 0x002fca00078e00ff */
[----:B0-----:R-:W-:Y:S02]  /*9fd0*/  @P4 SHF.R.U32.HI R91, RZ, R33, R24 ;  /* 0x00000021ff5b4219 */ /* 0x001fe40000011618 */
[----:B------:R-:W-:Y:S03]  /*9fe0*/  MUFU.TANH R8, R8 ;  /* 0x0000000800087308 */ /* 0x000fe60000002400 */
[----:B------:R-:W0:Y:S01]  /*9ff0*/  SHFL.IDX PT, R24, R91, 0x1, 0x1c1f ;  /* 0x003c1f005b187f89 */ /* 0x000e2200000e0000 */
[----:B------:R-:W-:-:S04]  /*a000*/  IMAD.MOV.U32 R89, RZ, RZ, -0x80 ;  /* 0xffffff80ff597424 */ /* 0x000fc800078e00ff */
[----:B------:R-:W-:Y:S01]  /*a010*/  IMAD R89, R88, R89, 0x80 ;  /* 0x0000008058597424 */ /* 0x000fe200078e0259 */
[----:B------:R-:W-:Y:S04]  /*a020*/  MUFU.TANH R10, R10 ;  /* 0x0000000a000a7308 */ /* 0x000fe80000002400 */
[C-C-:B----4-:R-:W-:Y:S02]  /*a030*/  IADD3 R112, -R36.reuse, 0x1, R89.reuse ;  /* 0x0000000124707810 */ /* 0x150fe40007ffe159 */
[----:B-----5:R-:W-:Y:S02]  /*a040*/  IADD3 R89, -R36, R95, R89 ;  /* 0x0000005f24597210 */ /* 0x020fe40007ffe159 */
[----:B------:R-:W-:Y:S01]  /*a050*/  IADD3 R112, -R97, R112, R95 ;  /* 0x0000007061707210 */ /* 0x000fe20007ffe15f */
[----:B------:R-:W-:Y:S08]  /*a060*/  MUFU.TANH R11, R11 ;  /* 0x0000000b000b7308 */ /* 0x000ff00000002400 */
[----:B------:R-:W-:Y:S01]  /*a070*/  MUFU.TANH R12, R12 ;  /* 0x0000000c000c7308 */ /* 0x000fe20000002400 */
[----:B0-----:R-:W-:-:S04]  /*a080*/  VIADDMNMX R24, R24, R112, R89, PT ;  /* 0x0000007018187246 */ /* 0x001fc80003800159 */
[C---:B------:R-:W-:Y:S02]  /*a090*/  ISETP.GT.AND P1, PT, R24.reuse, RZ, PT ;  /* 0x000000ff1800720c */ /* 0x040fe40003f24270 */
[C---:B------:R-:W-:Y:S01]  /*a0a0*/  ISETP.GT.AND P2, PT, R24.reuse, 0x1, PT ;  /* 0x000000011800780c */ /* 0x040fe20003f44270 */
[----:B------:R-:W-:Y:S01]  /*a0b0*/  MUFU.TANH R13, R13 ;  /* 0x0000000d000d7308 */ /* 0x000fe20000002400 */
[----:B------:R-:W-:Y:S02]  /*a0c0*/  ISETP.GT.AND P3, PT, R24, 0x8, PT ;  /* 0x000000081800780c */ /* 0x000fe40003f64270 */
[----:B------:R-:W-:Y:S02]  /*a0d0*/  FSEL R114, R114, -INF , P1 ;  /* 0xff80000072727808 */ /* 0x000fe40000800000 */
[----:B------:R-:W-:Y:S02]  /*a0e0*/  FSEL R110, R110, -INF , P2 ;  /* 0xff8000006e6e7808 */ /* 0x000fe40001000000 */
[----:B------:R-:W-:Y:S01]  /*a0f0*/  ISETP.GT.AND P1, PT, R24, 0x9, PT ;  /* 0x000000091800780c */ /* 0x000fe20003f24270 */
[----:B------:R-:W-:Y:S01]  /*a100*/  MUFU.TANH R25, R25 ;  /* 0x0000001900197308 */ /* 0x000fe20000002400 */
[----:B------:R-:W-:-:S02]  /*a110*/  FSEL R108, R108, -INF , P3 ;  /* 0xff8000006c6c7808 */ /* 0x000fc40001800000 */
[----:B------:R-:W-:Y:S02]  /*a120*/  FMNMX.FTZ R93, R114, R110, !PT ;  /* 0x0000006e725d7209 */ /* 0x000fe40007810000 */
[----:B------:R-:W-:Y:S02]  /*a130*/  ISETP.GT.AND P2, PT, R24, 0x10, PT ;  /* 0x000000101800780c */ /* 0x000fe40003f44270 */
[----:B------:R-:W-:Y:S01]  /*a140*/  FSEL R36, R9, -INF , P1 ;  /* 0xff80000009247808 */ /* 0x000fe20000800000 */
[----:B------:R-:W-:Y:S01]  /*a150*/  MUFU.TANH R26, R26 ;  /* 0x0000001a001a7308 */ /* 0x000fe20000002400 */
[----:B------:R-:W-:Y:S02]  /*a160*/  FMNMX.FTZ R93, R108, R93, !PT ;  /* 0x0000005d6c5d7209 */ /* 0x000fe40007810000 */
[----:B------:R-:W-:Y:S02]  /*a170*/  ISETP.GT.AND P1, PT, R24, 0x11, PT ;  /* 0x000000111800780c */ /* 0x000fe40003f24270 */
[----:B------:R-:W-:-:S02]  /*a180*/  FSEL R40, R90, -INF , P2 ;  /* 0xff8000005a287808 */ /* 0x000fc40001000000 */
[----:B------:R-:W-:Y:S01]  /*a190*/  FMNMX.FTZ R93, R36, R93, !PT ;  /* 0x0000005d245d7209 */ /* 0x000fe20007810000 */
[----:B------:R-:W-:Y:S01]  /*a1a0*/  MUFU.TANH R27, R27 ;  /* 0x0000001b001b7308 */ /* 0x000fe20000002400 */
[----:B------:R-:W-:Y:S02]  /*a1b0*/  ISETP.GT.AND P2, PT, R24, 0x18, PT ;  /* 0x000000181800780c */ /* 0x000fe40003f44270 */
[----:B------:R-:W-:Y:S02]  /*a1c0*/  FSEL R38, R35, -INF , P1 ;  /* 0xff80000023267808 */ /* 0x000fe40000800000 */
[----:B------:R-:W-:Y:S02]  /*a1d0*/  FMNMX.FTZ R93, R40, R93, !PT ;  /* 0x0000005d285d7209 */ /* 0x000fe40007810000 */
        /* <DEDUP_REMOVED lines=10> */
[----:B------:R-:W-:Y:S02]  /*a280*/  FMNMX.FTZ R93, R42, R93, !PT ;  /* 0x0000005d2a5d7209 */ /* 0x000fe40007810000 */
[----:B------:R-:W-:Y:S02]  /*a290*/  ISETP.GT.AND P2, PT, R24, 0x28, PT ;  /* 0x000000281800780c */ /* 0x000fe40003f44270 */
[----:B------:R-:W-:Y:S02]  /*a2a0*/  FSEL R46, R41, -INF , P1 ;  /* 0xff800000292e7808 */ /* 0x000fe40000800000 */
[----:B------:R-:W-:Y:S02]  /*a2b0*/  FMNMX.FTZ R93, R48, R93, !PT ;  /* 0x0000005d305d7209 */ /* 0x000fe40007810000 */
[----:B------:R-:W-:Y:S02]  /*a2c0*/  ISETP.GT.AND P1, PT, R24, 0x29, PT ;  /* 0x000000291800780c */ /* 0x000fe40003f24270 */
[----:B------:R-:W-:-:S02]  /*a2d0*/  FSEL R52, R43, -INF , P2 ;  /* 0xff8000002b347808 */ /* 0x000fc40001000000 */
[----:B------:R-:W-:Y:S02]  /*a2e0*/  FMNMX.FTZ R93, R46, R93, !PT ;  /* 0x0000005d2e5d7209 */ /* 0x000fe40007810000 */
[----:B------:R-:W-:Y:S02]  /*a2f0*/  ISETP.GT.AND P2, PT, R24, 0x30, PT ;  /* 0x000000301800780c */ /* 0x000fe40003f44270 */
[----:B------:R-:W-:Y:S02]  /*a300*/  FSEL R50, R45, -INF , P1 ;  /* 0xff8000002d327808 */ /* 0x000fe40000800000 */
[----:B------:R-:W-:Y:S01]  /*a310*/  FMNMX.FTZ R93, R52, R93, !PT ;  /* 0x0000005d345d7209 */ /* 0x000fe20007810000 */
[----:B------:R-:W-:Y:S01]  /*a320*/  FMUL.FTZ R33, R56, UR4 ;  /* 0x0000000438217c20 */ /* 0x000fe20008410000 */
        /* <DEDUP_REMOVED lines=9> */
[----:B------:R-:W-:Y:S01]  /*a3c0*/  FMNMX.FTZ R93, R54, R93, !PT ;  /* 0x0000005d365d7209 */ /* 0x000fe20007810000 */
[----:B------:R-:W-:Y:S01]  /*a3d0*/  FMUL.FTZ R90, R67, UR4 ;  /* 0x00000004435a7c20 */ /* 0x000fe20008410000 */
[----:B------:R-:W-:Y:S02]  /*a3e0*/  ISETP.GT.AND P2, PT, R24, 0x40, PT ;  /* 0x000000401800780c */ /* 0x000fe40003f44270 */
[----:B------:R-:W-:Y:S02]  /*a3f0*/  FSEL R62, R53, -INF , P1 ;  /* 0xff800000353e7808 */ /* 0x000fe40000800000 */
[----:B------:R-:W-:Y:S01]  /*a400*/  FMNMX.FTZ R93, R58, R93, !PT ;  /* 0x0000005d3a5d7209 */ /* 0x000fe20007810000 */
[----:B------:R-:W-:Y:S01]  /*a410*/  MUFU.TANH R9, R9 ;  /* 0x0000000900097308 */ /* 0x000fe20000002400 */
[----:B------:R-:W-:Y:S01]  /*a420*/  FMUL.FTZ R92, R70, UR4 ;  /* 0x00000004465c7c20 */ /* 0x000fe20008410000 */
[----:B------:R-:W-:Y:S02]  /*a430*/  ISETP.GT.AND P1, PT, R24, 0x41, PT ;  /* 0x000000411800780c */ /* 0x000fe40003f24270 */
[----:B------:R-:W-:-:S02]  /*a440*/  FSEL R70, R55, -INF , P2 ;  /* 0xff80000037467808 */ /* 0x000fc40001000000 */
[----:B------:R-:W-:Y:S02]  /*a450*/  FMNMX.FTZ R93, R62, R93, !PT ;  /* 0x0000005d3e5d7209 */ /* 0x000fe40007810000 */
[----:B------:R-:W0:Y:S01]  /*a460*/  MUFU.TANH R90, R90 ;  /* 0x0000005a005a7308 */ /* 0x000e220000002400 */
[----:B------:R-:W-:Y:S02]  /*a470*/  ISETP.GT.AND P2, PT, R24, 0x48, PT ;  /* 0x000000481800780c */ /* 0x000fe40003f44270 */
[----:B------:R-:W-:Y:S02]  /*a480*/  FSEL R66, R57, -INF , P1 ;  /* 0xff80000039427808 */ /* 0x000fe40000800000 */
[----:B------:R-:W-:Y:S01]  /*a490*/  FMNMX.FTZ R93, R70, R93, !PT ;  /* 0x0000005d465d7209 */ /* 0x000fe20007810000 */
[----:B------:R-:W-:Y:S01]  /*a4a0*/  FMUL.FTZ R35, R74, UR4 ;  /* 0x000000044a237c20 */ /* 0x000fe20008410000 */
[----:B------:R-:W-:Y:S01]  /*a4b0*/  ISETP.GT.AND P1, PT, R24, 0x49, PT ;  /* 0x000000491800780c */ /* 0x000fe20003f24270 */
[----:B------:R-:W1:Y:S01]  /*a4c0*/  MUFU.TANH R92, R92 ;  /* 0x0000005c005c7308 */ /* 0x000e620000002400 */
[----:B------:R-:W-:-:S02]  /*a4d0*/  FSEL R74, R59, -INF , P2 ;  /* 0xff8000003b4a7808 */ /* 0x000fc40001000000 */
[----:B------:R-:W-:Y:S01]  /*a4e0*/  FMNMX.FTZ R93, R66, R93, !PT ;  /* 0x0000005d425d7209 */ /* 0x000fe20007810000 */
[----:B------:R-:W-:Y:S01]  /*a4f0*/  FMUL.FTZ R37, R78, UR4 ;  /* 0x000000044e257c20 */ /* 0x000fe20008410000 */
[----:B------:R-:W-:Y:S02]  /*a500*/  ISETP.GT.AND P2, PT, R24, 0x50, PT ;  /* 0x000000501800780c */ /* 0x000fe40003f44270 */
[----:B------:R-:W-:Y:S01]  /*a510*/  FSEL R78, R63, -INF , P1 ;  /* 0xff8000003f4e7808 */ /* 0x000fe20000800000 */
[----:B------:R-:W2:Y:S01]  /*a520*/  MUFU.TANH R94, R94 ;  /* 0x0000005e005e7308 */ /* 0x000ea20000002400 */
[----:B------:R-:W-:Y:S02]  /*a530*/  FMNMX.FTZ R93, R74, R93, !PT ;  /* 0x0000005d4a5d7209 */ /* 0x000fe40007810000 */
[----:B------:R-:W-:Y:S02]  /*a540*/  ISETP.GT.AND P1, PT, R24, 0x51, PT ;  /* 0x000000511800780c */ /* 0x000fe40003f24270 */
[----:B------:R-:W-:-:S03]  /*a550*/  FMNMX.FTZ R93, R78, R93, !PT ;  /* 0x0000005d4e5d7209 */ /* 0x000fc60007810000 */
[----:B------:R3:W-:Y:S01]  /*a560*/  MUFU.TANH R98, R37 ;  /* 0x0000002500627308 */ /* 0x0007e20000002400 */
[----:B0-----:R-:W-:-:S07]  /*a570*/  FSEL R90, R90, -INF , P1 ;  /* 0xff8000005a5a7808 */ /* 0x001fce0000800000 */
[----:B------:R-:W0:Y:S01]  /*a580*/  MUFU.TANH R35, R35 ;  /* 0x0000002300237308 */ /* 0x000e220000002400 */
[----:B---3--:R-:W-:Y:S01]  /*a590*/  FMUL.FTZ R37, R82, UR4 ;  /* 0x0000000452257c20 */ /* 0x008fe20008410000 */
[----:B------:R-:W-:Y:S02]  /*a5a0*/  FSEL R82, R9, -INF , P2 ;  /* 0xff80000009527808 */ /* 0x000fe40001000000 */
[----:B------:R-:W-:Y:S02]  /*a5b0*/  ISETP.GT.AND P2, PT, R24, 0x58, PT ;  /* 0x000000581800780c */ /* 0x000fe40003f44270 */
[----:B------:R-:W-:Y:S02]  /*a5c0*/  FMNMX.FTZ R93, R82, R93, !PT ;  /* 0x0000005d525d7209 */ /* 0x000fe40007810000 */
[----:B------:R-:W3:Y:S01]  /*a5d0*/  MUFU.TANH R75, R75 ;  /* 0x0000004b004b7308 */ /* 0x000ee20000002400 */
[----:B------:R-:W-:Y:S02]  /*a5e0*/  ISETP.GT.AND P1, PT, R24, 0x59, PT ;  /* 0x000000591800780c */ /* 0x000fe40003f24270 */
[----:B-1----:R-:W-:-:S02]  /*a5f0*/  FSEL R92, R92, -INF , P2 ;  /* 0xff8000005c5c7808 */ /* 0x002fc40001000000 */
[----:B------:R-:W-:Y:S02]  /*a600*/  FMNMX.FTZ R93, R90, R93, !PT ;  /* 0x0000005d5a5d7209 */ /* 0x000fe40007810000 */
[----:B------:R-:W-:Y:S01]  /*a610*/  ISETP.GT.AND P2, PT, R24, 0x60, PT ;  /* 0x000000601800780c */ /* 0x000fe20003f44270 */
[----:B------:R-:W1:Y:S01]  /*a620*/  MUFU.TANH R79, R79 ;  /* 0x0000004f004f7308 */ /* 0x000e620000002400 */
[----:B--2---:R-:W-:Y:S02]  /*a630*/  FSEL R94, R94, -INF , P1 ;  /* 0xff8000005e5e7808 */ /* 0x004fe40000800000 */
[----:B------:R-:W-:Y:S01]  /*a640*/  FMNMX.FTZ R93, R92, R93, !PT ;  /* 0x0000005d5c5d7209 */ /* 0x000fe20007810000 */
[----:B------:R-:W-:Y:S01]  /*a650*/  FMUL.FTZ R9, R86, UR4 ;  /* 0x0000000456097c20 */ /* 0x000fe20008410000 */
[----:B------:R-:W-:Y:S02]  /*a660*/  ISETP.GT.AND P1, PT, R24, 0x61, PT ;  /* 0x000000611800780c */ /* 0x000fe40003f24270 */
[----:B0-----:R-:W-:Y:S01]  /*a670*/  FSEL R86, R35, -INF , P2 ;  /* 0xff80000023567808 */ /* 0x001fe20001000000 */
[----:B------:R-:W0:Y:S01]  /*a680*/  MUFU.TANH R37, R37 ;  /* 0x0000002500257308 */ /* 0x000e220000002400 */
[----:B------:R-:W-:-:S02]  /*a690*/  FMNMX.FTZ R93, R94, R93, !PT ;  /* 0x0000005d5e5d7209 */ /* 0x000fc40007810000 */
[----:B------:R-:W-:Y:S02]  /*a6a0*/  ISETP.GT.AND P2, PT, R24, 0x68, PT ;  /* 0x000000681800780c */ /* 0x000fe40003f44270 */
[----:B---3--:R-:W-:Y:S02]  /*a6b0*/  FSEL R96, R75, -INF , P1 ;  /* 0xff8000004b607808 */ /* 0x008fe40000800000 */
[----:B------:R-:W-:Y:S01]  /*a6c0*/  FMNMX.FTZ R93, R86, R93, !PT ;  /* 0x0000005d565d7209 */ /* 0x000fe20007810000 */
[----:B------:R-:W2:Y:S01]  /*a6d0*/  MUFU.TANH R83, R83 ;  /* 0x0000005300537308 */ /* 0x000ea20000002400 */
[----:B------:R-:W-:Y:S02]  /*a6e0*/  ISETP.GT.AND P1, PT, R24, 0x69, PT ;  /* 0x000000691800780c */ /* 0x000fe40003f24270 */
[----:B------:R-:W-:Y:S02]  /*a6f0*/  FSEL R98, R98, -INF , P2 ;  /* 0xff80000062627808 */ /* 0x000fe40001000000 */
[----:B------:R-:W-:-:S03]  /*a700*/  FMNMX.FTZ R93, R96, R93, !PT ;  /* 0x0000005d605d7209 */ /* 0x000fc60007810000 */
[----:B------:R-:W3:Y:S01]  /*a710*/  MUFU.TANH R9, R9 ;  /* 0x0000000900097308 */ /* 0x000ee20000002400 */
[----:B------:R-:W-:Y:S02]  /*a720*/  ISETP.GT.AND P2, PT, R24, 0x70, PT ;  /* 0x000000701800780c */ /* 0x000fe40003f44270 */
[----:B-1----:R-:W-:Y:S02]  /*a730*/  FSEL R100, R79, -INF , P1 ;  /* 0xff8000004f647808 */ /* 0x002fe40000800000 */
[----:B------:R-:W-:-:S03]  /*a740*/  FMNMX.FTZ R93, R98, R93, !PT ;  /* 0x0000005d625d7209 */ /* 0x000fc60007810000 */
[----:B------:R-:W1:Y:S01]  /*a750*/  MUFU.TANH R87, R87 ;  /* 0x0000005700577308 */ /* 0x000e620000002400 */
[----:B------:R-:W-:Y:S01]  /*a760*/  FMUL.FTZ R35, R60, UR4 ;  /* 0x000000043c237c20 */ /* 0x000fe20008410000 */
[----:B------:R-:W-:Y:S02]  /*a770*/  ISETP.GT.AND P1, PT, R24, 0x71, PT ;  /* 0x000000711800780c */ /* 0x000fe40003f24270 */
[----:B0-----:R-:W-:Y:S02]  /*a780*/  FSEL R60, R37, -INF , P2 ;  /* 0xff800000253c7808 */ /* 0x001fe40001000000 */
[----:B------:R-:W-:Y:S02]  /*a790*/  FMNMX.FTZ R93, R100, R93, !PT ;  /* 0x0000005d645d7209 */ /* 0x000fe40007810000 */
[----:B------:R-:W-:Y:S02]  /*a7a0*/  ISETP.GT.AND P2, PT, R24, 0x78, PT ;  /* 0x000000781800780c */ /* 0x000fe40003f44270 */
[----:B--2---:R-:W-:-:S02]  /*a7b0*/  FSEL R102, R83, -INF , P1 ;  /* 0xff80000053667808 */ /* 0x004fc40000800000 */
[----:B------:R-:W-:Y:S02]  /*a7c0*/  FMNMX.FTZ R93, R60, R93, !PT ;  /* 0x0000005d3c5d7209 */ /* 0x000fe40007810000 */
[----:B------:R-:W-:Y:S02]  /*a7d0*/  ISETP.GT.AND P1, PT, R24, 0x79, PT ;  /* 0x000000791800780c */ /* 0x000fe40003f24270 */
[----:B---3--:R-:W-:Y:S02]  /*a7e0*/  FSEL R106, R9, -INF , P2 ;  /* 0xff800000096a7808 */ /* 0x008fe40001000000 */
[----:B------:R-:W-:Y:S02]  /*a7f0*/  FMNMX.FTZ R93, R102, R93, !PT ;  /* 0x0000005d665d7209 */ /* 0x000fe40007810000 */
[----:B-1----:R-:W-:Y:S02]  /*a800*/  FSEL R104, R87, -INF , P1 ;  /* 0xff80000057687808 */ /* 0x002fe40000800000 */
[----:B------:R-:W-:-:S04]  /*a810*/  FMNMX.FTZ R93, R106, R93, !PT ;  /* 0x0000005d6a5d7209 */ /* 0x000fc80007810000 */
[----:B------:R-:W-:-:S05]  /*a820*/  FMNMX.FTZ R93, R104, R93, !PT ;  /* 0x0000005d685d7209 */ /* 0x000fca0007810000 */
[----:B------:R-:W0:Y:S04]  /*a830*/  SHFL.BFLY PT, R24, R93, 0x2, 0x1f ;  /* 0x0c401f005d187f89 */ /* 0x000e2800000e0000 */
[----:B------:R-:W1:Y:S01]  /*a840*/  SHFL.IDX PT, R63, R91, RZ, 0x1c1f ;  /* 0x001c1fff5b3f7589 */ /* 0x000e6200000e0000 */
[----:B0-----:R-:W-:-:S05]  /*a850*/  FMNMX.FTZ R9, R93, R24, !PT ;  /* 0x000000185d097209 */ /* 0x001fca0007810000 */
[----:B------:R-:W0:Y:S01]  /*a860*/  SHFL.BFLY PT, R24, R9, 0x1, 0x1f ;  /* 0x0c201f0009187f89 */ /* 0x000e2200000e0000 */
[----:B-1----:R-:W-:Y:S01]  /*a870*/  VIADDMNMX R63, R63, R112, R89, PT ;  /* 0x000000703f3f7246 */ /* 0x002fe20003800159 */
[----:B------:R-:W-:-:S03]  /*a880*/  FMUL.FTZ R39, R64, UR4 ;  /* 0x0000000440277c20 */ /* 0x000fc60008410000 */
[C---:B------:R-:W-:Y:S02]  /*a890*/  ISETP.GT.AND P2, PT, R63.reuse, 0x1, PT ;  /* 0x000000013f00780c */ /* 0x040fe40003f44270 */
[----:B------:R-:W-:Y:S02]  /*a8a0*/  ISETP.GT.AND P3, PT, R63, 0x8, PT ;  /* 0x000000083f00780c */ /* 0x000fe40003f64270 */
[----:B------:R-:W-:Y:S02]  /*a8b0*/  FSEL R4, R4, -INF , P2 ;  /* 0xff80000004047808 */ /* 0x000fe40001000000 */
[----:B0-----:R-:W-:Y:S01]  /*a8c0*/  FMNMX.FTZ R24, R9, R24, !PT ;  /* 0x0000001809187209 */ /* 0x001fe20007810000 */
[----:B------:R-:W-:Y:S02]  /*a8d0*/  IMAD.U32 R9, RZ, RZ, UR5 ;  /* 0x00000005ff097e24 */ /* 0x000fe4000f8e00ff */
[----:B------:R-:W-:Y:S01]  /*a8e0*/  FMUL.FTZ R47, R72, UR4 ;  /* 0x00000004482f7c20 */ /* 0x000fe20008410000 */
[----:B------:R-:W-:Y:S01]  /*a8f0*/  ISETP.GT.AND P2, PT, R63, 0x10, PT ;  /* 0x000000103f00780c */ /* 0x000fe20003f44270 */
[----:B------:R-:W-:Y:S01]  /*a900*/  FMUL.FTZ R51, R76, UR4 ;  /* 0x000000044c337c20 */ /* 0x000fe20008410000 */
[C---:B------:R-:W-:Y:S01]  /*a910*/  FMUL.FTZ R59, R24.reuse, R9 ;  /* 0x00000009183b7220 */ /* 0x040fe20000410000 */
[----:B------:R-:W-:Y:S01]  /*a920*/  FSETP.NEU.FTZ.AND P1, PT, R24, -INF , PT ;  /* 0xff8000001800780b */ /* 0x000fe20003f3d000 */
[----:B------:R-:W-:Y:S01]  /*a930*/  FMUL.FTZ R55, R80, UR4 ;  /* 0x0000000450377c20 */ /* 0x000fe20008410000 */
[----:B------:R-:W-:Y:S01]  /*a940*/  FMUL.FTZ R37, R61, UR4 ;  /* 0x000000043d257c20 */ /* 0x000fe20008410000 */
[----:B------:R-:W0:Y:S01]  /*a950*/  MUFU.TANH R30, R30 ;  /* 0x0000001e001e7308 */ /* 0x000e220000002400 */
[----:B------:R-:W-:-:S07]  /*a960*/  FSEL R59, R59, RZ, P1 ;  /* 0x000000ff3b3b7208 */ /* 0x000fce0000800000 */
[----:B------:R-:W1:Y:S01]  /*a970*/  MUFU.TANH R31, R31 ;  /* 0x0000001f001f7308 */ /* 0x000e620000002400 */
[----:B------:R-:W-:-:S07]  /*a980*/  ISETP.GT.AND P1, PT, R63, RZ, PT ;  /* 0x000000ff3f00720c */ /* 0x000fce0003f24270 */
[----:B------:R-:W2:Y:S01]  /*a990*/  MUFU.TANH R32, R32 ;  /* 0x0000002000207308 */ /* 0x000ea20000002400 */
[----:B------:R-:W-:-:S07]  /*a9a0*/  FSEL R64, R3, -INF , P1 ;  /* 0xff80000003407808 */ /* 0x000fce0000800000 */
[----:B------:R-:W3:Y:S01]  /*a9b0*/  MUFU.TANH R33, R33 ;  /* 0x0000002100217308 */ /* 0x000ee20000002400 */
[----:B------:R-:W-:-:S07]  /*a9c0*/  ISETP.GT.AND P1, PT, R63, 0x9, PT ;  /* 0x000000093f00780c */ /* 0x000fce0003f24270 */
[----:B------:R-:W4:Y:S01]  /*a9d0*/  MUFU.TANH R34, R34 ;  /* 0x0000002200227308 */ /* 0x000f220000002400 */
[----:B------:R-:W-:Y:S01]  /*a9e0*/  FSEL R72, R5, -INF , P3 ;  /* 0xff80000005487808 */ /* 0x000fe20001800000 */
[----:B------:R-:W-:Y:S01]  /*a9f0*/  FMUL.FTZ R41, R65, UR4 ;  /* 0x0000000441297c20 */ /* 0x000fe20008410000 */
[----:B------:R-:W-:Y:S01]  /*aa00*/  FMNMX.FTZ R3, R64, R4, !PT ;  /* 0x0000000440037209 */ /* 0x000fe20007810000 */
[----:B------:R-:W-:Y:S01]  /*aa10*/  FMUL.FTZ R43, R68, UR4 ;  /* 0x00000004442b7c20 */ /* 0x000fe20008410000 */
[----:B------:R-:W-:Y:S01]  /*aa20*/  FSEL R8, R8, -INF , P1 ;  /* 0xff80000008087808 */ /* 0x000fe20000800000 */
[----:B------:R-:W-:Y:S01]  /*aa30*/  FMUL.FTZ R45, R69, UR4 ;  /* 0x00000004452d7c20 */ /* 0x000fe20008410000 */
[----:B------:R-:W-:Y:S01]  /*aa40*/  FMNMX.FTZ R3, R72, R3, !PT ;  /* 0x0000000348037209 */ /* 0x000fe20007810000 */
[----:B------:R-:W5:Y:S01]  /*aa50*/  MUFU.TANH R35, R35 ;  /* 0x0000002300237308 */ /* 0x000f620000002400 */
[----:B------:R-:W-:Y:S01]  /*aa60*/  ISETP.GT.AND P1, PT, R63, 0x11, PT ;  /* 0x000000113f00780c */ /* 0x000fe20003f24270 */
[----:B------:R-:W-:Y:S01]  /*aa70*/  FMUL.FTZ R49, R73, UR4 ;  /* 0x0000000449317c20 */ /* 0x000fe20008410000 */
[----:B------:R-:W-:Y:S01]  /*aa80*/  FSEL R10, R10, -INF , P2 ;  /* 0xff8000000a0a7808 */ /* 0x000fe20001000000 */
[----:B------:R-:W-:Y:S01]  /*aa90*/  FMUL.FTZ R53, R77, UR4 ;  /* 0x000000044d357c20 */ /* 0x000fe20008410000 */
[----:B------:R-:W-:Y:S01]  /*aaa0*/  FMNMX.FTZ R3, R8, R3, !PT ;  /* 0x0000000308037209 */ /* 0x000fe20007810000 */
[----:B------:R-:W-:Y:S01]  /*aab0*/  FMUL.FTZ R57, R81, UR4 ;  /* 0x0000000451397c20 */ /* 0x000fe20008410000 */
[----:B------:R-:W-:Y:S01]  /*aac0*/  ISETP.GT.AND P2, PT, R63, 0x18, PT ;  /* 0x000000183f00780c */ /* 0x000fe20003f44270 */
[----:B------:R-:W-:Y:S01]  /*aad0*/  MUFU.TANH R39, R39 ;  /* 0x0000002700277308 */ /* 0x000fe20000002400 */
[----:B------:R-:W-:Y:S01]  /*aae0*/  FSEL R76, R11, -INF , P1 ;  /* 0xff8000000b4c7808 */ /* 0x000fe20000800000 */
[----:B------:R-:W5:Y:S01]  /*aaf0*/  S2R R101, SR_CgaCtaId ;  /* 0x0000000000657919 */ /* 0x000f620000008800 */
[----:B------:R-:W-:Y:S01]  /*ab00*/  FMNMX.FTZ R3, R10, R3, !PT ;  /* 0x000000030a037209 */ /* 0x000fe20007810000 */
[----:B------:R-:W-:Y:S01]  /*ab10*/  FFMA.FTZ R5, R36, R9, -R59 ;  /* 0x0000000924057223 */ /* 0x000fe2000001083b */
[----:B------:R-:W-:Y:S01]  /*ab20*/  ISETP.GT.AND P1, PT, R63, 0x19, PT ;  /* 0x000000193f00780c */ /* 0x000fe20003f24270 */
[----:B------:R-:W-:Y:S01]  /*ab30*/  VIADD R0, R0, 0x16840 ;  /* 0x0001684000007836 */ /* 0x000fe20000000000 */
[----:B------:R-:W-:Y:S01]  /*ab40*/  FSEL R36, R12, -INF , P2 ;  /* 0xff8000000c247808 */ /* 0x000fe20001000000 */
[----:B------:R-:W-:Y:S01]  /*ab50*/  ULDC UR5, c[0x0][0x9d8] ;  /* 0x0002760000057ab9 */ /* 0x000fe20000000800 */
[----:B------:R-:W-:-:S02]  /*ab60*/  FMNMX.FTZ R3, R76, R3, !PT ;  /* 0x000000034c037209 */ /* 0x000fc40007810000 */
[----:B------:R-:W-:Y:S02]  /*ab70*/  ISETP.GT.AND P2, PT, R63, 0x20, PT ;  /* 0x000000203f00780c */ /* 0x000fe40003f44270 */
[----:B------:R-:W-:Y:S02]  /*ab80*/  FSEL R80, R13, -INF , P1 ;  /* 0xff8000000d507808 */ /* 0x000fe40000800000 */
[----:B------:R-:W-:Y:S01]  /*ab90*/  FMNMX.FTZ R3, R36, R3, !PT ;  /* 0x0000000324037209 */ /* 0x000fe20007810000 */
[----:B------:R-:W-:Y:S01]  /*aba0*/  FFMA.FTZ R145, R40, R9, -R59 ;  /* 0x0000000928917223 */ /* 0x000fe2000001083b */
[----:B------:R-:W-:Y:S02]  /*abb0*/  ISETP.GT.AND P1, PT, R63, 0x21, PT ;  /* 0x000000213f00780c */ /* 0x000fe40003f24270 */
[----:B------:R-:W-:Y:S02]  /*abc0*/  FSEL R40, R25, -INF , P2 ;  /* 0xff80000019287808 */ /* 0x000fe40001000000 */
[----:B------:R-:W-:Y:S01]  /*abd0*/  FMNMX.FTZ R3, R80, R3, !PT ;  /* 0x0000000350037209 */ /* 0x000fe20007810000 */
[----:B------:R-:W-:Y:S01]  /*abe0*/  FMUL.FTZ R61, R84, UR4 ;  /* 0x00000004543d7c20 */ /* 0x000fe20008410000 */
[----:B------:R-:W-:-:S02]  /*abf0*/  ISETP.GT.AND P2, PT, R63, 0x28, PT ;  /* 0x000000283f00780c */ /* 0x000fc40003f44270 */
[----:B------:R-:W-:Y:S02]  /*ac00*/  FSEL R84, R26, -INF , P1 ;  /* 0xff8000001a547808 */ /* 0x000fe40000800000 */
[----:B------:R-:W-:Y:S01]  /*ac10*/  FMNMX.FTZ R3, R40, R3, !PT ;  /* 0x0000000328037209 */ /* 0x000fe20007810000 */
[----:B------:R-:W-:Y:S01]  /*ac20*/  FFMA.FTZ R26, R38, R9, -R59 ;  /* 0x00000009261a7223 */ /* 0x000fe2000001083b */
[----:B------:R-:W-:Y:S02]  /*ac30*/  ISETP.GT.AND P1, PT, R63, 0x29, PT ;  /* 0x000000293f00780c */ /* 0x000fe40003f24270 */
[----:B------:R-:W-:Y:S02]  /*ac40*/  FSEL R38, R27, -INF , P2 ;  /* 0xff8000001b267808 */ /* 0x000fe40001000000 */
[----:B------:R-:W-:Y:S02]  /*ac50*/  FMNMX.FTZ R3, R84, R3, !PT ;  /* 0x0000000354037209 */ /* 0x000fe40007810000 */
[----:B------:R-:W-:-:S02]  /*ac60*/  ISETP.GT.AND P2, PT, R63, 0x30, PT ;  /* 0x000000303f00780c */ /* 0x000fc40003f44270 */
[----:B------:R-:W-:Y:S02]  /*ac70*/  FSEL R28, R28, -INF , P1 ;  /* 0xff8000001c1c7808 */ /* 0x000fe40000800000 */
[----:B------:R-:W-:Y:S01]  /*ac80*/  FMNMX.FTZ R3, R38, R3, !PT ;  /* 0x0000000326037209 */ /* 0x000fe20007810000 */
[--C-:B------:R-:W-:Y:S01]  /*ac90*/  FFMA.FTZ R147, R44, R9, -R59.reuse ;  /* 0x000000092c937223 */ /* 0x100fe2000001083b */
[----:B------:R-:W-:Y:S02]  /*aca0*/  ISETP.GT.AND P1, PT, R63, 0x31, PT ;  /* 0x000000313f00780c */ /* 0x000fe40003f24270 */
[----:B------:R-:W-:Y:S02]  /*acb0*/  FSEL R44, R29, -INF , P2 ;  /* 0xff8000001d2c7808 */ /* 0x000fe40001000000 */
[----:B------:R-:W-:Y:S01]  /*acc0*/  FMNMX.FTZ R3, R28, R3, !PT ;  /* 0x000000031c037209 */ /* 0x000fe20007810000 */
[----:B------:R-:W-:Y:S01]  /*acd0*/  FFMA.FTZ R151, R108, R9, -R59 ;  /* 0x000000096c977223 */ /* 0x000fe2000001083b */
[----:B------:R-:W-:-:S02]  /*ace0*/  ISETP.GT.AND P2, PT, R63, 0x38, PT ;  /* 0x000000383f00780c */ /* 0x000fc40003f44270 */
[----:B0-----:R-:W-:Y:S02]  /*acf0*/  FSEL R108, R30, -INF , P1 ;  /* 0xff8000001e6c7808 */ /* 0x001fe40000800000 */
[----:B------:R-:W-:Y:S01]  /*ad00*/  FMNMX.FTZ R3, R44, R3, !PT ;  /* 0x000000032c037209 */ /* 0x000fe20007810000 */
[----:B------:R-:W-:Y:S01]  /*ad10*/  FFMA.FTZ R30, R42, R9, -R59 ;  /* 0x000000092a1e7223 */ /* 0x000fe2000001083b */
[----:B------:R-:W-:Y:S02]  /*ad20*/  ISETP.GT.AND P1, PT, R63, 0x39, PT ;  /* 0x000000393f00780c */ /* 0x000fe40003f24270 */
[----:B-1----:R-:W-:Y:S02]  /*ad30*/  FSEL R42, R31, -INF , P2 ;  /* 0xff8000001f2a7808 */ /* 0x002fe40001000000 */
[----:B------:R-:W-:Y:S01]  /*ad40*/  FMNMX.FTZ R3, R108, R3, !PT ;  /* 0x000000036c037209 */ /* 0x000fe20007810000 */
[----:B------:R-:W0:Y:S01]  /*ad50*/  MUFU.TANH R37, R37 ;  /* 0x0000002500257308 */ /* 0x000e220000002400 */
[----:B------:R-:W-:-:S02]  /*ad60*/  ISETP.GT.AND P2, PT, R63, 0x40, PT ;  /* 0x000000403f00780c */ /* 0x000fc40003f44270 */
[----:B--2---:R-:W-:Y:S02]  /*ad70*/  FSEL R32, R32, -INF , P1 ;  /* 0xff80000020207808 */ /* 0x004fe40000800000 */
[----:B------:R-:W-:Y:S01]  /*ad80*/  FMNMX.FTZ R3, R42, R3, !PT ;  /* 0x000000032a037209 */ /* 0x000fe20007810000 */
[--C-:B------:R-:W-:Y:S01]  /*ad90*/  FFMA.FTZ R141, R48, R9, -R59.reuse ;  /* 0x00000009308d7223 */ /* 0x100fe2000001083b */
[----:B------:R-:W-:Y:S02]  /*ada0*/  ISETP.GT.AND P1, PT, R63, 0x41, PT ;  /* 0x000000413f00780c */ /* 0x000fe40003f24270 */
[----:B---3--:R-:W-:Y:S02]  /*adb0*/  FSEL R48, R33, -INF , P2 ;  /* 0xff80000021307808 */ /* 0x008fe40001000000 */
[----:B------:R-:W-:Y:S01]  /*adc0*/  FMNMX.FTZ R3, R32, R3, !PT ;  /* 0x0000000320037209 */ /* 0x000fe20007810000 */
[----:B------:R-:W1:Y:S01]  /*add0*/  MUFU.TANH R41, R41 ;  /* 0x0000002900297308 */ /* 0x000e620000002400 */
[----:B------:R-:W-:Y:S01]  /*ade0*/  FFMA.FTZ R68, R110, R9, -R59 ;  /* 0x000000096e447223 */ /* 0x000fe2000001083b */
[----:B------:R-:W-:-:S02]  /*adf0*/  ISETP.GT.AND P2, PT, R63, 0x48, PT ;  /* 0x000000483f00780c */ /* 0x000fc40003f44270 */
[----:B----4-:R-:W-:Y:S02]  /*ae00*/  FSEL R110, R34, -INF , P1 ;  /* 0xff800000226e7808 */ /* 0x010fe40000800000 */
[----:B------:R-:W-:Y:S02]  /*ae10*/  FMNMX.FTZ R3, R48, R3, !PT ;  /* 0x0000000330037209 */ /* 0x000fe40007810000 */
[----:B------:R-:W2:Y:S01]  /*ae20*/  MUFU.TANH R43, R43 ;  /* 0x0000002b002b7308 */ /* 0x000ea20000002400 */
[----:B------:R-:W-:Y:S02]  /*ae30*/  ISETP.GT.AND P1, PT, R63, 0x49, PT ;  /* 0x000000493f00780c */ /* 0x000fe40003f24270 */
[----:B-----5:R-:W-:Y:S02]  /*ae40*/  FSEL R112, R35, -INF , P2 ;  /* 0xff80000023707808 */ /* 0x020fe40001000000 */
[----:B------:R-:W-:Y:S01]  /*ae50*/  FMNMX.FTZ R3, R110, R3, !PT ;  /* 0x000000036e037209 */ /* 0x000fe20007810000 */
[----:B------:R-:W-:Y:S01]  /*ae60*/  FFMA.FTZ R149, R114, R9, -R59 ;  /* 0x0000000972957223 */ /* 0x000fe2000001083b */
[----:B------:R-:W-:Y:S01]  /*ae70*/  ISETP.GT.AND P2, PT, R63, 0x50, PT ;  /* 0x000000503f00780c */ /* 0x000fe20003f44270 */
[----:B------:R-:W3:Y:S01]  /*ae80*/  MUFU.TANH R45, R45 ;  /* 0x0000002d002d7308 */ /* 0x000ee20000002400 */
[----:B0-----:R-:W-:-:S02]  /*ae90*/  FSEL R114, R37, -INF , P1 ;  /* 0xff80000025727808 */ /* 0x001fc40000800000 */
[----:B------:R-:W-:Y:S01]  /*aea0*/  FMNMX.FTZ R3, R112, R3, !PT ;  /* 0x0000000370037209 */ /* 0x000fe20007810000 */
[----:B------:R-:W-:Y:S01]  /*aeb0*/  FFMA.FTZ R143, R52, R9, -R59 ;  /* 0x00000009348f7223 */ /* 0x000fe2000001083b */
[----:B------:R-:W-:Y:S02]  /*aec0*/  ISETP.GT.AND P1, PT, R63, 0x51, PT ;  /* 0x000000513f00780c */ /* 0x000fe40003f24270 */
[----:B------:R-:W-:Y:S01]  /*aed0*/  FSEL R52, R39, -INF , P2 ;  /* 0xff80000027347808 */ /* 0x000fe20001000000 */
[----:B------:R-:W0:Y:S01]  /*aee0*/  MUFU.TANH R47, R47 ;  /* 0x0000002f002f7308 */ /* 0x000e220000002400 */
[----:B------:R-:W-:Y:S02]  /*aef0*/  FMNMX.FTZ R3, R114, R3, !PT ;  /* 0x0000000372037209 */ /* 0x000fe40007810000 */
[----:B------:R-:W-:Y:S02]  /*af00*/  ISETP.GT.AND P2, PT, R63, 0x58, PT ;  /* 0x000000583f00780c */ /* 0x000fe40003f44270 */
[----:B-1----:R-:W-:-:S02]  /*af10*/  FSEL R116, R41, -INF , P1 ;  /* 0xff80000029747808 */ /* 0x002fc40000800000 */
[----:B------:R-:W-:Y:S01]  /*af20*/  FMNMX.FTZ R3, R52, R3, !PT ;  /* 0x0000000334037209 */ /* 0x000fe20007810000 */
[----:B------:R-:W1:Y:S01]  /*af30*/  MUFU.TANH R49, R49 ;  /* 0x0000003100317308 */ /* 0x000e620000002400 */
[----:B------:R-:W-:Y:S02]  /*af40*/  ISETP.GT.AND P1, PT, R63, 0x59, PT ;  /* 0x000000593f00780c */ /* 0x000fe40003f24270 */
[----:B--2---:R-:W-:Y:S02]  /*af50*/  FSEL R120, R43, -INF , P2 ;  /* 0xff8000002b787808 */ /* 0x004fe40001000000 */
[----:B------:R-:W-:-:S03]  /*af60*/  FMNMX.FTZ R3, R116, R3, !PT ;  /* 0x0000000374037209 */ /* 0x000fc60007810000 */
[----:B------:R-:W2:Y:S01]  /*af70*/  MUFU.TANH R51, R51 ;  /* 0x0000003300337308 */ /* 0x000ea20000002400 */
[----:B------:R-:W-:Y:S01]  /*af80*/  ISETP.GT.AND P2, PT, R63, 0x60, PT ;  /* 0x000000603f00780c */ /* 0x000fe20003f44270 */
[----:B------:R-:W-:Y:S01]  /*af90*/  FMUL.FTZ R65, R85, UR4 ;  /* 0x0000000455417c20 */ /* 0x000fe20008410000 */
[----:B---3--:R-:W-:-:S05]  /*afa0*/  FSEL R122, R45, -INF , P1 ;  /* 0xff8000002d7a7808 */ /* 0x008fca0000800000 */
[----:B------:R-:W-:Y:S01]  /*afb0*/  MUFU.TANH R55, R55 ;  /* 0x0000003700377308 */ /* 0x000fe20000002400 */
[----:B------:R-:W-:Y:S01]  /*afc0*/  FMNMX.FTZ R3, R120, R3, !PT ;  /* 0x0000000378037209 */ /* 0x000fe20007810000 */
[-CC-:B------:R-:W-:Y:S01]  /*afd0*/  FFMA.FTZ R137, R56, R9.reuse, -R59.reuse ;  /* 0x0000000938897223 */ /* 0x180fe2000001083b */
[----:B------:R-:W-:Y:S01]  /*afe0*/  ISETP.GT.AND P1, PT, R63, 0x61, PT ;  /* 0x000000613f00780c */ /* 0x000fe20003f24270 */
[----:B------:R-:W-:-:S04]  /*aff0*/  FFMA.FTZ R133, R70, R9, -R59 ;  /* 0x0000000946857223 */ /* 0x000fc8000001083b */
[----:B------:R-:W3:Y:S01]  /*b000*/  MUFU.TANH R53, R53 ;  /* 0x0000003500357308 */ /* 0x000ee20000002400 */
[----:B0-----:R-:W-:Y:S01]  /*b010*/  FSEL R124, R47, -INF , P2 ;  /* 0xff8000002f7c7808 */ /* 0x001fe20001000000 */
[----:B------:R-:W0:Y:S01]  /*b020*/  @P4 LDC R43, c[0x0][0x450] ;  /* 0x00011400ff2b4b82 */ /* 0x000e220000000800 */
[----:B------:R-:W-:-:S05]  /*b030*/  FMNMX.FTZ R3, R122, R3, !PT ;  /* 0x000000037a037209 */ /* 0x000fca0007810000 */
[----:B------:R-:W4:Y:S01]  /*b040*/  MUFU.TANH R57, R57 ;  /* 0x0000003900397308 */ /* 0x000f220000002400 */
[----:B------:R-:W-:-:S07]  /*b050*/  ISETP.GT.AND P2, PT, R63, 0x68, PT ;  /* 0x000000683f00780c */ /* 0x000fce0003f44270 */
[----:B------:R-:W5:Y:S01]  /*b060*/  MUFU.TANH R61, R61 ;  /* 0x0000003d003d7308 */ /* 0x000f620000002400 */
[----:B-1----:R-:W-:-:S07]  /*b070*/  FSEL R126, R49, -INF , P1 ;  /* 0xff800000317e7808 */ /* 0x002fce0000800000 */
[----:B------:R-:W-:Y:S01]  /*b080*/  MUFU.EX2 R12, R5 ;  /* 0x00000005000c7308 */ /* 0x000fe20000000800 */
[----:B------:R-:W-:-:S07]  /*b090*/  FMNMX.FTZ R3, R124, R3, !PT ;  /* 0x000000037c037209 */ /* 0x000fce0007810000 */
[----:B------:R-:W-:Y:S01]  /*b0a0*/  MUFU.EX2 R68, R68 ;  /* 0x0000004400447308 */ /* 0x000fe20000000800 */
[----:B------:R-:W-:-:S07]  /*b0b0*/  ISETP.GT.AND P1, PT, R63, 0x69, PT ;  /* 0x000000693f00780c */ /* 0x000fce0003f24270 */
[----:B------:R-:W-:Y:S01]  /*b0c0*/  MUFU.EX2 R151, R151 ;  /* 0x0000009700977308 */ /* 0x000fe20000000800 */
[----:B--2---:R-:W-:-:S07]  /*b0d0*/  FSEL R130, R51, -INF , P2 ;  /* 0xff80000033827808 */ /* 0x004fce0001000000 */
[----:B------:R-:W-:Y:S01]  /*b0e0*/  MUFU.EX2 R145, R145 ;  /* 0x0000009100917308 */ /* 0x000fe20000000800 */
[----:B------:R-:W-:-:S07]  /*b0f0*/  FMNMX.FTZ R3, R126, R3, !PT ;  /* 0x000000037e037209 */ /* 0x000fce0007810000 */
[----:B------:R-:W-:Y:S01]  /*b100*/  MUFU.EX2 R26, R26 ;  /* 0x0000001a001a7308 */ /* 0x000fe20000000800 */
[----:B------:R-:W-:Y:S01]  /*b110*/  ISETP.GT.AND P2, PT, R63, 0x70, PT ;  /* 0x000000703f00780c */ /* 0x000fe20003f44270 */
[-CC-:B------:R-:W-:Y:S01]  /*b120*/  FFMA.FTZ R34, R46, R9.reuse, -R59.reuse ;  /* 0x000000092e227223 */ /* 0x180fe2000001083b */
[----:B---3--:R-:W-:Y:S01]  /*b130*/  FSEL R132, R53, -INF , P1 ;  /* 0xff80000035847808 */ /* 0x008fe20000800000 */
[--C-:B------:R-:W-:Y:S01]  /*b140*/  FFMA.FTZ R118, R54, R9, -R59.reuse ;  /* 0x0000000936767223 */ /* 0x100fe2000001083b */
[----:B------:R-:W-:Y:S01]  /*b150*/  FMNMX.FTZ R3, R130, R3, !PT ;  /* 0x0000000382037209 */ /* 0x000fe20007810000 */
[-CC-:B------:R-:W-:Y:S01]  /*b160*/  FFMA.FTZ R139, R58, R9.reuse, -R59.reuse ;  /* 0x000000093a8b7223 */ /* 0x180fe2000001083b */
[-CC-:B------:R-:W-:Y:S01]  /*b170*/  FFMA.FTZ R128, R62, R9.reuse, -R59.reuse ;  /* 0x000000093e807223 */ /* 0x180fe2000001083b */
[----:B------:R-:W1:Y:S01]  /*b180*/  MUFU.TANH R65, R65 ;  /* 0x0000004100417308 */ /* 0x000e620000002400 */
[----:B------:R-:W-:Y:S01]  /*b190*/  ISETP.GT.AND P1, PT, R63, 0x71, PT ;  /* 0x000000713f00780c */ /* 0x000fe20003f24270 */
[-CC-:B------:R-:W-:Y:S01]  /*b1a0*/  FFMA.FTZ R135, R74, R9.reuse, -R59.reuse ;  /* 0x000000094a877223 */ /* 0x180fe2000001083b */
[----:B------:R-:W-:Y:S01]  /*b1b0*/  FSEL R134, R55, -INF , P2 ;  /* 0xff80000037867808 */ /* 0x000fe20001000000 */
[--C-:B------:R-:W-:Y:S01]  /*b1c0*/  FFMA.FTZ R129, R82, R9, -R59.reuse ;  /* 0x0000000952817223 */ /* 0x100fe2000001083b */
[----:B------:R-:W-:Y:S01]  /*b1d0*/  FMNMX.FTZ R3, R132, R3, !PT ;  /* 0x0000000384037209 */ /* 0x000fe20007810000 */
[-CC-:B------:R-:W-:Y:S01]  /*b1e0*/  FFMA.FTZ R131, R92, R9.reuse, -R59.reuse ;  /* 0x000000095c837223 */ /* 0x180fe2000001083b */
[----:B------:R-:W-:Y:S01]  /*b1f0*/  ISETP.GT.AND P2, PT, R63, 0x78, PT ;  /* 0x000000783f00780c */ /* 0x000fe20003f44270 */
[----:B------:R-:W-:Y:S01]  /*b200*/  MUFU.EX2 R149, R149 ;  /* 0x0000009500957308 */ /* 0x000fe20000000800 */
[----:B----4-:R-:W-:Y:S01]  /*b210*/  FSEL R136, R57, -INF , P1 ;  /* 0xff80000039887808 */ /* 0x010fe20000800000 */
[--C-:B------:R-:W-:Y:S01]  /*b220*/  FFMA.FTZ R125, R86, R9, -R59.reuse ;  /* 0x00000009567d7223 */ /* 0x100fe2000001083b */
[----:B------:R-:W-:Y:S01]  /*b230*/  FMNMX.FTZ R3, R134, R3, !PT ;  /* 0x0000000386037209 */ /* 0x000fe20007810000 */
[-CC-:B------:R-:W-:Y:S01]  /*b240*/  FFMA.FTZ R127, R98, R9.reuse, -R59.reuse ;  /* 0x00000009627f7223 */ /* 0x180fe2000001083b */
[----:B------:R-:W-:Y:S01]  /*b250*/  ISETP.GT.AND P1, PT, R63, 0x79, PT ;  /* 0x000000793f00780c */ /* 0x000fe20003f24270 */
[--C-:B------:R-:W-:Y:S01]  /*b260*/  FFMA.FTZ R121, R60, R9, -R59.reuse ;  /* 0x000000093c797223 */ /* 0x100fe2000001083b */
[----:B-----5:R-:W-:Y:S01]  /*b270*/  FSEL R138, R61, -INF , P2 ;  /* 0xff8000003d8a7808 */ /* 0x020fe20001000000 */
[----:B------:R-:W-:Y:S01]  /*b280*/  MUFU.EX2 R147, R147 ;  /* 0x0000009300937308 */ /* 0x000fe20000000800 */
[----:B------:R-:W-:Y:S01]  /*b290*/  FMNMX.FTZ R3, R136, R3, !PT ;  /* 0x0000000388037209 */ /* 0x000fe20007810000 */
[----:B------:R-:W-:Y:S01]  /*b2a0*/  FFMA.FTZ R123, R106, R9, -R59 ;  /* 0x000000096a7b7223 */ /* 0x000fe2000001083b */
[----:B-1----:R-:W-:Y:S01]  /*b2b0*/  FSEL R140, R65, -INF , P1 ;  /* 0xff800000418c7808 */ /* 0x002fe20000800000 */
[----:B------:R-:W-:Y:S01]  /*b2c0*/  ULDC UR4, c[0x0][0x9d8] ;  /* 0x0002760000047ab9 */ /* 0x000fe20000000800 */
[----:B------:R-:W-:-:S04]  /*b2d0*/  FMNMX.FTZ R3, R138, R3, !PT ;  /* 0x000000038a037209 */ /* 0x000fc80007810000 */
[----:B------:R-:W-:-:S05]  /*b2e0*/  FMNMX.FTZ R3, R140, R3, !PT ;  /* 0x000000038c037209 */ /* 0x000fca0007810000 */
[----:B------:R-:W1:Y:S02]  /*b2f0*/  SHFL.BFLY PT, R56, R3, 0x2, 0x1f ;  /* 0x0c401f0003387f89 */ /* 0x000e6400000e0000 */
[----:B-1----:R-:W-:-:S05]  /*b300*/  FMNMX.FTZ R11, R3, R56, !PT ;  /* 0x00000038030b7209 */ /* 0x002fca0007810000 */
[----:B------:R-:W1:Y:S02]  /*b310*/  SHFL.BFLY PT, R70, R11, 0x1, 0x1f ;  /* 0x0c201f000b467f89 */ /* 0x000e6400000e0000 */
[----:B-1----:R-:W-:-:S04]  /*b320*/  FMNMX.FTZ R5, R11, R70, !PT ;  /* 0x000000460b057209 */ /* 0x002fc80007810000 */
[C---:B------:R-:W-:Y:S01]  /*b330*/  FSETP.NEU.FTZ.AND P1, PT, R5.reuse, -INF , PT ;  /* 0xff8000000500780b */ /* 0x040fe20003f3d000 */
[----:B------:R-:W-:-:S05]  /*b340*/  FMUL.FTZ R37, R5, R9 ;  /* 0x0000000905257220 */ /* 0x000fca0000410000 */
[----:B------:R-:W-:-:S05]  /*b350*/  FSEL R37, R37, RZ, P1 ;  /* 0x000000ff25257208 */ /* 0x000fca0000800000 */
[-CC-:B------:R-:W-:Y:S02]  /*b360*/  FFMA.FTZ R146, R36, R9.reuse, -R37.reuse ;  /* 0x0000000924927223 */ /* 0x180fe40000010825 */
[----:B------:R-:W1:Y:S01]  /*b370*/  @P4 LDC R36, c[0x0][0x44c] ;  /* 0x00011300ff244b82 */ /* 0x000e620000000800 */
[-CC-:B------:R-:W-:Y:S01]  /*b380*/  FFMA.FTZ R11, R8, R9.reuse, -R37.reuse ;  /* 0x00000009080b7223 */ /* 0x180fe20000010825 */
[----:B------:R-:W-:Y:S01]  /*b390*/  FFMA.FTZ R8, R40, R9, -R37 ;  /* 0x0000000928087223 */ /* 0x000fe20000010825 */
[----:B------:R-:W-:Y:S01]  /*b3a0*/  MOV R40, R99 ;  /* 0x0000006300287202 */ /* 0x000fe20000000f00 */
[----:B-1----:R-:W-:-:S05]  /*b3b0*/  @P4 IMAD.HI.U32 R36, R99, R36, RZ ;  /* 0x0000002463244227 */ /* 0x002fca00078e00ff */
[----:B0-----:R-:W-:Y:S01]  /*b3c0*/  @P4 SHF.R.U32.HI R40, RZ, R43, R36 ;  /* 0x0000002bff284219 */ /* 0x001fe20000011624 */
[-CC-:B------:R-:W-:Y:S02]  /*b3d0*/  FFMA.FTZ R36, R52, R9.reuse, -R37.reuse ;  /* 0x0000000934247223 */ /* 0x180fe40000010825 */
[----:B------:R-:W2:Y:S01]  /*b3e0*/  LDL R52, [R1+0x34] ;  /* 0x0000340001347983 */ /* 0x000ea20000100800 */
[-CC-:B------:R-:W-:Y:S01]  /*b3f0*/  FFMA.FTZ R148, R64, R9.reuse, -R37.reuse ;  /* 0x0000000940947223 */ /* 0x180fe20000010825 */
[-CC-:B------:R-:W-:Y:S01]  /*b400*/  FFMA.FTZ R3, R4, R9.reuse, -R37.reuse ;  /* 0x0000000904037223 */ /* 0x180fe20000010825 */
[----:B------:R-:W-:-:S04]  /*b410*/  FFMA.FTZ R150, R72, R9, -R37 ;  /* 0x0000000948967223 */ /* 0x000fc80000010825 */
[----:B------:R-:W-:Y:S01]  /*b420*/  MUFU.EX2 R148, R148 ;  /* 0x0000009400947308 */ /* 0x000fe20000000800 */
[----:B------:R-:W-:-:S07]  /*b430*/  FFMA.FTZ R144, R10, R9, -R37 ;  /* 0x000000090a907223 */ /* 0x000fce0000010825 */
[----:B------:R-:W0:Y:S01]  /*b440*/  MUFU.EX2 R3, R3 ;  /* 0x0000000300037308 */ /* 0x000e220000000800 */
[----:B------:R-:W-:-:S07]  /*b450*/  FFMA.FTZ R13, R76, R9, -R37 ;  /* 0x000000094c0d7223 */ /* 0x000fce0000010825 */
[----:B------:R-:W1:Y:S01]  /*b460*/  MUFU.EX2 R150, R150 ;  /* 0x0000009600967308 */ /* 0x000e620000000800 */
[----:B------:R-:W-:Y:S01]  /*b470*/  PRMT R4, R101, 0x654, R0 ;  /* 0x0000065465047816 */ /* 0x000fe20000000000 */
[-CC-:B------:R-:W-:Y:S01]  /*b480*/  FFMA.FTZ R25, R80, R9.reuse, -R37.reuse ;  /* 0x0000000950197223 */ /* 0x180fe20000010825 */
[----:B------:R-:W-:Y:S02]  /*b490*/  FFMA.FTZ R142, R38, R9, -R37 ;  /* 0x00000009268e7223 */ /* 0x000fe40000010825 */
[----:B------:R3:W-:Y:S03]  /*b4a0*/  SYNCS.ARRIVE.TRANS64.RED.A1T0 RZ, [R4+URZ], RZ ;  /* 0x000000ff04ff79a7 */ /* 0x0007e6000810043f */
[----:B------:R-:W4:Y:S01]  /*b4b0*/  MUFU.EX2 R11, R11 ;  /* 0x0000000b000b7308 */ /* 0x000f220000000800 */
[----:B0-----:R-:W-:-:S07]  /*b4c0*/  FADD.FTZ R41, R148, R3 ;  /* 0x0000000394297221 */ /* 0x001fce0000010000 */
[----:B------:R-:W0:Y:S01]  /*b4d0*/  MUFU.EX2 R144, R144 ;  /* 0x0000009000907308 */ /* 0x000e220000000800 */
[----:B---3--:R-:W-:Y:S01]  /*b4e0*/  FADD.FTZ R4, R149, R68 ;  /* 0x0000004495047221 */ /* 0x008fe20000010000 */
[----:B-1----:R-:W-:-:S06]  /*b4f0*/  FADD.FTZ R38, R150, R41 ;  /* 0x0000002996267221 */ /* 0x002fcc0000010000 */
[----:B------:R-:W1:Y:S01]  /*b500*/  MUFU.EX2 R13, R13 ;  /* 0x0000000d000d7308 */ /* 0x000e620000000800 */
[----:B------:R-:W-:Y:S01]  /*b510*/  FADD.FTZ R41, R151, R4 ;  /* 0x0000000497297221 */ /* 0x000fe20000010000 */
[----:B----4-:R-:W-:-:S06]  /*b520*/  FADD.FTZ R43, R11, R38 ;  /* 0x000000260b2b7221 */ /* 0x010fcc0000010000 */
[----:B------:R-:W3:Y:S01]  /*b530*/  MUFU.EX2 R146, R146 ;  /* 0x0000009200927308 */ /* 0x000ee20000000800 */
[----:B------:R-:W-:Y:S01]  /*b540*/  FFMA.FTZ R27, R84, R9, -R37 ;  /* 0x00000009541b7223 */ /* 0x000fe20000010825 */
[----:B------:R-:W-:Y:S01]  /*b550*/  IADD3 R4, R40, R95, -R97 ;  /* 0x0000005f28047210 */ /* 0x000fe20007ffe861 */
[----:B------:R-:W-:-:S05]  /*b560*/  FADD.FTZ R38, R12, R41 ;  /* 0x000000290c267221 */ /* 0x000fca0000010000 */
[----:B------:R-:W4:Y:S01]  /*b570*/  MUFU.EX2 R25, R25 ;  /* 0x0000001900197308 */ /* 0x000f220000000800 */
[----:B0-----:R-:W-:Y:S01]  /*b580*/  FADD.FTZ R40, R144, R43 ;  /* 0x0000002b90287221 */ /* 0x001fe20000010000 */
[----:B------:R-:W-:-:S06]  /*b590*/  FADD.FTZ R45, R145, R38 ;  /* 0x00000026912d7221 */ /* 0x000fcc0000010000 */
[----:B------:R-:W0:Y:S01]  /*b5a0*/  MUFU.EX2 R30, R30 ;  /* 0x0000001e001e7308 */ /* 0x000e220000000800 */
[----:B-1----:R-:W-:Y:S01]  /*b5b0*/  FADD.FTZ R47, R13, R40 ;  /* 0x000000280d2f7221 */ /* 0x002fe20000010000 */
[----:B------:R-:W-:-:S06]  /*b5c0*/  FFMA.FTZ R29, R28, R9, -R37 ;  /* 0x000000091c1d7223 */ /* 0x000fcc0000010825 */
[----:B------:R-:W1:Y:S01]  /*b5d0*/  MUFU.EX2 R8, R8 ;  /* 0x0000000800087308 */ /* 0x000e620000000800 */
[----:B------:R-:W-:Y:S01]  /*b5e0*/  FADD.FTZ R38, R26, R45 ;  /* 0x0000002d1a267221 */ /* 0x000fe20000010000 */
[----:B------:R-:W-:-:S06]  /*b5f0*/  FFMA.FTZ R46, R50, R9, -R59 ;  /* 0x00000009322e7223 */ /* 0x000fcc000001083b */
[----:B------:R-:W5:Y:S01]  /*b600*/  MUFU.EX2 R141, R141 ;  /* 0x0000008d008d7308 */ /* 0x000f620000000800 */
[----:B---3--:R-:W-:Y:S01]  /*b610*/  FADD.FTZ R40, R146, R47 ;  /* 0x0000002f92287221 */ /* 0x008fe20000010000 */
[----:B------:R-:W-:-:S06]  /*b620*/  FFMA.FTZ R10, R44, R9, -R37 ;  /* 0x000000092c0a7223 */ /* 0x000fcc0000010825 */
[----:B------:R-:W3:Y:S01]  /*b630*/  MUFU.EX2 R27, R27 ;  /* 0x0000001b001b7308 */ /* 0x000ee20000000800 */
[----:B------:R-:W-:Y:S01]  /*b640*/  FADD.FTZ R47, R147, R38 ;  /* 0x00000026932f7221 */ /* 0x000fe20000010000 */
[----:B----4-:R-:W-:-:S06]  /*b650*/  FADD.FTZ R49, R25, R40 ;  /* 0x0000002819317221 */ /* 0x010fcc0000010000 */
[----:B------:R-:W4:Y:S01]  /*b660*/  MUFU.EX2 R34, R34 ;  /* 0x0000002200227308 */ /* 0x000f220000000800 */
[----:B------:R-:W-:-:S07]  /*b670*/  FFMA.FTZ R31, R108, R9, -R37 ;  /* 0x000000096c1f7223 */ /* 0x000fce0000010825 */
[----:B------:R-:W4:Y:S01]  /*b680*/  MUFU.EX2 R142, R142 ;  /* 0x0000008e008e7308 */ /* 0x000f220000000800 */
[----:B0-----:R-:W-:Y:S01]  /*b690*/  FADD.FTZ R38, R30, R47 ;  /* 0x0000002f1e267221 */ /* 0x001fe20000010000 */
[----:B-1----:R-:W-:-:S06]  /*b6a0*/  FADD.FTZ R40, R8, R49 ;  /* 0x0000003108287221 */ /* 0x002fcc0000010000 */
[----:B------:R-:W0:Y:S01]  /*b6b0*/  MUFU.EX2 R143, R143 ;  /* 0x0000008f008f7308 */ /* 0x000e220000000800 */
[----:B------:R-:W-:-:S07]  /*b6c0*/  FFMA.FTZ R28, R42, R9, -R37 ;  /* 0x000000092a1c7223 */ /* 0x000fce0000010825 */
[----:B------:R-:W1:Y:S01]  /*b6d0*/  MUFU.EX2 R29, R29 ;  /* 0x0000001d001d7308 */ /* 0x000e620000000800 */
[----:B-----5:R-:W-:Y:S01]  /*b6e0*/  FADD.FTZ R47, R141, R38 ;  /* 0x000000268d2f7221 */ /* 0x020fe20000010000 */
[----:B---3--:R-:W-:-:S06]  /*b6f0*/  FADD.FTZ R49, R27, R40 ;  /* 0x000000281b317221 */ /* 0x008fcc0000010000 */
[----:B------:R-:W3:Y:S01]  /*b700*/  MUFU.EX2 R46, R46 ;  /* 0x0000002e002e7308 */ /* 0x000ee20000000800 */
[----:B------:R-:W-:-:S07]  /*b710*/  FFMA.FTZ R33, R32, R9, -R37 ;  /* 0x0000000920217223 */ /* 0x000fce0000010825 */
[----:B------:R-:W5:Y:S01]  /*b720*/  MUFU.EX2 R10, R10 ;  /* 0x0000000a000a7308 */ /* 0x000f620000000800 */
[----:B------:R-:W-:Y:S01]  /*b730*/  FFMA.FTZ R32, R48, R9, -R37 ;  /* 0x0000000930207223 */ /* 0x000fe20000010825 */
[----:B----4-:R-:W-:-:S06]  /*b740*/  FADD.FTZ R44, R34, R47 ;  /* 0x0000002f222c7221 */ /* 0x010fcc0000010000 */
[----:B------:R-:W4:Y:S01]  /*b750*/  MUFU.EX2 R137, R137 ;  /* 0x0000008900897308 */ /* 0x000f220000000800 */
[----:B------:R-:W-:-:S07]  /*b760*/  FADD.FTZ R48, R142, R49 ;  /* 0x000000318e307221 */ /* 0x000fce0000010000 */
[----:B------:R-:W4:Y:S01]  /*b770*/  MUFU.EX2 R31, R31 ;  /* 0x0000001f001f7308 */ /* 0x000f220000000800 */
[----:B0-----:R-:W-:Y:S01]  /*b780*/  FADD.FTZ R47, R143, R44 ;  /* 0x0000002c8f2f7221 */ /* 0x001fe20000010000 */
[----:B-1----:R-:W-:-:S06]  /*b790*/  FADD.FTZ R49, R29, R48 ;  /* 0x000000301d317221 */ /* 0x002fcc0000010000 */
[----:B------:R-:W0:Y:S01]  /*b7a0*/  MUFU.EX2 R118, R118 ;  /* 0x0000007600767308 */ /* 0x000e220000000800 */
[----:B------:R-:W-:-:S07]  /*b7b0*/  FFMA.FTZ R35, R110, R9, -R37 ;  /* 0x000000096e237223 */ /* 0x000fce0000010825 */
[----:B------:R-:W1:Y:S01]  /*b7c0*/  MUFU.EX2 R28, R28 ;  /* 0x0000001c001c7308 */ /* 0x000e620000000800 */
[----:B---3--:R-:W-:Y:S01]  /*b7d0*/  FADD.FTZ R44, R46, R47 ;  /* 0x0000002f2e2c7221 */ /* 0x008fe20000010000 */
[----:B------:R-:W-:-:S06]  /*b7e0*/  FFMA.FTZ R50, R66, R9, -R59 ;  /* 0x0000000942327223 */ /* 0x000fcc000001083b */
[----:B------:R-:W3:Y:S01]  /*b7f0*/  MUFU.EX2 R139, R139 ;  /* 0x0000008b008b7308 */ /* 0x000ee20000000800 */
[----:B-----5:R-:W-:-:S07]  /*b800*/  FADD.FTZ R48, R10, R49 ;  /* 0x000000310a307221 */ /* 0x020fce0000010000 */
[----:B------:R-:W5:Y:S01]  /*b810*/  MUFU.EX2 R33, R33 ;  /* 0x0000002100217308 */ /* 0x000f620000000800 */
[----:B------:R-:W-:Y:S01]  /*b820*/  FFMA.FTZ R112, R112, R9, -R37 ;  /* 0x0000000970707223 */ /* 0x000fe20000010825 */
[----:B----4-:R-:W-:-:S06]  /*b830*/  FADD.FTZ R47, R137, R44 ;  /* 0x0000002c892f7221 */ /* 0x010fcc0000010000 */
[----:B------:R-:W4:Y:S01]  /*b840*/  MUFU.EX2 R128, R128 ;  /* 0x0000008000807308 */ /* 0x000f220000000800 */
[----:B------:R-:W-:Y:S01]  /*b850*/  FADD.FTZ R49, R31, R48 ;  /* 0x000000301f317221 */ /* 0x000fe20000010000 */
[----:B------:R-:W-:-:S06]  /*b860*/  FFMA.FTZ R39, R114, R9, -R37 ;  /* 0x0000000972277223 */ /* 0x000fcc0000010825 */
[----:B------:R-:W4:Y:S01]  /*b870*/  MUFU.EX2 R32, R32 ;  /* 0x0000002000207308 */ /* 0x000f220000000800 */
[----:B------:R-:W-:Y:S01]  /*b880*/  F2FP.BF16.F32.PACK_AB R151, R12, R151 ;  /* 0x000000970c97723e */ /* 0x000fe200000010ff */
[----:B0-----:R-:W-:Y:S01]  /*b890*/  FADD.FTZ R12, R118, R47 ;  /* 0x0000002f760c7221 */ /* 0x001fe20000010000 */
[----:B------:R-:W-:-:S05]  /*b8a0*/  F2FP.BF16.F32.PACK_AB R145, R26, R145 ;  /* 0x000000911a91723e */ /* 0x000fca00000010ff */
[----:B------:R-:W0:Y:S01]  /*b8b0*/  MUFU.EX2 R133, R133 ;  /* 0x0000008500857308 */ /* 0x000e220000000800 */
[----:B------:R-:W-:Y:S01]  /*b8c0*/  FFMA.FTZ R66, R78, R9, -R59 ;  /* 0x000000094e427223 */ /* 0x000fe2000001083b */
[----:B-1----:R-:W-:-:S06]  /*b8d0*/  FADD.FTZ R26, R28, R49 ;  /* 0x000000311c1a7221 */ /* 0x002fcc0000010000 */
[----:B------:R-:W1:Y:S01]  /*b8e0*/  MUFU.EX2 R35, R35 ;  /* 0x0000002300237308 */ /* 0x000e620000000800 */
[----:B---3--:R-:W-:Y:S01]  /*b8f0*/  FADD.FTZ R47, R139, R12 ;  /* 0x0000000c8b2f7221 */ /* 0x008fe20000010000 */
[----:B-----5:R-:W-:-:S06]  /*b900*/  FADD.FTZ R49, R33, R26 ;  /* 0x0000001a21317221 */ /* 0x020fcc0000010000 */
[----:B------:R-:W3:Y:S01]  /*b910*/  MUFU.EX2 R50, R50 ;  /* 0x0000003200327308 */ /* 0x000ee20000000800 */
[----:B------:R-:W-:-:S07]  /*b920*/  FFMA.FTZ R41, R116, R9, -R37 ;  /* 0x0000000974297223 */ /* 0x000fce0000010825 */
[----:B------:R-:W5:Y:S01]  /*b930*/  MUFU.EX2 R0, R112 ;  /* 0x0000007000007308 */ /* 0x000f620000000800 */
[----:B------:R-:W-:Y:S01]  /*b940*/  SHF.R.S32.HI R51, RZ, 0x1f, R4 ;  /* 0x0000001fff337819 */ /* 0x000fe20000011404 */
[----:B----4-:R-:W-:-:S06]  /*b950*/  FADD.FTZ R12, R128, R47 ;  /* 0x0000002f800c7221 */ /* 0x010fcc0000010000 */
[----:B------:R-:W4:Y:S01]  /*b960*/  MUFU.EX2 R135, R135 ;  /* 0x0000008700877308 */ /* 0x000f220000000800 */
[----:B------:R-:W-:Y:S01]  /*b970*/  FFMA.FTZ R54, R90, R9, -R59 ;  /* 0x000000095a367223 */ /* 0x000fe2000001083b */
[----:B------:R-:W-:-:S06]  /*b980*/  FADD.FTZ R26, R32, R49 ;  /* 0x00000031201a7221 */ /* 0x000fcc0000010000 */
[----:B------:R-:W4:Y:S01]  /*b990*/  MUFU.EX2 R39, R39 ;  /* 0x0000002700277308 */ /* 0x000f220000000800 */
[----:B------:R-:W-:Y:S01]  /*b9a0*/  FFMA.FTZ R120, R120, R9, -R37 ;  /* 0x0000000978787223 */ /* 0x000fe20000010825 */
[----:B------:R-:W-:Y:S01]  /*b9b0*/  LEA.HI R4, R51, R4, RZ, 0x7 ;  /* 0x0000000433047211 */ /* 0x000fe200078f38ff */
[----:B0-----:R-:W-:-:S05]  /*b9c0*/  FADD.FTZ R49, R133, R12 ;  /* 0x0000000c85317221 */ /* 0x001fca0000010000 */
[----:B------:R-:W0:Y:S01]  /*b9d0*/  MUFU.EX2 R66, R66 ;  /* 0x0000004200427308 */ /* 0x000e220000000800 */
[----:B-1----:R-:W-:Y:S01]  /*b9e0*/  FADD.FTZ R51, R35, R26 ;  /* 0x0000001a23337221 */ /* 0x002fe20000010000 */
[----:B------:R-:W-:-:S06]  /*b9f0*/  FFMA.FTZ R43, R122, R9, -R37 ;  /* 0x000000097a2b7223 */ /* 0x000fcc0000010825 */
[----:B------:R-:W1:Y:S01]  /*ba00*/  MUFU.EX2 R36, R36 ;  /* 0x0000002400247308 */ /* 0x000e620000000800 */
[----:B------:R-:W-:Y:S01]  /*ba10*/  FFMA.FTZ R42, R130, R9, -R37 ;  /* 0x00000009822a7223 */ /* 0x000fe20000010825 */
[----:B---3--:R-:W-:-:S06]  /*ba20*/  FADD.FTZ R12, R50, R49 ;  /* 0x00000031320c7221 */ /* 0x008fcc0000010000 */
[----:B------:R-:W3:Y:S01]  /*ba30*/  MUFU.EX2 R129, R129 ;  /* 0x0000008100817308 */ /* 0x000ee20000000800 */
[----:B------:R-:W-:Y:S01]  /*ba40*/  FFMA.FTZ R56, R94, R9, -R59 ;  /* 0x000000095e387223 */ /* 0x000fe2000001083b */
[----:B-----5:R-:W-:-:S06]  /*ba50*/  FADD.FTZ R26, R0, R51 ;  /* 0x00000033001a7221 */ /* 0x020fcc0000010000 */
[----:B------:R-:W5:Y:S01]  /*ba60*/  MUFU.EX2 R41, R41 ;  /* 0x0000002900297308 */ /* 0x000f620000000800 */
[----:B------:R-:W-:Y:S01]  /*ba70*/  FFMA.FTZ R124, R124, R9, -R37 ;  /* 0x000000097c7c7223 */ /* 0x000fe20000010825 */
[----:B------:R-:W-:Y:S01]  /*ba80*/  F2FP.BF16.F32.PACK_AB R148, R3, R148 ;  /* 0x000000940394723e */ /* 0x000fe200000010ff */
[----:B----4-:R-:W-:-:S05]  /*ba90*/  FADD.FTZ R3, R135, R12 ;  /* 0x0000000c87037221 */ /* 0x010fca0000010000 */
[----:B------:R-:W4:Y:S01]  /*baa0*/  MUFU.EX2 R54, R54 ;  /* 0x0000003600367308 */ /* 0x000f220000000800 */
[----:B------:R-:W-:Y:S01]  /*bab0*/  F2FP.BF16.F32.PACK_AB R150, R11, R150 ;  /* 0x000000960b96723e */ /* 0x000fe200000010ff */
[----:B------:R-:W-:-:S06]  /*bac0*/  FADD.FTZ R11, R39, R26 ;  /* 0x0000001a270b7221 */ /* 0x000fcc0000010000 */
[----:B------:R-:W2:Y:S01]  /*bad0*/  MUFU.EX2 R130, R120 ;  /* 0x0000007800827308 */ /* 0x000ea20000000800 */
[----:B------:R-:W-:Y:S01]  /*bae0*/  FFMA.FTZ R45, R126, R9, -R37 ;  /* 0x000000097e2d7223 */ /* 0x000fe20000010825 */
[----:B0-----:R-:W-:-:S06]  /*baf0*/  FADD.FTZ R12, R66, R3 ;  /* 0x00000003420c7221 */ /* 0x001fcc0000010000 */
[----:B------:R-:W0:Y:S01]  /*bb00*/  MUFU.EX2 R131, R131 ;  /* 0x0000008300837308 */ /* 0x000e220000000800 */
[----:B------:R-:W-:Y:S01]  /*bb10*/  FFMA.FTZ R58, R96, R9, -R59 ;  /* 0x00000009603a7223 */ /* 0x000fe2000001083b */
[----:B-1----:R-:W-:-:S06]  /*bb20*/  FADD.FTZ R26, R36, R11 ;  /* 0x0000000b241a7221 */ /* 0x002fcc0000010000 */
[----:B------:R-:W1:Y:S01]  /*bb30*/  MUFU.EX2 R43, R43 ;  /* 0x0000002b002b7308 */ /* 0x000e620000000800 */
[----:B------:R-:W-:Y:S01]  /*bb40*/  F2FP.BF16.F32.PACK_AB R144, R13, R144 ;  /* 0x000000900d90723e */ /* 0x000fe200000010ff */
[----:B---3--:R-:W-:-:S06]  /*bb50*/  FADD.FTZ R11, R129, R12 ;  /* 0x0000000c810b7221 */ /* 0x008fcc0000010000 */
[----:B------:R-:W3:Y:S01]  /*bb60*/  MUFU.EX2 R56, R56 ;  /* 0x0000003800387308 */ /* 0x000ee20000000800 */
[-CC-:B------:R-:W-:Y:S01]  /*bb70*/  FFMA.FTZ R132, R132, R9.reuse, -R37.reuse ;  /* 0x0000000984847223 */ /* 0x180fe20000010825 */
[-CC-:B------:R-:W-:Y:S01]  /*bb80*/  FFMA.FTZ R134, R134, R9.reuse, -R37.reuse ;  /* 0x0000000986867223 */ /* 0x180fe20000010825 */
[----:B------:R-:W-:-:S05]  /*bb90*/  FFMA.FTZ R38, R136, R9, -R37 ;  /* 0x0000000988267223 */ /* 0x000fca0000010825 */
[----:B------:R-:W3:Y:S01]  /*bba0*/  MUFU.EX2 R124, R124 ;  /* 0x0000007c007c7308 */ /* 0x000ee20000000800 */
[-CC-:B------:R-:W-:Y:S01]  /*bbb0*/  FFMA.FTZ R40, R138, R9.reuse, -R37.reuse ;  /* 0x000000098a287223 */ /* 0x180fe20000010825 */
[----:B-----5:R-:W-:Y:S01]  /*bbc0*/  FADD.FTZ R13, R41, R26 ;  /* 0x0000001a290d7221 */ /* 0x020fe20000010000 */
[----:B------:R-:W-:Y:S01]  /*bbd0*/  FFMA.FTZ R37, R140, R9, -R37 ;  /* 0x000000098c257223 */ /* 0x000fe20000010825 */
[----:B------:R-:W-:-:S04]  /*bbe0*/  F2FP.BF16.F32.PACK_AB R140, R27, R8 ;  /* 0x000000081b8c723e */ /* 0x000fc800000010ff */
[----:B------:R-:W5:Y:S01]  /*bbf0*/  MUFU.EX2 R125, R125 ;  /* 0x0000007d007d7308 */ /* 0x000f620000000800 */
[----:B----4-:R-:W-:Y:S01]  /*bc00*/  FADD.FTZ R8, R54, R11 ;  /* 0x0000000b36087221 */ /* 0x010fe20000010000 */
[----:B------:R-:W-:Y:S01]  /*bc10*/  F2FP.BF16.F32.PACK_AB R136, R31, R10 ;  /* 0x0000000a1f88723e */ /* 0x000fe200000010ff */
[----:B------:R-:W-:-:S05]  /*bc20*/  FFMA.FTZ R62, R100, R9, -R59 ;  /* 0x00000009643e7223 */ /* 0x000fca000001083b */
[----:B------:R-:W4:Y:S01]  /*bc30*/  MUFU.EX2 R45, R45 ;  /* 0x0000002d002d7308 */ /* 0x000f220000000800 */
[----:B--2---:R-:W-:Y:S01]  /*bc40*/  FADD.FTZ R10, R130, R13 ;  /* 0x0000000d820a7221 */ /* 0x004fe20000010000 */
[----:B0-----:R-:W-:-:S06]  /*bc50*/  FADD.FTZ R11, R131, R8 ;  /* 0x00000008830b7221 */ /* 0x001fcc0000010000 */
[----:B------:R-:W-:Y:S01]  /*bc60*/  MUFU.EX2 R58, R58 ;  /* 0x0000003a003a7308 */ /* 0x000fe20000000800 */
[----:B-1----:R-:W-:-:S07]  /*bc70*/  FADD.FTZ R13, R43, R10 ;  /* 0x0000000a2b0d7221 */ /* 0x002fce0000010000 */
[----:B------:R-:W0:Y:S01]  /*bc80*/  MUFU.EX2 R42, R42 ;  /* 0x0000002a002a7308 */ /* 0x000e220000000800 */
[----:B---3--:R-:W-:Y:S01]  /*bc90*/  FADD.FTZ R8, R56, R11 ;  /* 0x0000000b38087221 */ /* 0x008fe20000010000 */
[----:B------:R-:W-:-:S06]  /*bca0*/  FFMA.FTZ R60, R102, R9, -R59 ;  /* 0x00000009663c7223 */ /* 0x000fcc000001083b */
[----:B------:R-:W1:Y:S01]  /*bcb0*/  MUFU.EX2 R127, R127 ;  /* 0x0000007f007f7308 */ /* 0x000e620000000800 */
[----:B------:R-:W-:Y:S01]  /*bcc0*/  FADD.FTZ R10, R124, R13 ;  /* 0x0000000d7c0a7221 */ /* 0x000fe20000010000 */
[----:B------:R-:W-:-:S06]  /*bcd0*/  SHF.R.S32.HI R4, RZ, 0x7, R4 ;  /* 0x00000007ff047819 */ /* 0x000fcc0000011404 */
[----:B------:R-:W2:Y:S01]  /*bce0*/  MUFU.EX2 R47, R132 ;  /* 0x00000084002f7308 */ /* 0x000ea20000000800 */
[----:B-----5:R-:W-:Y:S01]  /*bcf0*/  FADD.FTZ R11, R125, R8 ;  /* 0x000000087d0b7221 */ /* 0x020fe20000010000 */
[----:B----4-:R-:W-:-:S06]  /*bd00*/  FADD.FTZ R13, R45, R10 ;  /* 0x0000000a2d0d7221 */ /* 0x010fcc0000010000 */
[----:B------:R-:W3:Y:S01]  /*bd10*/  MUFU.EX2 R62, R62 ;  /* 0x0000003e003e7308 */ /* 0x000ee20000000800 */
[----:B------:R-:W-:Y:S01]  /*bd20*/  VIMNMX R52, R52, R4, !PT ;  /* 0x0000000434347248 */ /* 0x000fe20007fe0100 */
[----:B0-----:R-:W-:-:S06]  /*bd30*/  FADD.FTZ R8, R42, R13 ;  /* 0x0000000d2a087221 */ /* 0x001fcc0000010000 */
[----:B------:R-:W-:Y:S08]  /*bd40*/  MUFU.EX2 R121, R121 ;  /* 0x0000007900797308 */ /* 0x000ff00000000800 */
[----:B------:R0:W4:Y:S01]  /*bd50*/  MUFU.EX2 R120, R134 ;  /* 0x0000008600787308 */ /* 0x0001220000000800 */
[----:B------:R-:W-:Y:S01]  /*bd60*/  FFMA.FTZ R59, R104, R9, -R59 ;  /* 0x00000009683b7223 */ /* 0x000fe2000001083b */
[----:B------:R-:W-:Y:S01]  /*bd70*/  VIADD R12, R88, 0xfffffffe ;  /* 0xfffffffe580c7836 */ /* 0x000fe20000000000 */
[----:B------:R1:W-:Y:S05]  /*bd80*/  STL [R1+0x24], R52 ;  /* 0x0000243401007387 */ /* 0x0003ea0000100800 */
[----:B------:R-:W-:Y:S01]  /*bd90*/  MUFU.EX2 R60, R60 ;  /* 0x0000003c003c7308 */ /* 0x000fe20000000800 */
[----:B0-----:R-:W-:Y:S01]  /*bda0*/  F2FP.BF16.F32.PACK_AB R134, R39, R0 ;  /* 0x000000002786723e */ /* 0x001fe200000010ff */
[----:B------:R-:W-:-:S06]  /*bdb0*/  FADD.FTZ R0, R58, R11 ;  /* 0x0000000b3a007221 */ /* 0x000fcc0000010000 */
[----:B------:R-:W0:Y:S01]  /*bdc0*/  MUFU.EX2 R3, R38 ;  /* 0x0000002600037308 */ /* 0x000e220000000800 */
[----:B-1----:R-:W-:Y:S01]  /*bdd0*/  FADD.FTZ R11, R127, R0 ;  /* 0x000000007f0b7221 */ /* 0x002fe20000010000 */
[----:B--2---:R-:W-:-:S06]  /*bde0*/  FADD.FTZ R13, R47, R8 ;  /* 0x000000082f0d7221 */ /* 0x004fcc0000010000 */
[----:B------:R-:W-:Y:S01]  /*bdf0*/  MUFU.EX2 R123, R123 ;  /* 0x0000007b007b7308 */ /* 0x000fe20000000800 */
[----:B---3--:R-:W-:Y:S01]  /*be00*/  FADD.FTZ R0, R62, R11 ;  /* 0x0000000b3e007221 */ /* 0x008fe20000010000 */
[----:B------:R-:W-:-:S06]  /*be10*/  ISETP.GE.AND P1, PT, R12, R52, PT ;  /* 0x000000340c00720c */ /* 0x000fcc0003f26270 */
[----:B------:R-:W1:Y:S01]  /*be20*/  MUFU.EX2 R40, R40 ;  /* 0x0000002800287308 */ /* 0x000e620000000800 */
[----:B----4-:R-:W-:Y:S01]  /*be30*/  FADD.FTZ R10, R120, R13 ;  /* 0x0000000d780a7221 */ /* 0x010fe20000010000 */
[----:B------:R-:W-:-:S06]  /*be40*/  FADD.FTZ R11, R121, R0 ;  /* 0x00000000790b7221 */ /* 0x000fcc0000010000 */
[----:B------:R-:W2:Y:S08]  /*be50*/  MUFU.EX2 R37, R37 ;  /* 0x0000002500257308 */ /* 0x000eb00000000800 */
[----:B------:R-:W3:Y:S01]  /*be60*/  MUFU.EX2 R8, R59 ;  /* 0x0000003b00087308 */ /* 0x000ee20000000800 */
[----:B0-----:R-:W-:Y:S01]  /*be70*/  FADD.FTZ R13, R3, R10 ;  /* 0x0000000a030d7221 */ /* 0x001fe20000010000 */
[----:B------:R-:W-:-:S03]  /*be80*/  FADD.FTZ R0, R60, R11 ;  /* 0x0000000b3c007221 */ /* 0x000fc60000010000 */
[----:B-1----:R-:W-:Y:S01]  /*be90*/  FADD.FTZ R10, R40, R13 ;  /* 0x0000000d280a7221 */ /* 0x002fe20000010000 */
[----:B------:R-:W-:Y:S01]  /*bea0*/  FADD.FTZ R11, R123, R0 ;  /* 0x000000007b0b7221 */ /* 0x000fe20000010000 */
[----:B------:R-:W-:Y:S02]  /*beb0*/  F2FP.BF16.F32.PACK_AB R137, R118, R137 ;  /* 0x000000897689723e */ /* 0x000fe400000010ff */
[----:B------:R-:W-:Y:S02]  /*bec0*/  CS2R R118, SRZ ;  /* 0x0000000000767805 */ /* 0x000fe4000001ff00 */
[----:B------:R-:W-:Y:S02]  /*bed0*/  F2FP.BF16.F32.PACK_AB R139, R128, R139 ;  /* 0x0000008b808b723e */ /* 0x000fe400000010ff */
[----:B------:R-:W-:Y:S02]  /*bee0*/  CS2R R116, SRZ ;  /* 0x0000000000747805 */ /* 0x000fe4000001ff00 */
[----:B------:R-:W-:Y:S01]  /*bef0*/  F2FP.BF16.F32.PACK_AB R120, R3, R120 ;  /* 0x000000780378723e */ /* 0x000fe200000010ff */
[----:B--2---:R-:W-:Y:S01]  /*bf00*/  FADD.FTZ R3, R37, R10 ;  /* 0x0000000a25037221 */ /* 0x004fe20000010000 */
[----:B------:R-:W-:-:S02]  /*bf10*/  F2FP.BF16.F32.PACK_AB R149, R68, R149 ;  /* 0x000000954495723e */ /* 0x000fc400000010ff */
[----:B------:R-:W-:Y:S02]  /*bf20*/  CS2R R114, SRZ ;  /* 0x0000000000727805 */ /* 0x000fe4000001ff00 */
[----:B------:R-:W-:Y:S02]  /*bf30*/  F2FP.BF16.F32.PACK_AB R147, R30, R147 ;  /* 0x000000931e93723e */ /* 0x000fe400000010ff */
[----:B------:R-:W-:Y:S02]  /*bf40*/  CS2R R112, SRZ ;  /* 0x0000000000707805 */ /* 0x000fe4000001ff00 */
[----:B------:R-:W-:Y:S01]  /*bf50*/  F2FP.BF16.F32.PACK_AB R141, R34, R141 ;  /* 0x0000008d228d723e */ /* 0x000fe200000010ff */
[----:B---3--:R-:W-:Y:S01]  /*bf60*/  FADD.FTZ R0, R8, R11 ;  /* 0x0000000b08007221 */ /* 0x008fe20000010000 */
[----:B------:R-:W-:Y:S02]  /*bf70*/  F2FP.BF16.F32.PACK_AB R143, R46, R143 ;  /* 0x0000008f2e8f723e */ /* 0x000fe400000010ff */
[----:B------:R-:W-:-:S02]  /*bf80*/  CS2R R110, SRZ ;  /* 0x00000000006e7805 */ /* 0x000fc4000001ff00 */
[----:B------:R-:W-:Y:S02]  /*bf90*/  F2FP.BF16.F32.PACK_AB R146, R25, R146 ;  /* 0x000000921992723e */ /* 0x000fe400000010ff */
[----:B------:R-:W-:Y:S02]  /*bfa0*/  CS2R R108, SRZ ;  /* 0x00000000006c7805 */ /* 0x000fe4000001ff00 */
[----:B------:R-:W-:Y:S02]  /*bfb0*/  F2FP.BF16.F32.PACK_AB R142, R29, R142 ;  /* 0x0000008e1d8e723e */ /* 0x000fe400000010ff */
[----:B------:R-:W-:Y:S02]  /*bfc0*/  CS2R R106, SRZ ;  /* 0x00000000006a7805 */ /* 0x000fe4000001ff00 */
        /* <DEDUP_REMOVED lines=19> */
[----:B------:R-:W-:-:S02]  /*c100*/  F2FP.BF16.F32.PACK_AB R126, R47, R42 ;  /* 0x0000002a2f7e723e */ /* 0x000fc400000010ff */
[----:B------:R-:W-:Y:S02]  /*c110*/  F2FP.BF16.F32.PACK_AB R127, R62, R127 ;  /* 0x0000007f3e7f723e */ /* 0x000fe400000010ff */
[----:B------:R-:W-:Y:S02]  /*c120*/  F2FP.BF16.F32.PACK_AB R121, R60, R121 ;  /* 0x000000793c79723e */ /* 0x000fe400000010ff */
[----:B------:R-:W-:Y:S02]  /*c130*/  F2FP.BF16.F32.PACK_AB R122, R37, R40 ;  /* 0x00000028257a723e */ /* 0x000fe400000010ff */
[----:B------:R-:W-:Y:S01]  /*c140*/  F2FP.BF16.F32.PACK_AB R123, R8, R123 ;  /* 0x0000007b087b723e */ /* 0x000fe200000010ff */
[----:B------:R-:W-:Y:S06]  /*c150*/  @!P1 BRA `(.L_x_2771) ;  /* 0x0000003000549947 */ /* 0x000fec0003800000 */
[----:B------:R-:W-:Y:S02]  /*c160*/  IMAD.MOV.U32 R10, RZ, RZ, R24 ;  /* 0x000000ffff0a7224 */ /* 0x000fe400078e0018 */
[----:B------:R-:W-:Y:S02]  /*c170*/  IMAD.MOV.U32 R11, RZ, RZ, R5 ;  /* 0x000000ffff0b7224 */ /* 0x000fe400078e0005 */
[----:B------:R-:W-:Y:S02]  /*c180*/  IMAD.MOV.U32 R4, RZ, RZ, R155 ;  /* 0x000000ffff047224 */ /* 0x000fe400078e009b */
[----:B------:R-:W-:Y:S02]  /*c190*/  IMAD.MOV.U32 R13, RZ, RZ, R22 ;  /* 0x000000ffff0d7224 */ /* 0x000fe400078e0016 */
[----:B------:R-:W-:-:S07]  /*c1a0*/  IMAD.MOV.U32 R119, RZ, RZ, RZ ;  /* 0x000000ffff777224 */ /* 0x000fce00078e00ff */
.L_x_2783:
        /* <DEDUP_REMOVED lines=9> */
.L_x_2773:
        /* <DEDUP_REMOVED lines=8> */
.L_x_2774:
[----:B------:R-:W-:Y:S04]  /*c2c0*/  BSSY B0, `(.L_x_2772) ;  /* 0x0000004000007945 */ /* 0x000fe80003800000 */
[----:B-1----:R-:W-:Y:S05]  /*c2d0*/  @P2 BRA `(.L_x_2775) ;  /* 0x0000000000082947 */ /* 0x002fea0003800000 */
[----:B------:R-:W1:Y:S02]  /*c2e0*/  SYNCS.PHASECHK.TRANS64.TRYWAIT P2, [R5+URZ+0x16830], R8 ;  /* 0x01683008050075a7 */ /* 0x000e64000804017f */
[----:B-1----:R-:W-:Y:S05]  /*c2f0*/  @!P2 BRA `(.L_x_2776) ;  /* 0x00000110006ca947 */ /* 0x002fea0003800000 */
.L_x_2775:
[----:B------:R-:W-:Y:S05]  /*c300*/  BSYNC B0 ;  /* 0x0000000000007941 */ /* 0x000fea0003800000 */
.L_x_2772:
        /* <DEDUP_REMOVED lines=48> */
.L_x_2778:
[----:B------:R-:W-:Y:S01]  /*c610*/  SHF.L.U32 R4, R4, 0x1f, RZ ;  /* 0x0000001f04047819 */ /* 0x000fe200000006ff */
[----:B------:R-:W-:-:S04]  /*c620*/  IMAD R5, R13, 0x8, R2 ;  /* 0x000000080d057824 */ /* 0x000fc800078e0202 */
[----:B------:R0:W1:Y:S01]  /*c630*/  SYNCS.PHASECHK.TRANS64.TRYWAIT P1, [R5+URZ+0x16850], R4 ;  /* 0x01685004050075a7 */ /* 0x000062000802017f */
[----:B------:R-:W-:Y:S05]  /*c640*/  @!P0 BRA `(.L_x_2779) ;  /* 0x0000000000048947 */ /* 0x000fea0003800000 */
[----:B------:R-:W-:Y:S01]  /*c650*/  BPT.TRAP 0x1 ;  /* 0x000000040000795c */ /* 0x000fe20000300000 */
.L_x_2779:
[----:B-1----:R-:W-:Y:S05]  /*c660*/  @P1 BRA `(.L_x_2777) ;  /* 0x0000000000081947 */ /* 0x002fea0003800000 */
[----:B------:R-:W1:Y:S02]  /*c670*/  SYNCS.PHASECHK.TRANS64.TRYWAIT P1, [R5+URZ+0x16850], R4 ;  /* 0x01685004050075a7 */ /* 0x000e64000802017f */
[----:B-1----:R-:W-:Y:S05]  /*c680*/  @!P1 BRA `(.L_x_2780) ;  /* 0x0000010c009c9947 */ /* 0x002fea0003800000 */
.L_x_2777:
        /* <DEDUP_REMOVED lines=8> */
[----:B------:R-:W-:Y:S01]  /*c710*/  IMAD.MOV.U32 R5, RZ, RZ, 0x40000040 ;  /* 0x40000040ff057424 */ /* 0x000fe200078e00ff */
[----:B------:R-:W-:-:S04]  /*c720*/  LEA R4, R13, R4, 0xa ;  /* 0x000000040d047211 */ /* 0x000fc800078e50ff */
[C---:B------:R-:W-:Y:S01]  /*c730*/  R2UR UR6, R4.reuse ;  /* 0x00000000040672ca */ /* 0x040fe200000e0000 */
[----:B------:R-:W-:-:S12]  /*c740*/  VIADD R8, R4, 0x80 ;  /* 0x0000008004087836 */ /* 0x000fd80000000000 */
[----:B------:R-:W-:Y:S01]  /*c750*/  HGMMA.64x64x16.F32.BF16 R88, R148, gdesc[UR4].tnspB, R88, gsb0 ;  /* 0x40e0000494587df0 */ /* 0x000fe20008001858 */
[----:B------:R-:W-:Y:S01]  /*c760*/  R2UR UR6, R8 ;  /* 0x00000000080672ca */ /* 0x000fe200000e0000 */
[----:B------:R-:W-:Y:S01]  /*c770*/  VIADD R8, R4, 0x100 ;  /* 0x0000010004087836 */ /* 0x000fe20000000000 */
[----:B------:R-:W-:Y:S01]  /*c780*/  R2UR UR7, R9 ;  /* 0x00000000090772ca */ /* 0x000fe200000e0000 */
[----:B------:R-:W-:Y:S01]  /*c790*/  IMAD.MOV.U32 R9, RZ, RZ, 0x40000040 ;  /* 0x40000040ff097424 */ /* 0x000fe200078e00ff */
[----:B------:R-:W-:Y:S02]  /*c7a0*/  WARPGROUP.DEPBAR.LE gsb0, 0x0 ;  /* 0x00008000000079c5 */ /* 0x000fe40000010000 */
[----:B------:R-:W-:-:S06]  /*c7b0*/  WARPGROUP.ARRIVE ;  /* 0x00000000000079c5 */ /* 0x000fcc0000000000 */
[----:B------:R-:W0:Y:S03]  /*c7c0*/  S2R R150, SR_TID.X ;  /* 0x0000000000967919 */ /* 0x000e260000002100 */
        /* <DEDUP_REMOVED lines=48> */
.L_x_2781:
[----:B------:R-:W2:Y:S01]  /*cad0*/  LDL R9, [R1+0x28] ;  /* 0x0000280001097983 */ /* 0x000ea20000100800 */
[----:B0-----:R-:W0:Y:S03]  /*cae0*/  LDC R4, c[0x0][0x448] ;  /* 0x00011200ff047b82 */ /* 0x001e260000000800 */
[----:B------:R-:W2:Y:S04]  /*caf0*/  LDL R8, [R1+0x44] ;  /* 0x0000440001087983 */ /* 0x000ea80000100800 */
[----:B------:R-:W3:Y:S04]  /*cb00*/  LDL R123, [R1+0x2c] ;  /* 0x00002c00017b7983 */ /* 0x000ee80000100800 */
[----:B------:R-:W3:Y:S04]  /*cb10*/  LDL R122, [R1+0x20] ;  /* 0x00002000017a7983 */ /* 0x000ee80000100800 */
[----:B------:R-:W4:Y:S01]  /*cb20*/  LDL R121, [R1+0x14] ;  /* 0x0000140001797983 */ /* 0x000f220000100800 */
[----:B0-----:R-:W-:-:S13]  /*cb30*/  ISETP.NE.AND P1, PT, R4, 0x1, PT ;  /* 0x000000010400780c */ /* 0x001fda0003f25270 */
[----:B------:R-:W0:Y:S08]  /*cb40*/  @P1 LDC R5, c[0x0][0x44c] ;  /* 0x00011300ff051b82 */ /* 0x000e300000000800 */
        /* <DEDUP_REMOVED lines=9> */
[----:B------:R-:W-:-:S03]  /*cbe0*/  FMUL.FTZ R150, R28, UR5 ;  /* 0x000000051c967c20 */ /* 0x000fc60008410000 */
[----:B------:R-:W5:Y:S01]  /*cbf0*/  MUFU.TANH R148, R148 ;  /* 0x0000009400947308 */ /* 0x000f620000002400 */
[----:B------:R-:W-:Y:S01]  /*cc00*/  FMUL.FTZ R149, R27, UR5 ;  /* 0x000000051b957c20 */ /* 0x000fe20008410000 */
[----:B------:R-:W-:Y:S01]  /*cc10*/  FMUL.FTZ R27, R33, UR5 ;  /* 0x00000005211b7c20 */ /* 0x000fe20008410000 */
[----:B------:R-:W-:Y:S01]  /*cc20*/  FMUL.FTZ R146, R36, UR5 ;  /* 0x0000000524927c20 */ /* 0x000fe20008410000 */
[----:B------:R-:W-:-:S04]  /*cc30*/  FMUL.FTZ R28, R37, UR5 ;  /* 0x00000005251c7c20 */ /* 0x000fc80008410000 */
[----:B------:R-:W5:Y:S01]  /*cc40*/  MUFU.TANH R144, R144 ;  /* 0x0000009000907308 */ /* 0x000f620000002400 */
[----:B------:R-:W-:Y:S01]  /*cc50*/  FMUL.FTZ R136, R48, UR5 ;  /* 0x0000000530887c20 */ /* 0x000fe20008410000 */
[----:B------:R-:W-:Y:S01]  /*cc60*/  FMUL.FTZ R142, R44, UR5 ;  /* 0x000000052c8e7c20 */ /* 0x000fe20008410000 */
[----:B------:R-:W-:-:S05]  /*cc70*/  FMUL.FTZ R44, R45, UR5 ;  /* 0x000000052d2c7c20 */ /* 0x000fca0008410000 */
[----:B------:R-:W5:Y:S01]  /*cc80*/  MUFU.TANH R120, R120 ;  /* 0x0000007800787308 */ /* 0x000f620000002400 */
[----:B------:R-:W-:-:S07]  /*cc90*/  FMUL.FTZ R37, R56, UR5 ;  /* 0x0000000538257c20 */ /* 0x000fce0008410000 */
[----:B------:R-:W5:Y:S01]  /*cca0*/  MUFU.TANH R150, R150 ;  /* 0x0000009600967308 */ /* 0x000f620000002400 */
[----:B------:R-:W-:-:S07]  /*ccb0*/  FMUL.FTZ R25, R42, UR5 ;  /* 0x000000052a197c20 */ /* 0x000fce0008410000 */
[----:B------:R-:W-:Y:S01]  /*ccc0*/  MUFU.TANH R140, R140 ;  /* 0x0000008c008c7308 */ /* 0x000fe20000002400 */
[----:B------:R-:W-:Y:S01]  /*ccd0*/  FMUL.FTZ R42, R49, UR5 ;  /* 0x00000005312a7c20 */ /* 0x000fe20008410000 */
[----:B------:R-:W-:-:S06]  /*cce0*/  FMUL.FTZ R138, R52, UR5 ;  /* 0x00000005348a7c20 */ /* 0x000fcc0008410000 */
[----:B------:R-:W-:Y:S01]  /*ccf0*/  MUFU.TANH R27, R27 ;  /* 0x0000001b001b7308 */ /* 0x000fe20000002400 */
[----:B------:R-:W-:-:S07]  /*cd00*/  FMUL.FTZ R128, R64, UR5 ;  /* 0x0000000540807c20 */ /* 0x000fce0008410000 */
[----:B------:R-:W-:Y:S08]  /*cd10*/  MUFU.TANH R146, R146 ;  /* 0x0000009200927308 */ /* 0x000ff00000002400 */
[----:B------:R-:W-:Y:S01]  /*cd20*/  MUFU.TANH R28, R28 ;  /* 0x0000001c001c7308 */ /* 0x000fe20000002400 */
[----:B------:R-:W-:-:S07]  /*cd30*/  FMUL.FTZ R132, R57, UR5 ;  /* 0x0000000539847c20 */ /* 0x000fce0008410000 */
[----:B------:R-:W-:Y:S01]  /*cd40*/  MUFU.TANH R136, R136 ;  /* 0x0000008800887308 */ /* 0x000fe20000002400 */
[----:B------:R-:W-:Y:S01]  /*cd50*/  FMUL.FTZ R134, R60, UR5 ;  /* 0x000000053c867c20 */ /* 0x000fe20008410000 */
[----:B------:R-:W-:Y:S01]  /*cd60*/  FMUL.FTZ R36, R61, UR5 ;  /* 0x000000053d247c20 */ /* 0x000fe20008410000 */
[----:B------:R-:W-:-:S05]  /*cd70*/  FMUL.FTZ R147, R39, UR5 ;  /* 0x0000000527937c20 */ /* 0x000fca0008410000 */
[----:B------:R-:W-:Y:S01]  /*cd80*/  MUFU.TANH R142, R142 ;  /* 0x0000008e008e7308 */ /* 0x000fe20000002400 */
[----:B------:R-:W-:Y:S01]  /*cd90*/  FMUL.FTZ R39, R54, UR5 ;  /* 0x0000000536277c20 */ /* 0x000fe20008410000 */
[----:B------:R-:W-:-:S06]  /*cda0*/  FMUL.FTZ R124, R72, UR5 ;  /* 0x00000005487c7c20 */ /* 0x000fcc0008410000 */
[----:B------:R-:W-:Y:S01]  /*cdb0*/  MUFU.TANH R44, R44 ;  /* 0x0000002c002c7308 */ /* 0x000fe20000002400 */
[----:B------:R-:W-:-:S07]  /*cdc0*/  FMUL.FTZ R130, R68, UR5 ;  /* 0x0000000544827c20 */ /* 0x000fce0008410000 */
[----:B------:R-:W-:Y:S01]  /*cdd0*/  MUFU.TANH R37, R37 ;  /* 0x0000002500257308 */ /* 0x000fe20000002400 */
[----:B------:R-:W-:Y:S01]  /*cde0*/  FMUL.FTZ R32, R69, UR5 ;  /* 0x0000000545207c20 */ /* 0x000fe20008410000 */
[----:B------:R-:W-:-:S06]  /*cdf0*/  FMUL.FTZ R49, R80, UR5 ;  /* 0x0000000550317c20 */ /* 0x000fcc0008410000 */
[----:B------:R-:W-:Y:S08]  /*ce00*/  MUFU.TANH R42, R42 ;  /* 0x0000002a002a7308 */ /* 0x000ff00000002400 */
[----:B------:R-:W-:Y:S08]  /*ce10*/  MUFU.TANH R138, R138 ;  /* 0x0000008a008a7308 */ /* 0x000ff00000002400 */
[----:B------:R-:W-:Y:S01]  /*ce20*/  MUFU.TANH R40, R40 ;  /* 0x0000002800287308 */ /* 0x000fe20000002400 */
[----:B------:R-:W-:-:S07]  /*ce30*/  FMUL.FTZ R143, R47, UR5 ;  /* 0x000000052f8f7c20 */ /* 0x000fce0008410000 */
[----:B------:R-:W-:Y:S01]  /*ce40*/  MUFU.TANH R128, R128 ;  /* 0x0000008000807308 */ /* 0x000fe20000002400 */
[----:B------:R-:W-:Y:S01]  /*ce50*/  FMUL.FTZ R45, R73, UR5 ;  /* 0x00000005492d7c20 */ /* 0x000fe20008410000 */
[----:B------:R-:W-:Y:S01]  /*ce60*/  FMUL.FTZ R126, R76, UR5 ;  /* 0x000000054c7e7c20 */ /* 0x000fe20008410000 */
[----:B------:R-:W-:-:S05]  /*ce70*/  FMUL.FTZ R47, R77, UR5 ;  /* 0x000000054d2f7c20 */ /* 0x000fca0008410000 */
[----:B------:R-:W-:Y:S08]  /*ce80*/  MUFU.TANH R132, R132 ;  /* 0x0000008400847308 */ /* 0x000ff00000002400 */
[----:B------:R-:W-:Y:S08]  /*ce90*/  MUFU.TANH R134, R134 ;  /* 0x0000008600867308 */ /* 0x000ff00000002400 */
[----:B------:R-:W-:Y:S08]  /*cea0*/  MUFU.TANH R36, R36 ;  /* 0x0000002400247308 */ /* 0x000ff00000002400 */
[----:B------:R-:W-:Y:S08]  /*ceb0*/  MUFU.TANH R124, R124 ;  /* 0x0000007c007c7308 */ /* 0x000ff00000002400 */
[----:B------:R-:W-:Y:S08]  /*cec0*/  MUFU.TANH R130, R130 ;  /* 0x0000008200827308 */ /* 0x000ff00000002400 */
[----:B------:R-:W-:Y:S08]  /*ced0*/  MUFU.TANH R32, R32 ;  /* 0x0000002000207308 */ /* 0x000ff00000002400 */
[----:B------:R-:W-:Y:S01]  /*cee0*/  MUFU.TANH R49, R49 ;  /* 0x0000003100317308 */ /* 0x000fe20000002400 */
[----:B--2---:R-:W-:-:S04]  /*cef0*/  IMAD.IADD R8, R8, 0x1, R9 ;  /* 0x0000000108087824 */ /* 0x004fc800078e0209 */
[----:B0-----:R-:W-:-:S05]  /*cf00*/  @P1 IMAD.HI.U32 R5, R8, R5, RZ ;  /* 0x0000000508051227 */ /* 0x001fca00078e00ff */
[----:B-1----:R-:W-:-:S05]  /*cf10*/  @P1 SHF.R.U32.HI R8, RZ, R4, R5 ;  /* 0x00000004ff081219 */ /* 0x002fca0000011605 */
[----:B------:R-:W0:Y:S04]  /*cf20*/  SHFL.IDX PT, R55, R8, RZ, 0x1c1f ;  /* 0x001c1fff08377589 */ /* 0x000e2800000e0000 */
[----:B------:R1:W2:Y:S02]  /*cf30*/  SHFL.IDX PT, R53, R8, 0x1, 0x1c1f ;  /* 0x003c1f0008357f89 */ /* 0x0002a400000e0000 */
[----:B-1----:R-:W-:-:S04]  /*cf40*/  IMAD.MOV.U32 R8, RZ, RZ, -0x80 ;  /* 0xffffff80ff087424 */ /* 0x002fc800078e00ff */
[----:B------:R-:W-:Y:S02]  /*cf50*/  IMAD R46, R12, R8, 0x1 ;  /* 0x000000010c2e7424 */ /* 0x000fe400078e0208 */
[----:B------:R-:W-:Y:S01]  /*cf60*/  FMUL.FTZ R4, R26, UR5 ;  /* 0x000000051a047c20 */ /* 0x000fe20008410000 */
[----:B------:R-:W-:Y:S02]  /*cf70*/  FMUL.FTZ R26, R29, UR5 ;  /* 0x000000051d1a7c20 */ /* 0x000fe40008410000 */
[----:B---3--:R-:W-:-:S05]  /*cf80*/  IADD3 R46, R122, R46, -R123 ;  /* 0x0000002e7a2e7210 */ /* 0x008fca0007ffe87b */
[----:B----4-:R-:W-:Y:S01]  /*cf90*/  IMAD.IADD R46, R46, 0x1, -R121 ;  /* 0x000000012e2e7824 */ /* 0x010fe200078e0a79 */
[----:B------:R-:W1:Y:S01]  /*cfa0*/  MUFU.TANH R26, R26 ;  /* 0x0000001a001a7308 */ /* 0x000e620000002400 */
[----:B------:R-:W-:-:S03]  /*cfb0*/  FMUL.FTZ R5, R30, UR5 ;  /* 0x000000051e057c20 */ /* 0x000fc60008410000 */
[----:B0-----:R-:W-:Y:S01]  /*cfc0*/  IADD3 R55, R46, R55, RZ ;  /* 0x000000372e377210 */ /* 0x001fe20007ffe0ff */
[----:B------:R-:W-:-:S03]  /*cfd0*/  FMUL.FTZ R30, R41, UR5 ;  /* 0x00000005291e7c20 */ /* 0x000fc60008410000 */
[----:B------:R-:W-:-:S03]  /*cfe0*/  ISETP.GT.AND P2, PT, R55, RZ, PT ;  /* 0x000000ff3700720c */ /* 0x000fc60003f44270 */
[----:B------:R-:W0:Y:S01]  /*cff0*/  MUFU.TANH R30, R30 ;  /* 0x0000001e001e7308 */ /* 0x000e220000002400 */
[----:B-----5:R-:W-:Y:S02]  /*d000*/  FSEL R148, R148, -INF , P2 ;  /* 0xff80000094947808 */ /* 0x020fe40001000000 */
[C---:B------:R-:W-:Y:S02]  /*d010*/  ISETP.GT.AND P2, PT, R55.reuse, 0x10, PT ;  /* 0x000000103700780c */ /* 0x040fe40003f44270 */
[C---:B------:R-:W-:Y:S02]  /*d020*/  ISETP.GT.AND P3, PT, R55.reuse, 0x1, PT ;  /* 0x000000013700780c */ /* 0x040fe40003f64270 */
[C---:B------:R-:W-:Y:S02]  /*d030*/  ISETP.GT.AND P4, PT, R55.reuse, 0x8, PT ;  /* 0x000000083700780c */ /* 0x040fe40003f84270 */
[----:B------:R-:W-:Y:S02]  /*d040*/  ISETP.GT.AND P1, PT, R55, 0x9, PT ;  /* 0x000000093700780c */ /* 0x000fe40003f24270 */
[----:B------:R-:W-:-:S02]  /*d050*/  FSEL R144, R144, -INF , P2 ;  /* 0xff80000090907808 */ /* 0x000fc40001000000 */
[----:B------:R-:W-:Y:S01]  /*d060*/  ISETP.GT.AND P2, PT, R55, 0x20, PT ;  /* 0x000000203700780c */ /* 0x000fe20003f44270 */
[----:B------:R-:W-:Y:S01]  /*d070*/  FMUL.FTZ R9, R34, UR5 ;  /* 0x0000000522097c20 */ /* 0x000fe20008410000 */
[----:B------:R-:W-:Y:S02]  /*d080*/  FSEL R54, R120, -INF , P3 ;  /* 0xff80000078367808 */ /* 0x000fe40001800000 */
[----:B------:R-:W-:Y:S02]  /*d090*/  FSEL R150, R150, -INF , P4 ;  /* 0xff80000096967808 */ /* 0x000fe40002000000 */
[----:B-1----:R-:W-:Y:S01]  /*d0a0*/  FSEL R52, R26, -INF , P1 ;  /* 0xff8000001a347808 */ /* 0x002fe20000800000 */
[----:B------:R-:W-:Y:S01]  /*d0b0*/  FMUL.FTZ R34, R65, UR5 ;  /* 0x0000000541227c20 */ /* 0x000fe20008410000 */
[C---:B------:R-:W-:Y:S02]  /*d0c0*/  ISETP.GT.AND P3, PT, R55.reuse, 0x11, PT ;  /* 0x000000113700780c */ /* 0x040fe40003f64270 */
[----:B------:R-:W-:-:S02]  /*d0d0*/  ISETP.GT.AND P4, PT, R55, 0x18, PT ;  /* 0x000000183700780c */ /* 0x000fc40003f84270 */
[C---:B------:R-:W-:Y:S02]  /*d0e0*/  ISETP.GT.AND P1, PT, R55.reuse, 0x19, PT ;  /* 0x000000193700780c */ /* 0x040fe40003f24270 */
[----:B------:R-:W-:Y:S01]  /*d0f0*/  FSEL R140, R140, -INF , P2 ;  /* 0xff8000008c8c7808 */ /* 0x000fe20001000000 */
[----:B------:R-:W-:Y:S01]  /*d100*/  FMUL.FTZ R41, R50, UR5 ;  /* 0x0000000532297c20 */ /* 0x000fe20008410000 */
[----:B------:R-:W-:Y:S02]  /*d110*/  ISETP.GT.AND P2, PT, R55, 0x30, PT ;  /* 0x000000303700780c */ /* 0x000fe40003f44270 */
[----:B------:R-:W-:Y:S02]  /*d120*/  FSEL R50, R27, -INF , P3 ;  /* 0xff8000001b327808 */ /* 0x000fe40001800000 */
[----:B------:R-:W-:Y:S02]  /*d130*/  FSEL R146, R146, -INF , P4 ;  /* 0xff80000092927808 */ /* 0x000fe40002000000 */
[----:B------:R-:W-:-:S02]  /*d140*/  FSEL R48, R28, -INF , P1 ;  /* 0xff8000001c307808 */ /* 0x000fc40000800000 */
[C---:B------:R-:W-:Y:S02]  /*d150*/  ISETP.GT.AND P3, PT, R55.reuse, 0x21, PT ;  /* 0x000000213700780c */ /* 0x040fe40003f64270 */
[C---:B------:R-:W-:Y:S02]  /*d160*/  ISETP.GT.AND P4, PT, R55.reuse, 0x28, PT ;  /* 0x000000283700780c */ /* 0x040fe40003f84270 */
[C---:B------:R-:W-:Y:S01]  /*d170*/  ISETP.GT.AND P1, PT, R55.reuse, 0x29, PT ;  /* 0x000000293700780c */ /* 0x040fe20003f24270 */
[----:B------:R-:W1:Y:S01]  /*d180*/  MUFU.TANH R34, R34 ;  /* 0x0000002200227308 */ /* 0x000e620000002400 */
[----:B------:R-:W-:Y:S01]  /*d190*/  FSEL R136, R136, -INF , P2 ;  /* 0xff80000088887808 */ /* 0x000fe20001000000 */
[----:B--2---:R-:W-:Y:S01]  /*d1a0*/  IMAD.IADD R53, R46, 0x1, R53 ;  /* 0x000000012e357824 */ /* 0x004fe200078e0235 */
[----:B------:R-:W-:Y:S02]  /*d1b0*/  ISETP.GT.AND P2, PT, R55, 0x40, PT ;  /* 0x000000403700780c */ /* 0x000fe40003f44270 */
[----:B0-----:R-:W-:-:S02]  /*d1c0*/  FSEL R46, R30, -INF , P3 ;  /* 0xff8000001e2e7808 */ /* 0x001fc40001800000 */
[----:B------:R-:W-:Y:S02]  /*d1d0*/  FSEL R142, R142, -INF , P4 ;  /* 0xff8000008e8e7808 */ /* 0x000fe40002000000 */
[----:B------:R-:W-:Y:S02]  /*d1e0*/  FSEL R44, R44, -INF , P1 ;  /* 0xff8000002c2c7808 */ /* 0x000fe40000800000 */
[C---:B------:R-:W-:Y:S02]  /*d1f0*/  ISETP.GT.AND P3, PT, R55.reuse, 0x31, PT ;  /* 0x000000313700780c */ /* 0x040fe40003f64270 */
[C---:B------:R-:W-:Y:S02]  /*d200*/  ISETP.GT.AND P4, PT, R55.reuse, 0x38, PT ;  /* 0x000000383700780c */ /* 0x040fe40003f84270 */
[----:B------:R-:W-:Y:S01]  /*d210*/  ISETP.GT.AND P1, PT, R55, 0x39, PT ;  /* 0x000000393700780c */ /* 0x000fe20003f24270 */
[----:B------:R-:W0:Y:S01]  /*d220*/  MUFU.TANH R45, R45 ;  /* 0x0000002d002d7308 */ /* 0x000e220000002400 */
[----:B------:R-:W-:-:S02]  /*d230*/  FSEL R37, R37, -INF , P2 ;  /* 0xff80000025257808 */ /* 0x000fc40001000000 */
[----:B------:R-:W-:Y:S02]  /*d240*/  ISETP.GT.AND P2, PT, R55, 0x50, PT ;  /* 0x000000503700780c */ /* 0x000fe40003f44270 */
[----:B------:R-:W-:-:S03]  /*d250*/  FSEL R42, R42, -INF , P3 ;  /* 0xff8000002a2a7808 */ /* 0x000fc60001800000 */
[----:B------:R-:W2:Y:S01]  /*d260*/  MUFU.TANH R126, R126 ;  /* 0x0000007e007e7308 */ /* 0x000ea20000002400 */
[----:B------:R-:W-:Y:S02]  /*d270*/  FSEL R138, R138, -INF , P4 ;  /* 0xff8000008a8a7808 */ /* 0x000fe40002000000 */
[----:B------:R-:W-:Y:S02]  /*d280*/  FSEL R40, R40, -INF , P1 ;  /* 0xff80000028287808 */ /* 0x000fe40000800000 */
[----:B------:R-:W-:-:S03]  /*d290*/  ISETP.GT.AND P3, PT, R55, 0x41, PT ;  /* 0x000000413700780c */ /* 0x000fc60003f64270 */
[----:B------:R-:W3:Y:S01]  /*d2a0*/  MUFU.TANH R47, R47 ;  /* 0x0000002f002f7308 */ /* 0x000ee20000002400 */
[C---:B------:R-:W-:Y:S02]  /*d2b0*/  ISETP.GT.AND P4, PT, R55.reuse, 0x48, PT ;  /* 0x000000483700780c */ /* 0x040fe40003f84270 */
[----:B------:R-:W-:Y:S02]  /*d2c0*/  ISETP.GT.AND P1, PT, R55, 0x49, PT ;  /* 0x000000493700780c */ /* 0x000fe40003f24270 */
[----:B------:R-:W-:-:S03]  /*d2d0*/  FSEL R128, R128, -INF , P2 ;  /* 0xff80000080807808 */ /* 0x000fc60001000000 */
[----:B------:R-:W4:Y:S01]  /*d2e0*/  MUFU.TANH R4, R4 ;  /* 0x0000000400047308 */ /* 0x000f220000002400 */
[C---:B------:R-:W-:Y:S02]  /*d2f0*/  ISETP.GT.AND P2, PT, R55.reuse, 0x60, PT ;  /* 0x000000603700780c */ /* 0x040fe40003f44270 */
[----:B------:R-:W-:Y:S02]  /*d300*/  FSEL R132, R132, -INF , P3 ;  /* 0xff80000084847808 */ /* 0x000fe40001800000 */
[----:B------:R-:W-:Y:S02]  /*d310*/  FSEL R134, R134, -INF , P4 ;  /* 0xff80000086867808 */ /* 0x000fe40002000000 */
[----:B------:R-:W-:Y:S02]  /*d320*/  FSEL R36, R36, -INF , P1 ;  /* 0xff80000024247808 */ /* 0x000fe40000800000 */
[C---:B------:R-:W-:Y:S02]  /*d330*/  ISETP.GT.AND P3, PT, R55.reuse, 0x51, PT ;  /* 0x000000513700780c */ /* 0x040fe40003f64270 */
[----:B------:R-:W-:-:S02]  /*d340*/  ISETP.GT.AND P4, PT, R55, 0x58, PT ;  /* 0x000000583700780c */ /* 0x000fc40003f84270 */
[C---:B------:R-:W-:Y:S02]  /*d350*/  ISETP.GT.AND P1, PT, R55.reuse, 0x59, PT ;  /* 0x000000593700780c */ /* 0x040fe40003f24270 */
[----:B------:R-:W-:Y:S02]  /*d360*/  FSEL R124, R124, -INF , P2 ;  /* 0xff8000007c7c7808 */ /* 0x000fe40001000000 */
[----:B------:R-:W-:Y:S02]  /*d370*/  ISETP.GT.AND P2, PT, R55, 0x70, PT ;  /* 0x000000703700780c */ /* 0x000fe40003f44270 */
[----:B-1----:R-:W-:Y:S02]  /*d380*/  FSEL R34, R34, -INF , P3 ;  /* 0xff80000022227808 */ /* 0x002fe40001800000 */
[----:B------:R-:W-:Y:S02]  /*d390*/  FSEL R130, R130, -INF , P4 ;  /* 0xff80000082827808 */ /* 0x000fe40002000000 */
[----:B------:R-:W-:-:S02]  /*d3a0*/  FSEL R32, R32, -INF , P1 ;  /* 0xff80000020207808 */ /* 0x000fc40000800000 */
[C---:B------:R-:W-:Y:S02]  /*d3b0*/  ISETP.GT.AND P3, PT, R55.reuse, 0x61, PT ;  /* 0x000000613700780c */ /* 0x040fe40003f64270 */
[C---:B------:R-:W-:Y:S02]  /*d3c0*/  ISETP.GT.AND P4, PT, R55.reuse, 0x68, PT ;  /* 0x000000683700780c */ /* 0x040fe40003f84270 */
[----:B------:R-:W-:Y:S02]  /*d3d0*/  ISETP.GT.AND P1, PT, R55, 0x69, PT ;  /* 0x000000693700780c */ /* 0x000fe40003f24270 */
[----:B------:R-:W-:Y:S02]  /*d3e0*/  FSEL R120, R49, -INF , P2 ;  /* 0xff80000031787808 */ /* 0x000fe40001000000 */
[----:B------:R-:W-:Y:S02]  /*d3f0*/  ISETP.GT.AND P2, PT, R53, RZ, PT ;  /* 0x000000ff3500720c */ /* 0x000fe40003f44270 */
[----:B0-----:R-:W-:-:S02]  /*d400*/  FSEL R30, R45, -INF , P3 ;  /* 0xff8000002d1e7808 */ /* 0x001fc40001800000 */
[----:B--2---:R-:W-:Y:S02]  /*d410*/  FSEL R126, R126, -INF , P4 ;  /* 0xff8000007e7e7808 */ /* 0x004fe40002000000 */
[----:B---3--:R-:W-:Y:S02]  /*d420*/  FSEL R28, R47, -INF , P1 ;  /* 0xff8000002f1c7808 */ /* 0x008fe40000800000 */
[C---:B------:R-:W-:Y:S02]  /*d430*/  ISETP.GT.AND P3, PT, R55.reuse, 0x71, PT ;  /* 0x000000713700780c */ /* 0x040fe40003f64270 */
[C---:B------:R-:W-:Y:S02]  /*d440*/  ISETP.GT.AND P4, PT, R55.reuse, 0x78, PT ;  /* 0x000000783700780c */ /* 0x040fe40003f84270 */
[----:B------:R-:W-:Y:S02]  /*d450*/  ISETP.GT.AND P1, PT, R55, 0x79, PT ;  /* 0x000000793700780c */ /* 0x000fe40003f24270 */
[----:B----4-:R-:W-:-:S02]  /*d460*/  FSEL R55, R4, -INF , P2 ;  /* 0xff80000004377808 */ /* 0x010fc40001000000 */
[----:B------:R-:W-:-:S04]  /*d470*/  FMNMX.FTZ R4, R148, R11, !PT ;  /* 0x0000000b94047209 */ /* 0x000fc80007810000 */
        /* <DEDUP_REMOVED lines=20> */
[----:B------:R-:W-:Y:S01]  /*d5c0*/  FMNMX.FTZ R4, R34, R4, !PT ;  /* 0x0000000422047209 */ /* 0x000fe20007810000 */
[----:B------:R-:W-:-:S03]  /*d5d0*/  FMUL.FTZ R81, R81, UR5 ;  /* 0x0000000551517c20 */ /* 0x000fc60008410000 */
[----:B------:R-:W-:Y:S01]  /*d5e0*/  FMNMX.FTZ R4, R130, R4, !PT ;  /* 0x0000000482047209 */ /* 0x000fe20007810000 */
[----:B------:R-:W-:-:S03]  /*d5f0*/  FMUL.FTZ R122, R84, UR5 ;  /* 0x00000005547a7c20 */ /* 0x000fc60008410000 */
[----:B------:R-:W-:Y:S01]  /*d600*/  FMNMX.FTZ R4, R32, R4, !PT ;  /* 0x0000000420047209 */ /* 0x000fe20007810000 */
[----:B------:R-:W0:Y:S01]  /*d610*/  MUFU.TANH R8, R81 ;  /* 0x0000005100087308 */ /* 0x000e220000002400 */
[----:B------:R-:W-:Y:S01]  /*d620*/  FMUL.FTZ R137, R51, UR5 ;  /* 0x0000000533897c20 */ /* 0x000fe20008410000 */
[----:B------:R-:W-:Y:S01]  /*d630*/  FMUL.FTZ R51, R85, UR5 ;  /* 0x0000000555337c20 */ /* 0x000fe20008410000 */
[----:B------:R-:W-:-:S04]  /*d640*/  FMNMX.FTZ R4, R124, R4, !PT ;  /* 0x000000047c047209 */ /* 0x000fc80007810000 */
[----:B------:R-:W-:Y:S01]  /*d650*/  FMNMX.FTZ R4, R30, R4, !PT ;  /* 0x000000041e047209 */ /* 0x000fe20007810000 */
[----:B------:R-:W1:Y:S03]  /*d660*/  MUFU.TANH R122, R122 ;  /* 0x0000007a007a7308 */ /* 0x000e660000002400 */
[----:B------:R-:W-:-:S05]  /*d670*/  FMNMX.FTZ R4, R126, R4, !PT ;  /* 0x000000047e047209 */ /* 0x000fca0007810000 */
[----:B------:R-:W2:Y:S01]  /*d680*/  MUFU.TANH R51, R51 ;  /* 0x0000003300337308 */ /* 0x000ea20000002400 */
[----:B------:R-:W-:Y:S02]  /*d690*/  FMNMX.FTZ R4, R28, R4, !PT ;  /* 0x000000041c047209 */ /* 0x000fe40007810000 */
[----:B0-----:R-:W-:Y:S02]  /*d6a0*/  FSEL R26, R8, -INF , P3 ;  /* 0xff800000081a7808 */ /* 0x001fe40001800000 */
[----:B------:R-:W-:-:S03]  /*d6b0*/  FMNMX.FTZ R4, R120, R4, !PT ;  /* 0x0000000478047209 */ /* 0x000fc60007810000 */
[----:B------:R-:W0:Y:S01]  /*d6c0*/  MUFU.TANH R5, R5 ;  /* 0x0000000500057308 */ /* 0x000e220000002400 */
[----:B-1----:R-:W-:Y:S02]  /*d6d0*/  FSEL R122, R122, -INF , P4 ;  /* 0xff8000007a7a7808 */ /* 0x002fe40002000000 */
[----:B------:R-:W-:-:S04]  /*d6e0*/  FMNMX.FTZ R4, R26, R4, !PT ;  /* 0x000000041a047209 */ /* 0x000fc80007810000 */
[----:B------:R-:W-:Y:S02]  /*d6f0*/  FMNMX.FTZ R4, R122, R4, !PT ;  /* 0x000000047a047209 */ /* 0x000fe40007810000 */
[----:B--2---:R-:W-:Y:S02]  /*d700*/  FSEL R8, R51, -INF , P1 ;  /* 0xff80000033087808 */ /* 0x004fe40000800000 */
[----:B------:R-:W-:Y:S02]  /*d710*/  ISETP.GT.AND P4, PT, R53, 0x8, PT ;  /* 0x000000083500780c */ /* 0x000fe40003f84270 */
[----:B------:R-:W-:Y:S02]  /*d720*/  FMNMX.FTZ R4, R8, R4, !PT ;  /* 0x0000000408047209 */ /* 0x000fe40007810000 */
[----:B0-----:R-:W-:-:S03]  /*d730*/  FSEL R51, R5, -INF , P4 ;  /* 0xff80000005337808 */ /* 0x001fc60002000000 */
[----:B------:R-:W0:Y:S01]  /*d740*/  SHFL.BFLY PT, R5, R4, 0x2, 0x1f ;  /* 0x0c401f0004057f89 */ /* 0x000e2200000e0000 */
[----:B------:R-:W1:Y:S01]  /*d750*/  MUFU.TANH R9, R9 ;  /* 0x0000000900097308 */ /* 0x000e620000002400 */
[----:B------:R-:W-:Y:S02]  /*d760*/  ISETP.GT.AND P2, PT, R53, 0x10, PT ;  /* 0x000000103500780c */ /* 0x000fe40003f44270 */
[----:B0-----:R-:W-:-:S05]  /*d770*/  FMNMX.FTZ R5, R4, R5, !PT ;  /* 0x0000000504057209 */ /* 0x001fca0007810000 */
[----:B------:R-:W0:Y:S01]  /*d780*/  SHFL.BFLY PT, R4, R5, 0x1, 0x1f ;  /* 0x0c201f0005047f89 */ /* 0x000e2200000e0000 */
[----:B-1----:R-:W-:Y:S02]  /*d790*/  FSEL R49, R9, -INF , P2 ;  /* 0xff80000009317808 */ /* 0x002fe40001000000 */
[----:B------:R-:W1:Y:S01]  /*d7a0*/  LDC R9, c[0x0][0x988] ;  /* 0x00026200ff097b82 */ /* 0x000e620000000800 */
[----:B------:R-:W2:Y:S01]  /*d7b0*/  MUFU.TANH R149, R149 ;  /* 0x0000009500957308 */ /* 0x000ea20000002400 */
[----:B------:R-:W-:Y:S01]  /*d7c0*/  FMUL.FTZ R151, R31, UR5 ;  /* 0x000000051f977c20 */ /* 0x000fe20008410000 */
[----:B0-----:R-:W-:-:S04]  /*d7d0*/  FMNMX.FTZ R5, R5, R4, !PT ;  /* 0x0000000405057209 */ /* 0x001fc80007810000 */
[----:B------:R-:W-:-:S04]  /*d7e0*/  FSETP.NEU.FTZ.AND P6, PT, R5, -INF , PT ;  /* 0xff8000000500780b */ /* 0x000fc80003fdd000 */
[C---:B------:R-:W-:Y:S01]  /*d7f0*/  FSEL R4, R5.reuse, RZ, P6 ;  /* 0x000000ff05047208 */ /* 0x040fe20003000000 */
[----:B------:R-:W0:Y:S04]  /*d800*/  MUFU.TANH R151, R151 ;  /* 0x0000009700977308 */ /* 0x000e280000002400 */
[----:B------:R-:W-:Y:S01]  /*d810*/  FADD.FTZ R4, -R4, R11 ;  /* 0x0000000b04047221 */ /* 0x000fe20000010100 */
[----:B-1----:R-:W-:Y:S01]  /*d820*/  FMUL.FTZ R11, R5, R9 ;  /* 0x00000009050b7220 */ /* 0x002fe20000410000 */
[----:B------:R-:W-:Y:S01]  /*d830*/  FMUL.FTZ R145, R35, UR5 ;  /* 0x0000000523917c20 */ /* 0x000fe20008410000 */
[----:B------:R-:W-:-:S03]  /*d840*/  ISETP.GT.AND P3, PT, R53, 0x1, PT ;  /* 0x000000013500780c */ /* 0x000fc60003f64270 */
[----:B------:R-:W-:Y:S01]  /*d850*/  FSEL R11, R11, RZ, P6 ;  /* 0x000000ff0b0b7208 */ /* 0x000fe20003000000 */
[----:B------:R-:W-:Y:S01]  /*d860*/  FMUL.FTZ R24, R38, UR5 ;  /* 0x0000000526187c20 */ /* 0x000fe20008410000 */
[----:B------:R-:W1:Y:S01]  /*d870*/  MUFU.TANH R145, R145 ;  /* 0x0000009100917308 */ /* 0x000e620000002400 */
[----:B--2---:R-:W-:Y:S02]  /*d880*/  FSEL R149, R149, -INF , P3 ;  /* 0xff80000095957808 */ /* 0x004fe40001800000 */
[-CC-:B------:R-:W-:Y:S01]  /*d890*/  FFMA.FTZ R148, R148, R9.reuse, -R11.reuse ;  /* 0x0000000994947223 */ /* 0x180fe2000001080b */
        /* <DEDUP_REMOVED lines=30> */
[----:B------:R-:W-:Y:S01]  /*da80*/  FFMA.FTZ R11, R8, R9, -R11 ;  /* 0x00000009080b7223 */ /* 0x000fe2000001080b */
[----:B------:R-:W-:Y:S01]  /*da90*/  FMNMX.FTZ R8, R55, R10, !PT ;  /* 0x0000000a37087209 */ /* 0x000fe20007810000 */
[----:B------:R-:W2:Y:S01]  /*daa0*/  MUFU.TANH R24, R24 ;  /* 0x0000001800187308 */ /* 0x000ea20000002400 */
[----:B------:R-:W-:-:S02]  /*dab0*/  ISETP.GT.AND P1, PT, R53, 0x9, PT ;  /* 0x000000093500780c */ /* 0x000fc40003f24270 */
[----:B------:R-:W-:Y:S02]  /*dac0*/  FMNMX.FTZ R8, R149, R8, !PT ;  /* 0x0000000895087209 */ /* 0x000fe40007810000 */
[----:B0-----:R-:W-:Y:S02]  /*dad0*/  FSEL R151, R151, -INF , P1 ;  /* 0xff80000097977808 */ /* 0x001fe40000800000 */
[----:B------:R-:W-:Y:S01]  /*dae0*/  FMNMX.FTZ R8, R51, R8, !PT ;  /* 0x0000000833087209 */ /* 0x000fe20007810000 */
[----:B------:R-:W0:Y:S01]  /*daf0*/  MUFU.TANH R147, R147 ;  /* 0x0000009300937308 */ /* 0x000e220000002400 */
[----:B------:R-:W-:Y:S02]  /*db00*/  ISETP.GT.AND P3, PT, R53, 0x11, PT ;  /* 0x000000113500780c */ /* 0x000fe40003f64270 */
[----:B------:R-:W-:-:S05]  /*db10*/  FMNMX.FTZ R8, R151, R8, !PT ;  /* 0x0000000897087209 */ /* 0x000fca0007810000 */
[----:B------:R-:W3:Y:S01]  /*db20*/  MUFU.TANH R25, R25 ;  /* 0x0000001900197308 */ /* 0x000ee20000002400 */
[----:B------:R-:W-:Y:S02]  /*db30*/  ISETP.GT.AND P4, PT, R53, 0x18, PT ;  /* 0x000000183500780c */ /* 0x000fe40003f84270 */
[----:B-1----:R-:W-:Y:S02]  /*db40*/  FSEL R145, R145, -INF , P3 ;  /* 0xff80000091917808 */ /* 0x002fe40001800000 */
[----:B------:R-:W-:-:S03]  /*db50*/  FMNMX.FTZ R8, R49, R8, !PT ;  /* 0x0000000831087209 */ /* 0x000fc60007810000 */
[----:B------:R-:W1:Y:S01]  /*db60*/  MUFU.TANH R141, R141 ;  /* 0x0000008d008d7308 */ /* 0x000e620000002400 */
[----:B------:R-:W-:Y:S02]  /*db70*/  ISETP.GT.AND P1, PT, R53, 0x19, PT ;  /* 0x000000193500780c */ /* 0x000fe40003f24270 */
[----:B--2---:R-:W-:Y:S02]  /*db80*/  FSEL R47, R24, -INF , P4 ;  /* 0xff800000182f7808 */ /* 0x004fe40002000000 */
[----:B------:R-:W-:-:S03]  /*db90*/  FMNMX.FTZ R8, R145, R8, !PT ;  /* 0x0000000891087209 */ /* 0x000fc60007810000 */
[----:B------:R-:W2:Y:S01]  /*dba0*/  MUFU.TANH R43, R43 ;  /* 0x0000002b002b7308 */ /* 0x000ea20000002400 */
[----:B------:R-:W-:Y:S02]  /*dbb0*/  ISETP.GT.AND P2, PT, R53, 0x20, PT ;  /* 0x000000203500780c */ /* 0x000fe40003f44270 */
[----:B0-----:R-:W-:Y:S02]  /*dbc0*/  FSEL R147, R147, -INF , P1 ;  /* 0xff80000093937808 */ /* 0x001fe40000800000 */
[----:B------:R-:W-:-:S03]  /*dbd0*/  FMNMX.FTZ R8, R47, R8, !PT ;  /* 0x000000082f087209 */ /* 0x000fc60007810000 */
[----:B------:R-:W0:Y:S01]  /*dbe0*/  MUFU.TANH R143, R143 ;  /* 0x0000008f008f7308 */ /* 0x000e220000002400 */
[----:B------:R-:W-:Y:S02]  /*dbf0*/  ISETP.GT.AND P3, PT, R53, 0x21, PT ;  /* 0x000000213500780c */ /* 0x000fe40003f64270 */
[----:B---3--:R-:W-:Y:S02]  /*dc00*/  FSEL R45, R25, -INF , P2 ;  /* 0xff800000192d7808 */ /* 0x008fe40001000000 */
[----:B------:R-:W-:-:S03]  /*dc10*/  FMNMX.FTZ R8, R147, R8, !PT ;  /* 0x0000000893087209 */ /* 0x000fc60007810000 */
[----:B------:R-:W3:Y:S01]  /*dc20*/  MUFU.TANH R41, R41 ;  /* 0x0000002900297308 */ /* 0x000ee20000002400 */
[----:B------:R-:W-:Y:S02]  /*dc30*/  ISETP.GT.AND P4, PT, R53, 0x28, PT ;  /* 0x000000283500780c */ /* 0x000fe40003f84270 */
[----:B-1----:R-:W-:Y:S02]  /*dc40*/  FSEL R141, R141, -INF , P3 ;  /* 0xff8000008d8d7808 */ /* 0x002fe40001800000 */
[----:B------:R-:W-:-:S03]  /*dc50*/  FMNMX.FTZ R8, R45, R8, !PT ;  /* 0x000000082d087209 */ /* 0x000fc60007810000 */
[----:B------:R-:W1:Y:S01]  /*dc60*/  MUFU.TANH R137, R137 ;  /* 0x0000008900897308 */ /* 0x000e620000002400 */
[----:B------:R-:W-:Y:S01]  /*dc70*/  ISETP.GT.AND P1, PT, R53, 0x29, PT ;  /* 0x000000293500780c */ /* 0x000fe20003f24270 */
[----:B------:R-:W-:Y:S01]  /*dc80*/  FMUL.FTZ R38, R58, UR5 ;  /* 0x000000053a267c20 */ /* 0x000fe20008410000 */
[----:B--2---:R-:W-:Y:S02]  /*dc90*/  FSEL R43, R43, -INF , P4 ;  /* 0xff8000002b2b7808 */ /* 0x004fe40002000000 */
[----:B------:R-:W-:-:S03]  /*dca0*/  FMNMX.FTZ R8, R141, R8, !PT ;  /* 0x000000088d087209 */ /* 0x000fc60007810000 */
[----:B------:R-:W2:Y:S01]  /*dcb0*/  MUFU.TANH R39, R39 ;  /* 0x0000002700277308 */ /* 0x000ea20000002400 */
[----:B------:R-:W-:Y:S01]  /*dcc0*/  ISETP.GT.AND P2, PT, R53, 0x30, PT ;  /* 0x000000303500780c */ /* 0x000fe20003f44270 */
[----:B------:R-:W-:Y:S01]  /*dcd0*/  FMUL.FTZ R133, R59, UR5 ;  /* 0x000000053b857c20 */ /* 0x000fe20008410000 */
[----:B0-----:R-:W-:Y:S02]  /*dce0*/  FSEL R143, R143, -INF , P1 ;  /* 0xff8000008f8f7808 */ /* 0x001fe40000800000 */
[----:B------:R-:W-:-:S03]  /*dcf0*/  FMNMX.FTZ R8, R43, R8, !PT ;  /* 0x000000082b087209 */ /* 0x000fc60007810000 */
[----:B------:R-:W0:Y:S01]  /*dd00*/  MUFU.TANH R139, R139 ;  /* 0x0000008b008b7308 */ /* 0x000e220000002400 */
[----:B------:R-:W-:Y:S01]  /*dd10*/  ISETP.GT.AND P3, PT, R53, 0x31, PT ;  /* 0x000000313500780c */ /* 0x000fe20003f64270 */
[----:B------:R-:W-:Y:S01]  /*dd20*/  FMUL.FTZ R35, R62, UR5 ;  /* 0x000000053e237c20 */ /* 0x000fe20008410000 */
[----:B---3--:R-:W-:Y:S02]  /*dd30*/  FSEL R41, R41, -INF , P2 ;  /* 0xff80000029297808 */ /* 0x008fe40001000000 */
[----:B------:R-:W-:-:S03]  /*dd40*/  FMNMX.FTZ R8, R143, R8, !PT ;  /* 0x000000088f087209 */ /* 0x000fc60007810000 */
[----:B------:R-:W3:Y:S01]  /*dd50*/  MUFU.TANH R38, R38 ;  /* 0x0000002600267308 */ /* 0x000ee20000002400 */
[----:B------:R-:W-:Y:S01]  /*dd60*/  ISETP.GT.AND P4, PT, R53, 0x38, PT ;  /* 0x000000383500780c */ /* 0x000fe20003f84270 */
[----:B------:R-:W-:Y:S01]  /*dd70*/  FMUL.FTZ R135, R63, UR5 ;  /* 0x000000053f877c20 */ /* 0x000fe20008410000 */
        /* <DEDUP_REMOVED lines=28> */
[----:B------:R-:W-:Y:S01]  /*df40*/  FMUL.FTZ R125, R75, UR5 ;  /* 0x000000054b7d7c20 */ /* 0x000fe20008410000 */
[----:B------:R-:W-:Y:S02]  /*df50*/  ISETP.GT.AND P2, PT, R53, 0x50, PT ;  /* 0x000000503500780c */ /* 0x000fe40003f44270 */
[----:B0-----:R-:W-:Y:S02]  /*df60*/  FSEL R135, R135, -INF , P1 ;  /* 0xff80000087877808 */ /* 0x001fe40000800000 */
[----:B------:R-:W-:Y:S02]  /*df70*/  FMNMX.FTZ R8, R35, R8, !PT ;  /* 0x0000000823087209 */ /* 0x000fe40007810000 */
[----:B------:R-:W0:Y:S01]  /*df80*/  MUFU.TANH R131, R131 ;  /* 0x0000008300837308 */ /* 0x000e220000002400 */
[----:B------:R-:W-:Y:S01]  /*df90*/  FMUL.FTZ R78, R78, UR5 ;  /* 0x000000054e4e7c20 */ /* 0x000fe20008410000 */
[----:B------:R-:W-:-:S02]  /*dfa0*/  ISETP.GT.AND P3, PT, R53, 0x51, PT ;  /* 0x000000513500780c */ /* 0x000fc40003f64270 */
[----:B---3--:R-:W-:Y:S02]  /*dfb0*/  FSEL R33, R33, -INF , P2 ;  /* 0xff80000021217808 */ /* 0x008fe40001000000 */
[----:B------:R-:W-:Y:S02]  /*dfc0*/  FMNMX.FTZ R8, R135, R8, !PT ;  /* 0x0000000887087209 */ /* 0x000fe40007810000 */
[----:B------:R-:W3:Y:S01]  /*dfd0*/  MUFU.TANH R29, R29 ;  /* 0x0000001d001d7308 */ /* 0x000ee20000002400 */
[----:B------:R-:W-:Y:S01]  /*dfe0*/  ISETP.GT.AND P4, PT, R53, 0x58, PT ;  /* 0x000000583500780c */ /* 0x000fe20003f84270 */
[----:B------:R-:W-:Y:S01]  /*dff0*/  FMUL.FTZ R79, R79, UR5 ;  /* 0x000000054f4f7c20 */ /* 0x000fe20008410000 */
[----:B-1----:R-:W-:Y:S02]  /*e000*/  FSEL R129, R129, -INF , P3 ;  /* 0xff80000081817808 */ /* 0x002fe40001800000 */
[----:B------:R-:W-:-:S03]  /*e010*/  FMNMX.FTZ R8, R33, R8, !PT ;  /* 0x0000000821087209 */ /* 0x000fc60007810000 */
[----:B------:R-:W1:Y:S01]  /*e020*/  MUFU.TANH R125, R125 ;  /* 0x0000007d007d7308 */ /* 0x000e620000002400 */
[----:B------:R-:W-:-:S07]  /*e030*/  ISETP.GT.AND P1, PT, R53, 0x59, PT ;  /* 0x000000593500780c */ /* 0x000fce0003f24270 */
[----:B------:R-:W4:Y:S01]  /*e040*/  MUFU.TANH R27, R78 ;  /* 0x0000004e001b7308 */ /* 0x000f220000002400 */
[----:B--2---:R-:W-:Y:S01]  /*e050*/  FSEL R31, R31, -INF , P4 ;  /* 0xff8000001f1f7808 */ /* 0x004fe20002000000 */
[----:B------:R-:W-:Y:S01]  /*e060*/  FMUL.FTZ R121, R82, UR5 ;  /* 0x0000000552797c20 */ /* 0x000fe20008410000 */
[----:B------:R-:W-:Y:S01]  /*e070*/  FMNMX.FTZ R8, R129, R8, !PT ;  /* 0x0000000881087209 */ /* 0x000fe20007810000 */
[----:B------:R-:W-:Y:S01]  /*e080*/  FMUL.FTZ R25, R83, UR5 ;  /* 0x0000000553197c20 */ /* 0x000fe20008410000 */
[----:B------:R-:W-:Y:S02]  /*e090*/  ISETP.GT.AND P2, PT, R53, 0x60, PT ;  /* 0x000000603500780c */ /* 0x000fe40003f44270 */
[----:B0-----:R-:W-:Y:S01]  /*e0a0*/  FSEL R131, R131, -INF , P1 ;  /* 0xff80000083837808 */ /* 0x001fe20000800000 */
[----:B------:R-:W0:Y:S01]  /*e0b0*/  MUFU.TANH R79, R79 ;  /* 0x0000004f004f7308 */ /* 0x000e220000002400 */
[----:B------:R-:W-:Y:S02]  /*e0c0*/  FMNMX.FTZ R8, R31, R8, !PT ;  /* 0x000000081f087209 */ /* 0x000fe40007810000 */
[----:B------:R-:W-:-:S02]  /*e0d0*/  ISETP.GT.AND P3, PT, R53, 0x61, PT ;  /* 0x000000613500780c */ /* 0x000fc40003f64270 */
[----:B------:R-:W-:Y:S01]  /*e0e0*/  ISETP.GT.AND P4, PT, R53, 0x68, PT ;  /* 0x000000683500780c */ /* 0x000fe20003f84270 */
[----:B------:R-:W-:Y:S01]  /*e0f0*/  FMUL.FTZ R123, R86, UR5 ;  /* 0x00000005567b7c20 */ /* 0x000fe20008410000 */
[----:B---3--:R-:W-:Y:S01]  /*e100*/  FSEL R29, R29, -INF , P2 ;  /* 0xff8000001d1d7808 */ /* 0x008fe20001000000 */
[----:B------:R-:W2:Y:S01]  /*e110*/  MUFU.TANH R121, R121 ;  /* 0x0000007900797308 */ /* 0x000ea20000002400 */
[----:B------:R-:W-:Y:S02]  /*e120*/  FMNMX.FTZ R8, R131, R8, !PT ;  /* 0x0000000883087209 */ /* 0x000fe40007810000 */
[----:B-1----:R-:W-:Y:S02]  /*e130*/  FSEL R125, R125, -INF , P3 ;  /* 0xff8000007d7d7808 */ /* 0x002fe40001800000 */
[----:B----4-:R-:W-:Y:S02]  /*e140*/  FSEL R27, R27, -INF , P4 ;  /* 0xff8000001b1b7808 */ /* 0x010fe40002000000 */
[C---:B------:R-:W-:Y:S01]  /*e150*/  ISETP.GT.AND P1, PT, R53.reuse, 0x69, PT ;  /* 0x000000693500780c */ /* 0x040fe20003f24270 */
[----:B------:R-:W1:Y:S01]  /*e160*/  MUFU.TANH R25, R25 ;  /* 0x0000001900197308 */ /* 0x000e620000002400 */
[----:B------:R-:W-:-:S02]  /*e170*/  ISETP.GT.AND P2, PT, R53, 0x70, PT ;  /* 0x000000703500780c */ /* 0x000fc40003f44270 */
[C---:B------:R-:W-:Y:S02]  /*e180*/  ISETP.GT.AND P3, PT, R53.reuse, 0x71, PT ;  /* 0x000000713500780c */ /* 0x040fe40003f64270 */
[C---:B------:R-:W-:Y:S02]  /*e190*/  ISETP.GT.AND P4, PT, R53.reuse, 0x78, PT ;  /* 0x000000783500780c */ /* 0x040fe40003f84270 */
[----:B------:R-:W-:Y:S01]  /*e1a0*/  ISETP.GT.AND P5, PT, R53, 0x79, PT ;  /* 0x000000793500780c */ /* 0x000fe20003fa4270 */
[----:B------:R-:W-:Y:S01]  /*e1b0*/  FMUL.FTZ R53, R87, UR5 ;  /* 0x0000000557357c20 */ /* 0x000fe20008410000 */
[----:B------:R-:W-:Y:S01]  /*e1c0*/  FMNMX.FTZ R8, R29, R8, !PT ;  /* 0x000000081d087209 */ /* 0x000fe20007810000 */
[----:B------:R-:W3:Y:S03]  /*e1d0*/  MUFU.TANH R123, R123 ;  /* 0x0000007b007b7308 */ /* 0x000ee60000002400 */
[----:B------:R-:W-:-:S02]  /*e1e0*/  FMNMX.FTZ R8, R125, R8, !PT ;  /* 0x000000087d087209 */ /* 0x000fc40007810000 */
[----:B0-----:R-:W-:Y:S02]  /*e1f0*/  FSEL R127, R79, -INF , P1 ;  /* 0xff8000004f7f7808 */ /* 0x001fe40000800000 */
[----:B------:R-:W-:Y:S01]  /*e200*/  FMNMX.FTZ R8, R27, R8, !PT ;  /* 0x000000081b087209 */ /* 0x000fe20007810000 */
[----:B------:R-:W0:Y:S01]  /*e210*/  MUFU.TANH R53, R53 ;  /* 0x0000003500357308 */ /* 0x000e220000002400 */
[----:B--2---:R-:W-:Y:S02]  /*e220*/  FSEL R121, R121, -INF , P2 ;  /* 0xff80000079797808 */ /* 0x004fe40001000000 */
[----:B------:R-:W-:Y:S02]  /*e230*/  FMNMX.FTZ R8, R127, R8, !PT ;  /* 0x000000087f087209 */ /* 0x000fe40007810000 */
[----:B-1----:R-:W-:Y:S02]  /*e240*/  FSEL R25, R25, -INF , P3 ;  /* 0xff80000019197808 */ /* 0x002fe40001800000 */
[----:B------:R-:W-:-:S02]  /*e250*/  FMNMX.FTZ R8, R121, R8, !PT ;  /* 0x0000000879087209 */ /* 0x000fc40007810000 */
[----:B---3--:R-:W-:Y:S02]  /*e260*/  FSEL R123, R123, -INF , P4 ;  /* 0xff8000007b7b7808 */ /* 0x008fe40002000000 */
[----:B------:R-:W-:-:S04]  /*e270*/  FMNMX.FTZ R8, R25, R8, !PT ;  /* 0x0000000819087209 */ /* 0x000fc80007810000 */
[----:B------:R-:W-:Y:S02]  /*e280*/  FMNMX.FTZ R8, R123, R8, !PT ;  /* 0x000000087b087209 */ /* 0x000fe40007810000 */
[----:B0-----:R-:W-:-:S04]  /*e290*/  FSEL R53, R53, -INF , P5 ;  /* 0xff80000035357808 */ /* 0x001fc80002800000 */
[----:B------:R-:W-:-:S05]  /*e2a0*/  FMNMX.FTZ R24, R53, R8, !PT ;  /* 0x0000000835187209 */ /* 0x000fca0007810000 */
[----:B------:R-:W0:Y:S02]  /*e2b0*/  SHFL.BFLY PT, R8, R24, 0x2, 0x1f ;  /* 0x0c401f0018087f89 */ /* 0x000e2400000e0000 */
[----:B0-----:R-:W-:-:S05]  /*e2c0*/  FMNMX.FTZ R24, R24, R8, !PT ;  /* 0x0000000818187209 */ /* 0x001fca0007810000 */
[----:B------:R-:W0:Y:S01]  /*e2d0*/  SHFL.BFLY PT, R8, R24, 0x1, 0x1f ;  /* 0x0c201f0018087f89 */ /* 0x000e2200000e0000 */
[----:B------:R-:W1:Y:S01]  /*e2e0*/  S2R R56, SR_CgaCtaId ;  /* 0x0000000000387919 */ /* 0x000e620000008800 */
[----:B0-----:R-:W-:-:S04]  /*e2f0*/  FMNMX.FTZ R24, R24, R8, !PT ;  /* 0x0000000818187209 */ /* 0x001fc80007810000 */
[----:B------:R-:W-:-:S04]  /*e300*/  FSETP.NEU.FTZ.AND P1, PT, R24, -INF , PT ;  /* 0xff8000001800780b */ /* 0x000fc80003f3d000 */
[----:B------:R-:W-:-:S05]  /*e310*/  FSEL R8, R24, RZ, P1 ;  /* 0x000000ff18087208 */ /* 0x000fca0000800000 */
[----:B------:R-:W-:Y:S01]  /*e320*/  FADD.FTZ R8, -R8, R10 ;  /* 0x0000000a08087221 */ /* 0x000fe20000010100 */
[-C--:B------:R-:W-:Y:S01]  /*e330*/  FMUL.FTZ R10, R24, R9.reuse ;  /* 0x00000009180a7220 */ /* 0x080fe20000410000 */
[----:B------:R-:W-:-:S04]  /*e340*/  FMUL.FTZ R4, R4, R9 ;  /* 0x0000000904047220 */ /* 0x000fc80000410000 */
[----:B------:R-:W-:Y:S01]  /*e350*/  FSEL R10, R10, RZ, P1 ;  /* 0x000000ff0a0a7208 */ /* 0x000fe20000800000 */
[-C--:B------:R-:W-:Y:S01]  /*e360*/  FMUL.FTZ R8, R8, R9.reuse ;  /* 0x0000000908087220 */ /* 0x080fe20000410000 */
[----:B------:R-:W-:Y:S03]  /*e370*/  MUFU.EX2 R148, R148 ;  /* 0x0000009400947308 */ /* 0x000fe60000000800 */
        /* <DEDUP_REMOVED lines=32> */
[----:B------:R-:W0:Y:S08]  /*e580*/  MUFU.EX2 R4, R4 ;  /* 0x0000000400047308 */ /* 0x000e300000000800 */
[----:B------:R2:W-:Y:S08]  /*e590*/  MUFU.EX2 R53, R55 ;  /* 0x0000003700357308 */ /* 0x0005f00000000800 */
[----:B------:R-:W3:Y:S01]  /*e5a0*/  MUFU.EX2 R8, R8 ;  /* 0x0000000800087308 */ /* 0x000ee20000000800 */
[----:B--2---:R-:W-:-:S07]  /*e5b0*/  IMAD R55, R22, 0x8, R2 ;  /* 0x0000000816377824 */ /* 0x004fce00078e0202 */
[----:B------:R-:W2:Y:S01]  /*e5c0*/  MUFU.EX2 R54, R54 ;  /* 0x0000003600367308 */ /* 0x000ea20000000800 */
[----:B------:R-:W-:-:S07]  /*e5d0*/  VIADD R55, R55, 0x16840 ;  /* 0x0001684037377836 */ /* 0x000fce0000000000 */
[----:B------:R-:W4:Y:S08]  /*e5e0*/  MUFU.EX2 R149, R149 ;  /* 0x0000009500957308 */ /* 0x000f300000000800 */
[----:B------:R-:W5:Y:S08]  /*e5f0*/  MUFU.EX2 R150, R150 ;  /* 0x0000009600967308 */ /* 0x000f700000000800 */
[----:B------:R-:W5:Y:S01]  /*e600*/  MUFU.EX2 R51, R51 ;  /* 0x0000003300337308 */ /* 0x000f620000000800 */
[----:B-1----:R-:W-:Y:S01]  /*e610*/  PRMT R55, R56, 0x654, R55 ;  /* 0x0000065438377816 */ /* 0x002fe20000000037 */
[----:B0-----:R-:W-:-:S06]  /*e620*/  FFMA.FTZ R3, R4, R3, R148 ;  /* 0x0000000304037223 */ /* 0x001fcc0000010094 */
[----:B------:R-:W0:Y:S01]  /*e630*/  MUFU.EX2 R52, R52 ;  /* 0x0000003400347308 */ /* 0x000e220000000800 */
[----:B---3--:R-:W-:Y:S01]  /*e640*/  FFMA.FTZ R0, R8, R0, R53 ;  /* 0x0000000008007223 */ /* 0x008fe20000010035 */
[----:B------:R4:W-:Y:S06]  /*e650*/  SYNCS.ARRIVE.TRANS64.RED.A1T0 RZ, [R55+URZ], RZ ;  /* 0x000000ff37ff79a7 */ /* 0x0009ec000810043f */
[----:B------:R-:W1:Y:S01]  /*e660*/  MUFU.EX2 R151, R151 ;  /* 0x0000009700977308 */ /* 0x000e620000000800 */
[----:B--2---:R-:W-:Y:S01]  /*e670*/  FADD.FTZ R3, R54, R3 ;  /* 0x0000000336037221 */ /* 0x004fe20000010000 */
[----:B----4-:R-:W-:-:S06]  /*e680*/  FADD.FTZ R55, R149, R0 ;  /* 0x0000000095377221 */ /* 0x010fcc0000010000 */
[----:B------:R-:W2:Y:S08]  /*e690*/  MUFU.EX2 R144, R144 ;  /* 0x0000009000907308 */ /* 0x000eb00000000800 */
[----:B------:R-:W3:Y:S01]  /*e6a0*/  MUFU.EX2 R49, R49 ;  /* 0x0000003100317308 */ /* 0x000ee20000000800 */
[----:B-----5:R-:W-:Y:S01]  /*e6b0*/  FADD.FTZ R0, R150, R3 ;  /* 0x0000000396007221 */ /* 0x020fe20000010000 */
[----:B------:R-:W-:-:S06]  /*e6c0*/  FADD.FTZ R3, R51, R55 ;  /* 0x0000003733037221 */ /* 0x000fcc0000010000 */
[----:B------:R-:W4:Y:S08]  /*e6d0*/  MUFU.EX2 R50, R50 ;  /* 0x0000003200327308 */ /* 0x000f300000000800 */
[----:B------:R-:W5:Y:S01]  /*e6e0*/  MUFU.EX2 R145, R145 ;  /* 0x0000009100917308 */ /* 0x000f620000000800 */
[----:B0-----:R-:W-:Y:S01]  /*e6f0*/  FADD.FTZ R0, R52, R0 ;  /* 0x0000000034007221 */ /* 0x001fe20000010000 */
[----:B-1----:R-:W-:-:S06]  /*e700*/  FADD.FTZ R3, R151, R3 ;  /* 0x0000000397037221 */ /* 0x002fcc0000010000 */
[----:B------:R-:W0:Y:S08]  /*e710*/  MUFU.EX2 R146, R146 ;  /* 0x0000009200927308 */ /* 0x000e300000000800 */
[----:B------:R-:W1:Y:S01]  /*e720*/  MUFU.EX2 R47, R47 ;  /* 0x0000002f002f7308 */ /* 0x000e620000000800 */
[----:B--2---:R-:W-:Y:S01]  /*e730*/  FADD.FTZ R0, R144, R0 ;  /* 0x0000000090007221 */ /* 0x004fe20000010000 */
[----:B---3--:R-:W-:-:S06]  /*e740*/  FADD.FTZ R3, R49, R3 ;  /* 0x0000000331037221 */ /* 0x008fcc0000010000 */
[----:B------:R-:W2:Y:S08]  /*e750*/  MUFU.EX2 R48, R48 ;  /* 0x0000003000307308 */ /* 0x000eb00000000800 */
[----:B------:R-:W3:Y:S01]  /*e760*/  MUFU.EX2 R147, R147 ;  /* 0x0000009300937308 */ /* 0x000ee20000000800 */
[----:B----4-:R-:W-:Y:S01]  /*e770*/  FADD.FTZ R0, R50, R0 ;  /* 0x0000000032007221 */ /* 0x010fe20000010000 */
[----:B-----5:R-:W-:-:S06]  /*e780*/  FADD.FTZ R3, R145, R3 ;  /* 0x0000000391037221 */ /* 0x020fcc0000010000 */
        /* <DEDUP_REMOVED lines=95> */
[----:B-----5:R-:W-:-:S03]  /*ed80*/  FADD.FTZ R3, R25, R3 ;  /* 0x0000000319037221 */ /* 0x020fc60000010000 */
[----:B0-----:R-:W-:Y:S01]  /*ed90*/  FADD.FTZ R0, R122, R0 ;  /* 0x000000007a007221 */ /* 0x001fe20000010000 */
[----:B-1----:R-:W-:-:S03]  /*eda0*/  FADD.FTZ R55, R123, R3 ;  /* 0x000000037b377221 */ /* 0x002fc60000010000 */
[----:B--2---:R-:W-:Y:S01]  /*edb0*/  FADD.FTZ R3, R11, R0 ;  /* 0x000000000b037221 */ /* 0x004fe20000010000 */
[----:B---3--:R-:W-:Y:S01]  /*edc0*/  FADD.FTZ R0, R10, R55 ;  /* 0x000000370a007221 */ /* 0x008fe20000010000 */
[----:B------:R-:W-:Y:S06]  /*edd0*/  @!P0 BRA `(.L_x_2782) ;  /* 0x0000000000048947 */ /* 0x000fec0003800000 */
[----:B------:R-:W-:Y:S01]  /*ede0*/  BPT.TRAP 0x1 ;  /* 0x000000040000795c */ /* 0x000fe20000300000 */
.L_x_2782:
[----:B------:R-:W2:Y:S01]  /*edf0*/  LDL R55, [R1+0x24] ;  /* 0x0000240001377983 */ /* 0x000ea20000100800 */
[----:B------:R-:W-:-:S04]  /*ee00*/  IMAD R13, R13, 0x8, R2 ;  /* 0x000000080d0d7824 */ /* 0x000fc800078e0202 */
[----:B------:R-:W-:-:S05]  /*ee10*/  VIADD R13, R13, 0x16860 ;  /* 0x000168600d0d7836 */ /* 0x000fca0000000000 */
[----:B------:R-:W-:Y:S01]  /*ee20*/  PRMT R13, R56, 0x654, R13 ;  /* 0x00000654380d7816 */ /* 0x000fe2000000000d */
[----:B------:R-:W-:Y:S01]  /*ee30*/  FMUL.FTZ R88, R88, R4 ;  /* 0x0000000458587220 */ /* 0x000fe20000410000 */
[----:B------:R-:W-:Y:S02]  /*ee40*/  F2FP.BF16.F32.PACK_AB R122, R11, R122 ;  /* 0x0000007a0b7a723e */ /* 0x000fe400000010ff */
[----:B------:R0:W-:Y:S01]  /*ee50*/  SYNCS.ARRIVE.TRANS64.RED.A1T0 RZ, [R13+URZ], RZ ;  /* 0x000000ff0dff79a7 */ /* 0x0001e2000810043f */
        /* <DEDUP_REMOVED lines=65> */
[----:B0-----:R-:W-:Y:S02]  /*f270*/  MOV R13, R22 ;  /* 0x00000016000d7202 */ /* 0x001fe40000000f00 */
[C---:B--2---:R-:W-:Y:S01]  /*f280*/  ISETP.GT.AND P1, PT, R12.reuse, R55, PT ;  /* 0x000000370c00720c */ /* 0x044fe20003f24270 */
[----:B------:R-:W-:-:S12]  /*f290*/  VIADD R12, R12, 0xffffffff ;  /* 0xffffffff0c0c7836 */ /* 0x000fd80000000000 */
[----:B------:R-:W-:Y:S05]  /*f2a0*/  @P1 BRA `(.L_x_2783) ;  /* 0xffffffcc00c01947 */ /* 0x000fea000383ffff */
.L_x_2771:
[----:B------:R-:W2:Y:S02]  /*f2b0*/  LDL R4, [R1+0x34] ;  /* 0x0000340001047983 */ /* 0x000ea40000100800 */
[----:B--2---:R-:W-:-:S13]  /*f2c0*/  ISETP.GE.AND P1, PT, R12, R4, PT ;  /* 0x000000040c00720c */ /* 0x004fda0003f26270 */
[----:B------:R-:W-:Y:S05]  /*f2d0*/  @!P1 BRA `(.L_x_2784) ;  /* 0x0000002400e09947 */ /* 0x000fea0003800000 */
[----:B------:R-:W-:Y:S02]  /*f2e0*/  IMAD.MOV.U32 R10, RZ, RZ, R24 ;  /* 0x000000ffff0a7224 */ /* 0x000fe400078e0018 */
[----:B------:R-:W-:Y:S02]  /*f2f0*/  IMAD.MOV.U32 R11, RZ, RZ, R5 ;  /* 0x000000ffff0b7224 */ /* 0x000fe400078e0005 */
[----:B------:R-:W-:Y:S02]  /*f300*/  IMAD.MOV.U32 R4, RZ, RZ, R155 ;  /* 0x000000ffff047224 */ /* 0x000fe400078e009b */
[----:B------:R-:W-:-:S07]  /*f310*/  IMAD.MOV.U32 R13, RZ, RZ, R22 ;  /* 0x000000ffff0d7224 */ /* 0x000fce00078e0016 */
.L_x_2796:
        /* <DEDUP_REMOVED lines=11> */
.L_x_2786:
[----:B------:R-:W-:Y:S01]  /*f3d0*/  IMAD R5, R22, 0x8, R2 ;  /* 0x0000000816057824 */ /* 0x000fe200078e0202 */
[----:B------:R-:W-:-:S04]  /*f3e0*/  SHF.L.U32 R8, R155, 0x1f, RZ ;  /* 0x0000001f9b087819 */ /* 0x000fc800000006ff */
[----:B------:R0:W1:Y:S01]  /*f3f0*/  SYNCS.PHASECHK.TRANS64.TRYWAIT P1, [R5+URZ+0x16830], R8 ;  /* 0x01683008050075a7 */ /* 0x000062000802017f */
[----:B------:R-:W-:Y:S05]  /*f400*/  @!P0 BRA `(.L_x_2787) ;  /* 0x0000000000048947 */ /* 0x000fea0003800000 */
[----:B------:R-:W-:Y:S01]  /*f410*/  BPT.TRAP 0x1 ;  /* 0x000000040000795c */ /* 0x000fe20000300000 */
.L_x_2787:
[----:B------:R-:W-:Y:S04]  /*f420*/  BSSY B0, `(.L_x_2785) ;  /* 0x0000004000007945 */ /* 0x000fe80003800000 */
[----:B-1----:R-:W-:Y:S05]  /*f430*/  @P1 BRA `(.L_x_2788) ;  /* 0x0000000000081947 */ /* 0x002fea0003800000 */
[----:B------:R-:W1:Y:S02]  /*f440*/  SYNCS.PHASECHK.TRANS64.TRYWAIT P1, [R5+URZ+0x16830], R8 ;  /* 0x01683008050075a7 */ /* 0x000e64000802017f */
[----:B-1----:R-:W-:Y:S05]  /*f450*/  @!P1 BRA `(.L_x_2789) ;  /* 0x000000e0003c9947 */ /* 0x002fea0003800000 */
.L_x_2788:
[----:B------:R-:W-:Y:S05]  /*f460*/  BSYNC B0 ;  /* 0x0000000000007941 */ /* 0x000fea0003800000 */
.L_x_2785:
[----:B01----:R-:W2:Y:S01]  /*f470*/  LDL R8, [R1+0x1c] ;  /* 0x00001c0001087983 */ /* 0x003ea20000100800 */
[----:B------:R-:W-:Y:S01]  /*f480*/  IMAD.MOV.U32 R9, RZ, RZ, 0x40000040 ;  /* 0x40000040ff097424 */ /* 0x000fe200078e00ff */
[----:B------:R-:W-:Y:S05]  /*f490*/  WARPSYNC.ALL ;  /* 0x0000000000007948 */ /* 0x000fea0003800000 */
[----:B------:R-:W-:Y:S01]  /*f4a0*/  R2UR UR19, R9 ;  /* 0x00000000091372ca */ /* 0x000fe200000e0000 */
[----:B------:R-:W0:Y:S01]  /*f4b0*/  S2R R5, SR_TID.X ;  /* 0x0000000000057919 */ /* 0x000e220000002100 */
[----:B------:R-:W-:Y:S01]  /*f4c0*/  IMAD.MOV.U32 R27, RZ, RZ, 0x40000040 ;  /* 0x40000040ff1b7424 */ /* 0x000fe200078e00ff */
[----:B------:R-:W-:Y:S01]  /*f4d0*/  R2UR UR8, R6 ;  /* 0x00000000060872ca */ /* 0x000fe200000e0000 */
[----:B------:R-:W-:Y:S01]  /*f4e0*/  IMAD.MOV.U32 R25, RZ, RZ, 0x40000040 ;  /* 0x40000040ff197424 */ /* 0x000fe200078e00ff */
[----:B------:R-:W-:-:S02]  /*f4f0*/  R2UR UR9, R7 ;  /* 0x00000000070972ca */ /* 0x000fc400000e0000 */
[----:B0-----:R-:W-:-:S05]  /*f500*/  SHF.R.U32.HI R5, RZ, 0x7, R5 ;  /* 0x00000007ff057819 */ /* 0x001fca0000011605 */
[----:B------:R-:W-:Y:S01]  /*f510*/  VIADD R5, R5, 0x8 ;  /* 0x0000000805057836 */ /* 0x000fe20000000000 */
[----:B------:R-:W-:Y:S02]  /*f520*/  R2UR UR11, R27 ;  /* 0x000000001b0b72ca */ /* 0x000fe400000e0000 */
[----:B------:R-:W-:Y:S02]  /*f530*/  R2UR UR15, R25 ;  /* 0x00000000190f72ca */ /* 0x000fe400000e0000 */
[----:B------:R-:W-:Y:S01]  /*f540*/  R2UR UR23, R27 ;  /* 0x000000001b1772ca */ /* 0x000fe200000e0000 */
[----:B------:R0:W-:Y:S01]  /*f550*/  BAR.SYNC.DEFER_BLOCKING R5, 0x100 ;  /* 0x000400050000751d */ /* 0x0001e20000010000 */
[----:B--2---:R-:W-:-:S04]  /*f560*/  IMAD R26, R22, 0x400, R8 ;  /* 0x00000400161a7824 */ /* 0x004fc800078e0208 */
[----:B------:R-:W-:-:S05]  /*f570*/  VIADD R8, R26, 0x4 ;  /* 0x000000041a087836 */ /* 0x000fca0000000000 */
[----:B------:R-:W-:Y:S02]  /*f580*/  R2UR UR18, R8 ;  /* 0x00000000081272ca */ /* 0x000fe400000e0000 */
[----:B------:R-:W2:Y:S01]  /*f590*/  LDL.64 R8, [R1+0x8] ;  /* 0x0000080001087983 */ /* 0x000ea20000100a00 */
[C---:B------:R-:W-:Y:S02]  /*f5a0*/  R2UR UR10, R26.reuse ;  /* 0x000000001a0a72ca */ /* 0x040fe400000e0000 */
[C---:B------:R-:W-:Y:S01]  /*f5b0*/  IADD3 R24, R26.reuse, 0x2, RZ ;  /* 0x000000021a187810 */ /* 0x040fe20007ffe0ff */
        /* <DEDUP_REMOVED lines=24> */
.L_x_2791:
[----:B------:R-:W-:Y:S01]  /*f740*/  SHF.L.U32 R4, R4, 0x1f, RZ ;  /* 0x0000001f04047819 */ /* 0x000fe200000006ff */
[----:B------:R-:W-:-:S04]  /*f750*/  IMAD R5, R13, 0x8, R2 ;  /* 0x000000080d057824 */ /* 0x000fc800078e0202 */
[----:B------:R0:W1:Y:S01]  /*f760*/  SYNCS.PHASECHK.TRANS64.TRYWAIT P1, [R5+URZ+0x16850], R4 ;  /* 0x01685004050075a7 */ /* 0x000062000802017f */
[----:B------:R-:W-:Y:S05]  /*f770*/  @!P0 BRA `(.L_x_2792) ;  /* 0x0000000000048947 */ /* 0x000fea0003800000 */
[----:B------:R-:W-:Y:S01]  /*f780*/  BPT.TRAP 0x1 ;  /* 0x000000040000795c */ /* 0x000fe20000300000 */
.L_x_2792:
[----:B-1----:R-:W-:Y:S05]  /*f790*/  @P1 BRA `(.L_x_2790) ;  /* 0x0000000000081947 */ /* 0x002fea0003800000 */
[----:B------:R-:W1:Y:S02]  /*f7a0*/  SYNCS.PHASECHK.TRANS64.TRYWAIT P1, [R5+URZ+0x16850], R4 ;  /* 0x01685004050075a7 */ /* 0x000e64000802017f */
[----:B-1----:R-:W-:Y:S05]  /*f7b0*/  @!P1 BRA `(.L_x_2793) ;  /* 0x000000dc00789947 */ /* 0x002fea0003800000 */
.L_x_2790:
[----:B01----:R-:W-:Y:S01]  /*f7c0*/  VIADD R4, R2, 0x400 ;  /* 0x0000040002047836 */ /* 0x003fe20000000000 */
[----:B------:R-:W-:Y:S05]  /*f7d0*/  WARPSYNC.ALL ;  /* 0x0000000000007948 */ /* 0x000fea0003800000 */
[----:B------:R-:W-:Y:S01]  /*f7e0*/  SHF.R.U32.HI R4, RZ, 0x4, R4 ;  /* 0x00000004ff047819 */ /* 0x000fe20000011604 */
[----:B------:R-:W-:Y:S01]  /*f7f0*/  IMAD.MOV.U32 R5, RZ, RZ, 0x40000040 ;  /* 0x40000040ff057424 */ /* 0x000fe200078e00ff */
[----:B------:R-:W-:Y:S01]  /*f800*/  WARPGROUP.ARRIVE ;  /* 0x00000000000079c5 */ /* 0x000fe20000000000 */
[----:B------:R-:W-:Y:S02]  /*f810*/  MOV R9, 0x40000040 ;  /* 0x4000004000097802 */ /* 0x000fe40000000f00 */
[----:B------:R-:W-:-:S02]  /*f820*/  LOP3.LUT R4, R4, 0x3fff, RZ, 0xc0, !PT ;  /* 0x00003fff04047812 */ /* 0x000fc400078ec0ff */
        /* <DEDUP_REMOVED lines=40> */
[----:B------:R-:W-:Y:S01]  /*fab0*/  VIADD R4, R4, 0x380 ;  /* 0x0000038004047836 */ /* 0x000fe20000000000 */
[----:B------:R-:W-:Y:S01]  /*fac0*/  MOV R9, 0x40000040 ;  /* 0x4000004000097802 */ /* 0x000fe20000000f00 */
[----:B------:R-:W-:Y:S02]  /*fad0*/  WARPGROUP.DEPBAR.LE gsb0, 0x0 ;  /* 0x00008000000079c5 */ /* 0x000fe40000010000 */
[----:B------:R-:W-:-:S08]  /*fae0*/  WARPGROUP.ARRIVE ;  /* 0x00000000000079c5 */ /* 0x000fd00000000000 */
        /* <DEDUP_REMOVED lines=17> */
.L_x_2794:
[----:B------:R-:W1:Y:S01]  /*fc00*/  S2R R121, SR_CgaCtaId ;  /* 0x0000000000797919 */ /* 0x000e620000008800 */
[----:B------:R-:W-:Y:S01]  /*fc10*/  FMUL.FTZ R120, R24, UR4 ;  /* 0x0000000418787c20 */ /* 0x000fe20008410000 */
[----:B------:R-:W-:Y:S01]  /*fc20*/  FMUL.FTZ R122, R25, UR4 ;  /* 0x00000004197a7c20 */ /* 0x000fe20008410000 */
[----:B0-----:R-:W-:Y:S01]  /*fc30*/  FMUL.FTZ R4, R26, UR4 ;  /* 0x000000041a047c20 */ /* 0x001fe20008410000 */
[----:B------:R-:W-:Y:S01]  /*fc40*/  FMUL.FTZ R26, R28, UR4 ;  /* 0x000000041c1a7c20 */ /* 0x000fe20008410000 */
[----:B------:R-:W-:Y:S02]  /*fc50*/  IMAD R5, R22, 0x8, R2 ;  /* 0x0000000816057824 */ /* 0x000fe400078e0202 */
[----:B------:R-:W-:Y:S01]  /*fc60*/  FMUL.FTZ R29, R29, UR4 ;  /* 0x000000041d1d7c20 */ /* 0x000fe20008410000 */
[----:B------:R-:W0:Y:S01]  /*fc70*/  MUFU.TANH R120, R120 ;  /* 0x0000007800787308 */ /* 0x000e220000002400 */
[----:B------:R-:W-:Y:S01]  /*fc80*/  FMUL.FTZ R151, R31, UR4 ;  /* 0x000000041f977c20 */ /* 0x000fe20008410000 */
[----:B------:R-:W-:-:S02]  /*fc90*/  VIADD R5, R5, 0x16840 ;  /* 0x0001684005057836 */ /* 0x000fc40000000000 */
        /* <DEDUP_REMOVED lines=22> */
[----:B-1----:R-:W-:Y:S01]  /*fe00*/  PRMT R5, R121, 0x654, R5 ;  /* 0x0000065479057816 */ /* 0x002fe20000000005 */
[----:B------:R-:W-:Y:S01]  /*fe10*/  FMUL.FTZ R65, R68, UR4 ;  /* 0x0000000444417c20 */ /* 0x000fe20008410000 */
[----:B------:R-:W-:Y:S01]  /*fe20*/  FMUL.FTZ R68, R69, UR4 ;  /* 0x0000000445447c20 */ /* 0x000fe20008410000 */
[----:B------:R-:W-:Y:S01]  /*fe30*/  FMUL.FTZ R72, R72, UR4 ;  /* 0x0000000448487c20 */ /* 0x000fe20008410000 */
[----:B------:R0:W-:Y:S01]  /*fe40*/  SYNCS.ARRIVE.TRANS64.RED.A1T0 RZ, [R5+URZ], RZ ;  /* 0x000000ff05ff79a7 */ /* 0x0001e2000810043f */
[----:B------:R-:W-:Y:S01]  /*fe50*/  FMUL.FTZ R69, R73, UR4 ;  /* 0x0000000449457c20 */ /* 0x000fe20008410000 */
[----:B------:R-:W-:Y:S01]  /*fe60*/  FMUL.FTZ R73, R76, UR4 ;  /* 0x000000044c497c20 */ /* 0x000fe20008410000 */
[----:B------:R-:W1:Y:S01]  /*fe70*/  MUFU.TANH R31, R31 ;  /* 0x0000001f001f7308 */ /* 0x000e620000002400 */
[----:B------:R-:W-:Y:S01]  /*fe80*/  FMUL.FTZ R76, R77, UR4 ;  /* 0x000000044d4c7c20 */ /* 0x000fe20008410000 */
[----:B------:R-:W-:Y:S01]  /*fe90*/  FMUL.FTZ R77, R80, UR4 ;  /* 0x00000004504d7c20 */ /* 0x000fe20008410000 */
[----:B------:R-:W-:Y:S01]  /*fea0*/  FMUL.FTZ R80, R81, UR4 ;  /* 0x0000000451507c20 */ /* 0x000fe20008410000 */
[----:B------:R-:W-:Y:S01]  /*feb0*/  FMUL.FTZ R81, R84, UR4 ;  /* 0x0000000454517c20 */ /* 0x000fe20008410000 */
[----:B0-----:R-:W-:Y:S01]  /*fec0*/  FMNMX.FTZ R5, R120, R11, !PT ;  /* 0x0000000b78057209 */ /* 0x001fe20007810000 */
[----:B------:R-:W-:Y:S01]  /*fed0*/  FMUL.FTZ R84, R85, UR4 ;  /* 0x0000000455547c20 */ /* 0x000fe20008410000 */
[----:B------:R-:W-:Y:S01]  /*fee0*/  FMUL.FTZ R149, R27, UR4 ;  /* 0x000000041b957c20 */ /* 0x000fe20008410000 */
[----:B------:R-:W0:Y:S01]  /*fef0*/  MUFU.TANH R33, R33 ;  /* 0x0000002100217308 */ /* 0x000e220000002400 */
[----:B--2---:R-:W-:Y:S01]  /*ff00*/  FMNMX.FTZ R5, R122, R5, !PT ;  /* 0x000000057a057209 */ /* 0x004fe20007810000 */
[----:B------:R-:W-:Y:S01]  /*ff10*/  FMUL.FTZ R145, R30, UR4 ;  /* 0x000000041e917c20 */ /* 0x000fe20008410000 */
[----:B------:R-:W-:Y:S01]  /*ff20*/  FMUL.FTZ R48, R38, UR4 ;  /* 0x0000000426307c20 */ /* 0x000fe20008410000 */
[----:B------:R-:W-:Y:S01]  /*ff30*/  FMUL.FTZ R147, R39, UR4 ;  /* 0x0000000427937c20 */ /* 0x000fe20008410000 */
[----:B---3--:R-:W-:Y:S01]  /*ff40*/  FMNMX.FTZ R24, R26, R5, !PT ;  /* 0x000000051a187209 */ /* 0x008fe20007810000 */
[----:B------:R-:W-:Y:S01]  /*ff50*/  FMUL.FTZ R27, R42, UR4 ;  /* 0x000000042a1b7c20 */ /* 0x000fe20008410000 */
[----:B------:R-:W-:Y:S01]  /*ff60*/  FMUL.FTZ R141, R43, UR4 ;  /* 0x000000042b8d7c20 */ /* 0x000fe20008410000 */
[----:B------:R-:W2:Y:S01]  /*ff70*/  MUFU.TANH R35, R35 ;  /* 0x0000002300237308 */ /* 0x000ea20000002400 */
[----:B----4-:R-:W-:Y:S01]  /*ff80*/  FMNMX.FTZ R24, R29, R24, !PT ;  /* 0x000000181d187209 */ /* 0x010fe20007810000 */
[----:B------:R-:W-:Y:S01]  /*ff90*/  FMUL.FTZ R44, R46, UR4 ;  /* 0x000000042e2c7c20 */ /* 0x000fe20008410000 */
[----:B------:R-:W-:Y:S01]  /*ffa0*/  FMUL.FTZ R143, R47, UR4 ;  /* 0x000000042f8f7c20 */ /* 0x000fe20008410000 */
[----:B------:R-:W-:Y:S01]  /*ffb0*/  FMUL.FTZ R42, R50, UR4 ;  /* 0x00000004322a7c20 */ /* 0x000fe20008410000 */
[----:B-1----:R-:W-:Y:S01]  /*ffc0*/  FMNMX.FTZ R24, R31, R24, !PT ;  /* 0x000000181f187209 */ /* 0x002fe20007810000 */
[----:B------:R-:W-:Y:S01]  /*ffd0*/  FMUL.FTZ R137, R51, UR4 ;  /* 0x0000000433897c20 */ /* 0x000fe20008410000 */
[----:B------:R-:W-:Y:S01]  /*ffe0*/  FMUL.FTZ R40, R54, UR4 ;  /* 0x0000000436287c20 */ /* 0x000fe20008410000 */
[----:B------:R-:W1:Y:S01]  /*fff0*/  MUFU.TANH R37, R37 ;  /* 0x0000002500257308 */ /* 0x000e620000002400 */
        /* <DEDUP_REMOVED lines=16> */
[----:B-1----:R-:W-:Y:S01]  /*10100*/  FMNMX.FTZ R5, R37, R24, !PT ;  /* 0x0000001825057209 */ /* 0x002fe20007810000 */
[----:B------:R-:W-:Y:S01]  /*10110*/  FMUL.FTZ R121, R82, UR4 ;  /* 0x0000000452797c20 */ /* 0x000fe20008410000 */
[----:B------:R-:W-:Y:S01]  /*10120*/  FMUL.FTZ R25, R83, UR4 ;  /* 0x0000000453197c20 */ /* 0x000fe20008410000 */
[----:B------:R-:W-:Y:S01]  /*10130*/  FMUL.FTZ R123, R86, UR4 ;  /* 0x00000004567b7c20 */ /* 0x000fe20008410000 */
[----:B------:R-:W-:-:S03]  /*10140*/  FMUL.FTZ R54, R87, UR4 ;  /* 0x0000000457367c20 */ /* 0x000fc60008410000 */
        /* <DEDUP_REMOVED lines=44> */
[----:B------:R0:W3:Y:S01]  /*10410*/  MUFU.TANH R9, R4 ;  /* 0x0000000400097308 */ /* 0x0000e20000002400 */
[----:B--2---:R-:W-:-:S07]  /*10420*/  FMNMX.FTZ R5, R81, R24, !PT ;  /* 0x0000001851057209 */ /* 0x004fce0007810000 */
[----:B------:R-:W2:Y:S01]  /*10430*/  MUFU.TANH R149, R149 ;  /* 0x0000009500957308 */ /* 0x000ea20000002400 */
[----:B-1----:R-:W-:Y:S01]  /*10440*/  FMNMX.FTZ R5, R84, R5, !PT ;  /* 0x0000000554057209 */ /* 0x002fe20007810000 */
[----:B0-----:R-:W-:Y:S01]  /*10450*/  FMUL.FTZ R4, R34, UR4 ;  /* 0x0000000422047c20 */ /* 0x001fe20008410000 */
[----:B------:R-:W-:-:S05]  /*10460*/  FMUL.FTZ R34, R66, UR4 ;  /* 0x0000000442227c20 */ /* 0x000fca0008410000 */
[----:B------:R-:W0:Y:S01]  /*10470*/  MUFU.TANH R145, R145 ;  /* 0x0000009100917308 */ /* 0x000e220000002400 */
[----:B---3--:R-:W-:Y:S02]  /*10480*/  IMAD.MOV.U32 R85, RZ, RZ, R9 ;  /* 0x000000ffff557224 */ /* 0x008fe400078e0009 */
[----:B------:R-:W1:Y:S03]  /*10490*/  SHFL.BFLY PT, R9, R5, 0x2, 0x1f ;  /* 0x0c401f0005097f89 */ /* 0x000e6600000e0000 */
[----:B------:R-:W-:Y:S02]  /*104a0*/  FMNMX.FTZ R24, R85, R10, !PT ;  /* 0x0000000a55187209 */ /* 0x000fe40007810000 */
[----:B------:R-:W3:Y:S08]  /*104b0*/  MUFU.TANH R151, R151 ;  /* 0x0000009700977308 */ /* 0x000ef00000002400 */
[----:B------:R-:W4:Y:S08]  /*104c0*/  MUFU.TANH R4, R4 ;  /* 0x0000000400047308 */ /* 0x000f300000002400 */
[----:B------:R-:W5:Y:S01]  /*104d0*/  MUFU.TANH R8, R8 ;  /* 0x0000000800087308 */ /* 0x000f620000002400 */
[----:B-1----:R-:W-:-:S05]  /*104e0*/  FMNMX.FTZ R5, R5, R9, !PT ;  /* 0x0000000905057209 */ /* 0x002fca0007810000 */
[----:B------:R-:W1:Y:S02]  /*104f0*/  SHFL.BFLY PT, R9, R5, 0x1, 0x1f ;  /* 0x0c201f0005097f89 */ /* 0x000e6400000e0000 */
[----:B------:R-:W5:Y:S08]  /*10500*/  MUFU.TANH R48, R48 ;  /* 0x0000003000307308 */ /* 0x000f700000002400 */
[----:B------:R-:W5:Y:S08]  /*10510*/  MUFU.TANH R147, R147 ;  /* 0x0000009300937308 */ /* 0x000f700000002400 */
[----:B------:R-:W5:Y:S01]  /*10520*/  MUFU.TANH R27, R27 ;  /* 0x0000001b001b7308 */ /* 0x000f620000002400 */
[----:B-1----:R-:W-:-:S07]  /*10530*/  FMNMX.FTZ R5, R5, R9, !PT ;  /* 0x0000000905057209 */ /* 0x002fce0007810000 */
[----:B------:R-:W1:Y:S01]  /*10540*/  MUFU.TANH R141, R141 ;  /* 0x0000008d008d7308 */ /* 0x000e620000002400 */
[----:B--2---:R-:W-:Y:S01]  /*10550*/  FMNMX.FTZ R9, R149, R24, !PT ;  /* 0x0000001895097209 */ /* 0x004fe20007810000 */
[----:B------:R-:W-:-:S03]  /*10560*/  FADD.FTZ R11, -R5, R11 ;  /* 0x0000000b050b7221 */ /* 0x000fc60000010100 */
[----:B0-----:R-:W-:-:S03]  /*10570*/  FMNMX.FTZ R9, R145, R9, !PT ;  /* 0x0000000991097209 */ /* 0x001fc60007810000 */
[----:B------:R-:W0:Y:S01]  /*10580*/  MUFU.TANH R44, R44 ;  /* 0x0000002c002c7308 */ /* 0x000e220000002400 */
[----:B---3--:R-:W-:-:S04]  /*10590*/  FMNMX.FTZ R9, R151, R9, !PT ;  /* 0x0000000997097209 */ /* 0x008fc80007810000 */
[----:B----4-:R-:W-:-:S03]  /*105a0*/  FMNMX.FTZ R9, R4, R9, !PT ;  /* 0x0000000904097209 */ /* 0x010fc60007810000 */
[----:B------:R-:W2:Y:S01]  /*105b0*/  MUFU.TANH R143, R143 ;  /* 0x0000008f008f7308 */ /* 0x000ea20000002400 */
[----:B-----5:R-:W-:-:S04]  /*105c0*/  FMNMX.FTZ R9, R8, R9, !PT ;  /* 0x0000000908097209 */ /* 0x020fc80007810000 */
[----:B------:R-:W-:-:S03]  /*105d0*/  FMNMX.FTZ R9, R48, R9, !PT ;  /* 0x0000000930097209 */ /* 0x000fc60007810000 */
[----:B------:R-:W3:Y:S01]  /*105e0*/  MUFU.TANH R42, R42 ;  /* 0x0000002a002a7308 */ /* 0x000ee20000002400 */
[----:B------:R-:W-:-:S04]  /*105f0*/  FMNMX.FTZ R9, R147, R9, !PT ;  /* 0x0000000993097209 */ /* 0x000fc80007810000 */
[----:B------:R-:W-:-:S03]  /*10600*/  FMNMX.FTZ R9, R27, R9, !PT ;  /* 0x000000091b097209 */ /* 0x000fc60007810000 */
[----:B------:R-:W4:Y:S01]  /*10610*/  MUFU.TANH R137, R137 ;  /* 0x0000008900897308 */ /* 0x000f220000002400 */
[----:B-1----:R-:W-:-:S04]  /*10620*/  FMNMX.FTZ R9, R141, R9, !PT ;  /* 0x000000098d097209 */ /* 0x002fc80007810000 */
[----:B0-----:R-:W-:-:S03]  /*10630*/  FMNMX.FTZ R9, R44, R9, !PT ;  /* 0x000000092c097209 */ /* 0x001fc60007810000 */
[----:B------:R-:W0:Y:S01]  /*10640*/  MUFU.TANH R40, R40 ;  /* 0x0000002800287308 */ /* 0x000e220000002400 */
[----:B--2---:R-:W-:-:S04]  /*10650*/  FMNMX.FTZ R9, R143, R9, !PT ;  /* 0x000000098f097209 */ /* 0x004fc80007810000 */
[----:B---3--:R-:W-:-:S03]  /*10660*/  FMNMX.FTZ R9, R42, R9, !PT ;  /* 0x000000092a097209 */ /* 0x008fc60007810000 */
[----:B------:R-:W1:Y:S01]  /*10670*/  MUFU.TANH R139, R139 ;  /* 0x0000008b008b7308 */ /* 0x000e620000002400 */
[----:B----4-:R-:W-:-:S07]  /*10680*/  FMNMX.FTZ R9, R137, R9, !PT ;  /* 0x0000000989097209 */ /* 0x010fce0007810000 */
        /* <DEDUP_REMOVED lines=31> */
[----:B0-----:R-:W-:-:S04]  /*10880*/  FMNMX.FTZ R24, R25, R24, !PT ;  /* 0x0000001819187209 */ /* 0x001fc80007810000 */
[----:B-1----:R-:W-:-:S04]  /*10890*/  FMNMX.FTZ R9, R123, R24, !PT ;  /* 0x000000187b097209 */ /* 0x002fc80007810000 */
[----:B--2---:R-:W-:-:S05]  /*108a0*/  FMNMX.FTZ R9, R54, R9, !PT ;  /* 0x0000000936097209 */ /* 0x004fca0007810000 */
[----:B------:R-:W0:Y:S02]  /*108b0*/  SHFL.BFLY PT, R24, R9, 0x2, 0x1f ;  /* 0x0c401f0009187f89 */ /* 0x000e2400000e0000 */
[----:B0-----:R-:W-:-:S05]  /*108c0*/  FMNMX.FTZ R24, R9, R24, !PT ;  /* 0x0000001809187209 */ /* 0x001fca0007810000 */
[----:B------:R-:W0:Y:S02]  /*108d0*/  SHFL.BFLY PT, R9, R24, 0x1, 0x1f ;  /* 0x0c201f0018097f89 */ /* 0x000e2400000e0000 */
[----:B0-----:R-:W-:Y:S02]  /*108e0*/  FMNMX.FTZ R24, R24, R9, !PT ;  /* 0x0000000918187209 */ /* 0x001fe40007810000 */
[----:B------:R-:W0:Y:S03]  /*108f0*/  LDC R9, c[0x0][0x988] ;  /* 0x00026200ff097b82 */ /* 0x000e260000000800 */
[----:B------:R-:W-:Y:S01]  /*10900*/  FADD.FTZ R10, -R24, R10 ;  /* 0x0000000a180a7221 */ /* 0x000fe20000010100 */
[-C--:B0-----:R-:W-:Y:S01]  /*10910*/  FMUL.FTZ R46, R5, R9.reuse ;  /* 0x00000009052e7220 */ /* 0x081fe20000410000 */
[-C--:B------:R-:W-:Y:S02]  /*10920*/  FMUL.FTZ R11, R11, R9.reuse ;  /* 0x000000090b0b7220 */ /* 0x080fe40000410000 */
[-C--:B------:R-:W-:Y:S01]  /*10930*/  FMUL.FTZ R10, R10, R9.reuse ;  /* 0x000000090a0a7220 */ /* 0x080fe20000410000 */
[-CC-:B------:R-:W-:Y:S01]  /*10940*/  FFMA.FTZ R132, R56, R9.reuse, -R46.reuse ;  /* 0x0000000938847223 */ /* 0x180fe2000001082e */
[-C--:B------:R-:W-:Y:S01]  /*10950*/  FMUL.FTZ R56, R24, R9.reuse ;  /* 0x0000000918387220 */ /* 0x080fe20000410000 */
[-CC-:B------:R-:W-:Y:S01]  /*10960*/  FFMA.FTZ R148, R120, R9.reuse, -R46.reuse ;  /* 0x0000000978947223 */ /* 0x180fe2000001082e */
[-C--:B------:R-:W-:Y:S01]  /*10970*/  FFMA.FTZ R39, R122, R9.reuse, -R46 ;  /* 0x000000097a277223 */ /* 0x080fe2000001082e */
[----:B------:R-:W-:Y:S01]  /*10980*/  MUFU.EX2 R11, R11 ;  /* 0x0000000b000b7308 */ /* 0x000fe20000000800 */
[-CC-:B------:R-:W-:Y:S01]  /*10990*/  FFMA.FTZ R55, R85, R9.reuse, -R56.reuse ;  /* 0x0000000955377223 */ /* 0x180fe20000010838 */
[-CC-:B------:R-:W-:Y:S01]  /*109a0*/  FFMA.FTZ R149, R149, R9.reuse, -R56.reuse ;  /* 0x0000000995957223 */ /* 0x180fe20000010838 */
[-CC-:B------:R-:W-:Y:S01]  /*109b0*/  FFMA.FTZ R50, R4, R9.reuse, -R56.reuse ;  /* 0x0000000904327223 */ /* 0x180fe20000010838 */
[-C--:B------:R-:W-:Y:S01]  /*109c0*/  FFMA.FTZ R4, R54, R9.reuse, -R56 ;  /* 0x0000000936047223 */ /* 0x080fe20000010838 */
[-CC-:B------:R-:W-:Y:S01]  /*109d0*/  FFMA.FTZ R150, R26, R9.reuse, -R46.reuse ;  /* 0x000000091a967223 */ /* 0x180fe2000001082e */
[-CC-:B------:R-:W-:Y:S01]  /*109e0*/  FFMA.FTZ R51, R29, R9.reuse, -R46.reuse ;  /* 0x000000091d337223 */ /* 0x180fe2000001082e */
[-CC-:B------:R-:W-:Y:S01]  /*109f0*/  FFMA.FTZ R138, R52, R9.reuse, -R46.reuse ;  /* 0x00000009348a7223 */ /* 0x180fe2000001082e */
[----:B------:R-:W0:Y:S01]  /*10a00*/  MUFU.EX2 R148, R148 ;  /* 0x0000009400947308 */ /* 0x000e220000000800 */
[-C--:B------:R-:W-:Y:S01]  /*10a10*/  FFMA.FTZ R29, R53, R9.reuse, -R46 ;  /* 0x00000009351d7223 */ /* 0x080fe2000001082e */
[-CC-:B------:R-:W-:Y:S01]  /*10a20*/  FFMA.FTZ R52, R145, R9.reuse, -R56.reuse ;  /* 0x0000000991347223 */ /* 0x180fe20000010838 */
[-C--:B------:R-:W-:Y:S01]  /*10a30*/  FFMA.FTZ R151, R151, R9.reuse, -R56 ;  /* 0x0000000997977223 */ /* 0x080fe20000010838 */
[-C--:B------:R-:W-:Y:S01]  /*10a40*/  FFMA.FTZ R144, R31, R9.reuse, -R46 ;  /* 0x000000091f907223 */ /* 0x080fe2000001082e */
[-C--:B------:R-:W-:Y:S01]  /*10a50*/  FFMA.FTZ R145, R8, R9.reuse, -R56 ;  /* 0x0000000908917223 */ /* 0x080fe20000010838 */
[-CC-:B------:R-:W-:Y:S01]  /*10a60*/  FFMA.FTZ R33, R33, R9.reuse, -R46.reuse ;  /* 0x0000000921217223 */ /* 0x180fe2000001082e */
[-CC-:B------:R-:W-:Y:S01]  /*10a70*/  FFMA.FTZ R146, R35, R9.reuse, -R46.reuse ;  /* 0x0000000923927223 */ /* 0x180fe2000001082e */
[----:B------:R-:W-:Y:S01]  /*10a80*/  MUFU.EX2 R10, R10 ;  /* 0x0000000a000a7308 */ /* 0x000fe20000000800 */
[-C--:B------:R-:W-:Y:S01]  /*10a90*/  FFMA.FTZ R26, R49, R9.reuse, -R46 ;  /* 0x00000009311a7223 */ /* 0x080fe2000001082e */
[-C--:B------:R-:W-:Y:S01]  /*10aa0*/  FFMA.FTZ R48, R48, R9.reuse, -R56 ;  /* 0x0000000930307223 */ /* 0x080fe20000010838 */
[-C--:B------:R-:W-:Y:S01]  /*10ab0*/  FFMA.FTZ R47, R37, R9.reuse, -R46 ;  /* 0x00000009252f7223 */ /* 0x080fe2000001082e */
[-C--:B------:R-:W-:Y:S01]  /*10ac0*/  FFMA.FTZ R147, R147, R9.reuse, -R56 ;  /* 0x0000000993937223 */ /* 0x080fe20000010838 */
[-CC-:B------:R-:W-:Y:S01]  /*10ad0*/  FFMA.FTZ R140, R124, R9.reuse, -R46.reuse ;  /* 0x000000097c8c7223 */ /* 0x180fe2000001082e */
[-CC-:B------:R-:W-:Y:S01]  /*10ae0*/  FFMA.FTZ R142, R126, R9.reuse, -R46.reuse ;  /* 0x000000097e8e7223 */ /* 0x180fe2000001082e */
[----:B------:R-:W-:Y:S01]  /*10af0*/  FFMA.FTZ R136, R128, R9, -R46 ;  /* 0x0000000980887223 */ /* 0x000fe2000001082e */
[----:B------:R-:W1:Y:S01]  /*10b00*/  MUFU.EX2 R54, R55 ;  /* 0x0000003700367308 */ /* 0x000e620000000800 */
[----:B0-----:R-:W-:Y:S01]  /*10b10*/  FFMA.FTZ R3, R11, R3, R148 ;  /* 0x000000030b037223 */ /* 0x001fe20000010094 */
        /* <DEDUP_REMOVED lines=15> */
[----:B-1----:R-:W-:Y:S01]  /*10c10*/  FFMA.FTZ R0, R10, R0, R54 ;  /* 0x000000000a007223 */ /* 0x002fe20000010036 */
[-CC-:B------:R-:W-:Y:S01]  /*10c20*/  FFMA.FTZ R120, R77, R9.reuse, -R46.reuse ;  /* 0x000000094d787223 */ /* 0x180fe2000001082e */
[-CC-:B------:R-:W-:Y:S01]  /*10c30*/  FFMA.FTZ R80, R80, R9.reuse, -R46.reuse ;  /* 0x0000000950507223 */ /* 0x180fe2000001082e */
[-CC-:B------:R-:W-:Y:S01]  /*10c40*/  FFMA.FTZ R81, R81, R9.reuse, -R46.reuse ;  /* 0x0000000951517223 */ /* 0x180fe2000001082e */
[-C--:B------:R-:W-:Y:S01]  /*10c50*/  FFMA.FTZ R122, R84, R9.reuse, -R46 ;  /* 0x00000009547a7223 */ /* 0x080fe2000001082e */
        /* <DEDUP_REMOVED lines=8> */
[-CC-:B------:R-:W-:Y:S01]  /*10ce0*/  FFMA.FTZ R40, R40, R9.reuse, -R56.reuse ;  /* 0x0000000928287223 */ /* 0x180fe20000010838 */
[-C--:B------:R-:W-:Y:S01]  /*10cf0*/  FFMA.FTZ R139, R139, R9.reuse, -R56 ;  /* 0x000000098b8b7223 */ /* 0x080fe20000010838 */
[----:B------:R-:W0:Y:S01]  /*10d00*/  MUFU.EX2 R52, R52 ;  /* 0x0000003400347308 */ /* 0x000e220000000800 */
[----:B--2---:R-:W-:Y:S01]  /*10d10*/  FADD.FTZ R55, R149, R0 ;  /* 0x0000000095377221 */ /* 0x004fe20000010000 */
[-CC-:B------:R-:W-:Y:S01]  /*10d20*/  FFMA.FTZ R38, R38, R9.reuse, -R56.reuse ;  /* 0x0000000926267223 */ /* 0x180fe20000010838 */
[-CC-:B------:R-:W-:Y:S01]  /*10d30*/  FFMA.FTZ R133, R133, R9.reuse, -R56.reuse ;  /* 0x0000000985857223 */ /* 0x180fe20000010838 */
[-CC-:B------:R-:W-:Y:S01]  /*10d40*/  FFMA.FTZ R36, R36, R9.reuse, -R56.reuse ;  /* 0x0000000924247223 */ /* 0x180fe20000010838 */
[-CC-:B------:R-:W-:Y:S01]  /*10d50*/  FFMA.FTZ R135, R135, R9.reuse, -R56.reuse ;  /* 0x0000000987877223 */ /* 0x180fe20000010838 */
[-CC-:B------:R-:W-:Y:S01]  /*10d60*/  FFMA.FTZ R34, R34, R9.reuse, -R56.reuse ;  /* 0x0000000922227223 */ /* 0x180fe20000010838 */
[-CC-:B------:R-:W-:Y:S01]  /*10d70*/  FFMA.FTZ R129, R129, R9.reuse, -R56.reuse ;  /* 0x0000000981817223 */ /* 0x180fe20000010838 */
[----:B------:R-:W2:Y:S01]  /*10d80*/  MUFU.EX2 R51, R51 ;  /* 0x0000003300337308 */ /* 0x000ea20000000800 */
        /* <DEDUP_REMOVED lines=8> */
[----:B0-----:R-:W-:Y:S01]  /*10e10*/  FADD.FTZ R3, R52, R55 ;  /* 0x0000003734037221 */ /* 0x001fe20000010000 */
[-CC-:B------:R-:W-:Y:S01]  /*10e20*/  FFMA.FTZ R121, R121, R9.reuse, -R56.reuse ;  /* 0x0000000979797223 */ /* 0x180fe20000010838 */
[-CC-:B------:R-:W-:Y:S01]  /*10e30*/  FFMA.FTZ R25, R25, R9.reuse, -R56.reuse ;  /* 0x0000000919197223 */ /* 0x180fe20000010838 */
[----:B------:R-:W-:-:S04]  /*10e40*/  FFMA.FTZ R123, R123, R9, -R56 ;  /* 0x000000097b7b7223 */ /* 0x000fc80000010838 */
        /* <DEDUP_REMOVED lines=116> */
.L_x_2795:
[----:B------:R-:W0:Y:S01]  /*11590*/  S2R R55, SR_CgaCtaId ;  /* 0x0000000000377919 */ /* 0x000e220000008800 */
[----:B------:R-:W-:-:S04]  /*115a0*/  IMAD R13, R13, 0x8, R2 ;  /* 0x000000080d0d7824 */ /* 0x000fc800078e0202 */
[----:B------:R-:W-:-:S05]  /*115b0*/  VIADD R13, R13, 0x16860 ;  /* 0x000168600d0d7836 */ /* 0x000fca0000000000 */
[----:B0-----:R-:W-:Y:S02]  /*115c0*/  PRMT R13, R55, 0x654, R13 ;  /* 0x00000654370d7816 */ /* 0x001fe4000000000d */
[----:B------:R-:W2:Y:S01]  /*115d0*/  LDL R55, [R1+0x34] ;  /* 0x0000340001377983 */ /* 0x000ea20000100800 */
[----:B------:R-:W-:Y:S01]  /*115e0*/  F2FP.BF16.F32.PACK_AB R123, R4, R123 ;  /* 0x0000007b047b723e */ /* 0x000fe200000010ff */
        /* <DEDUP_REMOVED lines=67> */
[----:B------:R-:W-:Y:S02]  /*11a20*/  MOV R10, R24 ;  /* 0x00000018000a7202 */ /* 0x000fe40000000f00 */
[C---:B--2---:R-:W-:Y:S01]  /*11a30*/  ISETP.GT.AND P1, PT, R12.reuse, R55, PT ;  /* 0x000000370c00720c */ /* 0x044fe20003f24270 */
[----:B------:R-:W-:-:S12]  /*11a40*/  VIADD R12, R12, 0xffffffff ;  /* 0xffffffff0c0c7836 */ /* 0x000fd80000000000 */
[----:B------:R-:W-:Y:S05]  /*11a50*/  @P1 BRA `(.L_x_2796) ;  /* 0xffffffd800301947 */ /* 0x000fea000383ffff */
.L_x_2784:
[----:B------:R-:W-:Y:S05]  /*11a60*/  WARPSYNC.ALL ;  /* 0x0000000000007948 */ /* 0x000fea0003800000 */
[----:B------:R-:W-:Y:S06]  /*11a70*/  BAR.ARV 0x8, 0x200 ;  /* 0x0208000000007b1d */ /* 0x000fec0000002000 */
[----:B------:R-:W-:Y:S05]  /*11a80*/  @!P0 BRA `(.L_x_2797) ;  /* 0x0000000000048947 */ /* 0x000fea0003800000 */
[----:B------:R-:W-:Y:S01]  /*11a90*/  BPT.TRAP 0x1 ;  /* 0x000000040000795c */ /* 0x000fe20000300000 */
.L_x_2797:
[----:B------:R-:W-:Y:S01]  /*11aa0*/  IMAD R13, R22, 0x8, R2 ;  /* 0x00000008160d7824 */ /* 0x000fe200078e0202 */
[----:B------:R-:W-:-:S04]  /*11ab0*/  SHF.L.U32 R4, R155, 0x1f, RZ ;  /* 0x0000001f9b047819 */ /* 0x000fc800000006ff */
[----:B------:R0:W1:Y:S01]  /*11ac0*/  SYNCS.PHASECHK.TRANS64.TRYWAIT P1, [R13+URZ+0x16850], R4 ;  /* 0x016850040d0075a7 */ /* 0x000062000802017f */
[----:B------:R-:W-:Y:S05]  /*11ad0*/  @!P0 BRA `(.L_x_2798) ;  /* 0x0000000000048947 */ /* 0x000fea0003800000 */
[----:B------:R-:W-:Y:S01]  /*11ae0*/  BPT.TRAP 0x1 ;  /* 0x000000040000795c */ /* 0x000fe20000300000 */
.L_x_2798:
[----:B------:R-:W-:-:S05]  /*11af0*/  VIADD R2, R2, 0x400 ;  /* 0x0000040002027836 */ /* 0x000fca0000000000 */
[----:B------:R-:W-:-:S04]  /*11b00*/  SHF.R.U32.HI R2, RZ, 0x4, R2 ;  /* 0x00000004ff027819 */ /* 0x000fc80000011602 */
[----:B------:R-:W-:Y:S01]  /*11b10*/  LOP3.LUT R7, R2, 0x3fff, RZ, 0xc0, !PT ;  /* 0x00003fff02077812 */ /* 0x000fe200078ec0ff */
[----:B-1----:R-:W-:Y:S06]  /*11b20*/  @P1 BRA `(.L_x_2799) ;  /* 0x0000000000081947 */ /* 0x002fec0003800000 */
[----:B------:R-:W1:Y:S02]  /*11b30*/  SYNCS.PHASECHK.TRANS64.TRYWAIT P1, [R13+URZ+0x16850], R4 ;  /* 0x016850040d0075a7 */ /* 0x000e64000802017f */
[----:B-1----:R-:W-:Y:S05]  /*11b40*/  @!P1 BRA `(.L_x_2800) ;  /* 0x000000b800a89947 */ /* 0x002fea0003800000 */
.L_x_2799:
        /* <DEDUP_REMOVED lines=9> */
[----:B------:R-:W-:Y:S02]  /*11be0*/  IMAD.MOV.U32 R7, RZ, RZ, 0x40000040 ;  /* 0x40000040ff077424 */ /* 0x000fe400078e00ff */
[----:B------:R-:W-:-:S08]  /*11bf0*/  IMAD.MOV.U32 R8, RZ, RZ, RZ ;  /* 0x000000ffff087224 */ /* 0x000fd000078e00ff */
[----:B------:R-:W-:Y:S01]  /*11c00*/  HGMMA.64x64x16.F32.BF16 R88, R148, gdesc[UR4].tnspB, R88, gsb0 ;  /* 0x40e0000494587df0 */ /* 0x000fe20008001858 */
[----:B------:R-:W-:Y:S02]  /*11c10*/  R2UR UR6, R10 ;  /* 0x000000000a0672ca */ /* 0x000fe400000e0000 */
[----:B------:R-:W-:Y:S01]  /*11c20*/  R2UR UR7, R11 ;  /* 0x000000000b0772ca */ /* 0x000fe200000e0000 */
[----:B------:R-:W-:Y:S01]  /*11c30*/  IMAD.MOV.U32 R11, RZ, RZ, 0x40000040 ;  /* 0x40000040ff0b7424 */ /* 0x000fe200078e00ff */
[----:B------:R-:W-:Y:S01]  /*11c40*/  IADD3 R10, R6, 0x100, RZ ;  /* 0x00000100060a7810 */ /* 0x000fe20007ffe0ff */
[----:B--2---:R-:W-:Y:S01]  /*11c50*/  FADD.FTZ R2, R2, R3 ;  /* 0x0000000302027221 */ /* 0x004fe20000010000 */
[----:B------:R-:W-:Y:S01]  /*11c60*/  IMAD.MOV.U32 R3, RZ, RZ, -0x800000 ;  /* 0xff800000ff037424 */ /* 0x000fe200078e00ff */
        /* <DEDUP_REMOVED lines=27> */
[----:B------:R-:W-:Y:S01]  /*11e20*/  IMAD.MOV.U32 R11, RZ, RZ, 0x40000040 ;  /* 0x40000040ff0b7424 */ /* 0x000fe200078e00ff */
[----:B------:R-:W-:Y:S01]  /*11e30*/  IADD3 R6, R6, 0x380, RZ ;  /* 0x0000038006067810 */ /* 0x000fe20007ffe0ff */
[----:B------:R-:W-:Y:S02]  /*11e40*/  WARPGROUP.DEPBAR.LE gsb0, 0x0 ;  /* 0x00008000000079c5 */ /* 0x000fe40000010000 */
[----:B------:R-:W-:-:S08]  /*11e50*/  WARPGROUP.ARRIVE ;  /* 0x00000000000079c5 */ /* 0x000fd00000000000 */
[----:B------:R-:W-:Y:S01]  /*11e60*/  HGMMA.64x64x16.F32.BF16 R88, R128, gdesc[UR4].tnspB, R88, gsb0 ;  /* 0x40e0000480587df0 */ /* 0x000fe20008001858 */
[----:B------:R-:W-:Y:S02]  /*11e70*/  R2UR UR6, R10 ;  /* 0x000000000a0672ca */ /* 0x000fe400000e0000 */
[----:B------:R-:W-:Y:S02]  /*11e80*/  R2UR UR7, R11 ;  /* 0x000000000b0772ca */ /* 0x000fe400000e0000 */
[----:B------:R-:W2:Y:S02]  /*11e90*/  SHFL.BFLY PT, R11, R0, 0x2, 0x1f ;  /* 0x0c401f00000b7f89 */ /* 0x000ea400000e0000 */
[----:B--2---:R-:W-:Y:S01]  /*11ea0*/  FADD.FTZ R11, R11, R0 ;  /* 0x000000000b0b7221 */ /* 0x004fe20000010000 */
[----:B------:R-:W-:-:S04]  /*11eb0*/  IMAD.MOV.U32 R0, RZ, RZ, -0x800000 ;  /* 0xff800000ff007424 */ /* 0x000fc800078e00ff */
[----:B01----:R-:W0:Y:S02]  /*11ec0*/  SHFL.BFLY PT, R4, R11, 0x1, 0x1f ;  /* 0x0c201f000b047f89 */ /* 0x003e2400000e0000 */
[----:B0-----:R-:W-:Y:S01]  /*11ed0*/  FADD.FTZ R14, R11, R4 ;  /* 0x000000040b0e7221 */ /* 0x001fe20000010000 */
[----:B------:R-:W-:-:S04]  /*11ee0*/  IMAD.MOV.U32 R4, RZ, RZ, RZ ;  /* 0x000000ffff047224 */ /* 0x000fc800078e00ff */
[----:B------:R-:W-:-:S13]  /*11ef0*/  FSETP.NE.FTZ.AND P2, PT, R14, RZ, PT ;  /* 0x000000ff0e00720b */ /* 0x000fda0003f55000 */
[----:B------:R-:W0:Y:S01]  /*11f00*/  @P2 MUFU.LG2 R10, R14 ;  /* 0x0000000e000a2308 */ /* 0x000e220000000c00 */
[----:B------:R-:W-:Y:S01]  /*11f10*/  @P2 FMUL.FTZ R20, R9, 0.69314718246459960938 ;  /* 0x3f31721809142820 */ /* 0x000fe20000410000 */
[----:B------:R-:W-:Y:S02]  /*11f20*/  WARPGROUP.DEPBAR.LE gsb0, 0x0 ;  /* 0x00008000000079c5 */ /* 0x000fe40000010000 */
[----:B------:R-:W-:-:S04]  /*11f30*/  WARPGROUP.ARRIVE ;  /* 0x00000000000079c5 */ /* 0x000fc80000000000 */
[----:B------:R-:W-:Y:S02]  /*11f40*/  @P2 MUFU.RCP R8, R14 ;  /* 0x0000000e00082308 */ /* 0x000fe40000001000 */
[----:B------:R-:W-:Y:S01]  /*11f50*/  HGMMA.64x64x16.F32.BF16 R88, R124, gdesc[UR4].tnspB, R88, gsb0 ;  /* 0x40e000047c587df0 */ /* 0x000fe20008001858 */
[----:B------:R-:W-:Y:S02]  /*11f60*/  R2UR UR6, R6 ;  /* 0x00000000060672ca */ /* 0x000fe400000e0000 */
[----:B------:R-:W-:Y:S02]  /*11f70*/  R2UR UR7, R7 ;  /* 0x00000000070772ca */ /* 0x000fe400000e0000 */
[----:B------:R-:W1:Y:S02]  /*11f80*/  SHFL.BFLY PT, R7, R2, 0x1, 0x1f ;  /* 0x0c201f0002077f89 */ /* 0x000e6400000e0000 */
[----:B-1----:R-:W-:-:S05]  /*11f90*/  FADD.FTZ R12, R2, R7 ;  /* 0x00000007020c7221 */ /* 0x002fca0000010000 */
[----:B------:R-:W-:-:S13]  /*11fa0*/  FSETP.NE.FTZ.AND P1, PT, R12, RZ, PT ;  /* 0x000000ff0c00720b */ /* 0x000fda0003f35000 */
[----:B------:R-:W1:Y:S01]  /*11fb0*/  @P1 MUFU.LG2 R6, R12 ;  /* 0x0000000c00061308 */ /* 0x000e620000000c00 */
[----:B------:R-:W-:Y:S01]  /*11fc0*/  @P1 FMUL.FTZ R2, R9, 0.69314718246459960938 ;  /* 0x3f31721809021820 */ /* 0x000fe20000410000 */
[----:B0-----:R-:W-:-:S04]  /*11fd0*/  @P2 FMUL.FTZ R9, R10, 0.69314718246459960938 ;  /* 0x3f3172180a092820 */ /* 0x001fc80000410000 */
[----:B------:R-:W-:Y:S02]  /*11fe0*/  @P2 FFMA.FTZ R0, R20, R24, R9 ;  /* 0x0000001814002223 */ /* 0x000fe40000010009 */
[----:B------:R0:W2:Y:S01]  /*11ff0*/  @P1 MUFU.RCP R4, R12 ;  /* 0x0000000c00041308 */ /* 0x0000a20000001000 */
[----:B-1----:R-:W-:-:S04]  /*12000*/  @P1 FMUL.FTZ R7, R6, 0.69314718246459960938 ;  /* 0x3f31721806071820 */ /* 0x002fc80000410000 */
[----:B------:R-:W-:Y:S01]  /*12010*/  @P1 FFMA.FTZ R3, R2, R5, R7 ;  /* 0x0000000502031223 */ /* 0x000fe20000010007 */
[----:B------:R-:W-:Y:S02]  /*12020*/  WARPGROUP.DEPBAR.LE gsb0, 0x0 ;  /* 0x00008000000079c5 */ /* 0x000fe40000010000 */
[----:B------:R-:W-:-:S06]  /*12030*/  WARPGROUP.ARRIVE ;  /* 0x00000000000079c5 */ /* 0x000fcc0000000000 */
[----:B------:R-:W-:Y:S03]  /*12040*/  HGMMA.64x64x16.F32.BF16 R88, R120, gdesc[UR4].tnspB, R88, gsb0 ;  /* 0x40e0000478587df0 */ /* 0x000fe60008001858 */
[----:B------:R-:W-:Y:S02]  /*12050*/  WARPGROUP.DEPBAR.LE gsb0, 0x0 ;  /* 0x00008000000079c5 */ /* 0x000fe40000010000 */
[----:B0-2---:R-:W-:Y:S05]  /*12060*/  @!P0 BRA `(.L_x_2801) ;  /* 0x0000000000048947 */ /* 0x005fea0003800000 */
[----:B------:R-:W-:Y:S01]  /*12070*/  BPT.TRAP 0x1 ;  /* 0x000000040000795c */ /* 0x000fe20000300000 */
.L_x_2801:
[----:B------:R-:W0:Y:S01]  /*12080*/  S2R R5, SR_CgaCtaId ;  /* 0x0000000000057919 */ /* 0x000e220000008800 */
[----:B------:R-:W-:-:S05]  /*12090*/  VIADD R2, R13, 0x16860 ;  /* 0x000168600d027836 */ /* 0x000fca0000000000 */
[----:B0-----:R-:W-:Y:S02]  /*120a0*/  PRMT R2, R5, 0x654, R2 ;  /* 0x0000065405027816 */ /* 0x001fe40000000002 */
[----:B------:R-:W2:Y:S01]  /*120b0*/  LDL.LU R5, [R1+0x54] ;  /* 0x0000540001057983 */ /* 0x000ea20000300800 */
[----:B------:R-:W-:Y:S01]  /*120c0*/  VIADD R22, R22, 0x1 ;  /* 0x0000000116167836 */ /* 0x000fe20000000000 */
[----:B------:R0:W-:Y:S01]  /*120d0*/  SYNCS.ARRIVE.TRANS64.RED.A1T0 RZ, [R2+URZ], RZ ;  /* 0x000000ff02ff79a7 */ /* 0x0001e2000810043f */
[-C--:B------:R-:W-:Y:S01]  /*120e0*/  FMUL.FTZ R20, R88, R4.reuse ;  /* 0x0000000458147220 */ /* 0x080fe20000410000 */
[-C--:B------:R-:W-:Y:S01]  /*120f0*/  FMUL.FTZ R21, R89, R4.reuse ;  /* 0x0000000459157220 */ /* 0x080fe20000410000 */
[-C--:B------:R-:W-:Y:S01]  /*12100*/  FMUL.FTZ R92, R92, R4.reuse ;  /* 0x000000045c5c7220 */ /* 0x080fe20000410000 */
[----:B------:R-:W-:Y:S01]  /*12110*/  ISETP.NE.AND P1, PT, R22, 0x2, PT ;  /* 0x000000021600780c */ /* 0x000fe20003f25270 */
[-C--:B------:R-:W-:Y:S01]  /*12120*/  FMUL.FTZ R93, R93, R4.reuse ;  /* 0x000000045d5d7220 */ /* 0x080fe20000410000 */
[-C--:B------:R-:W-:Y:S01]  /*12130*/  FMUL.FTZ R96, R96, R4.reuse ;  /* 0x0000000460607220 */ /* 0x080fe20000410000 */
[-C--:B------:R-:W-:Y:S01]  /*12140*/  FMUL.FTZ R97, R97, R4.reuse ;  /* 0x0000000461617220 */ /* 0x080fe20000410000 */
[----:B0-----:R-:W-:Y:S01]  /*12150*/  SEL R2, RZ, 0x1, P1 ;  /* 0x00000001ff027807 */ /* 0x001fe20000800000 */
        /* <DEDUP_REMOVED lines=27> */
[----:B------:R-:W-:-:S02]  /*12310*/  LOP3.LUT R155, R155, R2, RZ, 0x3c, !PT ;  /* 0x000000029b9b7212 */ /* 0x000fc400078e3cff */
[----:B------:R-:W-:Y:S01]  /*12320*/  SEL R22, R22, RZ, P1 ;  /* 0x000000ff16167207 */ /* 0x000fe20000800000 */
[----:B--2---:R-:W-:-:S05]  /*12330*/  VIADD R5, R5, 0x1 ;  /* 0x0000000105057836 */ /* 0x004fca0000000000 */
[----:B------:R0:W-:Y:S02]  /*12340*/  STL [R1+0x54], R5 ;  /* 0x0000540501007387 */ /* 0x0001e40000100800 */
.L_x_2731:
[----:B------:R-:W3:Y:S01]  /*12350*/  LDL R47, [R1+0x48] ;  /* 0x00004800012f7983 */ /* 0x000ee20000100800 */
[----:B------:R-:W1:Y:S01]  /*12360*/  S2R R2, SR_TID.X ;  /* 0x0000000000027919 */ /* 0x000e620000002100 */
[----:B------:R-:W-:Y:S05]  /*12370*/  WARPSYNC.ALL ;  /* 0x0000000000007948 */ /* 0x000fea0003800000 */
[----:B-1----:R-:W-:-:S05]  /*12380*/  VIADD R40, R2, 0xffffff80 ;  /* 0xffffff8002287836 */ /* 0x002fca0000000000 */
[----:B------:R-:W-:-:S04]  /*12390*/  SHF.R.S32.HI R46, RZ, 0x1f, R40 ;  /* 0x0000001fff2e7819 */ /* 0x000fc80000011428 */
[----:B------:R-:W-:-:S04]  /*123a0*/  LEA.HI R46, R46, R40, RZ, 0x3 ;  /* 0x000000282e2e7211 */ /* 0x000fc800078f18ff */
[----:B------:R-:W-:-:S04]  /*123b0*/  LOP3.LUT R46, R46, 0xfffffff8, RZ, 0xc0, !PT ;  /* 0xfffffff82e2e7812 */ /* 0x000fc800078ec0ff */
[----:B------:R-:W-:-:S05]  /*123c0*/  IADD3 R46, R40, -R46, RZ ;  /* 0x8000002e282e7210 */ /* 0x000fca0007ffe0ff */
[----:B------:R-:W-:-:S05]  /*123d0*/  IMAD.SHL.U32 R43, R46, 0x8, RZ ;  /* 0x000000082e2b7824 */ /* 0x000fca00078e00ff */
[----:B------:R-:W-:Y:S02]  /*123e0*/  SHF.R.S32.HI R42, RZ, 0x1f, R43 ;  /* 0x0000001fff2a7819 */ /* 0x000fe4000001142b */
[----:B---3--:R-:W-:-:S04]  /*123f0*/  SHF.R.S32.HI R32, RZ, 0x1f, R47 ;  /* 0x0000001fff207819 */ /* 0x008fc8000001142f */
[----:B------:R-:W-:Y:S01]  /*12400*/  SHF.L.U64.HI R35, R47, 0x2, R32 ;  /* 0x000000022f237819 */ /* 0x000fe20000010220 */
[----:B------:R-:W1:Y:S01]  /*12410*/  S2R R4, SR_CgaCtaId ;  /* 0x0000000000047919 */ /* 0x000e620000008800 */
[----:B------:R-:W-:Y:S01]  /*12420*/  MOV R2, 0x400 ;  /* 0x0000040000027802 */ /* 0x000fe20000000f00 */
[----:B------:R-:W-:Y:S01]  /*12430*/  BSSY B0, `(.L_x_2802) ;  /* 0x0000238000007945 */ /* 0x000fe20003800000 */
[----:B------:R-:W-:Y:S02]  /*12440*/  BAR.SYNC.DEFER_BLOCKING 0x5, 0x200 ;  /* 0x0148000000007b1d */ /* 0x000fe40000010000 */
[----:B-1----:R-:W-:-:S05]  /*12450*/  LEA R2, R4, R2, 0x18 ;  /* 0x0000000204027211 */ /* 0x002fca00078ec0ff */
[----:B------:R1:W3:Y:S01]  /*12460*/  LDS.128 R28, [R2+0x168d0] ;  /* 0x0168d000021c7984 */ /* 0x0002e20000000c00 */
[----:B------:R-:W-:Y:S06]  /*12470*/  BAR.ARV 0x4, 0x200 ;  /* 0x0108000000007b1d */ /* 0x000fec0000002000 */
[----:B------:R-:W-:Y:S05]  /*12480*/  @P0 BRA `(.L_x_2803) ;  /* 0x0000001800380947 */ /* 0x000fea0003800000 */
[----:B------:R-:W4:Y:S01]  /*12490*/  LDL R4, [R1+0x64] ;  /* 0x0000640001047983 */ /* 0x000f220000100800 */
[----:B------:R-:W-:-:S03]  /*124a0*/  ULDC UR4, c[0x0][0xad4] ;  /* 0x0002b50000047ab9 */ /* 0x000fc60000000800 */
[----:B------:R-:W2:Y:S04]  /*124b0*/  LDL.LU R26, [R1+0x4c] ;  /* 0x00004c00011a7983 */ /* 0x000ea80000300800 */
[----:B------:R-:W2:Y:S01]  /*124c0*/  LDL.LU R34, [R1+0x50] ;  /* 0x0000500001227983 */ /* 0x000ea20000300800 */
[----:B0-----:R-:W0:Y:S01]  /*124d0*/  S2R R5, SR_SWINHI ;  /* 0x0000000000057919 */ /* 0x001e220000002f00 */
[----:B-----5:R-:W-:Y:S02]  /*124e0*/  MOV R24, R2 ;  /* 0x0000000200187202 */ /* 0x020fe40000000f00 */
[----:B0-----:R-:W-:Y:S02]  /*124f0*/  MOV R25, R5 ;  /* 0x0000000500197202 */ /* 0x001fe40000000f00 */
[----:B------:R-:W-:Y:S01]  /*12500*/  F2FP.BF16.F32.PACK_AB R14, R93, R92 ;  /* 0x0000005c5d0e723e */ /* 0x000fe200000010ff */
[----:B---3--:R-:W-:-:S02]  /*12510*/  IMAD.MOV.U32 R28, RZ, RZ, RZ ;  /* 0x000000ffff1c7224 */ /* 0x008fc400078e00ff */
        /* <DEDUP_REMOVED lines=22> */
[----:B------:R-:W-:Y:S01]  /*12680*/  IMAD.X R9, RZ, RZ, R11, P2 ;  /* 0x000000ffff097224 */ /* 0x000fe200010e060b */
[----:B------:R-:W-:-:S02]  /*12690*/  LOP3.LUT R6, R6, R15, RZ, 0x3c, !PT ;  /* 0x0000000f06067212 */ /* 0x000fc400078e3cff */
[----:B------:R-:W-:Y:S02]  /*126a0*/  LOP3.LUT R4, R12, R27, RZ, 0x3c, !PT ;  /* 0x0000001b0c047212 */ /* 0x000fe400078e3cff */
[----:B------:R-:W-:Y:S02]  /*126b0*/  MOV R10, R10 ;  /* 0x0000000a000a7202 */ /* 0x000fe40000000f00 */
[----:B------:R-:W-:Y:S02]  /*126c0*/  F2FP.BF16.F32.PACK_AB R12, R21, R20 ;  /* 0x00000014150c723e */ /* 0x000fe400000010ff */
[----:B------:R-:W-:Y:S02]  /*126d0*/  F2FP.BF16.F32.PACK_AB R13, R91, R90 ;  /* 0x0000005a5b0d723e */ /* 0x000fe400000010ff */
[----:B------:R-:W-:Y:S02]  /*126e0*/  F2FP.BF16.F32.PACK_AB R15, R95, R94 ;  /* 0x0000005e5f0f723e */ /* 0x000fe400000010ff */
[----:B------:R-:W-:-:S02]  /*126f0*/  MOV R37, R6 ;  /* 0x0000000600257202 */ /* 0x000fc40000000f00 */
[----:B------:R-:W-:Y:S01]  /*12700*/  MOV R36, R4 ;  /* 0x0000000400247202 */ /* 0x000fe20000000f00 */
[----:B------:R0:W-:Y:S01]  /*12710*/  STSM.16.M88.4 [R10], R12 ;  /* 0x0000000c0a007844 */ /* 0x0001e20000000200 */
[----:B------:R-:W-:Y:S02]  /*12720*/  MOV R33, R8 ;  /* 0x0000000800217202 */ /* 0x000fe40000000f00 */
[----:B------:R-:W-:Y:S02]  /*12730*/  F2FP.BF16.F32.PACK_AB R4, R97, R96 ;  /* 0x000000606104723e */ /* 0x000fe400000010ff */
[----:B------:R-:W-:Y:S02]  /*12740*/  F2FP.BF16.F32.PACK_AB R5, R99, R98 ;  /* 0x000000626305723e */ /* 0x000fe400000010ff */
[----:B------:R-:W-:Y:S02]  /*12750*/  F2FP.BF16.F32.PACK_AB R6, R101, R100 ;  /* 0x000000646506723e */ /* 0x000fe400000010ff */
[----:B------:R-:W-:-:S02]  /*12760*/  F2FP.BF16.F32.PACK_AB R7, R103, R102 ;  /* 0x000000666707723e */ /* 0x000fc400000010ff */
[----:B------:R-:W-:Y:S02]  /*12770*/  F2FP.BF16.F32.PACK_AB R8, R105, R104 ;  /* 0x000000686908723e */ /* 0x000fe400000010ff */
[----:B------:R-:W-:Y:S02]  /*12780*/  F2FP.BF16.F32.PACK_AB R9, R107, R106 ;  /* 0x0000006a6b09723e */ /* 0x000fe400000010ff */
[----:B------:R-:W-:Y:S02]  /*12790*/  F2FP.BF16.F32.PACK_AB R11, R111, R110 ;  /* 0x0000006e6f0b723e */ /* 0x000fe400000010ff */
[----:B0-----:R-:W-:Y:S02]  /*127a0*/  F2FP.BF16.F32.PACK_AB R10, R109, R108 ;  /* 0x0000006c6d0a723e */ /* 0x001fe400000010ff */
[----:B------:R-:W-:Y:S02]  /*127b0*/  F2FP.BF16.F32.PACK_AB R12, R113, R112 ;  /* 0x00000070710c723e */ /* 0x000fe400000010ff */
[----:B------:R-:W-:-:S02]  /*127c0*/  F2FP.BF16.F32.PACK_AB R13, R115, R114 ;  /* 0x00000072730d723e */ /* 0x000fc400000010ff */
        /* <DEDUP_REMOVED lines=9> */
[C---:B------:R-:W-:Y:S02]  /*12860*/  IADD3 R26, P1, R34.reuse, UR4, RZ ;  /* 0x00000004221a7c10 */ /* 0x040fe4000ff3e0ff */
[----:B------:R-:W-:Y:S02]  /*12870*/  ISETP.NE.AND.EX P0, PT, RZ, UR5, PT, P0 ;  /* 0x00000005ff007c0c */ /* 0x000fe4000bf05300 */
[C---:B------:R-:W-:Y:S01]  /*12880*/  IADD3.X R27, R35.reuse, UR5, RZ, P1, !PT ;  /* 0x00000005231b7c10 */ /* 0x040fe20008ffe4ff */
        /* <DEDUP_REMOVED lines=19> */
.L_x_2804:
[----:B------:R-:W2:Y:S04]  /*129c0*/  LDL R26, [R1+0x44] ;  /* 0x00004400011a7983 */ /* 0x000ea80000100800 */
[----:B------:R-:W2:Y:S04]  /*129d0*/  LDL R49, [R1+0x28] ;  /* 0x0000280001317983 */ /* 0x000ea80000100800 */
[----:B------:R-:W2:Y:S01]  /*129e0*/  LDL R48, [R1+0x58] ;  /* 0x0000580001307983 */ /* 0x000ea20000100800 */
[----:B------:R-:W0:Y:S01]  /*129f0*/  LDC.64 R6, c[0x0][R6+0x210] ;  /* 0x0000840006067b82 */ /* 0x000e220000000a00 */
[----:B------:R-:W-:Y:S01]  /*12a00*/  ISETP.NE.U32.AND P0, PT, RZ, UR4, PT ;  /* 0x00000004ff007c0c */ /* 0x000fe2000bf05070 */
[-C--:B----4-:R-:W-:Y:S01]  /*12a10*/  IMAD R35, R15, R23.reuse, RZ ;  /* 0x000000170f237224 */ /* 0x090fe200078e02ff */
[----:B------:R-:W4:Y:S01]  /*12a20*/  LDL R38, [R1+0x60] ;  /* 0x0000600001267983 */ /* 0x000f220000100800 */
[----:B------:R-:W-:Y:S01]  /*12a30*/  IMAD.WIDE.U32 R14, R14, R23, RZ ;  /* 0x000000170e0e7225 */ /* 0x000fe200078e00ff */
[----:B------:R-:W-:-:S03]  /*12a40*/  ISETP.NE.AND.EX P0, PT, RZ, UR5, PT, P0 ;  /* 0x00000005ff007c0c */ /* 0x000fc6000bf05300 */
[----:B------:R-:W1:Y:S01]  /*12a50*/  @P1 LDC R34, c[0x0][0xbec] ;  /* 0x0002fb00ff221b82 */ /* 0x000e620000000800 */
[----:B------:R-:W-:Y:S02]  /*12a60*/  SEL R9, R47, RZ, !P0 ;  /* 0x000000ff2f097207 */ /* 0x000fe40004000000 */
[----:B------:R-:W-:-:S05]  /*12a70*/  SEL R27, R32, RZ, !P0 ;  /* 0x000000ff201b7207 */ /* 0x000fca0004000000 */
[----:B------:R-:W0:Y:S01]  /*12a80*/  @P1 LDC R39, c[0x0][0xbf0] ;  /* 0x0002fc00ff271b82 */ /* 0x000e220000000800 */
[----:B---3--:R-:W-:-:S07]  /*12a90*/  IMAD R13, R13, R9, RZ ;  /* 0x000000090d0d7224 */ /* 0x008fce00078e02ff */
[----:B------:R-:W3:Y:S01]  /*12aa0*/  LDC.64 R4, c[0x0][0xba8] ;  /* 0x0002ea00ff047b82 */ /* 0x000ee20000000a00 */
[----:B------:R-:W1:Y:S01]  /*12ab0*/  S2R R36, SR_TID.X ;  /* 0x0000000000247919 */ /* 0x000e620000002100 */
[C---:B------:R-:W-:Y:S02]  /*12ac0*/  IMAD R37, R12.reuse, R27, R13 ;  /* 0x0000001b0c257224 */ /* 0x040fe400078e020d */
[----:B------:R-:W-:Y:S01]  /*12ad0*/  IMAD.WIDE.U32 R12, R12, R9, RZ ;  /* 0x000000090c0c7225 */ /* 0x000fe200078e00ff */
[----:B------:R-:W-:-:S03]  /*12ae0*/  IADD3 R32, R15, R35, RZ ;  /* 0x000000230f207210 */ /* 0x000fc60007ffe0ff */
[----:B------:R-:W-:Y:S01]  /*12af0*/  IMAD.IADD R37, R13, 0x1, R37 ;  /* 0x000000010d257824 */ /* 0x000fe200078e0225 */
[----:B---3--:R-:W3:Y:S08]  /*12b00*/  @!P2 LDC R4, c[0x0][0xb50] ;  /* 0x0002d400ff04ab82 */ /* 0x008ef00000000800 */
[----:B------:R-:W3:Y:S01]  /*12b10*/  @!P2 LDC R5, c[0x0][0xb54] ;  /* 0x0002d500ff05ab82 */ /* 0x000ee20000000800 */
[----:B-1----:R-:W-:-:S05]  /*12b20*/  VIADD R44, R36, 0xffffff80 ;  /* 0xffffff80242c7836 */ /* 0x002fca0000000000 */
[----:B------:R-:W-:-:S04]  /*12b30*/  SHF.R.S32.HI R36, RZ, 0x1f, R44 ;  /* 0x0000001fff247819 */ /* 0x000fc8000001142c */
[----:B------:R-:W-:-:S04]  /*12b40*/  LEA.HI R36, R36, R44, RZ, 0x7 ;  /* 0x0000002c24247211 */ /* 0x000fc800078f38ff */
[----:B------:R-:W-:-:S05]  /*12b50*/  LOP3.LUT R36, R36, 0xffffff80, RZ, 0xc0, !PT ;  /* 0xffffff8024247812 */ /* 0x000fca00078ec0ff */
[----:B------:R-:W-:Y:S02]  /*12b60*/  IMAD.IADD R36, R44, 0x1, -R36 ;  /* 0x000000012c247824 */ /* 0x000fe400078e0a24 */
[----:B-----5:R-:W-:Y:S02]  /*12b70*/  IMAD R44, R33, R8, RZ ;  /* 0x00000008212c7224 */ /* 0x020fe400078e02ff */
[----:B--2---:R-:W-:Y:S01]  /*12b80*/  IMAD.IADD R41, R26, 0x1, R49 ;  /* 0x000000011a297824 */ /* 0x004fe200078e0231 */
[----:B------:R-:W-:Y:S02]  /*12b90*/  IADD3 R26, P0, P3, R12, R14, R28 ;  /* 0x0000000e0c1a7210 */ /* 0x000fe40007b1e01c */
[----:B------:R-:W-:Y:S01]  /*12ba0*/  SEL R27, R48, RZ, P2 ;  /* 0x000000ff301b7207 */ /* 0x000fe20001000000 */
[----:B------:R-:W-:-:S04]  /*12bb0*/  @P1 IMAD.HI.U32 R14, R41, R34, RZ ;  /* 0x00000022290e1227 */ /* 0x000fc800078e00ff */
        /* <DEDUP_REMOVED lines=17> */
[----:B---3--:R-:W-:-:S04]  /*12cd0*/  LEA R4, P0, R6, R4, 0x2 ;  /* 0x0000000406047211 */ /* 0x008fc800078010ff */
[----:B------:R-:W-:Y:S01]  /*12ce0*/  LEA.HI.X R6, R6, R5, R7, 0x2, P0 ;  /* 0x0000000506067211 */ /* 0x000fe200000f1407 */
[----:B------:R-:W-:Y:S01]  /*12cf0*/  SHFL.IDX PT, R12, R4, RZ, 0x1c1f ;  /* 0x001c1fff040c7589 */ /* 0x000fe200000e0000 */
[----:B----4-:R-:W-:-:S03]  /*12d00*/  IMAD.IADD R7, R38, 0x1, R49 ;  /* 0x0000000126077824 */ /* 0x010fc600078e0231 */
        /* <DEDUP_REMOVED lines=64> */
[----:B------:R-:W-:Y:S01]  /*13110*/  IADD3 R0, R2, 0x16820, RZ ;  /* 0x0001682002007810 */ /* 0x000fe20007ffe0ff */
[----:B------:R-:W-:Y:S02]  /*13120*/  ULDC.64 UR4, c[0x0][0xae0] ;  /* 0x0002b80000047ab9 */ /* 0x000fe40000000a00 */
[----:B------:R-:W-:Y:S01]  /*13130*/  IMAD.IADD R11, R11, 0x1, R13 ;  /* 0x000000010b0b7824 */ /* 0x000fe200078e020d */
[--C-:B------:R-:W-:Y:S01]  /*13140*/  SHF.R.S32.HI R9, RZ, 0x1f, R3.reuse ;  /* 0x0000001fff097819 */ /* 0x100fe20000011403 */
[----:B------:R-:W-:Y:S01]  /*13150*/  IMAD.MOV R13, RZ, RZ, -R3 ;  /* 0x000000ffff0d7224 */ /* 0x000fe200078e0a03 */
[----:B------:R-:W-:-:S03]  /*13160*/  PRMT R0, RZ, 0x654, R0 ;  /* 0x00000654ff007816 */ /* 0x000fc60000000000 */
[----:B------:R-:W-:Y:S01]  /*13170*/  IMAD R13, R8, R13, R14 ;  /* 0x0000000d080d7224 */ /* 0x000fe200078e020e */
[----:B--2---:R0:W-:Y:S01]  /*13180*/  SYNCS.ARRIVE.TRANS64.RED.A1T0 RZ, [R0+URZ], RZ ;  /* 0x000000ff00ff79a7 */ /* 0x0041e2000810043f */
[----:B------:R-:W-:Y:S02]  /*13190*/  IMAD R12, R9, UR4, RZ ;  /* 0x00000004090c7c24 */ /* 0x000fe4000f8e02ff */
[----:B------:R-:W-:-:S04]  /*131a0*/  IMAD.WIDE.U32 R8, R3, UR4, R10 ;  /* 0x0000000403087c25 */ /* 0x000fc8000f8e000a */
[----:B------:R-:W-:Y:S01]  /*131b0*/  IMAD R15, R3, UR5, R12 ;  /* 0x00000005030f7c24 */ /* 0x000fe2000f8e020c */
[----:B0-----:R-:W-:Y:S01]  /*131c0*/  SHF.R.S32.HI R0, RZ, 0x1f, R13 ;  /* 0x0000001fff007819 */ /* 0x001fe2000001140d */
[----:B------:R-:W-:Y:S02]  /*131d0*/  ULDC.64 UR4, c[0x0][0xad8] ;  /* 0x0002b60000047ab9 */ /* 0x000fe40000000a00 */
[----:B------:R-:W-:Y:S02]  /*131e0*/  IMAD.IADD R9, R9, 0x1, R15 ;  /* 0x0000000109097824 */ /* 0x000fe400078e020f */
        /* <DEDUP_REMOVED lines=38> */
.L_x_2998:
[----:B------:R-:W-:-:S04]  /*13450*/  IADD3 R41, R41, 0x90, RZ ;  /* 0x0000009029297810 */ /* 0x000fc80007ffe0ff */
[----:B------:R-:W-:-:S13]  /*13460*/  ISETP.GE.OR P0, PT, R41, R44, P0 ;  /* 0x0000002c2900720c */ /* 0x000fda0000706670 */
[----:B------:R-:W-:Y:S05]  /*13470*/  @P0 BRA `(.L_x_2807) ;  /* 0x0000001000cc0947 */ /* 0x000fea0003800000 */
[----:B------:R-:W-:-:S04]  /*13480*/  LEA R14, P0, R43, R14, 0x1 ;  /* 0x0000000e2b0e7211 */ /* 0x000fc800078008ff */
[----:B------:R-:W-:-:S05]  /*13490*/  LEA.HI.X R15, R43, R0, R42, 0x1, P0 ;  /* 0x000000002b0f7211 */ /* 0x000fca00000f0c2a */
[----:B------:R0:W-:Y:S01]  /*134a0*/  ST.E.128 desc[UR40][R14.64], R36 ;  /* 0x000000240e007985 */ /* 0x0001e2000c101d28 */
[----:B------:R-:W-:Y:S05]  /*134b0*/  BRA `(.L_x_2807) ;  /* 0x0000001000bc7947 */ /* 0x000fea0003800000 */
.L_x_2805:
        /* <DEDUP_REMOVED lines=9> */
[----:B------:R-:W-:-:S03]  /*13550*/  ULDC.64 UR4, c[0x0][0xb38] ;  /* 0x0002ce0000047ab9 */ /* 0x000fc60000000a00 */
        /* <DEDUP_REMOVED lines=8> */
[----:B------:R-:W-:-:S03]  /*135e0*/  ULDC.64 UR4, c[0x0][0xb48] ;  /* 0x0002d20000047ab9 */ /* 0x000fc60000000a00 */
[----:B------:R-:W-:Y:S01]  /*135f0*/  IMAD.MOV.U32 R9, RZ, RZ, R41 ;  /* 0x000000ffff097224 */ /* 0x000fe200078e0029 */
[----:B0-----:R-:W-:Y:S01]  /*13600*/  @P1 SHF.R.U32.HI R9, RZ, R13, R4 ;  /* 0x0000000dff091219 */ /* 0x001fe20000011604 */
[----:B------:R-:W-:Y:S02]  /*13610*/  IMAD.IADD R11, R11, 0x1, R3 ;  /* 0x000000010b0b7824 */ /* 0x000fe400078e0203 */
[----:B------:R-:W-:Y:S01]  /*13620*/  VIADD R4, R2, 0x16820 ;  /* 0x0001682002047836 */ /* 0x000fe20000000000 */
[--C-:B------:R-:W-:Y:S01]  /*13630*/  SHF.R.S32.HI R0, RZ, 0x1f, R9.reuse ;  /* 0x0000001fff007819 */ /* 0x100fe20000011409 */
[----:B------:R-:W-:Y:S02]  /*13640*/  IMAD.MOV R3, RZ, RZ, -R9 ;  /* 0x000000ffff037224 */ /* 0x000fe400078e0a09 */
[----:B------:R-:W-:Y:S01]  /*13650*/  IMAD.WIDE.U32 R10, R48, UR4, R10 ;  /* 0x00000004300a7c25 */ /* 0x000fe2000f8e000a */
[----:B------:R-:W-:-:S03]  /*13660*/  PRMT R4, RZ, 0x654, R4 ;  /* 0x00000654ff047816 */ /* 0x000fc60000000004 */
[----:B------:R-:W-:Y:S01]  /*13670*/  IMAD R3, R8, R3, R41 ;  /* 0x0000000308037224 */ /* 0x000fe200078e0229 */
[----:B------:R0:W-:Y:S01]  /*13680*/  SYNCS.ARRIVE.TRANS64.RED.A1T0 RZ, [R4+URZ], RZ ;  /* 0x000000ff04ff79a7 */ /* 0x0001e2000810043f */
        /* <DEDUP_REMOVED lines=13> */
[----:B------:R-:W-:-:S03]  /*13760*/  UMOV UR4, 0xffffffff ;  /* 0xffffffff00047882 */ /* 0x000fc60000000000 */
[----:B0-----:R-:W-:Y:S01]  /*13770*/  LEA.HI.X R4, R8, UR5, R3, 0x2, P0 ;  /* 0x0000000508047c11 */ /* 0x001fe200080f1403 */
        /* <DEDUP_REMOVED lines=14> */
[----:B------:R-:W-:Y:S06]  /*13860*/  BRA.DIV UR4, `(.L_x_2808) ;  /* 0x000000a2047c7947 */ /* 0x000fec000b800000 */
[----:B------:R0:W1:Y:S04]  /*13870*/  SHFL.IDX PT, R3, R4, RZ, 0x1c1f ;  /* 0x001c1fff04037589 */ /* 0x00006800000e0000 */
[----:B------:R0:W2:Y:S02]  /*13880*/  SHFL.IDX PT, R14, R0, RZ, 0x1c1f ;  /* 0x001c1fff000e7589 */ /* 0x0000a400000e0000 */
.L_x_3001:
        /* <DEDUP_REMOVED lines=9> */
[-C--:B--2---:R-:W-:Y:S01]  /*13920*/  @!P1 LEA R8, P5, R40, R14.reuse, 0x2 ;  /* 0x0000000e28089211 */ /* 0x084fe200078a10ff */
[----:B------:R-:W-:Y:S01]  /*13930*/  @!P3 IMAD.WIDE R6, R42, 0x4, R14 ;  /* 0x000000042a06b825 */ /* 0x000fe200078e020e */
[C---:B------:R-:W-:Y:S02]  /*13940*/  @!P0 LEA R10, P2, R23.reuse, R14, 0x2 ;  /* 0x0000000e170a8211 */ /* 0x040fe400078410ff */
[-C--:B------:R-:W-:Y:S02]  /*13950*/  @!P1 LEA.HI.X R9, R40, R3.reuse, R41, 0x2, P5 ;  /* 0x0000000328099211 */ /* 0x080fe400028f1429 */
[----:B------:R1:W-:Y:S01]  /*13960*/  @!P3 ST.E.64 desc[UR40][R6.64], R20 ;  /* 0x000000140600b985 */ /* 0x0003e2000c101b28 */
[----:B------:R-:W-:Y:S02]  /*13970*/  ISETP.GE.AND P3, PT, R32, UR4, PT ;  /* 0x0000000420007c0c */ /* 0x000fe4000bf66270 */
[----:B------:R-:W-:Y:S01]  /*13980*/  @!P0 LEA.HI.X R11, R23, R3, R26, 0x2, P2 ;  /* 0x00000003170b8211 */ /* 0x000fe200010f141a */
[----:B------:R2:W-:Y:S01]  /*13990*/  @!P1 ST.E.64 desc[UR40][R8.64], R92 ;  /* 0x0000005c08009985 */ /* 0x0005e2000c101b28 */
[----:B------:R-:W-:-:S02]  /*139a0*/  ISETP.GE.AND P2, PT, R34, UR4, PT ;  /* 0x0000000422007c0c */ /* 0x000fc4000bf46270 */
[CC--:B------:R-:W-:Y:S01]  /*139b0*/  @!P4 LEA R12, P5, R27.reuse, R14.reuse, 0x2 ;  /* 0x0000000e1b0cc211 */ /* 0x0c0fe200078a10ff */
        /* <DEDUP_REMOVED lines=17> */
.L_x_2810:
[----:B------:R-:W-:Y:S05]  /*13ad0*/  BSYNC B1 ;  /* 0x0000000000017941 */ /* 0x000fea0003800000 */
.L_x_2809:
[----:B------:R-:W-:-:S03]  /*13ae0*/  UMOV UR4, 0xffffffff ;  /* 0xffffffff00047882 */ /* 0x000fc60000000000 */
[----:B------:R-:W-:Y:S05]  /*13af0*/  BRA.DIV UR4, `(.L_x_2811) ;  /* 0x000000a2040c7947 */ /* 0x000fea000b800000 */
[----:B-1----:R1:W4:Y:S04]  /*13b00*/  SHFL.IDX PT, R3, R4, 0x1, 0x1c1f ;  /* 0x003c1f0004037f89 */ /* 0x00232800000e0000 */
[----:B--23--:R1:W2:Y:S02]  /*13b10*/  SHFL.IDX PT, R14, R0, 0x1, 0x1c1f ;  /* 0x003c1f00000e7f89 */ /* 0x00c2a400000e0000 */
.L_x_3005:
        /* <DEDUP_REMOVED lines=37> */
.L_x_2803:
[----:B------:R-:W2:Y:S01]  /*13d70*/  LDL.LU R0, [R1+0x50] ;  /* 0x0000500001007983 */ /* 0x000ea20000300800 */
[----:B------:R-:W-:Y:S01]  /*13d80*/  ULDC.64 UR6, c[0x0][0xc08] ;  /* 0x0003020000067ab9 */ /* 0x000fe20000000a00 */
[----:B------:R-:W-:Y:S02]  /*13d90*/  ULDC.64 UR4, c[0x0][0xc00] ;  /* 0x0003000000047ab9 */ /* 0x000fe40000000a00 */
[----:B------:R-:W4:Y:S01]  /*13da0*/  LDL R8, [R1+0x4c] ;  /* 0x00004c0001087983 */ /* 0x000f220000100800 */
[----:B------:R-:W-:Y:S01]  /*13db0*/  ISETP.NE.U32.AND P1, PT, RZ, UR6, PT ;  /* 0x00000006ff007c0c */ /* 0x000fe2000bf25070 */
[----:B------:R-:W-:Y:S01]  /*13dc0*/  IMAD.MOV.U32 R3, RZ, RZ, RZ ;  /* 0x000000ffff037224 */ /* 0x000fe200078e00ff */
[----:B------:R-:W-:Y:S02]  /*13dd0*/  ISETP.NE.U32.AND P0, PT, RZ, UR4, PT ;  /* 0x00000004ff007c0c */ /* 0x000fe4000bf05070 */
[----:B------:R-:W-:Y:S02]  /*13de0*/  ISETP.NE.AND.EX P1, PT, RZ, UR7, PT, P1 ;  /* 0x00000007ff007c0c */ /* 0x000fe4000bf25310 */
[----:B------:R-:W-:Y:S01]  /*13df0*/  ISETP.NE.AND.EX P0, PT, RZ, UR5, PT, P0 ;  /* 0x00000005ff007c0c */ /* 0x000fe2000bf05300 */
[----:B------:R-:W1:Y:S01]  /*13e00*/  S2R R9, SR_TID.X ;  /* 0x0000000000097919 */ /* 0x000e620000002100 */
[----:B--2---:R-:W-:Y:S01]  /*13e10*/  IADD3 R4, P2, R0, UR4, RZ ;  /* 0x0000000400047c10 */ /* 0x004fe2000ff5e0ff */
[----:B------:R-:W-:-:S03]  /*13e20*/  ULDC UR4, c[0x0][0xa88] ;  /* 0x0002a20000047ab9 */ /* 0x000fc60000000800 */
[----:B0-----:R-:W-:-:S05]  /*13e30*/  IADD3.X R5, R35, UR5, RZ, P2, !PT ;  /* 0x0000000523057c10 */ /* 0x001fca00097fe4ff */
[----:B------:R-:W-:Y:S01]  /*13e40*/  @P1 IADD3 R6, P2, R0, UR6, RZ ;  /* 0x0000000600061c10 */ /* 0x000fe2000ff5e0ff */
[----:B-----5:R-:W-:Y:S01]  /*13e50*/  IMAD.U32 R24, RZ, RZ, UR4 ;  /* 0x00000004ff187e24 */ /* 0x020fe2000f8e00ff */
[----:B------:R0:W5:Y:S02]  /*13e60*/  @P0 LDG.E R3, desc[UR40][R4.64] ;  /* 0x0000002804030981 */ /* 0x000164000c1e1900 */
[----:B------:R-:W-:Y:S01]  /*13e70*/  @P1 IADD3.X R7, R35, UR7, RZ, P2, !PT ;  /* 0x0000000723071c10 */ /* 0x000fe200097fe4ff */
[----:B-1----:R-:W-:-:S04]  /*13e80*/  VIADD R34, R9, 0xffffff80 ;  /* 0xffffff8009227836 */ /* 0x002fc80000000000 */
[----:B------:R0:W5:Y:S01]  /*13e90*/  @P1 LDG.E R24, desc[UR40][R6.64] ;  /* 0x0000002806181981 */ /* 0x000162000c1e1900 */
[----:B----4-:R-:W-:Y:S02]  /*13ea0*/  ISETP.NE.AND P2, PT, R8, RZ, PT ;  /* 0x000000ff0800720c */ /* 0x010fe40003f45270 */
[----:B------:R-:W-:-:S11]  /*13eb0*/  ISETP.GT.AND P3, PT, R34, 0xbf, PT ;  /* 0x000000bf2200780c */ /* 0x000fd60003f64270 */
[----:B------:R-:W1:Y:S02]  /*13ec0*/  @!P2 LDC R8, c[0x0][0xad4] ;  /* 0x0002b500ff08ab82 */ /* 0x000e640000000800 */
[----:B-1----:R0:W-:Y:S01]  /*13ed0*/  @!P2 STL [R1+0x4c], R8 ;  /* 0x00004c080100a387 */ /* 0x0021e20000100800 */
[----:B------:R-:W-:Y:S01]  /*13ee0*/  ISETP.GT.AND P2, PT, R8, 0x1, PT ;  /* 0x000000010800780c */ /* 0x000fe20003f44270 */
[----:B------:R-:W-:-:S12]  /*13ef0*/  @P1 BRA `(.L_x_2812) ;  /* 0x0000000000101947 */ /* 0x000fd80003800000 */
[----:B------:R-:W-:Y:S05]  /*13f00*/  @!P0 BRA `(.L_x_2812) ;  /* 0x00000000000c8947 */ /* 0x000fea0003800000 */
[----:B0-----:R-:W2:Y:S04]  /*13f10*/  LDG.E R7, desc[UR40][R4.64] ;  /* 0x0000002804077981 */ /* 0x001ea8000c1e1900 */
[----:B-----5:R-:W2:Y:S02]  /*13f20*/  LDG.E R24, desc[UR40][R4.64+0x4] ;  /* 0x0000042804187981 */ /* 0x020ea4000c1e1900 */
[----:B--2---:R-:W-:-:S07]  /*13f30*/  IADD3 R24, -R7, R24, RZ ;  /* 0x0000001807187210 */ /* 0x004fce0007ffe1ff */
.L_x_2812:
[----:B------:R-:W-:Y:S01]  /*13f40*/  BSSY B1, `(.L_x_2813) ;  /* 0x0000037000017945 */ /* 0x000fe20003800000 */
[----:B------:R-:W-:Y:S02]  /*13f50*/  SEL R33, R47, RZ, !P0 ;  /* 0x000000ff2f217207 */ /* 0x000fe40004000000 */
[----:B------:R-:W-:Y:S02]  /*13f60*/  SEL R32, R32, RZ, !P0 ;  /* 0x000000ff20207207 */ /* 0x000fe40004000000 */
[----:B-----5:R-:W-:Y:S01]  /*13f70*/  SHF.R.S32.HI R26, RZ, 0x1f, R3 ;  /* 0x0000001fff1a7819 */ /* 0x020fe20000011403 */
[----:B------:R-:W-:Y:S06]  /*13f80*/  @P3 BRA `(.L_x_2814) ;  /* 0x0000000000c83947 */ /* 0x000fec0003800000 */
[----:B0-----:R-:W2:Y:S01]  /*13f90*/  LDL R4, [R1+0x28] ;  /* 0x0000280001047983 */ /* 0x001ea20000100800 */
[----:B------:R-:W0:Y:S02]  /*13fa0*/  LDC R37, c[0x0][0xbe8] ;  /* 0x0002fa00ff257b82 */ /* 0x000e240000000800 */
[----:B0-----:R-:W-:Y:S01]  /*13fb0*/  IMAD R0, R24, R37, RZ ;  /* 0x0000002518007224 */ /* 0x001fe200078e02ff */
[----:B--2---:R-:W-:-:S04]  /*13fc0*/  IADD3 R35, R4, -0x80, R9 ;  /* 0xffffff8004237810 */ /* 0x004fc80007ffe009 */
[----:B------:R-:W-:-:S13]  /*13fd0*/  ISETP.GE.AND P0, PT, R35, R0, PT ;  /* 0x000000002300720c */ /* 0x000fda0003f06270 */
[----:B------:R-:W-:Y:S05]  /*13fe0*/  @P0 BRA `(.L_x_2814) ;  /* 0x0000000000b00947 */ /* 0x000fea0003800000 */
[----:B---3--:R-:W2:Y:S01]  /*13ff0*/  LDL.LU R28, [R1+0x58] ;  /* 0x00005800011c7983 */ /* 0x008ea20000300800 */
[----:B------:R-:W-:Y:S01]  /*14000*/  IMAD.MOV.U32 R20, RZ, RZ, 0x9b8 ;  /* 0x000009b8ff147424 */ /* 0x000fe200078e00ff */
[----:B------:R-:W-:Y:S01]  /*14010*/  ISETP.GT.AND P0, PT, R8, 0x1, PT ;  /* 0x000000010800780c */ /* 0x000fe20003f04270 */
[----:B------:R-:W0:Y:S01]  /*14020*/  LDC.64 R4, c[0x0][0xba8] ;  /* 0x0002ea00ff047b82 */ /* 0x000e220000000a00 */
[----:B------:R-:W-:Y:S01]  /*14030*/  ISETP.NE.AND P1, PT, R37, 0x1, PT ;  /* 0x000000012500780c */ /* 0x000fe20003f25270 */
[----:B------:R-:W-:Y:S01]  /*14040*/  IMAD.MOV.U32 R21, RZ, RZ, R35 ;  /* 0x000000ffff157224 */ /* 0x000fe200078e0023 */
[----:B------:R-:W-:-:S05]  /*14050*/  SEL R20, R20, 0x978, P0 ;  /* 0x0000097814147807 */ /* 0x000fca0000000000 */
[----:B------:R-:W1:Y:S08]  /*14060*/  LDC.64 R8, c[0x0][R20+0x220] ;  /* 0x0000880014087b82 */ /* 0x000e700000000a00 */
[----:B------:R-:W3:Y:S08]  /*14070*/  LDC.64 R6, c[0x0][R20+0x218] ;  /* 0x0000860014067b82 */ /* 0x000ef00000000a00 */
[----:B------:R-:W4:Y:S08]  /*14080*/  LDC.64 R10, c[0x0][R20+0x228] ;  /* 0x00008a00140a7b82 */ /* 0x000f300000000a00 */
[----:B------:R-:W5:Y:S08]  /*14090*/  @P1 LDC R0, c[0x0][0xbec] ;  /* 0x0002fb00ff001b82 */ /* 0x000f700000000800 */
[----:B------:R-:W4:Y:S08]  /*140a0*/  LDC.64 R12, c[0x0][R20+0x210] ;  /* 0x00008400140c7b82 */ /* 0x000f300000000a00 */
[----:B------:R-:W4:Y:S01]  /*140b0*/  @P1 LDC R27, c[0x0][0xbf0] ;  /* 0x0002fc00ff1b1b82 */ /* 0x000f220000000800 */
[----:B-----5:R-:W-:-:S07]  /*140c0*/  @P1 IMAD.HI.U32 R0, R35, R0, RZ ;  /* 0x0000000023001227 */ /* 0x020fce00078e00ff */
[----:B0-----:R-:W0:Y:S01]  /*140d0*/  @!P0 LDC R4, c[0x0][0xb50] ;  /* 0x0002d400ff048b82 */ /* 0x001e220000000800 */
[-C--:B-1----:R-:W-:Y:S02]  /*140e0*/  IMAD R9, R9, R33.reuse, RZ ;  /* 0x0000002109097224 */ /* 0x082fe400078e02ff */
[----:B------:R-:W-:-:S05]  /*140f0*/  IMAD.WIDE.U32 R14, R8, R33, RZ ;  /* 0x00000021080e7225 */ /* 0x000fca00078e00ff */
[----:B------:R-:W1:Y:S01]  /*14100*/  @!P0 LDC R5, c[0x0][0xb54] ;  /* 0x0002d500ff058b82 */ /* 0x000e620000000800 */
[-C--:B---3--:R-:W-:Y:S02]  /*14110*/  IMAD R25, R7, R23.reuse, RZ ;  /* 0x0000001707197224 */ /* 0x088fe400078e02ff */
[----:B------:R-:W-:Y:S01]  /*14120*/  IMAD.WIDE.U32 R6, R6, R23, RZ ;  /* 0x0000001706067225 */ /* 0x000fe200078e00ff */
[----:B----4-:R-:W-:-:S03]  /*14130*/  @P1 SHF.R.U32.HI R21, RZ, R27, R0 ;  /* 0x0000001bff151219 */ /* 0x010fc60000011600 */
[----:B------:R-:W-:Y:S01]  /*14140*/  IMAD R27, R8, R32, R9 ;  /* 0x00000020081b7224 */ /* 0x000fe200078e0209 */
[----:B------:R-:W-:Y:S01]  /*14150*/  IADD3 R0, P1, P3, R14, R6, R3 ;  /* 0x000000060e007210 */ /* 0x000fe20007b3e003 */
[----:B------:R-:W-:Y:S02]  /*14160*/  IMAD.IADD R25, R7, 0x1, R25 ;  /* 0x0000000107197824 */ /* 0x000fe400078e0219 */
        /* <DEDUP_REMOVED lines=20> */
.L_x_2814:
[----:B------:R-:W-:Y:S05]  /*142b0*/  BSYNC B1 ;  /* 0x0000000000017941 */ /* 0x000fea0003800000 */
.L_x_2813:
[----:B------:R-:W-:Y:S05]  /*142c0*/  @P2 BRA `(.L_x_2807) ;  /* 0x0000000400382947 */ /* 0x000fea0003800000 */
[----:B---3--:R-:W2:Y:S01]  /*142d0*/  LDL R28, [R1+0x28] ;  /* 0x00002800011c7983 */ /* 0x008ea20000100800 */
[----:B------:R-:W3:Y:S01]  /*142e0*/  LDC R25, c[0x0][0xbe8] ;  /* 0x0002fa00ff197b82 */ /* 0x000ee20000000800 */
[----:B------:R-:W-:Y:S01]  /*142f0*/  SHF.R.S32.HI R27, RZ, 0x1f, R34 ;  /* 0x0000001fff1b7819 */ /* 0x000fe20000011422 */
[----:B------:R-:W-:Y:S01]  /*14300*/  ULDC.64 UR4, c[0x0][0xaa0] ;  /* 0x0002a80000047ab9 */ /* 0x000fe20000000a00 */
[----:B------:R-:W-:Y:S01]  /*14310*/  ULDC.64 UR6, c[0x0][0xaf0] ;  /* 0x0002bc0000067ab9 */ /* 0x000fe20000000a00 */
[----:B------:R-:W-:Y:S01]  /*14320*/  IMAD R0, R26, UR4, RZ ;  /* 0x000000041a007c24 */ /* 0x000fe2000f8e02ff */
[----:B------:R-:W-:Y:S01]  /*14330*/  LEA.HI R27, R27, R34, RZ, 0x3 ;  /* 0x000000221b1b7211 */ /* 0x000fe200078f18ff */
[----:B01----:R-:W-:-:S03]  /*14340*/  IMAD.WIDE.U32 R4, R3, UR4, RZ ;  /* 0x0000000403047c25 */ /* 0x003fc6000f8e00ff */
        /* <DEDUP_REMOVED lines=11> */
[----:B------:R-:W1:Y:S01]  /*14400*/  @P0 LDC R11, c[0x0][0xbf0] ;  /* 0x0002fc00ff0b0b82 */ /* 0x000e620000000800 */
[----:B--2---:R-:W-:-:S05]  /*14410*/  IADD3 R9, R28, R0, RZ ;  /* 0x000000001c097210 */ /* 0x004fca0007ffe0ff */
[----:B0-----:R-:W-:-:S04]  /*14420*/  @P0 IMAD.HI.U32 R0, R9, R6, RZ ;  /* 0x0000000609000227 */ /* 0x001fc800078e00ff */
[----:B------:R-:W-:Y:S01]  /*14430*/  IMAD.MOV.U32 R3, RZ, RZ, R9 ;  /* 0x000000ffff037224 */ /* 0x000fe200078e0009 */
[----:B-1----:R-:W-:Y:S01]  /*14440*/  @P0 SHF.R.U32.HI R3, RZ, R11, R0 ;  /* 0x0000000bff030219 */ /* 0x002fe20000011600 */
[----:B------:R-:W-:-:S03]  /*14450*/  IMAD R6, R32, UR6, RZ ;  /* 0x0000000620067c24 */ /* 0x000fc6000f8e02ff */
[--C-:B------:R-:W-:Y:S01]  /*14460*/  SHF.R.S32.HI R0, RZ, 0x1f, R3.reuse ;  /* 0x0000001fff007819 */ /* 0x100fe20000011403 */
        /* <DEDUP_REMOVED lines=23> */
[----:B------:R-:W-:Y:S01]  /*145e0*/  IMAD.IADD R24, R27, 0x1, R28 ;  /* 0x000000011b187824 */ /* 0x000fe200078e021c */
[----:B------:R-:W1:Y:S03]  /*145f0*/  SHFL.IDX PT, R0, R20, RZ, 0x181f ;  /* 0x00181fff14007589 */ /* 0x000e6600000e0000 */
[C---:B------:R-:W-:Y:S01]  /*14600*/  VIADD R8, R24.reuse, 0x30 ;  /* 0x0000003018087836 */ /* 0x040fe20000000000 */
[----:B------:R-:W2:Y:S01]  /*14610*/  SHFL.IDX PT, R5, R7, 0x1, 0x181f ;  /* 0x00381f0007057f89 */ /* 0x000ea200000e0000 */
[C---:B------:R-:W-:Y:S01]  /*14620*/  ISETP.GE.OR P2, PT, R24.reuse, R21, P0 ;  /* 0x000000151800720c */ /* 0x040fe20000746670 */
[----:B------:R-:W-:-:S02]  /*14630*/  VIADD R10, R24, 0x60 ;  /* 0x00000060180a7836 */ /* 0x000fc40000000000 */
[----:B------:R-:W3:Y:S01]  /*14640*/  SHFL.IDX PT, R14, R7, 0x2, 0x181f ;  /* 0x00581f00070e7f89 */ /* 0x000ee200000e0000 */
[-C--:B------:R-:W-:Y:S02]  /*14650*/  ISETP.GE.OR P3, PT, R8, R21.reuse, P0 ;  /* 0x000000150800720c */ /* 0x080fe40000766670 */
[----:B------:R-:W-:Y:S01]  /*14660*/  ISETP.GE.OR P4, PT, R10, R21, P0 ;  /* 0x000000150a00720c */ /* 0x000fe20000786670 */
[----:B------:R-:W4:Y:S04]  /*14670*/  SHFL.IDX PT, R4, R20, 0x1, 0x181f ;  /* 0x00381f0014047f89 */ /* 0x000f2800000e0000 */
[----:B------:R-:W5:Y:S02]  /*14680*/  SHFL.IDX PT, R6, R20, 0x2, 0x181f ;  /* 0x00581f0014067f89 */ /* 0x000f6400000e0000 */
[----:B0-----:R-:W-:-:S04]  /*14690*/  @!P2 LEA R10, P5, R43, R3, 0x1 ;  /* 0x000000032b0aa211 */ /* 0x001fc800078a08ff */
[C---:B-1----:R-:W-:Y:S02]  /*146a0*/  @!P2 LEA.HI.X R3, R43.reuse, R0, R42, 0x1, P5 ;  /* 0x000000002b03a211 */ /* 0x042fe400028f0c2a */
[----:B------:R0:W1:Y:S01]  /*146b0*/  SHFL.IDX PT, R0, R20, 0x3, 0x181f ;  /* 0x00781f0014007f89 */ /* 0x00006200000e0000 */
[C---:B--2---:R-:W-:Y:S02]  /*146c0*/  @!P3 LEA R8, P1, R43.reuse, R5, 0x1 ;  /* 0x000000052b08b211 */ /* 0x044fe400078208ff */
[----:B------:R-:W-:Y:S01]  /*146d0*/  @!P2 IMAD.MOV.U32 R11, RZ, RZ, R3 ;  /* 0x000000ffff0ba224 */ /* 0x000fe200078e0003 */
[----:B---3--:R-:W-:-:S04]  /*146e0*/  @!P4 LEA R23, P5, R43, R14, 0x1 ;  /* 0x0000000e2b17c211 */ /* 0x008fc800078a08ff */
[----:B------:R0:W-:Y:S01]  /*146f0*/  @!P2 ST.E.128 desc[UR40][R10.64], RZ ;  /* 0x000000ff0a00a985 */ /* 0x0001e2000c101d28 */
[C-C-:B----4-:R-:W-:Y:S02]  /*14700*/  @!P3 LEA.HI.X R9, R43.reuse, R4, R42.reuse, 0x1, P1 ;  /* 0x000000042b09b211 */ /* 0x150fe400008f0c2a */
[----:B------:R-:W-:Y:S01]  /*14710*/  @!P4 MOV R4, R23 ;  /* 0x000000170004c202 */ /* 0x000fe20000000f00 */
[----:B------:R0:W2:Y:S01]  /*14720*/  SHFL.IDX PT, R14, R7, 0x3, 0x181f ;  /* 0x00781f00070e7f89 */ /* 0x0000a200000e0000 */
[----:B-----5:R-:W-:-:S03]  /*14730*/  @!P4 LEA.HI.X R5, R43, R6, R42, 0x1, P5 ;  /* 0x000000062b05c211 */ /* 0x020fc600028f0c2a */
[----:B------:R0:W-:Y:S04]  /*14740*/  @!P3 ST.E.128 desc[UR40][R8.64], RZ ;  /* 0x000000ff0800b985 */ /* 0x0001e8000c101d28 */
[----:B------:R0:W-:Y:S02]  /*14750*/  @!P4 ST.E.128 desc[UR40][R4.64], RZ ;  /* 0x000000ff0400c985 */ /* 0x0001e4000c101d28 */
.L_x_3014:
[----:B------:R-:W-:-:S05]  /*14760*/  VIADD R24, R24, 0x90 ;  /* 0x0000009018187836 */ /* 0x000fca0000000000 */
[----:B------:R-:W-:-:S13]  /*14770*/  ISETP.GE.OR P0, PT, R24, R21, P0 ;  /* 0x000000151800720c */ /* 0x000fda0000706670 */
[----:B--2---:R-:W-:-:S04]  /*14780*/  @!P0 LEA R14, P1, R43, R14, 0x1 ;  /* 0x0000000e2b0e8211 */ /* 0x004fc800078208ff */
[----:B-1----:R-:W-:-:S05]  /*14790*/  @!P0 LEA.HI.X R15, R43, R0, R42, 0x1, P1 ;  /* 0x000000002b0f8211 */ /* 0x002fca00008f0c2a */
[----:B------:R2:W-:Y:S04]  /*147a0*/  @!P0 ST.E.128 desc[UR40][R14.64], RZ ;  /* 0x000000ff0e008985 */ /* 0x0005e8000c101d28 */
.L_x_2807:
[----:B------:R-:W-:Y:S05]  /*147b0*/  BSYNC B0 ;  /* 0x0000000000007941 */ /* 0x000fea0003800000 */
.L_x_2802:
[----:B------:R-:W-:Y:S02]  /*147c0*/  ULDC UR4, c[0x0][0xc3c] ;  /* 0x00030f0000047ab9 */ /* 0x000fe40000000800 */
[----:B---3--:R-:W-:-:S13]  /*147d0*/  ISETP.GE.AND P0, PT, R31, UR4, PT ;  /* 0x000000041f007c0c */ /* 0x008fda000bf06270 */
[----:B------:R-:W-:Y:S05]  /*147e0*/  @!P0 BRA `(.L_x_2816) ;  /* 0xfffffec800088947 */ /* 0x000fea000383ffff */
[----:B------:R-:W-:Y:S05]  /*147f0*/  BRA `(.L_x_2661) ;  /* 0x0000007800447947 */ /* 0x000fea0003800000 */
.L_x_2659:
[----:B------:R-:W-:-:S08]  /*14800*/  NOP ;  /* 0x0000000000007918 */ /* 0x000fd00000000000 */
[----:B--2---:R-:W0:-:S00]  /*14810*/  USETMAXREG.DEALLOC.CTAPOOL 0x20 ;  /* 0x00000020000079c8 */ /* 0x004e0000080e0500 */
        /* <DEDUP_REMOVED lines=16> */
.L_x_2817:
        /* <DEDUP_REMOVED lines=41> */
[----:B------:R-:W-:Y:S01]  /*14bb0*/  MOV R7, R4 ;  /* 0x0000000400077202 */ /* 0x000fe20000000f00 */
[----:B------:R-:W-:Y:S01]  /*14bc0*/  UMOV UR4, URZ ;  /* 0x0000003f00047c82 */ /* 0x000fe20008000000 */
[----:B------:R-:W-:-:S05]  /*14bd0*/  ULDC UR5, c[0x0][0xc38] ;  /* 0x00030e0000057ab9 */ /* 0x000fca0000000800 */
.L_x_2821:
        /* <DEDUP_REMOVED lines=37> */
.L_x_2819:
        /* <DEDUP_REMOVED lines=13> */
.L_x_2822:
        /* <DEDUP_REMOVED lines=11> */
[----:B0-----:R-:W-:Y:S02]  /*14fb0*/  IMAD.MOV.U32 R2, RZ, RZ, RZ ;  /* 0x000000ffff027224 */ /* 0x001fe400078e00ff */
[----:B-1----:R-:W-:-:S04]  /*14fc0*/  IMAD.MOV R10, RZ, RZ, -R3 ;  /* 0x000000ffff0a7224 */ /* 0x002fc800078e0a03 */
[----:B------:R-:W-:Y:S01]  /*14fd0*/  IMAD R9, R10, R7, RZ ;  /* 0x000000070a097224 */ /* 0x000fe200078e02ff */
[----:B------:R-:W-:-:S03]  /*14fe0*/  IABS R10, R25 ;  /* 0x00000019000a7213 */ /* 0x000fc60000000000 */
[----:B------:R-:W-:Y:S02]  /*14ff0*/  IMAD.HI.U32 R3, R3, R9, R2 ;  /* 0x0000000903037227 */ /* 0x000fe400078e0002 */
[----:B------:R-:W0:Y:S02]  /*15000*/  I2F.RP R9, R5 ;  /* 0x0000000500097306 */ /* 0x000e240000209400 */
[----:B------:R-:W-:Y:S02]  /*15010*/  IMAD.MOV R11, RZ, RZ, -R10 ;  /* 0x000000ffff0b7224 */ /* 0x000fe400078e0a0a */
        /* <DEDUP_REMOVED lines=16> */
[----:B0-----:R-:W-:-:S04]  /*15120*/  IMAD.MOV R8, RZ, RZ, -R3 ;  /* 0x000000ffff087224 */ /* 0x001fc800078e0a03 */
[----:B------:R-:W-:Y:S01]  /*15130*/  IMAD.MOV.U32 R2, RZ, RZ, R8 ;  /* 0x000000ffff027224 */ /* 0x000fe200078e0008 */
[----:B------:R-:W-:-:S03]  /*15140*/  IABS R8, R6 ;  /* 0x0000000600087213 */ /* 0x000fc60000000000 */
[----:B------:R-:W-:Y:S02]  /*15150*/  IMAD R9, R2, R5, RZ ;  /* 0x0000000502097224 */ /* 0x000fe400078e02ff */
[----:B------:R-:W-:Y:S02]  /*15160*/  IMAD.MOV.U32 R2, RZ, RZ, RZ ;  /* 0x000000ffff027224 */ /* 0x000fe400078e00ff */
[----:B------:R-:W-:Y:S02]  /*15170*/  IMAD.MOV R8, RZ, RZ, -R8 ;  /* 0x000000ffff087224 */ /* 0x000fe400078e0a08 */
[----:B------:R-:W-:Y:S01]  /*15180*/  IMAD.HI.U32 R2, R3, R9, R2 ;  /* 0x0000000903027227 */ /* 0x000fe200078e0002 */
[----:B------:R-:W-:-:S05]  /*15190*/  IABS R3, R7 ;  /* 0x0000000700037213 */ /* 0x000fca0000000000 */
[----:B------:R-:W-:-:S04]  /*151a0*/  IMAD.HI.U32 R2, R2, R3, RZ ;  /* 0x0000000302027227 */ /* 0x000fc800078e00ff */
[----:B------:R-:W-:Y:S01]  /*151b0*/  IMAD R8, R2, R8, R3 ;  /* 0x0000000802087224 */ /* 0x000fe200078e0203 */
[----:B------:R-:W-:-:S04]  /*151c0*/  LOP3.LUT R3, R7, R6, RZ, 0x3c, !PT ;  /* 0x0000000607037212 */ /* 0x000fc800078e3cff */
[----:B------:R-:W-:Y:S02]  /*151d0*/  ISETP.GT.U32.AND P1, PT, R5, R8, PT ;  /* 0x000000080500720c */ /* 0x000fe40003f24070 */
[----:B------:R-:W-:Y:S01]  /*151e0*/  ISETP.GE.AND P2, PT, R3, RZ, PT ;  /* 0x000000ff0300720c */ /* 0x000fe20003f46270 */
[----:B------:R-:W-:-:S10]  /*151f0*/  IMAD.MOV R3, RZ, RZ, -R7 ;  /* 0x000000ffff037224 */ /* 0x000fd400078e0a07 */
        /* <DEDUP_REMOVED lines=13> */
.L_x_2823:
[----:B0-----:R-:W0:Y:S02]  /*152d0*/  LDC.64 R2, c[0x0][0xc90] ;  /* 0x00032400ff027b82 */ /* 0x001e240000000a00 */
[----:B0-----:R-:W-:-:S05]  /*152e0*/  IMAD.WIDE R2, R27, 0x4, R2 ;  /* 0x000000041b027825 */ /* 0x001fca00078e0202 */
[----:B------:R0:W2:Y:S02]  /*152f0*/  LDG.E R8, desc[UR40][R2.64] ;  /* 0x0000002802087981 */ /* 0x0000a4000c1e1900 */
[----:B0-----:R-:W-:Y:S01]  /*15300*/  MOV R2, RZ ;  /* 0x000000ff00027202 */ /* 0x001fe20000000f00 */
[----:B--2---:R-:W-:-:S05]  /*15310*/  IMAD R5, R25, R8, RZ ;  /* 0x0000000819057224 */ /* 0x004fca00078e02ff */
[----:B------:R-:W-:-:S04]  /*15320*/  IABS R10, R5 ;  /* 0x00000005000a7213 */ /* 0x000fc80000000000 */
[----:B------:R-:W0:Y:S08]  /*15330*/  I2F.RP R6, R10 ;  /* 0x0000000a00067306 */ /* 0x000e300000209400 */
[----:B0-----:R-:W0:Y:S02]  /*15340*/  MUFU.RCP R6, R6 ;  /* 0x0000000600067308 */ /* 0x001e240000001000 */
[----:B0-----:R-:W-:-:S06]  /*15350*/  VIADD R7, R6, 0xffffffe ;  /* 0x0ffffffe06077836 */ /* 0x001fcc0000000000 */
[----:B------:R-:W0:Y:S02]  /*15360*/  F2I.FTZ.U32.TRUNC.NTZ R3, R7 ;  /* 0x0000000700037305 */ /* 0x000e24000021f000 */
[----:B0-----:R-:W-:-:S04]  /*15370*/  IMAD.MOV R9, RZ, RZ, -R3 ;  /* 0x000000ffff097224 */ /* 0x001fc800078e0a03 */
[----:B------:R-:W-:-:S04]  /*15380*/  IMAD R9, R9, R10, RZ ;  /* 0x0000000a09097224 */ /* 0x000fc800078e02ff */
        /* <DEDUP_REMOVED lines=19> */
[----:B------:R-:W-:Y:S02]  /*154c0*/  IMAD R4, R5, R2, R4 ;  /* 0x0000000205047224 */ /* 0x000fe400078e0204 */
[----:B------:R-:W-:Y:S01]  /*154d0*/  IMAD.MOV.U32 R2, RZ, RZ, RZ ;  /* 0x000000ffff027224 */ /* 0x000fe200078e00ff */
[----:B------:R-:W-:-:S04]  /*154e0*/  VIADDMNMX R7, R7, UR5, R8, PT ;  /* 0x0000000507077c46 */ /* 0x000fc8000b800108 */
[----:B------:R-:W-:Y:S01]  /*154f0*/  IABS R8, R7 ;  /* 0x0000000700087213 */ /* 0x000fe20000000000 */
[----:B------:R-:W-:-:S03]  /*15500*/  IMAD.MOV R26, RZ, RZ, -R7 ;  /* 0x000000ffff1a7224 */ /* 0x000fc600078e0a07 */
[----:B------:R-:W0:Y:S08]  /*15510*/  I2F.RP R9, R8 ;  /* 0x0000000800097306 */ /* 0x000e300000209400 */
[----:B0-----:R-:W0:Y:S02]  /*15520*/  MUFU.RCP R9, R9 ;  /* 0x0000000900097308 */ /* 0x001e240000001000 */
[----:B0-----:R-:W-:Y:S01]  /*15530*/  VIADD R3, R9, 0xffffffe ;  /* 0x0ffffffe09037836 */ /* 0x001fe20000000000 */
[----:B------:R-:W-:-:S05]  /*15540*/  IABS R9, R7 ;  /* 0x0000000700097213 */ /* 0x000fca0000000000 */
[----:B------:R-:W0:Y:S02]  /*15550*/  F2I.FTZ.U32.TRUNC.NTZ R3, R3 ;  /* 0x0000000300037305 */ /* 0x000e24000021f000 */
[----:B0-----:R-:W-:-:S04]  /*15560*/  IMAD.MOV R11, RZ, RZ, -R3 ;  /* 0x000000ffff0b7224 */ /* 0x001fc800078e0a03 */
[----:B------:R-:W-:-:S04]  /*15570*/  IMAD R5, R11, R8, RZ ;  /* 0x000000080b057224 */ /* 0x000fc800078e02ff */
        /* <DEDUP_REMOVED lines=11> */
[----:B------:R-:W-:Y:S02]  /*15630*/  ISETP.GE.AND P2, PT, R3, RZ, PT ;  /* 0x000000ff0300720c */ /* 0x000fe40003f46270 */
[----:B------:R-:W-:-:S05]  /*15640*/  IADD3 R3, R6, 0x1000000, R4 ;  /* 0x0100000006037810 */ /* 0x000fca0007ffe004 */
[----:B------:R-:W-:-:S06]  /*15650*/  @P0 VIADD R2, R2, 0x1 ;  /* 0x0000000102020836 */ /* 0x000fcc0000000000 */
[----:B------:R-:W-:Y:S01]  /*15660*/  @!P2 IMAD.MOV R2, RZ, RZ, -R2 ;  /* 0x000000ffff02a224 */ /* 0x000fe200078e0a02 */
[----:B------:R-:W-:-:S05]  /*15670*/  @!P1 LOP3.LUT R2, RZ, R7, RZ, 0x33, !PT ;  /* 0x00000007ff029212 */ /* 0x000fca00078e33ff */
[----:B------:R-:W-:-:S07]  /*15680*/  IMAD R26, R2, R26, R3 ;  /* 0x0000001a021a7224 */ /* 0x000fce00078e0203 */
.L_x_2824:
[----:B------:R-:W-:-:S05]  /*15690*/  LOP3.LUT R2, RZ, R2, RZ, 0x33, !PT ;  /* 0x00000002ff027212 */ /* 0x000fca00078e33ff */
[----:B------:R-:W-:Y:S01]  /*156a0*/  IMAD.IADD R25, R25, 0x1, R2 ;  /* 0x0000000119197824 */ /* 0x000fe200078e0202 */
[----:B------:R-:W-:Y:S06]  /*156b0*/  BRA `(.L_x_2825) ;  /* 0x00000000000c7947 */ /* 0x000fec0003800000 */
.L_x_2820:
[----:B------:R-:W-:Y:S01]  /*156c0*/  MOV R25, RZ ;  /* 0x000000ff00197202 */ /* 0x000fe20000000f00 */
[----:B------:R-:W-:Y:S02]  /*156d0*/  IMAD.U32 R24, RZ, RZ, UR6 ;  /* 0x00000006ff187e24 */ /* 0x000fe4000f8e00ff */
[----:B------:R-:W-:-:S07]  /*156e0*/  IMAD.MOV.U32 R26, RZ, RZ, RZ ;  /* 0x000000ffff1a7224 */ /* 0x000fce00078e00ff */
.L_x_2825:
[----:B------:R-:W-:-:S13]  /*156f0*/  ISETP.NE.AND P0, PT, R0, RZ, PT ;  /* 0x000000ff0000720c */ /* 0x000fda0003f05270 */
[----:B------:R-:W0:Y:S01]  /*15700*/  @!P0 S2R R3, SR_CgaCtaId ;  /* 0x0000000000038919 */ /* 0x000e220000008800 */
[----:B------:R-:W-:-:S04]  /*15710*/  @!P0 MOV R0, 0x400 ;  /* 0x0000040000008802 */ /* 0x000fc80000000f00 */
[----:B0-----:R-:W-:-:S05]  /*15720*/  @!P0 LEA R0, R3, R0, 0x18 ;  /* 0x0000000003008211 */ /* 0x001fca00078ec0ff */
[----:B------:R0:W-:Y:S01]  /*15730*/  @!P0 STS.128 [R0+0x168d0], R24 ;  /* 0x0168d01800008388 */ /* 0x0001e20000000c00 */
[----:B------:R-:W-:Y:S06]  /*15740*/  BAR.ARV 0x5, 0x200 ;  /* 0x0148000000007b1d */ /* 0x000fec0000002000 */
.L_x_2818:
[----:B------:R2:W-:Y:S01]  /*15750*/  STL [R1+0x48], RZ ;  /* 0x000048ff01007387 */ /* 0x0005e20000100800 */
[----:B------:R-:W-:Y:S01]  /*15760*/  ULDC UR4, c[0x0][0xc3c] ;  /* 0x00030f0000047ab9 */ /* 0x000fe20000000800 */
[----:B------:R-:W-:Y:S01]  /*15770*/  IMAD.MOV.U32 R29, RZ, RZ, 0x1 ;  /* 0x00000001ff1d7424 */ /* 0x000fe200078e00ff */
[----:B-1----:R-:W-:Y:S01]  /*15780*/  ISETP.GE.AND P0, PT, R27, UR4, PT ;  /* 0x000000041b007c0c */ /* 0x002fe2000bf06270 */
[----:B------:R-:W-:-:S12]  /*15790*/  IMAD.MOV.U32 R22, RZ, RZ, RZ ;  /* 0x000000ffff167224 */ /* 0x000fd800078e00ff */
[----:B--2---:R-:W-:Y:S05]  /*157a0*/  @P0 BRA `(.L_x_2826) ;  /* 0x00000064007c0947 */ /* 0x004fea0003800000 */
[----:B------:R-:W2:Y:S01]  /*157b0*/  LDL R6, [R1+0x3c] ;  /* 0x00003c0001067983 */ /* 0x000ea20000100800 */
[----:B------:R-:W0:Y:S01]  /*157c0*/  S2R R7, SR_TID.X ;  /* 0x0000000000077919 */ /* 0x000e220000002100 */
[----:B------:R-:W1:Y:S01]  /*157d0*/  S2UR UR5, SR_CgaCtaId ;  /* 0x00000000000579c3 */ /* 0x000e620000008800 */
[----:B------:R-:W-:Y:S01]  /*157e0*/  UMOV UR4, 0x400 ;  /* 0x0000040000047882 */ /* 0x000fe20000000000 */
[C---:B0-----:R-:W-:Y:S01]  /*157f0*/  IMAD.SHL.U32 R0, R7.reuse, 0x8, RZ ;  /* 0x0000000807007824 */ /* 0x041fe200078e00ff */
[----:B------:R-:W-:Y:S01]  /*15800*/  LOP3.LUT R5, R7, 0x7f, RZ, 0xc0, !PT ;  /* 0x0000007f07057812 */ /* 0x000fe200078ec0ff */
[----:B-1----:R-:W-:-:S03]  /*15810*/  ULEA UR4, UR5, UR4, 0x18 ;  /* 0x0000000405047291 */ /* 0x002fc6000f8ec03f */
[----:B------:R-:W-:Y:S01]  /*15820*/  LOP3.LUT R2, R0, 0x1f8, RZ, 0xc0, !PT ;  /* 0x000001f800027812 */ /* 0x000fe200078ec0ff */
[----:B------:R-:W-:-:S03]  /*15830*/  IMAD.SHL.U32 R3, R5, 0x8, RZ ;  /* 0x0000000805037824 */ /* 0x000fc600078e00ff */
[----:B------:R-:W-:Y:S01]  /*15840*/  LOP3.LUT R2, R2, 0x38, R7, 0x78, !PT ;  /* 0x0000003802027812 */ /* 0x000fe200078e7807 */
[----:B------:R-:W-:-:S03]  /*15850*/  IMAD.U32 R16, RZ, RZ, UR4 ;  /* 0x00000004ff107e24 */ /* 0x000fc6000f8e00ff */
[----:B------:R-:W-:Y:S01]  /*15860*/  LOP3.LUT R4, R2, 0x200, R3, 0xf8, !PT ;  /* 0x0000020002047812 */ /* 0x000fe200078ef803 */
[----:B------:R-:W-:Y:S01]  /*15870*/  IMAD.SHL.U32 R2, R7, 0x10, RZ ;  /* 0x0000001007027824 */ /* 0x000fe200078e00ff */
[----:B------:R-:W-:Y:S01]  /*15880*/  SHF.R.U32.HI R3, RZ, 0x3, R5 ;  /* 0x00000003ff037819 */ /* 0x000fe20000011605 */
[----:B------:R-:W-:Y:S03]  /*15890*/  BSSY B8, `(.L_x_2826) ;  /* 0x0000650000087945 */ /* 0x000fe60003800000 */
[----:B------:R-:W-:Y:S01]  /*158a0*/  LOP3.LUT R2, R2, 0x70, RZ, 0xc0, !PT ;  /* 0x0000007002027812 */ /* 0x000fe200078ec0ff */
[----:B------:R-:W-:Y:S01]  /*158b0*/  IMAD.MOV.U32 R22, RZ, RZ, RZ ;  /* 0x000000ffff167224 */ /* 0x000fe200078e00ff */
[----:B------:R-:W-:Y:S01]  /*158c0*/  MOV R28, RZ ;  /* 0x000000ff001c7202 */ /* 0x000fe20000000f00 */
[----:B------:R-:W-:Y:S01]  /*158d0*/  IMAD.MOV.U32 R29, RZ, RZ, 0x1 ;  /* 0x00000001ff1d7424 */ /* 0x000fe200078e00ff */
[----:B------:R-:W-:Y:S01]  /*158e0*/  LOP3.LUT R2, R3, R2, RZ, 0xfc, !PT ;  /* 0x0000000203027212 */ /* 0x000fe200078efcff */
[----:B------:R-:W-:Y:S01]  /*158f0*/  ULDC.64 UR38, c[0x0][0x198] ;  /* 0x0000660000267ab9 */ /* 0x000fe20000000a00 */
[----:B------:R-:W-:Y:S01]  /*15900*/  ULDC UR36, c[0x0][0xc] ;  /* 0x0000030000247ab9 */ /* 0x000fe20000000800 */
[----:B--2---:R-:W-:-:S05]  /*15910*/  LOP3.LUT R0, R6, 0x2, RZ, 0xfc, !PT ;  /* 0x0000000206007812 */ /* 0x004fca00078efcff */
[----:B------:R0:W-:Y:S04]  /*15920*/  STL [R1+0x54], R0 ;  /* 0x0000540001007387 */ /* 0x0001e80000100800 */
[----:B------:R-:W-:Y:S01]  /*15930*/  STL [R1+0x48], RZ ;  /* 0x000048ff01007387 */ /* 0x000fe20000100800 */
[----:B0-----:R-:W-:-:S05]  /*15940*/  IMAD.MOV.U32 R0, RZ, RZ, 0x1 ;  /* 0x00000001ff007424 */ /* 0x001fca00078e00ff */
[----:B------:R0:W-:Y:S02]  /*15950*/  STL [R1], R0 ;  /* 0x0000000001007387 */ /* 0x0001e40000100800 */
[----:B0-----:R-:W-:-:S05]  /*15960*/  IMAD R0, R4, 0x2, R16 ;  /* 0x0000000204007824 */ /* 0x001fca00078e0210 */
[----:B------:R0:W-:Y:S02]  /*15970*/  STL [R1+0x28], R0 ;  /* 0x0000280001007387 */ /* 0x0001e40000100800 */
.L_x_2923:
        /* <DEDUP_REMOVED lines=30> */
[----:B---3--:R-:W3:Y:S01]  /*15b60*/  @P0 LDG.E R6, desc[UR40][R2.64] ;  /* 0x0000002802060981 */ /* 0x008ee2000c1e1900 */
[----:B------:R-:W-:Y:S01]  /*15b70*/  ULDC UR4, c[0x0][0x288] ;  /* 0x0000a20000047ab9 */ /* 0x000fe20000000800 */
[----:B------:R-:W-:Y:S02]  /*15b80*/  IADD3.X R5, R19, UR7, RZ, P4, !PT ;  /* 0x0000000713057c10 */ /* 0x000fe4000a7fe4ff */
[----:B------:R-:W-:Y:S01]  /*15b90*/  MOV R8, UR4 ;  /* 0x0000000400087c02 */ /* 0x000fe20008000f00 */
[----:B------:R-:W-:Y:S02]  /*15ba0*/  ULDC.64 UR4, c[0x0][0x418] ;  /* 0x0001060000047ab9 */ /* 0x000fe40000000a00 */
        /* <DEDUP_REMOVED lines=12> */
[----:B0-----:R-:W-:Y:S01]  /*15c70*/  IMAD.U32 R6, RZ, RZ, UR5 ;  /* 0x00000005ff067e24 */ /* 0x001fe2000f8e00ff */
[----:B---3--:R0:W-:Y:S04]  /*15c80*/  STL [R1+0x38], R8 ;  /* 0x0000380801007387 */ /* 0x0081e80000100800 */
[----:B--2---:R1:W-:Y:S01]  /*15c90*/  STL [R1+0x1c], R10 ;  /* 0x00001c0a01007387 */ /* 0x0043e20000100800 */
[----:B------:R-:W-:Y:S02]  /*15ca0*/  IMAD.MOV.U32 R9, RZ, RZ, R8 ;  /* 0x000000ffff097224 */ /* 0x000fe400078e0008 */
[----:B0-----:R-:W-:Y:S01]  /*15cb0*/  IMAD.U32 R8, RZ, RZ, UR4 ;  /* 0x00000004ff087e24 */ /* 0x001fe2000f8e00ff */
[----:B------:R-:W-:Y:S06]  /*15cc0*/  @P2 BRA `(.L_x_2827) ;  /* 0x0000000000142947 */ /* 0x000fec0003800000 */
[----:B------:R-:W-:Y:S05]  /*15cd0*/  @!P0 BRA `(.L_x_2827) ;  /* 0x0000000000108947 */ /* 0x000fea0003800000 */
[----:B------:R-:W2:Y:S04]  /*15ce0*/  LDG.E R7, desc[UR40][R2.64] ;  /* 0x0000002802077981 */ /* 0x000ea8000c1e1900 */
[----:B------:R-:W2:Y:S02]  /*15cf0*/  LDG.E R2, desc[UR40][R2.64+0x4] ;  /* 0x0000042802027981 */ /* 0x000ea4000c1e1900 */
[----:B--2---:R-:W-:-:S05]  /*15d00*/  IMAD.IADD R9, R2, 0x1, -R7 ;  /* 0x0000000102097824 */ /* 0x004fca00078e0a07 */
[----:B------:R0:W-:Y:S02]  /*15d10*/  STL [R1+0x38], R9 ;  /* 0x0000380901007387 */ /* 0x0001e40000100800 */
.L_x_2827:
[----:B------:R-:W-:Y:S01]  /*15d20*/  IMAD.MOV.U32 R12, RZ, RZ, R11 ;  /* 0x000000ffff0c7224 */ /* 0x000fe200078e000b */
[----:B------:R-:W-:Y:S01]  /*15d30*/  ULDC.64 UR4, c[0x0][0xa20] ;  /* 0x0002880000047ab9 */ /* 0x000fe20000000a00 */
[C---:B------:R-:W-:Y:S02]  /*15d40*/  LOP3.LUT R7, R26.reuse, 0xff000000, RZ, 0xc0, !PT ;  /* 0xff0000001a077812 */ /* 0x040fe400078ec0ff */
[----:B------:R-:W-:Y:S01]  /*15d50*/  ISETP.NE.U32.AND P0, PT, RZ, UR4, PT ;  /* 0x00000004ff007c0c */ /* 0x000fe2000bf05070 */
[----:B------:R2:W-:Y:S01]  /*15d60*/  STL [R1+0x8], R12 ;  /* 0x0000080c01007387 */ /* 0x0005e20000100800 */
[----:B------:R-:W-:Y:S02]  /*15d70*/  SHF.R.U32.HI R7, RZ, 0x8, R7 ;  /* 0x00000008ff077819 */ /* 0x000fe40000011607 */
[----:B------:R-:W-:Y:S02]  /*15d80*/  ISETP.NE.AND.EX P0, PT, RZ, UR5, PT, P0 ;  /* 0x00000005ff007c0c */ /* 0x000fe4000bf05300 */
[----:B------:R-:W-:-:S02]  /*15d90*/  LOP3.LUT R2, R26, 0xff0000, RZ, 0xc0, !PT ;  /* 0x00ff00001a027812 */ /* 0x000fc400078ec0ff */
[----:B------:R-:W-:Y:S02]  /*15da0*/  LOP3.LUT R17, R26, 0xffff, RZ, 0xc0, !PT ;  /* 0x0000ffff1a117812 */ /* 0x000fe400078ec0ff */
[----:B------:R-:W-:-:S07]  /*15db0*/  LEA.HI R7, R2, R7, RZ, 0x10 ;  /* 0x0000000702077211 */ /* 0x000fce00078f80ff */
[----:B--2---:R-:W-:Y:S05]  /*15dc0*/  @!P0 BRA `(.L_x_2828) ;  /* 0x0000000000108947 */ /* 0x004fea0003800000 */
[----:B------:R-:W-:-:S04]  /*15dd0*/  IADD3 R2, P0, R18, UR4, RZ ;  /* 0x0000000412027c10 */ /* 0x000fc8000ff1e0ff */
[----:B------:R-:W-:-:S05]  /*15de0*/  IADD3.X R3, R19, UR5, RZ, P0, !PT ;  /* 0x0000000513037c10 */ /* 0x000fca00087fe4ff */
[----:B------:R2:W5:Y:S01]  /*15df0*/  LDG.E R8, desc[UR40][R2.64] ;  /* 0x0000002802087981 */ /* 0x000562000c1e1900 */
[----:B------:R-:W-:Y:S05]  /*15e00*/  BRA `(.L_x_2829) ;  /* 0x0000000000247947 */ /* 0x000fea0003800000 */
.L_x_2828:
[----:B------:R-:W-:Y:S02]  /*15e10*/  ULDC.64 UR4, c[0x0][0xa08] ;  /* 0x0002820000047ab9 */ /* 0x000fe40000000a00 */
[----:B------:R-:W-:-:S04]  /*15e20*/  ISETP.NE.U32.AND P0, PT, RZ, UR4, PT ;  /* 0x00000004ff007c0c */ /* 0x000fc8000bf05070 */
[----:B------:R-:W-:-:S13]  /*15e30*/  ISETP.NE.AND.EX P0, PT, RZ, UR5, PT, P0 ;  /* 0x00000005ff007c0c */ /* 0x000fda000bf05300 */
[----:B------:R-:W-:Y:S05]  /*15e40*/  @!P0 BRA `(.L_x_2829) ;  /* 0x0000000000148947 */ /* 0x000fea0003800000 */
[----:B------:R-:W2:Y:S02]  /*15e50*/  LDC.64 R2, c[0x0][0xa08] ;  /* 0x00028200ff027b82 */ /* 0x000ea40000000a00 */
[----:B--2---:R-:W-:-:S05]  /*15e60*/  IMAD.WIDE R2, R12, 0x4, R2 ;  /* 0x000000040c027825 */ /* 0x004fca00078e0202 */
[----:B------:R-:W2:Y:S04]  /*15e70*/  LDG.E R8, desc[UR40][R2.64] ;  /* 0x0000002802087981 */ /* 0x000ea8000c1e1900 */
[----:B------:R-:W2:Y:S02]  /*15e80*/  LDG.E R2, desc[UR40][R2.64+0x4] ;  /* 0x0000042802027981 */ /* 0x000ea4000c1e1900 */
[----:B--2---:R-:W-:-:S07]  /*15e90*/  IMAD.IADD R8, R2, 0x1, -R8 ;  /* 0x0000000102087824 */ /* 0x004fce00078e0a08 */
.L_x_2829:
[----:B--2---:R-:W2:Y:S01]  /*15ea0*/  @P1 LDG.E R2, desc[UR40][R4.64] ;  /* 0x0000002804021981 */ /* 0x004ea2000c1e1900 */
[----:B------:R-:W3:Y:S03]  /*15eb0*/  LDC R3, c[0x0][0x448] ;  /* 0x00011200ff037b82 */ /* 0x000ee60000000800 */
[----:B------:R4:W2:Y:S01]  /*15ec0*/  @P1 LDG.E R4, desc[UR40][R4.64+0x4] ;  /* 0x0000042804041981 */ /* 0x0008a2000c1e1900 */
[----:B------:R-:W-:Y:S01]  /*15ed0*/  BSSY B0, `(.L_x_2830) ;  /* 0x0000038000007945 */ /* 0x000fe20003800000 */
[----:B------:R-:W-:Y:S02]  /*15ee0*/  LOP3.LUT R23, R7, 0xff, RZ, 0xc0, !PT ;  /* 0x000000ff07177812 */ /* 0x000fe400078ec0ff */
[----:B---3--:R-:W-:-:S13]  /*15ef0*/  ISETP.NE.AND P0, PT, R3, 0x1, PT ;  /* 0x000000010300780c */ /* 0x008fda0003f05270 */
[----:B------:R-:W3:Y:S08]  /*15f00*/  @P0 LDC R3, c[0x0][0x44c] ;  /* 0x00011300ff030b82 */ /* 0x000ef00000000800 */
[----:B----4-:R-:W4:Y:S01]  /*15f10*/  @P0 LDC R5, c[0x0][0x450] ;  /* 0x00011400ff050b82 */ /* 0x010f220000000800 */
[----:B--2---:R-:W-:Y:S02]  /*15f20*/  @P1 IMAD.IADD R6, R4, 0x1, -R2 ;  /* 0x0000000104061824 */ /* 0x004fe400078e0a02 */
[----:B------:R-:W-:-:S04]  /*15f30*/  IMAD R2, R25, 0xc0, RZ ;  /* 0x000000c019027824 */ /* 0x000fc800078e02ff */
[----:B------:R-:W-:-:S04]  /*15f40*/  VIADD R2, R2, 0xbf ;  /* 0x000000bf02027836 */ /* 0x000fc80000000000 */
[----:B---3--:R-:W-:-:S05]  /*15f50*/  @P0 IMAD.HI.U32 R3, R2, R3, RZ ;  /* 0x0000000302030227 */ /* 0x008fca00078e00ff */
[----:B----4-:R-:W-:Y:S02]  /*15f60*/  @P0 SHF.R.U32.HI R2, RZ, R5, R3 ;  /* 0x00000005ff020219 */ /* 0x010fe40000011603 */
[----:B-----5:R-:W-:-:S05]  /*15f70*/  IADD3 R5, -R10, R8, RZ ;  /* 0x000000080a057210 */ /* 0x020fca0007ffe1ff */
[----:B------:R-:W-:-:S05]  /*15f80*/  IMAD.IADD R3, R5, 0x1, R6 ;  /* 0x0000000105037824 */ /* 0x000fca00078e0206 */
[----:B------:R2:W-:Y:S01]  /*15f90*/  STL [R1+0x14], R3 ;  /* 0x0000140301007387 */ /* 0x0005e20000100800 */
[----:B------:R-:W-:-:S05]  /*15fa0*/  IADD3 R20, R3, 0x80, -R9 ;  /* 0x0000008003147810 */ /* 0x000fca0007ffe809 */
[----:B------:R-:W-:Y:S02]  /*15fb0*/  IMAD.IADD R2, R20, 0x1, R2 ;  /* 0x0000000114027824 */ /* 0x000fe400078e0202 */
[----:B--2---:R-:W-:-:S05]  /*15fc0*/  VIADD R3, R3, 0x7f ;  /* 0x0000007f03037836 */ /* 0x004fca0000000000 */
[----:B------:R-:W-:-:S04]  /*15fd0*/  SHF.R.S32.HI R4, RZ, 0x1f, R3 ;  /* 0x0000001fff047819 */ /* 0x000fc80000011403 */
[----:B------:R-:W-:Y:S02]  /*15fe0*/  LEA.HI R4, R4, R3, RZ, 0x7 ;  /* 0x0000000304047211 */ /* 0x000fe400078f38ff */
[----:B------:R-:W-:Y:S02]  /*15ff0*/  SHF.R.S32.HI R3, RZ, 0x1f, R2 ;  /* 0x0000001fff037819 */ /* 0x000fe40000011402 */
[----:B------:R-:W-:Y:S02]  /*16000*/  SHF.R.S32.HI R21, RZ, 0x7, R4 ;  /* 0x00000007ff157819 */ /* 0x000fe40000011404 */
[----:B------:R-:W-:Y:S01]  /*16010*/  LEA.HI R3, R3, R2, RZ, 0x7 ;  /* 0x0000000203037211 */ /* 0x000fe200078f38ff */
[----:B------:R-:W-:Y:S01]  /*16020*/  IMAD.MOV.U32 R2, RZ, RZ, RZ ;  /* 0x000000ffff027224 */ /* 0x000fe200078e00ff */
[----:B------:R-:W-:Y:S02]  /*16030*/  SHF.R.U32.HI R4, RZ, 0x10, R7 ;  /* 0x00000010ff047819 */ /* 0x000fe40000011607 */
[----:B------:R-:W-:-:S04]  /*16040*/  SHF.R.S32.HI R3, RZ, 0x7, R3 ;  /* 0x00000007ff037819 */ /* 0x000fc80000011403 */
[----:B------:R-:W-:-:S04]  /*16050*/  VIMNMX R8, R21, R3, PT ;  /* 0x0000000315087248 */ /* 0x000fc80003fe0100 */
[----:B------:R-:W-:-:S13]  /*16060*/  ISETP.GE.AND P0, PT, R8, 0x1, PT ;  /* 0x000000010800780c */ /* 0x000fda0003f06270 */
[----:B------:R-:W-:Y:S05]  /*16070*/  @!P0 BRA `(.L_x_2831) ;  /* 0x0000000000748947 */ /* 0x000fea0003800000 */
[----:B------:R-:W-:Y:S01]  /*16080*/  ISETP.NE.AND P0, PT, R4, RZ, PT ;  /* 0x000000ff0400720c */ /* 0x000fe20003f05270 */
[----:B------:R-:W-:-:S03]  /*16090*/  ULDC UR4, c[0x0][0x9f0] ;  /* 0x00027c0000047ab9 */ /* 0x000fc60000000800 */
[----:B------:R-:W-:-:S04]  /*160a0*/  SEL R7, R4, UR4, P0 ;  /* 0x0000000404077c07 */ /* 0x000fc80008000000 */
[----:B0-----:R-:W-:Y:S02]  /*160b0*/  IABS R9, R7 ;  /* 0x0000000700097213 */ /* 0x001fe40000000000 */
[----:B-1----:R-:W-:Y:S02]  /*160c0*/  IADD3 R10, R7, -0x1, R8 ;  /* 0xffffffff070a7810 */ /* 0x002fe40007ffe008 */
        /* <DEDUP_REMOVED lines=12> */
[----:B------:R-:W-:-:S05]  /*16190*/  IMAD.MOV R2, RZ, RZ, -R2 ;  /* 0x000000ffff027224 */ /* 0x000fca00078e0a02 */
[----:B------:R-:W-:Y:S01]  /*161a0*/  MOV R10, R2 ;  /* 0x00000002000a7202 */ /* 0x000fe20000000f00 */
        /* <DEDUP_REMOVED lines=10> */
.L_x_2831:
[----:B------:R-:W-:Y:S05]  /*16250*/  BSYNC B0 ;  /* 0x0000000000007941 */ /* 0x000fea0003800000 */
.L_x_2830:
[-C--:B------:R-:W-:Y:S01]  /*16260*/  IMAD R3, R23, R2.reuse, RZ ;  /* 0x0000000217037224 */ /* 0x080fe200078e02ff */
[----:B------:R-:W-:Y:S04]  /*16270*/  BSSY B0, `(.L_x_2832) ;  /* 0x00000dc000007945 */ /* 0x000fe80003800000 */
[C---:B------:R-:W-:Y:S01]  /*16280*/  VIADDMNMX R2, R3.reuse, R2, R8, PT ;  /* 0x0000000203027246 */ /* 0x040fe20003800108 */
[----:B------:R-:W-:-:S04]  /*16290*/  IMAD R3, R3, 0x80, -R5 ;  /* 0x0000008003037824 */ /* 0x000fc800078e0a05 */
[----:B------:R-:W-:Y:S01]  /*162a0*/  IMAD R2, R2, 0x80, -R5 ;  /* 0x0000008002027824 */ /* 0x000fe200078e0a05 */
[----:B------:R-:W-:-:S04]  /*162b0*/  VIMNMX R3, RZ, R3, !PT ;  /* 0x00000003ff037248 */ /* 0x000fc80007fe0100 */
[----:B------:R-:W-:-:S04]  /*162c0*/  VIMNMX R2, R2, R6, PT ;  /* 0x0000000602027248 */ /* 0x000fc80003fe0100 */
[----:B------:R-:W-:Y:S02]  /*162d0*/  ISETP.GT.AND P0, PT, R2, R3, PT ;  /* 0x000000030200720c */ /* 0x000fe40003f04270 */
[----:B------:R-:W-:-:S11]  /*162e0*/  SHF.R.U32.HI R3, RZ, 0x7, R3 ;  /* 0x00000007ff037819 */ /* 0x000fd60000011603 */
        /* <DEDUP_REMOVED lines=11> */
[----:B------:R-:W2:Y:S02]  /*163a0*/  S2R R6, SR_TID.X ;  /* 0x0000000000067919 */ /* 0x000ea40000002100 */
[----:B--2---:R-:W-:-:S04]  /*163b0*/  SHF.R.U32.HI R6, RZ, 0x5, R6 ;  /* 0x00000005ff067819 */ /* 0x004fc80000011606 */
[----:B------:R-:W-:-:S05]  /*163c0*/  LOP3.LUT R6, R6, 0x3, RZ, 0xc0, !PT ;  /* 0x0000000306067812 */ /* 0x000fca00078ec0ff */
[----:B------:R2:W3:Y:S02]  /*163d0*/  SHFL.IDX PT, R14, R6, RZ, 0x1f ;  /* 0x00001fff060e7589 */ /* 0x0004e400000e0000 */
.L_x_3017:
[----:B---3--:R-:W-:Y:S02]  /*163e0*/  ISETP.NE.AND P0, PT, R14, RZ, PT ;  /* 0x000000ff0e00720c */ /* 0x008fe40003f05270 */
[----:B------:R-:W-:-:S11]  /*163f0*/  PLOP3.LUT P6, PT, PT, PT, PT, 0x8, 0x0 ;  /* 0x000000000000781c */ /* 0x000fd60003fce170 */
[----:B------:R-:W-:Y:S05]  /*16400*/  @P0 BRA `(.L_x_2835) ;  /* 0x00000000000c0947 */ /* 0x000fea0003800000 */
[----:B------:R-:W-:-:S03]  /*16410*/  UMOV UR4, 0xffffffff ;  /* 0xffffffff00047882 */ /* 0x000fc60000000000 */
[----:B------:R-:W-:Y:S05]  /*16420*/  BRA.DIV UR4, `(.L_x_2836) ;  /* 0x0000007e043c7947 */ /* 0x000fea000b800000 */
[----:B------:R-:W-:-:S13]  /*16430*/  ELECT P6, URZ, PT ;  /* 0x00000000003f782f */ /* 0x000fda00038c0000 */
.L_x_2835:
[----:B--2---:R-:W2:Y:S01]  /*16440*/  LDL R6, [R1+0x48] ;  /* 0x0000480001067983 */ /* 0x004ea20000100800 */
[----:B------:R-:W-:Y:S01]  /*16450*/  BSSY B1, `(.L_x_2837) ;  /* 0x0000008000017945 */ /* 0x000fe20003800000 */
[----:B--2---:R-:W-:-:S04]  /*16460*/  IADD3 R6, R6, 0x1, RZ ;  /* 0x0000000106067810 */ /* 0x004fc80007ffe0ff */
[----:B------:R-:W-:-:S04]  /*16470*/  LEA.HI R7, R6, R6, RZ, 0x1 ;  /* 0x0000000606077211 */ /* 0x000fc800078f08ff */
[----:B------:R-:W-:-:S05]  /*16480*/  LOP3.LUT R7, R7, 0xfffffffe, RZ, 0xc0, !PT ;  /* 0xfffffffe07077812 */ /* 0x000fca00078ec0ff */
[----:B------:R-:W-:-:S05]  /*16490*/  IMAD.IADD R6, R6, 0x1, -R7 ;  /* 0x0000000106067824 */ /* 0x000fca00078e0a07 */
[----:B------:R-:W-:-:S04]  /*164a0*/  SHF.L.U32 R6, R6, 0x1f, RZ ;  /* 0x0000001f06067819 */ /* 0x000fc800000006ff */
[----:B------:R-:W2:Y:S02]  /*164b0*/  SYNCS.PHASECHK.TRANS64.TRYWAIT P0, [R16+URZ+0x16820], R6 ;  /* 0x01682006100075a7 */ /* 0x000ea4000800017f */
[----:B--2---:R-:W-:Y:S05]  /*164c0*/  @!P0 BRA `(.L_x_2838) ;  /* 0x0000007c00348947 */ /* 0x004fea0003800000 */
.L_x_3020:
[----:B------:R-:W-:Y:S05]  /*164d0*/  BSYNC B1 ;  /* 0x0000000000017941 */ /* 0x000fea0003800000 */
.L_x_2837:
[----:B------:R-:W-:Y:S04]  /*164e0*/  BSSY B1, `(.L_x_2839) ;  /* 0x0000050000017945 */ /* 0x000fe80003800000 */
[----:B------:R-:W-:Y:S05]  /*164f0*/  @!P6 BRA `(.L_x_2840) ;  /* 0x000000040038e947 */ /* 0x000fea0003800000 */
[----:B------:R-:W3:Y:S01]  /*16500*/  LDL R7, [R1] ;  /* 0x0000000001077983 */ /* 0x000ee20000100800 */
[----:B--2---:R-:W-:Y:S01]  /*16510*/  IMAD R6, R28, 0x8, R16 ;  /* 0x000000081c067824 */ /* 0x004fe200078e0210 */
[----:B------:R-:W2:Y:S01]  /*16520*/  S2R R8, SR_TID.X ;  /* 0x0000000000087919 */ /* 0x000ea20000002100 */
[----:B------:R-:W-:Y:S01]  /*16530*/  BSSY B2, `(.L_x_2841) ;  /* 0x0000006000027945 */ /* 0x000fe20003800000 */
[----:B--2---:R-:W-:-:S04]  /*16540*/  LOP3.LUT R8, R8, 0x7f, RZ, 0xc0, !PT ;  /* 0x0000007f08087812 */ /* 0x004fc800078ec0ff */
[----:B------:R-:W-:Y:S02]  /*16550*/  ISETP.NE.AND P1, PT, R8, RZ, PT ;  /* 0x000000ff0800720c */ /* 0x000fe40003f25270 */
[----:B---3--:R-:W-:-:S04]  /*16560*/  SHF.L.U32 R7, R7, 0x1f, RZ ;  /* 0x0000001f07077819 */ /* 0x008fc800000006ff */
[----:B------:R-:W2:Y:S02]  /*16570*/  SYNCS.PHASECHK.TRANS64.TRYWAIT P0, [R6+URZ+0x168a0], R7 ;  /* 0x0168a007060075a7 */ /* 0x000ea4000800017f */
[----:B--2---:R-:W-:Y:S05]  /*16580*/  @!P0 BRA `(.L_x_2842) ;  /* 0x0000007c00188947 */ /* 0x004fea0003800000 */
.L_x_3021:
[----:B------:R-:W-:Y:S05]  /*16590*/  BSYNC B2 ;  /* 0x0000000000027941 */ /* 0x000fea0003800000 */
.L_x_2841:
[----:B------:R-:W-:Y:S04]  /*165a0*/  BSSY B2, `(.L_x_2843) ;  /* 0x0000009000027945 */ /* 0x000fe80003800000 */
[----:B------:R-:W-:Y:S05]  /*165b0*/  @P1 BRA `(.L_x_2844) ;  /* 0x00000000001c1947 */ /* 0x000fea0003800000 */
[----:B------:R-:W0:Y:S02]  /*165c0*/  S2R R8, SR_TID.X ;  /* 0x0000000000087919 */ /* 0x000e240000002100 */
[----:B0-----:R-:W-:Y:S01]  /*165d0*/  LOP3.LUT R9, R8, 0x1f, RZ, 0xc0, !PT ;  /* 0x0000001f08097812 */ /* 0x001fe200078ec0ff */
[----:B------:R-:W-:-:S03]  /*165e0*/  IMAD.MOV.U32 R8, RZ, RZ, 0x4000 ;  /* 0x00004000ff087424 */ /* 0x000fc600078e00ff */
[----:B------:R-:W-:Y:S01]  /*165f0*/  ISETP.NE.AND P0, PT, R9, RZ, PT ;  /* 0x000000ff0900720c */ /* 0x000fe20003f05270 */
[----:B------:R3:W-:-:S12]  /*16600*/  SYNCS.ARRIVE.TRANS64 RZ, [R6+URZ+0x16890], R8 ;  /* 0x0168900806ff79a7 */ /* 0x0007d8000800003f */
[----:B---3--:R-:W-:Y:S05]  /*16610*/  @!P0 BRA `(.L_x_2844) ;  /* 0x0000000000048947 */ /* 0x008fea0003800000 */
[----:B------:R-:W-:Y:S01]  /*16620*/  BPT.TRAP 0x1 ;  /* 0x000000040000795c */ /* 0x000fe20000300000 */
.L_x_2844:
[----:B------:R-:W-:Y:S05]  /*16630*/  BSYNC B2 ;  /* 0x0000000000027941 */ /* 0x000fea0003800000 */
.L_x_2843:
[----:B------:R-:W-:Y:S01]  /*16640*/  IMAD.MOV.U32 R12, RZ, RZ, RZ ;  /* 0x000000ffff0c7224 */ /* 0x000fe200078e00ff */
[----:B------:R-:W-:Y:S01]  /*16650*/  UIADD3 UR4, UP0, UR38, 0x570, URZ ;  /* 0x0000057026047890 */ /* 0x000fe2000ff1e03f */
[----:B------:R-:W-:Y:S01]  /*16660*/  IMAD R8, R5, 0x80, R0 ;  /* 0x0000008005087824 */ /* 0x000fe200078e0200 */
[----:B------:R-:W-:Y:S01]  /*16670*/  PLOP3.LUT P0, PT, PT, PT, PT, 0x80, 0x0 ;  /* 0x000000000000781c */ /* 0x000fe20003f0f070 */
[----:B0-----:R-:W-:Y:S01]  /*16680*/  IMAD R9, R28, 0x4000, R16 ;  /* 0x000040001c097824 */ /* 0x001fe200078e0210 */
[----:B------:R-:W-:Y:S01]  /*16690*/  R2UR UR10, R12 ;  /* 0x000000000c0a72ca */ /* 0x000fe200000e0000 */
[----:B------:R-:W-:Y:S01]  /*166a0*/  VIADD R8, R8, 0xffffff80 ;  /* 0xffffff8008087836 */ /* 0x000fe20000000000 */
[----:B------:R-:W-:Y:S01]  /*166b0*/  SHF.L.U32 R11, R28, 0xd, RZ ;  /* 0x0000000d1c0b7819 */ /* 0x000fe200000006ff */
[----:B------:R-:W-:Y:S01]  /*166c0*/  VIADD R9, R9, 0xe400 ;  /* 0x0000e40009097836 */ /* 0x000fe20000000000 */
[----:B------:R-:W-:Y:S01]  /*166d0*/  UIADD3.X UR5, URZ, UR39, URZ, UP0, !UPT ;  /* 0x000000273f057290 */ /* 0x000fe200087fe43f */
[----:B-1----:R-:W-:Y:S01]  /*166e0*/  VIADD R10, R6, 0x16890 ;  /* 0x00016890060a7836 */ /* 0x002fe20000000000 */
[----:B------:R-:W-:Y:S01]  /*166f0*/  UMOV UR6, 0x0 ;  /* 0x0000000000067882 */ /* 0x000fe20000000000 */
[----:B------:R-:W-:-:S09]  /*16700*/  UMOV UR7, 0x12f00000 ;  /* 0x12f0000000077882 */ /* 0x000fd20000000000 */
.L_x_2845:
        /* <DEDUP_REMOVED lines=13> */
.L_x_3022:
[----:B------:R-:W-:Y:S05]  /*167e0*/  BSYNC B2 ;  /* 0x0000000000027941 */ /* 0x000fea0003800000 */
.L_x_2846:
[----:B------:R-:W-:Y:S01]  /*167f0*/  BSSY B2, `(.L_x_2848) ;  /* 0x000000b000027945 */ /* 0x000fe20003800000 */
[----:B------:R-:W-:Y:S02]  /*16800*/  IMAD.MOV.U32 R14, RZ, RZ, 0x0 ;  /* 0x00000000ff0e7424 */ /* 0x000fe400078e00ff */
[----:B------:R-:W-:Y:S01]  /*16810*/  IMAD.MOV.U32 R15, RZ, RZ, 0x12f00000 ;  /* 0x12f00000ff0f7424 */ /* 0x000fe200078e00ff */
[----:B------:R-:W-:Y:S06]  /*16820*/  @P1 BRA `(.L_x_2849) ;  /* 0x00000000001c1947 */ /* 0x000fec0003800000 */
[----:B------:R-:W1:Y:S01]  /*16830*/  S2R R9, SR_TID.X ;  /* 0x0000000000097919 */ /* 0x000e620000002100 */
[----:B0-2---:R-:W-:-:S04]  /*16840*/  IMAD.MOV.U32 R7, RZ, RZ, 0x4000 ;  /* 0x00004000ff077424 */ /* 0x005fc800078e00ff */
[----:B------:R3:W-:Y:S01]  /*16850*/  SYNCS.ARRIVE.TRANS64 RZ, [R6+URZ+0x168b0], R7 ;  /* 0x0168b00706ff79a7 */ /* 0x0007e2000800003f */
[----:B-1----:R-:W-:-:S04]  /*16860*/  LOP3.LUT R9, R9, 0x1f, RZ, 0xc0, !PT ;  /* 0x0000001f09097812 */ /* 0x002fc800078ec0ff */
[----:B------:R-:W-:-:S13]  /*16870*/  ISETP.NE.AND P0, PT, R9, RZ, PT ;  /* 0x000000ff0900720c */ /* 0x000fda0003f05270 */
[----:B---3--:R-:W-:Y:S05]  /*16880*/  @!P0 BRA `(.L_x_2849) ;  /* 0x0000000000048947 */ /* 0x008fea0003800000 */
[----:B------:R-:W-:Y:S01]  /*16890*/  BPT.TRAP 0x1 ;  /* 0x000000040000795c */ /* 0x000fe20000300000 */
.L_x_2849:
[----:B------:R-:W-:Y:S05]  /*168a0*/  BSYNC B2 ;  /* 0x0000000000027941 */ /* 0x000fea0003800000 */
.L_x_2848:
[----:B------:R-:W-:Y:S01]  /*168b0*/  R2UR UR10, R12 ;  /* 0x000000000c0a72ca */ /* 0x000fe200000e0000 */
[----:B0-2---:R-:W-:Y:S01]  /*168c0*/  IMAD R7, R11, 0x2, R16 ;  /* 0x000000020b077824 */ /* 0x005fe200078e0210 */
[----:B------:R-:W-:Y:S01]  /*168d0*/  R2UR UR6, R14 ;  /* 0x000000000e0672ca */ /* 0x000fe200000e0000 */
[----:B------:R-:W-:Y:S01]  /*168e0*/  UIADD3 UR4, UP0, UR38, 0x670, URZ ;  /* 0x0000067026047890 */ /* 0x000fe2000ff1e03f */
[----:B------:R-:W-:Y:S01]  /*168f0*/  R2UR UR7, R15 ;  /* 0x000000000f0772ca */ /* 0x000fe200000e0000 */
[----:B------:R-:W-:Y:S01]  /*16900*/  VIADD R6, R6, 0x168b0 ;  /* 0x000168b006067836 */ /* 0x000fe20000000000 */
[----:B------:R-:W-:Y:S01]  /*16910*/  PLOP3.LUT P0, PT, PT, PT, PT, 0x80, 0x0 ;  /* 0x000000000000781c */ /* 0x000fe20003f0f070 */
[----:B------:R-:W-:Y:S01]  /*16920*/  VIADD R7, R7, 0x400 ;  /* 0x0000040007077836 */ /* 0x000fe20000000000 */
[----:B------:R-:W-:-:S12]  /*16930*/  UIADD3.X UR5, URZ, UR39, URZ, UP0, !UPT ;  /* 0x000000273f057290 */ /* 0x000fd800087fe43f */
.L_x_2850:
        /* <DEDUP_REMOVED lines=9> */
[----:B---3--:R-:W-:Y:S05]  /*169d0*/  @P0 BRA.U.ANY `(.L_x_2850) ;  /* 0xfffffffd00d80947 */ /* 0x008fea000393ffff */
.L_x_2840:
[----:B------:R-:W-:Y:S05]  /*169e0*/  BSYNC B1 ;  /* 0x0000000000017941 */ /* 0x000fea0003800000 */
.L_x_2839:
[----:B0-----:R-:W3:Y:S01]  /*169f0*/  LDL.LU R9, [R1] ;  /* 0x0000000001097983 */ /* 0x001ee20000300800 */
[----:B------:R-:W-:Y:S01]  /*16a00*/  VIADD R28, R28, 0x1 ;  /* 0x000000011c1c7836 */ /* 0x000fe20000000000 */
[----:B------:R-:W-:Y:S02]  /*16a10*/  IADD3 R5, R5, -0x2, RZ ;  /* 0xfffffffe05057810 */ /* 0x000fe40007ffe0ff */
[----:B------:R-:W-:Y:S02]  /*16a20*/  PLOP3.LUT P0, PT, PT, PT, PT, 0x8, 0x0 ;  /* 0x000000000000781c */ /* 0x000fe40003f0e170 */
[----:B------:R-:W-:Y:S02]  /*16a30*/  ISETP.NE.AND P1, PT, R28, 0x2, PT ;  /* 0x000000021c00780c */ /* 0x000fe40003f25270 */
[----:B------:R-:W-:Y:S02]  /*16a40*/  ISETP.GE.AND P2, PT, R5, R3, PT ;  /* 0x000000030500720c */ /* 0x000fe40003f46270 */
[----:B--2---:R-:W-:-:S02]  /*16a50*/  SEL R6, RZ, 0x1, P1 ;  /* 0x00000001ff067807 */ /* 0x004fc40000800000 */
[----:B------:R-:W-:Y:S02]  /*16a60*/  SEL R28, R28, RZ, P1 ;  /* 0x000000ff1c1c7207 */ /* 0x000fe40000800000 */
[----:B---3--:R-:W-:-:S05]  /*16a70*/  LOP3.LUT R9, R9, R6, RZ, 0x3c, !PT ;  /* 0x0000000609097212 */ /* 0x008fca00078e3cff */
[----:B------:R2:W-:Y:S02]  /*16a80*/  STL [R1], R9 ;  /* 0x0000000901007387 */ /* 0x0005e40000100800 */
[----:B------:R-:W-:Y:S05]  /*16a90*/  @!P2 BRA `(.L_x_2833) ;  /* 0x000000040064a947 */ /* 0x000fea0003800000 */
.L_x_2863:
[----:B------:R-:W-:Y:S05]  /*16aa0*/  YIELD ;  /* 0x0000000000007946 */ /* 0x000fea0003800000 */
[----:B------:R-:W-:Y:S04]  /*16ab0*/  BSSY B1, `(.L_x_2851) ;  /* 0x000004d000017945 */ /* 0x000fe80003800000 */
[----:B---3--:R-:W-:Y:S05]  /*16ac0*/  @!P6 BRA `(.L_x_2852) ;  /* 0x00000004002ce947 */ /* 0x008fea0003800000 */
[----:B------:R-:W3:Y:S01]  /*16ad0*/  LDL R7, [R1] ;  /* 0x0000000001077983 */ /* 0x000ee20000100800 */
[----:B------:R-:W0:Y:S02]  /*16ae0*/  S2R R6, SR_TID.X ;  /* 0x0000000000067919 */ /* 0x000e240000002100 */
[----:B0-----:R-:W-:Y:S01]  /*16af0*/  LOP3.LUT R8, R6, 0x7f, RZ, 0xc0, !PT ;  /* 0x0000007f06087812 */ /* 0x001fe200078ec0ff */
[----:B------:R-:W-:Y:S01]  /*16b00*/  IMAD R6, R28, 0x8, R16 ;  /* 0x000000081c067824 */ /* 0x000fe200078e0210 */
[----:B------:R-:W-:Y:S02]  /*16b10*/  BSSY B2, `(.L_x_2853) ;  /* 0x0000005000027945 */ /* 0x000fe40003800000 */
[----:B------:R-:W-:Y:S02]  /*16b20*/  ISETP.NE.AND P2, PT, R8, RZ, PT ;  /* 0x000000ff0800720c */ /* 0x000fe40003f45270 */
[----:B---3--:R-:W-:-:S04]  /*16b30*/  SHF.L.U32 R7, R7, 0x1f, RZ ;  /* 0x0000001f07077819 */ /* 0x008fc800000006ff */
[----:B------:R-:W0:Y:S02]  /*16b40*/  SYNCS.PHASECHK.TRANS64.TRYWAIT P1, [R6+URZ+0x168a0], R7 ;  /* 0x0168a007060075a7 */ /* 0x000e24000802017f */
[----:B0-----:R-:W-:Y:S05]  /*16b50*/  @!P1 BRA `(.L_x_2854) ;  /* 0x0000007400cc9947 */ /* 0x001fea0003800000 */
.L_x_3023:
[----:B------:R-:W-:Y:S05]  /*16b60*/  BSYNC B2 ;  /* 0x0000000000027941 */ /* 0x000fea0003800000 */
.L_x_2853:
[----:B------:R-:W-:Y:S04]  /*16b70*/  BSSY B2, `(.L_x_2855) ;  /* 0x0000009000027945 */ /* 0x000fe80003800000 */
[----:B------:R-:W-:Y:S05]  /*16b80*/  @P2 BRA `(.L_x_2856) ;  /* 0x00000000001c2947 */ /* 0x000fea0003800000 */
[----:B------:R-:W2:Y:S02]  /*16b90*/  S2R R8, SR_TID.X ;  /* 0x0000000000087919 */ /* 0x000ea40000002100 */
[----:B--2---:R-:W-:Y:S01]  /*16ba0*/  LOP3.LUT R9, R8, 0x1f, RZ, 0xc0, !PT ;  /* 0x0000001f08097812 */ /* 0x004fe200078ec0ff */
[----:B------:R-:W-:-:S03]  /*16bb0*/  IMAD.MOV.U32 R8, RZ, RZ, 0x4000 ;  /* 0x00004000ff087424 */ /* 0x000fc600078e00ff */
[----:B------:R-:W-:Y:S01]  /*16bc0*/  ISETP.NE.AND P1, PT, R9, RZ, PT ;  /* 0x000000ff0900720c */ /* 0x000fe20003f25270 */
[----:B------:R3:W-:-:S12]  /*16bd0*/  SYNCS.ARRIVE.TRANS64 RZ, [R6+URZ+0x16890], R8 ;  /* 0x0168900806ff79a7 */ /* 0x0007d8000800003f */
[----:B---3--:R-:W-:Y:S05]  /*16be0*/  @!P1 BRA `(.L_x_2856) ;  /* 0x0000000000049947 */ /* 0x008fea0003800000 */
[----:B------:R-:W-:Y:S01]  /*16bf0*/  BPT.TRAP 0x1 ;  /* 0x000000040000795c */ /* 0x000fe20000300000 */
.L_x_2856:
[----:B------:R-:W-:Y:S05]  /*16c00*/  BSYNC B2 ;  /* 0x0000000000027941 */ /* 0x000fea0003800000 */
.L_x_2855:
[----:B------:R-:W-:Y:S01]  /*16c10*/  IMAD.MOV.U32 R12, RZ, RZ, RZ ;  /* 0x000000ffff0c7224 */ /* 0x000fe200078e00ff */
[----:B------:R-:W-:Y:S01]  /*16c20*/  UIADD3 UR4, UP0, UR38, 0x570, URZ ;  /* 0x0000057026047890 */ /* 0x000fe2000ff1e03f */
[----:B------:R-:W-:Y:S01]  /*16c30*/  IMAD R8, R28, 0x4000, R16 ;  /* 0x000040001c087824 */ /* 0x000fe200078e0210 */
[----:B------:R-:W-:Y:S01]  /*16c40*/  PLOP3.LUT P1, PT, PT, PT, PT, 0x80, 0x0 ;  /* 0x000000000000781c */ /* 0x000fe20003f2f070 */
[----:B--2---:R-:W-:Y:S01]  /*16c50*/  IMAD R9, R5, 0x80, R0 ;  /* 0x0000008005097824 */ /* 0x004fe200078e0200 */
[----:B------:R-:W-:Y:S01]  /*16c60*/  R2UR UR10, R12 ;  /* 0x000000000c0a72ca */ /* 0x000fe200000e0000 */
[----:B-1----:R-:W-:Y:S01]  /*16c70*/  VIADD R10, R6, 0x16890 ;  /* 0x00016890060a7836 */ /* 0x002fe20000000000 */
[----:B------:R-:W-:Y:S01]  /*16c80*/  UIADD3.X UR5, URZ, UR39, URZ, UP0, !UPT ;  /* 0x000000273f057290 */ /* 0x000fe200087fe43f */
[----:B------:R-:W-:Y:S01]  /*16c90*/  VIADD R11, R8, 0xe400 ;  /* 0x0000e400080b7836 */ /* 0x000fe20000000000 */
[----:B------:R-:W-:Y:S01]  /*16ca0*/  UMOV UR6, 0x0 ;  /* 0x0000000000067882 */ /* 0x000fe20000000000 */
[----:B------:R-:W-:-:S10]  /*16cb0*/  UMOV UR7, 0x12f00000 ;  /* 0x12f0000000077882 */ /* 0x000fd40000000000 */
.L_x_2857:
        /* <DEDUP_REMOVED lines=13> */
.L_x_3024:
[----:B------:R-:W-:Y:S05]  /*16d90*/  BSYNC B2 ;  /* 0x0000000000027941 */ /* 0x000fea0003800000 */
.L_x_2858:
        /* <DEDUP_REMOVED lines=11> */
.L_x_2861:
[----:B------:R-:W-:Y:S05]  /*16e50*/  BSYNC B2 ;  /* 0x0000000000027941 */ /* 0x000fea0003800000 */
.L_x_2860:
        /* <DEDUP_REMOVED lines=8> */
.L_x_2862:
        /* <DEDUP_REMOVED lines=10> */
.L_x_2852:
[----:B------:R-:W-:Y:S05]  /*16f80*/  BSYNC B1 ;  /* 0x0000000000017941 */ /* 0x000fea0003800000 */
.L_x_2851:
[----:B------:R-:W3:Y:S01]  /*16f90*/  LDL.LU R7, [R1] ;  /* 0x0000000001077983 */ /* 0x000ee20000300800 */
[----:B------:R-:W-:Y:S01]  /*16fa0*/  VIADD R28, R28, 0x1 ;  /* 0x000000011c1c7836 */ /* 0x000fe20000000000 */
[C---:B------:R-:W-:Y:S01]  /*16fb0*/  ISETP.GT.AND P2, PT, R5.reuse, R3, PT ;  /* 0x000000030500720c */ /* 0x040fe20003f44270 */
[----:B------:R-:W-:-:S03]  /*16fc0*/  VIADD R5, R5, 0xffffffff ;  /* 0xffffffff05057836 */ /* 0x000fc60000000000 */
[----:B------:R-:W-:-:S04]  /*16fd0*/  ISETP.NE.AND P1, PT, R28, 0x2, PT ;  /* 0x000000021c00780c */ /* 0x000fc80003f25270 */
[----:B------:R-:W-:Y:S02]  /*16fe0*/  SEL R6, RZ, 0x1, P1 ;  /* 0x00000001ff067807 */ /* 0x000fe40000800000 */
[----:B------:R-:W-:Y:S02]  /*16ff0*/  SEL R28, R28, RZ, P1 ;  /* 0x000000ff1c1c7207 */ /* 0x000fe40000800000 */
[----:B---3--:R-:W-:-:S05]  /*17000*/  LOP3.LUT R7, R7, R6, RZ, 0x3c, !PT ;  /* 0x0000000607077212 */ /* 0x008fca00078e3cff */
[----:B------:R3:W-:Y:S01]  /*17010*/  STL [R1], R7 ;  /* 0x0000000701007387 */ /* 0x0007e20000100800 */
[----:B------:R-:W-:Y:S05]  /*17020*/  @P2 BRA `(.L_x_2863) ;  /* 0xfffffff8009c2947 */ /* 0x000fea000383ffff */
.L_x_2833:
[----:B------:R-:W-:Y:S05]  /*17030*/  BSYNC B0 ;  /* 0x0000000000007941 */ /* 0x000fea0003800000 */
.L_x_2832:
[----:B------:R-:W4:Y:S01]  /*17040*/  LDC R0, c[0x0][0x448] ;  /* 0x00011200ff007b82 */ /* 0x000f220000000800 */
[----:B------:R-:W-:Y:S01]  /*17050*/  IMAD.MOV.U32 R2, RZ, RZ, 0xc0 ;  /* 0x000000c0ff027424 */ /* 0x000fe200078e00ff */
[----:B------:R-:W-:Y:S01]  /*17060*/  ISETP.NE.AND P2, PT, R4, RZ, PT ;  /* 0x000000ff0400720c */ /* 0x000fe20003f45270 */
[----:B------:R-:W-:Y:S05]  /*17070*/  @!P0 WARPSYNC.ALL ;  /* 0x0000000000008948 */ /* 0x000fea0003800000 */
[----:B------:R-:W-:Y:S01]  /*17080*/  IMAD R2, R25, R2, 0xbf ;  /* 0x000000bf19027424 */ /* 0x000fe200078e0202 */
[----:B------:R-:W-:Y:S06]  /*17090*/  BSSY B0, `(.L_x_2864) ;  /* 0x000002a000007945 */ /* 0x000fec0003800000 */
[----:B------:R-:W0:Y:S08]  /*170a0*/  @!P2 LDC R4, c[0x0][0x9f0] ;  /* 0x00027c00ff04ab82 */ /* 0x000e300000000800 */
[----:B------:R-:W-:Y:S01]  /*170b0*/  @!P0 BAR.SYNC.DEFER_BLOCKING 0xc, 0x200 ;  /* 0x0308000000008b1d */ /* 0x000fe20000010000 */
[----:B----4-:R-:W-:-:S13]  /*170c0*/  ISETP.NE.AND P1, PT, R0, 0x1, PT ;  /* 0x000000010000780c */ /* 0x010fda0003f25270 */
[----:B------:R-:W4:Y:S08]  /*170d0*/  @P1 LDC R0, c[0x0][0x44c] ;  /* 0x00011300ff001b82 */ /* 0x000f300000000800 */
[----:B------:R-:W5:Y:S01]  /*170e0*/  @P1 LDC R3, c[0x0][0x450] ;  /* 0x00011400ff031b82 */ /* 0x000f620000000800 */
[----:B----4-:R-:W-:-:S05]  /*170f0*/  @P1 IMAD.HI.U32 R0, R2, R0, RZ ;  /* 0x0000000002001227 */ /* 0x010fca00078e00ff */
[----:B-----5:R-:W-:-:S05]  /*17100*/  @P1 SHF.R.U32.HI R2, RZ, R3, R0 ;  /* 0x00000003ff021219 */ /* 0x020fca0000011600 */
[----:B------:R-:W-:-:S05]  /*17110*/  IMAD.IADD R2, R20, 0x1, R2 ;  /* 0x0000000114027824 */ /* 0x000fca00078e0202 */
[----:B------:R-:W-:-:S04]  /*17120*/  SHF.R.S32.HI R0, RZ, 0x1f, R2 ;  /* 0x0000001fff007819 */ /* 0x000fc80000011402 */
[----:B------:R-:W-:-:S04]  /*17130*/  LEA.HI R0, R0, R2, RZ, 0x7 ;  /* 0x0000000200007211 */ /* 0x000fc800078f38ff */
[----:B------:R-:W-:-:S04]  /*17140*/  SHF.R.S32.HI R0, RZ, 0x7, R0 ;  /* 0x00000007ff007819 */ /* 0x000fc80000011400 */
[----:B------:R-:W-:Y:S01]  /*17150*/  VIMNMX R21, R21, R0, PT ;  /* 0x0000000015157248 */ /* 0x000fe20003fe0100 */
[----:B------:R-:W-:-:S03]  /*17160*/  IMAD.MOV.U32 R0, RZ, RZ, RZ ;  /* 0x000000ffff007224 */ /* 0x000fc600078e00ff */
[----:B------:R-:W-:-:S13]  /*17170*/  ISETP.GE.AND P1, PT, R21, 0x1, PT ;  /* 0x000000011500780c */ /* 0x000fda0003f26270 */
[----:B0-----:R-:W-:Y:S05]  /*17180*/  @!P1 BRA `(.L_x_2865) ;  /* 0x0000000000689947 */ /* 0x001fea0003800000 */
[-C--:B------:R-:W-:Y:S02]  /*17190*/  IABS R0, R4.reuse ;  /* 0x0000000400007213 */ /* 0x080fe40000000000 */
[----:B------:R-:W-:Y:S02]  /*171a0*/  IABS R6, R4 ;  /* 0x0000000400067213 */ /* 0x000fe40000000000 */
[----:B------:R-:W0:Y:S03]  /*171b0*/  I2F.RP R2, R0 ;  /* 0x0000000000027306 */ /* 0x000e260000209400 */
[----:B------:R-:W-:-:S05]  /*171c0*/  IMAD.MOV R6, RZ, RZ, -R6 ;  /* 0x000000ffff067224 */ /* 0x000fca00078e0a06 */
[----:B0-----:R-:W0:Y:S02]  /*171d0*/  MUFU.RCP R2, R2 ;  /* 0x0000000200027308 */ /* 0x001e240000001000 */
[----:B0-----:R-:W-:-:S06]  /*171e0*/  IADD3 R2, R2, 0xffffffe, RZ ;  /* 0x0ffffffe02027810 */ /* 0x001fcc0007ffe0ff */
[----:B------:R-:W0:Y:S02]  /*171f0*/  F2I.FTZ.U32.TRUNC.NTZ R3, R2 ;  /* 0x0000000200037305 */ /* 0x000e24000021f000 */
[----:B0-----:R-:W-:-:S04]  /*17200*/  IMAD.MOV R2, RZ, RZ, -R3 ;  /* 0x000000ffff027224 */ /* 0x001fc800078e0a03 */
        /* <DEDUP_REMOVED lines=18> */
.L_x_2865:
[----:B------:R-:W-:Y:S05]  /*17330*/  BSYNC B0 ;  /* 0x0000000000007941 */ /* 0x000fea0003800000 */
.L_x_2864:
[-C--:B------:R-:W-:Y:S01]  /*17340*/  IMAD R2, R23, R0.reuse, RZ ;  /* 0x0000000017027224 */ /* 0x080fe200078e02ff */
        /* <DEDUP_REMOVED lines=12> */
[----:B------:R-:W4:Y:S01]  /*17410*/  LDC.64 R2, c[0x0][0xc60] ;  /* 0x00031800ff027b82 */ /* 0x000f220000000a00 */
[----:B------:R-:W0:Y:S02]  /*17420*/  FLO.U32 R0, UR4 ;  /* 0x0000000400007d00 */ /* 0x000e2400080e0000 */
[----:B0-----:R-:W-:-:S06]  /*17430*/  ISETP.EQ.U32.AND P0, PT, R0, R5, PT ;  /* 0x000000050000720c */ /* 0x001fcc0003f02070 */
[----:B------:R-:W4:Y:S07]  /*17440*/  POPC R5, UR4 ;  /* 0x0000000400057d09 */ /* 0x000f2e0008000000 */
[----:B----4-:R-:W4:Y:S01]  /*17450*/  @P0 ATOMG.E.ADD.STRONG.GPU PT, R3, desc[UR40][R2.64], R5 ;  /* 0x00000005020309a8 */ /* 0x010f2200081ee1e8 */
[----:B------:R-:W0:Y:S02]  /*17460*/  S2R R4, SR_LTMASK ;  /* 0x0000000000047919 */ /* 0x000e240000003900 */
[----:B0-----:R-:W-:-:S04]  /*17470*/  LOP3.LUT R4, R4, UR4, RZ, 0xc0, !PT ;  /* 0x0000000404047c12 */ /* 0x001fc8000f8ec0ff */
[----:B---3--:R-:W0:Y:S01]  /*17480*/  POPC R7, R4 ;  /* 0x0000000400077309 */ /* 0x008e220000000000 */
[----:B----4-:R-:W0:Y:S02]  /*17490*/  SHFL.IDX PT, R0, R3, R0, 0x1f ;  /* 0x00001f0003007589 */ /* 0x010e2400000e0000 */
[----:B0-----:R-:W-:Y:S01]  /*174a0*/  IADD3 R24, R0, UR36, R7 ;  /* 0x0000002400187c10 */ /* 0x001fe2000fffe007 */
[----:B------:R-:W-:Y:S06]  /*174b0*/  BRA `(.L_x_2868) ;  /* 0x00000038001c7947 */ /* 0x000fec0003800000 */
.L_x_2867:
        /* <DEDUP_REMOVED lines=8> */
[----:B------:R-:W-:Y:S01]  /*17540*/  IMAD.U32 R4, RZ, RZ, UR6 ;  /* 0x00000006ff047e24 */ /* 0x000fe2000f8e00ff */
[----:B------:R-:W-:Y:S01]  /*17550*/  MOV R13, RZ ;  /* 0x000000ff000d7202 */ /* 0x000fe20000000f00 */
[----:B------:R-:W0:Y:S01]  /*17560*/  LDC.64 R2, c[0x4][R2] ;  /* 0x0100000002027b82 */ /* 0x000e220000000a00 */
[----:B------:R-:W-:Y:S02]  /*17570*/  IMAD.U32 R5, RZ, RZ, UR7 ;  /* 0x00000007ff057e24 */ /* 0x000fe4000f8e00ff */
[----:B------:R-:W-:Y:S02]  /*17580*/  IMAD.U32 R6, RZ, RZ, UR8 ;  /* 0x00000008ff067e24 */ /* 0x000fe4000f8e00ff */
[----:B---3--:R-:W-:-:S02]  /*17590*/  IMAD.U32 R7, RZ, RZ, UR9 ;  /* 0x00000009ff077e24 */ /* 0x008fc4000f8e00ff */
[----:B-1----:R-:W-:Y:S02]  /*175a0*/  IMAD.U32 R10, RZ, RZ, UR4 ;  /* 0x00000004ff0a7e24 */ /* 0x002fe4000f8e00ff */
[----:B------:R-:W-:Y:S02]  /*175b0*/  IMAD.U32 R11, RZ, RZ, UR5 ;  /* 0x00000005ff0b7e24 */ /* 0x000fe4000f8e00ff */
[----:B------:R-:W-:Y:S02]  /*175c0*/  IMAD.MOV.U32 R8, RZ, RZ, 0x70 ;  /* 0x00000070ff087424 */ /* 0x000fe400078e00ff */
[----:B------:R-:W-:-:S07]  /*175d0*/  IMAD.MOV.U32 R12, RZ, RZ, 0x1 ;  /* 0x00000001ff0c7424 */ /* 0x000fce00078e00ff */
[----:B------:R-:W-:-:S07]  /*175e0*/  LEPC R20, `(.L_x_2870) ;  /* 0x000000001014794e */ /* 0x000fce0000000000 */
[----:B0-2---:R-:W-:Y:S05]  /*175f0*/  CALL.ABS.NOINC R2 ;  /* 0x0000000002007343 */ /* 0x005fea0003c00000 */
.L_x_2870:
[----:B------:R-:W-:Y:S05]  /*17600*/  BSYNC B6 ;  /* 0x0000000000067941 */ /* 0x000fea0003800000 */
.L_x_2869:
        /* <DEDUP_REMOVED lines=9> */
[----:B------:R-:W-:Y:S01]  /*176a0*/  IMAD.U32 R4, RZ, RZ, UR6 ;  /* 0x00000006ff047e24 */ /* 0x000fe2000f8e00ff */
[----:B------:R-:W-:Y:S01]  /*176b0*/  MOV R12, 0x1 ;  /* 0x00000001000c7802 */ /* 0x000fe20000000f00 */
[----:B------:R-:W-:Y:S02]  /*176c0*/  IMAD.U32 R5, RZ, RZ, UR7 ;  /* 0x00000007ff057e24 */ /* 0x000fe4000f8e00ff */
[----:B------:R-:W-:Y:S02]  /*176d0*/  IMAD.U32 R6, RZ, RZ, UR8 ;  /* 0x00000008ff067e24 */ /* 0x000fe4000f8e00ff */
[----:B---3--:R-:W-:-:S02]  /*176e0*/  IMAD.U32 R7, RZ, RZ, UR9 ;  /* 0x00000009ff077e24 */ /* 0x008fc4000f8e00ff */
[----:B-1----:R-:W-:Y:S02]  /*176f0*/  IMAD.U32 R10, RZ, RZ, UR4 ;  /* 0x00000004ff0a7e24 */ /* 0x002fe4000f8e00ff */
[----:B------:R-:W-:Y:S02]  /*17700*/  IMAD.U32 R11, RZ, RZ, UR5 ;  /* 0x00000005ff0b7e24 */ /* 0x000fe4000f8e00ff */
[----:B------:R-:W-:Y:S02]  /*17710*/  IMAD.MOV.U32 R8, RZ, RZ, 0x70 ;  /* 0x00000070ff087424 */ /* 0x000fe400078e00ff */
[----:B0-----:R-:W-:-:S07]  /*17720*/  IMAD.MOV.U32 R13, RZ, RZ, RZ ;  /* 0x000000ffff0d7224 */ /* 0x001fce00078e00ff */
[----:B------:R-:W-:-:S07]  /*17730*/  LEPC R20, `(.L_x_2873) ;  /* 0x000000001014794e */ /* 0x000fce0000000000 */
[----:B--2-4-:R-:W-:Y:S05]  /*17740*/  CALL.ABS.NOINC R2 ;  /* 0x0000000002007343 */ /* 0x014fea0003c00000 */
.L_x_2873:
[----:B------:R0:W1:Y:S01]  /*17750*/  LDC.64 R2, c[0x4][R23] ;  /* 0x0100000017027b82 */ /* 0x0000620000000a00 */
[----:B------:R-:W-:Y:S01]  /*17760*/  ULDC.64 UR4, c[0x4][0x88] ;  /* 0x0100220000047ab9 */ /* 0x000fe20000000a00 */
[----:B------:R-:W-:Y:S01]  /*17770*/  ULDC.64 UR6, c[0x4][0x90] ;  /* 0x0100240000067ab9 */ /* 0x000fe20000000a00 */
[----:B------:R-:W-:Y:S01]  /*17780*/  ULDC.64 UR8, c[0x4][0x18] ;  /* 0x0100060000087ab9 */ /* 0x000fe20000000a00 */
        /* <DEDUP_REMOVED lines=11> */
.L_x_2872:
[----:B------:R-:W-:Y:S05]  /*17840*/  BSYNC B6 ;  /* 0x0000000000067941 */ /* 0x000fea0003800000 */
.L_x_2871:
[----:B------:R0:W4:Y:S01]  /*17850*/  LDL R20, [R1+0x8] ;  /* 0x0000080001147983 */ /* 0x0001220000100800 */
[----:B------:R-:W-:Y:S01]  /*17860*/  ULDC.64 UR4, c[0x0][0x9f8] ;  /* 0x00027e0000047ab9 */ /* 0x000fe20000000a00 */
[----:B------:R-:W-:Y:S01]  /*17870*/  IMAD.MOV.U32 R23, RZ, RZ, R26 ;  /* 0x000000ffff177224 */ /* 0x000fe200078e001a */
[----:B------:R-:W-:Y:S01]  /*17880*/  ISETP.NE.U32.AND P0, PT, RZ, UR4, PT ;  /* 0x00000004ff007c0c */ /* 0x000fe2000bf05070 */
[----:B------:R-:W3:Y:S01]  /*17890*/  LDL R26, [R1+0x14] ;  /* 0x00001400011a7983 */ /* 0x000ee20000100800 */
[----:B------:R-:W0:Y:S02]  /*178a0*/  LDC R6, c[0x0][0x430] ;  /* 0x00010c00ff067b82 */ /* 0x000e240000000800 */
[----:B------:R-:W-:Y:S01]  /*178b0*/  ISETP.NE.AND.EX P0, PT, RZ, UR5, PT, P0 ;  /* 0x00000005ff007c0c */ /* 0x000fe2000bf05300 */
[----:B------:R-:W3:Y:S01]  /*178c0*/  LDL R21, [R1+0x1c] ;  /* 0x00001c0001157983 */ /* 0x000ee20000100800 */
[----:B------:R-:W4:Y:S01]  /*178d0*/  S2R R2, SR_TID.X ;  /* 0x0000000000027919 */ /* 0x000f220000002100 */
[----:B------:R-:W4:Y:S10]  /*178e0*/  S2R R3, SR_TID.X ;  /* 0x0000000000037919 */ /* 0x000f340000002100 */
[----:B------:R-:W-:Y:S01]  /*178f0*/  @P0 IADD3 R18, P1, R18, UR4, RZ ;  /* 0x0000000412120c10 */ /* 0x000fe2000ff3e0ff */
[----:B-1----:R-:W3:Y:S03]  /*17900*/  LDL R10, [R1+0x54] ;  /* 0x00005400010a7983 */ /* 0x002ee60000100800 */
[----:B------:R-:W-:Y:S01]  /*17910*/  @P0 IADD3.X R19, R19, UR5, RZ, P1, !PT ;  /* 0x0000000513130c10 */ /* 0x000fe20008ffe4ff */
[----:B------:R-:W-:Y:S01]  /*17920*/  VIADD R23, R23, 0xffffffff ;  /* 0xffffffff17177836 */ /* 0x000fe20000000000 */
[----:B--2---:R-:W2:Y:S01]  /*17930*/  LDL.LU R9, [R1+0x10] ;  /* 0x0000100001097983 */ /* 0x004ea20000300800 */
[----:B0-----:R-:W-:-:S03]  /*17940*/  ISETP.NE.AND P1, PT, R6, 0x1, PT ;  /* 0x000000010600780c */ /* 0x001fc60003f25270 */
[----:B----4-:R-:W4:Y:S01]  /*17950*/  @P0 LDG.E R20, desc[UR40][R18.64] ;  /* 0x0000002812140981 */ /* 0x010f22000c1e1900 */
[----:B------:R-:W-:-:S09]  /*17960*/  LOP3.LUT R0, R2, 0x7f, RZ, 0xc0, !PT ;  /* 0x0000007f02007812 */ /* 0x000fd200078ec0ff */
[----:B------:R-:W0:Y:S01]  /*17970*/  @P1 LDC R2, c[0x0][0x434] ;  /* 0x00010d00ff021b82 */ /* 0x000e220000000800 */
[----:B------:R-:W-:Y:S01]  /*17980*/  IMAD.SHL.U32 R4, R3, 0x10, RZ ;  /* 0x0000001003047824 */ /* 0x000fe200078e00ff */
[----:B------:R-:W-:Y:S01]  /*17990*/  SHF.R.U32.HI R0, RZ, 0x3, R0 ;  /* 0x00000003ff007819 */ /* 0x000fe20000011600 */
[----:B------:R-:W-:-:S05]  /*179a0*/  IMAD.SHL.U32 R8, R23, 0x80, RZ ;  /* 0x0000008017087824 */ /* 0x000fca00078e00ff */
[----:B------:R-:W1:Y:S01]  /*179b0*/  @P1 LDC R3, c[0x0][0x438] ;  /* 0x00010e00ff031b82 */ /* 0x000e620000000800 */
[----:B------:R-:W-:-:S04]  /*179c0*/  LOP3.LUT R4, R4, 0x70, RZ, 0xc0, !PT ;  /* 0x0000007004047812 */ /* 0x000fc800078ec0ff */
[----:B------:R-:W-:Y:S01]  /*179d0*/  LOP3.LUT R0, R8, R0, R4, 0xfe, !PT ;  /* 0x0000000008007212 */ /* 0x000fe200078efe04 */
[----:B----4-:R-:W-:Y:S03]  /*179e0*/  @P0 STL [R1+0x8], R20 ;  /* 0x0000081401000387 */ /* 0x010fe60000100800 */
[C---:B---3--:R-:W-:Y:S01]  /*179f0*/  ISETP.GE.AND P0, PT, R0.reuse, R26, PT ;  /* 0x0000001a0000720c */ /* 0x048fe20003f06270 */
[----:B------:R-:W-:-:S04]  /*17a00*/  IMAD.IADD R0, R0, 0x1, R21 ;  /* 0x0000000100007824 */ /* 0x000fc800078e0215 */
        /* <DEDUP_REMOVED lines=13> */
[----:B0-----:R-:W-:Y:S02]  /*17ae0*/  @!P0 LEA R6, P1, R4, R2, 0x2 ;  /* 0x0000000204068211 */ /* 0x001fe400078210ff */
[----:B------:R-:W-:-:S04]  /*17af0*/  @!P0 IADD3 R2, R5, R7, RZ ;  /* 0x0000000705028210 */ /* 0x000fc80007ffe0ff */
[----:B------:R-:W-:Y:S01]  /*17b00*/  @!P0 LEA.HI.X R7, R4, R3, R2, 0x2, P1 ;  /* 0x0000000304078211 */ /* 0x000fe200008f1402 */
[----:B------:R-:W-:-:S06]  /*17b10*/  IMAD.MOV.U32 R2, RZ, RZ, RZ ;  /* 0x000000ffff027224 */ /* 0x000fcc00078e00ff */
[----:B------:R0:W5:Y:S01]  /*17b20*/  @!P0 LDG.E R2, desc[UR40][R6.64] ;  /* 0x0000002806028981 */ /* 0x000162000c1e1900 */
[----:B------:R-:W-:Y:S02]  /*17b30*/  ISETP.NE.AND P2, PT, R10, 0x3, PT ;  /* 0x000000030a00780c */ /* 0x000fe40003f45270 */
[----:B--2---:R-:W-:-:S11]  /*17b40*/  LOP3.LUT R9, R9, 0xfffffffd, RZ, 0xc0, !PT ;  /* 0xfffffffd09097812 */ /* 0x004fd600078ec0ff */
[----:B------:R-:W-:-:S05]  /*17b50*/  @P2 LOP3.LUT R9, R9, 0x2, RZ, 0xfc, !PT ;  /* 0x0000000209092812 */ /* 0x000fca00078efcff */
[----:B------:R0:W-:Y:S01]  /*17b60*/  STL [R1+0x10], R9 ;  /* 0x0000100901007387 */ /* 0x0001e20000100800 */
[----:B------:R-:W-:-:S03]  /*17b70*/  UMOV UR4, 0xffffffff ;  /* 0xffffffff00047882 */ /* 0x000fc60000000000 */
[----:B------:R-:W-:Y:S05]  /*17b80*/  BRA.DIV UR4, `(.L_x_2874) ;  /* 0x0000006604e87947 */ /* 0x000fea000b800000 */
.L_x_3027:
[----:B------:R-:W-:Y:S05]  /*17b90*/  @!P2 BRA `(.L_x_2875) ;  /* 0x000000000004a947 */ /* 0x000fea0003800000 */
[----:B------:R-:W-:Y:S01]  /*17ba0*/  BPT.TRAP 0x1 ;  /* 0x000000040000795c */ /* 0x000fe20000300000 */
.L_x_2875:
        /* <DEDUP_REMOVED lines=23> */
.L_x_3028:
[----:B------:R-:W-:Y:S05]  /*17d20*/  BSYNC B0 ;  /* 0x0000000000007941 */ /* 0x000fea0003800000 */
.L_x_2876:
        /* <DEDUP_REMOVED lines=35> */
[----:B------:R0:W-:Y:S01]  /*17f60*/  STL [R1+0x10], R10 ;  /* 0x0000100a01007387 */ /* 0x0001e20000100800 */
        /* <DEDUP_REMOVED lines=75> */
.L_x_3046:
        /* <DEDUP_REMOVED lines=10> */
.L_x_2879:
        /* <DEDUP_REMOVED lines=11> */
.L_x_2880:
[----:B------:R2:W5:Y:S01]  /*18570*/  LDL.LU R4, [R1+0x2c] ;  /* 0x00002c0001047983 */ /* 0x0005620000300800 */
[----:B------:R2:W-:Y:S03]  /*18580*/  SYNCS.ARRIVE.TRANS64.A1T0 RZ, [R3+URZ+0x16830], RZ ;  /* 0x016830ff03ff79a7 */ /* 0x0005e6000810003f */
[----:B-1----:R2:W5:Y:S04]  /*18590*/  LDL.LU R7, [R1+0x24] ;  /* 0x0000240001077983 */ /* 0x0025680000300800 */
[----:B------:R2:W5:Y:S02]  /*185a0*/  LDL.LU R6, [R1+0x44] ;  /* 0x0000440001067983 */ /* 0x0005640000300800 */
[----:B------:R-:W-:Y:S05]  /*185b0*/  WARPSYNC.ALL ;  /* 0x0000000000007948 */ /* 0x000fea0003800000 */
[----:B------:R-:W-:Y:S01]  /*185c0*/  ULDC.64 UR4, c[0x0][0x298] ;  /* 0x0000a60000047ab9 */ /* 0x000fe20000000a00 */
[----:B------:R-:W-:Y:S01]  /*185d0*/  ULDC.64 UR6, c[0x0][0xa00] ;  /* 0x0002800000067ab9 */ /* 0x000fe20000000a00 */
[----:B------:R-:W-:Y:S01]  /*185e0*/  IADD3 R0, R16, 0x8400, RZ ;  /* 0x0000840010007810 */ /* 0x000fe20007ffe0ff */
[----:B------:R-:W-:Y:S01]  /*185f0*/  BSSY B6, `(.L_x_2881) ;  /* 0x0000020000067945 */ /* 0x000fe20003800000 */
[----:B------:R-:W-:Y:S01]  /*18600*/  BAR.SYNC.DEFER_BLOCKING 0x8, 0x200 ;  /* 0x0208000000007b1d */ /* 0x000fe20000010000 */
[----:B------:R-:W-:-:S02]  /*18610*/  ISETP.NE.U32.AND P0, PT, RZ, UR6, PT ;  /* 0x00000006ff007c0c */ /* 0x000fc4000bf05070 */
[----:B------:R-:W-:Y:S02]  /*18620*/  LOP3.LUT P1, RZ, R0, 0x3ff, RZ, 0xc0, !PT ;  /* 0x000003ff00ff7812 */ /* 0x000fe4000782c0ff */
[----:B------:R-:W-:Y:S02]  /*18630*/  ISETP.NE.AND.EX P0, PT, RZ, UR7, PT, P0 ;  /* 0x00000007ff007c0c */ /* 0x000fe4000bf05300 */
        /* <DEDUP_REMOVED lines=11> */
[----:B-1----:R-:W-:Y:S01]  /*186f0*/  MOV R2, 0x0 ;  /* 0x0000000000027802 */ /* 0x002fe20000000f00 */
[----:B------:R-:W-:Y:S01]  /*18700*/  ULDC.64 UR4, c[0x4][0x88] ;  /* 0x0100220000047ab9 */ /* 0x000fe20000000a00 */
[----:B------:R-:W-:Y:S01]  /*18710*/  ULDC.64 UR6, c[0x4][0x90] ;  /* 0x0100240000067ab9 */ /* 0x000fe20000000a00 */
[----:B------:R-:W-:Y:S01]  /*18720*/  ULDC.64 UR8, c[0x4][0x20] ;  /* 0x0100080000087ab9 */ /* 0x000fe20000000a00 */
[----:B------:R-:W-:Y:S01]  /*18730*/  IMAD.U32 R4, RZ, RZ, UR4 ;  /* 0x00000004ff047e24 */ /* 0x000fe2000f8e00ff */
[----:B------:R-:W-:Y:S01]  /*18740*/  MOV R12, 0x1 ;  /* 0x00000001000c7802 */ /* 0x000fe20000000f00 */
[----:B--2---:R-:W1:Y:S01]  /*18750*/  LDC.64 R2, c[0x4][R2] ;  /* 0x0100000002027b82 */ /* 0x004e620000000a00 */
[----:B------:R-:W-:Y:S02]  /*18760*/  IMAD.U32 R5, RZ, RZ, UR5 ;  /* 0x00000005ff057e24 */ /* 0x000fe4000f8e00ff */
[----:B------:R-:W-:Y:S02]  /*18770*/  IMAD.U32 R6, RZ, RZ, UR6 ;  /* 0x00000006ff067e24 */ /* 0x000fe4000f8e00ff */
[----:B------:R-:W-:-:S02]  /*18780*/  IMAD.U32 R7, RZ, RZ, UR7 ;  /* 0x00000007ff077e24 */ /* 0x000fc4000f8e00ff */
[----:B0-----:R-:W-:Y:S02]  /*18790*/  IMAD.U32 R10, RZ, RZ, UR8 ;  /* 0x00000008ff0a7e24 */ /* 0x001fe4000f8e00ff */
[----:B------:R-:W-:Y:S02]  /*187a0*/  IMAD.U32 R11, RZ, RZ, UR9 ;  /* 0x00000009ff0b7e24 */ /* 0x000fe4000f8e00ff */
[----:B------:R-:W-:Y:S02]  /*187b0*/  IMAD.MOV.U32 R8, RZ, RZ, 0x70 ;  /* 0x00000070ff087424 */ /* 0x000fe400078e00ff */
[----:B------:R-:W-:-:S07]  /*187c0*/  IMAD.MOV.U32 R13, RZ, RZ, RZ ;  /* 0x000000ffff0d7224 */ /* 0x000fce00078e00ff */
[----:B------:R-:W-:-:S07]  /*187d0*/  LEPC R20, `(.L_x_2882) ;  /* 0x000000001014794e */ /* 0x000fce0000000000 */
[----:B-1----:R-:W-:Y:S05]  /*187e0*/  CALL.ABS.NOINC R2 ;  /* 0x0000000002007343 */ /* 0x002fea0003c00000 */
.L_x_2882:
[----:B------:R-:W-:Y:S05]  /*187f0*/  BSYNC B6 ;  /* 0x0000000000067941 */ /* 0x000fea0003800000 */
.L_x_2881:
[----:B-1----:R-:W2:Y:S01]  /*18800*/  LDL.LU R2, [R1+0x24] ;  /* 0x0000240001027983 */ /* 0x002ea20000300800 */
[----:B------:R-:W-:Y:S01]  /*18810*/  ULDC.64 UR4, c[0x0][0x2d8] ;  /* 0x0000b60000047ab9 */ /* 0x000fe20000000a00 */
[----:B------:R-:W-:Y:S01]  /*18820*/  ULDC.64 UR6, c[0x0][0x2e0] ;  /* 0x0000b80000067ab9 */ /* 0x000fe20000000a00 */
[----:B0-----:R-:W0:Y:S01]  /*18830*/  LDC R10, c[0x0][0x448] ;  /* 0x00011200ff0a7b82 */ /* 0x001e220000000800 */
[----:B------:R-:W3:Y:S01]  /*18840*/  LDL.LU.64 R20, [R1+0x30] ;  /* 0x0000300001147983 */ /* 0x000ee20000300a00 */
[----:B------:R-:W-:-:S03]  /*18850*/  ULDC.64 UR8, c[0x0][0x280] ;  /* 0x0000a00000087ab9 */ /* 0x000fc60000000a00 */
[----:B------:R-:W4:Y:S01]  /*18860*/  LDL.LU R0, [R1+0x2c] ;  /* 0x00002c0001007983 */ /* 0x000f220000300800 */
[----:B0-----:R-:W-:-:S13]  /*18870*/  ISETP.NE.AND P1, PT, R10, 0x1, PT ;  /* 0x000000010a00780c */ /* 0x001fda0003f25270 */
[----:B------:R-:W0:Y:S08]  /*18880*/  @P1 LDC R7, c[0x0][0x44c] ;  /* 0x00011300ff071b82 */ /* 0x000e300000000800 */
[----:B------:R-:W1:Y:S01]  /*18890*/  @P1 LDC R8, c[0x0][0x450] ;  /* 0x00011400ff081b82 */ /* 0x000e620000000800 */
[----:B--2---:R-:W-:Y:S02]  /*188a0*/  IMAD.MOV.U32 R3, RZ, RZ, R2 ;  /* 0x000000ffff037224 */ /* 0x004fe400078e0002 */
        /* <DEDUP_REMOVED lines=10> */
[----:B------:R4:W5:Y:S01]  /*18950*/  LDL R26, [R1+0x38] ;  /* 0x00003800011a7983 */ /* 0x0009620000100800 */
[----:B------:R-:W-:Y:S02]  /*18960*/  IMAD.MOV.U32 R4, RZ, RZ, R2 ;  /* 0x000000ffff047224 */ /* 0x000fe400078e0002 */
[----:B------:R-:W-:Y:S02]  /*18970*/  IMAD.IADD R5, R3, 0x1, R0 ;  /* 0x0000000103057824 */ /* 0x000fe400078e0200 */
[----:B--2---:R-:W-:Y:S01]  /*18980*/  IMAD.SHL.U32 R21, R21, 0x10, RZ ;  /* 0x0000001015157824 */ /* 0x004fe200078e00ff */
[----:B---3--:R-:W-:-:S04]  /*18990*/  LOP3.LUT R20, R20, 0x7f, RZ, 0xc0, !PT ;  /* 0x0000007f14147812 */ /* 0x008fc800078ec0ff */
[----:B------:R-:W-:Y:S02]  /*189a0*/  LOP3.LUT R21, R21, 0x70, RZ, 0xc0, !PT ;  /* 0x0000007015157812 */ /* 0x000fe400078ec0ff */
[----:B------:R-:W-:-:S04]  /*189b0*/  SHF.R.U32.HI R20, RZ, 0x3, R20 ;  /* 0x00000003ff147819 */ /* 0x000fc80000011614 */
[----:B------:R-:W-:-:S05]  /*189c0*/  LOP3.LUT R20, R20, R21, RZ, 0xfc, !PT ;  /* 0x0000001514147212 */ /* 0x000fca00078efcff */
[----:B------:R-:W-:Y:S02]  /*189d0*/  IMAD R6, R25, 0xc0, R20 ;  /* 0x000000c019067824 */ /* 0x000fe400078e0214 */
[----:B------:R4:W5:Y:S02]  /*189e0*/  LDL R20, [R1+0x28] ;  /* 0x0000280001147983 */ /* 0x0009640000100800 */
        /* <DEDUP_REMOVED lines=8> */
[----:B------:R-:W-:Y:S01]  /*18a70*/  IMAD R0, R10, R0, R6 ;  /* 0x000000000a007224 */ /* 0x000fe200078e0206 */
[----:B------:R-:W-:-:S04]  /*18a80*/  IADD3 R3, R3, R7, RZ ;  /* 0x0000000703037210 */ /* 0x000fc80007ffe0ff */
        /* <DEDUP_REMOVED lines=23> */
[----:B------:R-:W-:Y:S02]  /*18c00*/  IMAD R8, R8, UR6, RZ ;  /* 0x0000000608087c24 */ /* 0x000fe4000f8e02ff */
[----:B------:R-:W-:Y:S02]  /*18c10*/  IMAD.IADD R5, R5, 0x1, R7 ;  /* 0x0000000105057824 */ /* 0x000fe400078e0207 */
[----:B------:R-:W-:-:S02]  /*18c20*/  IMAD R8, R3, UR7, R8 ;  /* 0x0000000703087c24 */ /* 0x000fc4000f8e0208 */
[----:B------:R-:W-:Y:S01]  /*18c30*/  IMAD.WIDE.U32 R6, R3, UR6, R4 ;  /* 0x0000000603067c25 */ /* 0x000fe2000f8e0004 */
[----:B------:R-:W-:-:S03]  /*18c40*/  LOP3.LUT R21, R21, 0x38, RZ, 0xc0, !PT ;  /* 0x0000003815157812 */ /* 0x000fc600078ec0ff */
[----:B------:R-:W-:Y:S01]  /*18c50*/  IMAD.IADD R4, R7, 0x1, R8 ;  /* 0x0000000107047824 */ /* 0x000fe200078e0208 */
[C---:B------:R-:W-:Y:S02]  /*18c60*/  LEA R5, P1, R6.reuse, UR8, 0x1 ;  /* 0x0000000806057c11 */ /* 0x040fe4000f8208ff */
        /* <DEDUP_REMOVED lines=85> */
[----:B------:R-:W-:Y:S01]  /*191c0*/  VIADD R0, R25, 0x90 ;  /* 0x0000009019007836 */ /* 0x000fe20000000000 */
[----:B0-----:R-:W-:Y:S02]  /*191d0*/  @!P1 LEA R2, P2, R21, R2, 0x1 ;  /* 0x0000000215029211 */ /* 0x001fe400078408ff */
[----:B------:R0:W-:Y:S03]  /*191e0*/  @!P3 LDGSTS.E.BYPASS.LTC128B.128 [R20+0xbc00], desc[UR40][R6.64], !P0 ;  /* 0x0bc000000614bfae */ /* 0x0001e6000c101d68 */
[----:B0-----:R-:W-:-:S04]  /*191f0*/  @!P1 IMAD.X R6, RZ, RZ, R8, P2 ;  /* 0x000000ffff069224 */ /* 0x001fc800010e0608 */
[----:B------:R-:W-:Y:S01]  /*19200*/  @!P1 IMAD.MOV.U32 R7, RZ, RZ, R6 ;  /* 0x000000ffff079224 */ /* 0x000fe200078e0006 */
        /* <DEDUP_REMOVED lines=19> */
.L_x_3071:
        /* <DEDUP_REMOVED lines=10> */
.L_x_2884:
[----:B------:R-:W-:Y:S02]  /*193e0*/  PLOP3.LUT P1, PT, P1, P0, PT, 0xa2, 0x0 ;  /* 0x000000000000781c */ /* 0x000fe40000f21472 */
[----:B------:R-:W-:-:S08]  /*193f0*/  @P0 R2UR P1, UR4, R16 ;  /* 0x00000000100402ca */ /* 0x000fd00000020000 */
[----:B------:R-:W-:-:S05]  /*19400*/  @P0 PLOP3.LUT P0, PT, P1, PT, PT, 0x80, 0x0 ;  /* 0x000000000000081c */ /* 0x000fca0000f0f070 */
[----:B------:R-:W-:Y:S01]  /*19410*/  @!P1 SYNCS.ARRIVE.TRANS64.RED.A0T1 RZ, [UR4+0x16800], RZ ;  /* 0x016800ffffff99a7 */ /* 0x000fe20008200404 */
[----:B------:R-:W-:Y:S07]  /*19420*/  @!P1 ARRIVES.LDGSTSBAR.64.TRANSCNT [UR4+0x16800] ;  /* 0x01680000ff0099b0 */ /* 0x000fee0008000a84 */
[----:B------:R-:W-:Y:S05]  /*19430*/  @P0 BRA.U.ANY `(.L_x_2884) ;  /* 0xfffffffd00e80947 */ /* 0x000fea000393ffff */
[----:B-1----:R-:W2:Y:S02]  /*19440*/  LDL.LU R2, [R1+0x48] ;  /* 0x0000480001027983 */ /* 0x002ea40000300800 */
[----:B--2---:R-:W-:-:S04]  /*19450*/  IADD3 R2, R2, 0x1, RZ ;  /* 0x0000000102027810 */ /* 0x004fc80007ffe0ff */
[----:B------:R-:W-:Y:S01]  /*19460*/  LEA.HI R0, R2, R2, RZ, 0x1 ;  /* 0x0000000202007211 */ /* 0x000fe200078f08ff */
[----:B------:R1:W-:Y:S03]  /*19470*/  STL [R1+0x48], R2 ;  /* 0x0000480201007387 */ /* 0x0003e60000100800 */
        /* <DEDUP_REMOVED lines=8> */
.L_x_3072:
[----:B------:R-:W-:Y:S05]  /*19500*/  BSYNC B0 ;  /* 0x0000000000007941 */ /* 0x000fea0003800000 */
.L_x_2885:
        /* <DEDUP_REMOVED lines=8> */
[----:B------:R-:W-:Y:S02]  /*19590*/  IMAD.MOV.U32 R6, RZ, RZ, R22 ;  /* 0x000000ffff067224 */ /* 0x000fe400078e0016 */
[----:B------:R-:W-:Y:S02]  /*195a0*/  IMAD.MOV.U32 R20, RZ, RZ, R29 ;  /* 0x000000ffff147224 */ /* 0x000fe400078e001d */
[----:B------:R-:W-:Y:S02]  /*195b0*/  IMAD.MOV.U32 R26, RZ, RZ, R23 ;  /* 0x000000ffff1a7224 */ /* 0x000fe400078e0017 */
[----:B0-----:R-:W-:-:S05]  /*195c0*/  IMAD.SHL.U32 R2, R2, 0x8, RZ ;  /* 0x0000000802027824 */ /* 0x001fca00078e00ff */
[----:B------:R-:W-:-:S04]  /*195d0*/  LOP3.LUT R2, R2, 0x38, RZ, 0xc0, !PT ;  /* 0x0000003802027812 */ /* 0x000fc800078ec0ff */
[----:B------:R-:W-:-:S13]  /*195e0*/  ISETP.GE.AND P1, PT, R2, UR4, PT ;  /* 0x0000000402007c0c */ /* 0x000fda000bf26270 */
.L_x_2901:
[----:B------:R-:W2:Y:S01]  /*195f0*/  LDL R11, [R1+0x1c] ;  /* 0x00001c00010b7983 */ /* 0x000ea20000100800 */
[----:B-1----:R-:W0:Y:S03]  /*19600*/  LDC R0, c[0x0][0x430] ;  /* 0x00010c00ff007b82 */ /* 0x002e260000000800 */
[----:B------:R-:W3:Y:S04]  /*19610*/  LDL R10, [R1+0x20] ;  /* 0x00002000010a7983 */ /* 0x000ee80000100800 */
[----:B------:R-:W4:Y:S01]  /*19620*/  LDL R9, [R1+0x8] ;  /* 0x0000080001097983 */ /* 0x000f220000100800 */
[----:B------:R-:W1:Y:S03]  /*19630*/  S2R R2, SR_TID.X ;  /* 0x0000000000027919 */ /* 0x000e660000002100 */
[----:B------:R-:W5:Y:S01]  /*19640*/  LDL R8, [R1+0x54] ;  /* 0x0000540001087983 */ /* 0x000f620000100800 */
        /* <DEDUP_REMOVED lines=11> */
[----:B0-----:R-:W-:Y:S01]  /*19700*/  @P0 IMAD.HI.U32 R5, R4, R5, RZ ;  /* 0x0000000504050227 */ /* 0x001fe200078e00ff */
[----:B------:R-:W-:-:S04]  /*19710*/  MOV R2, R4 ;  /* 0x0000000400027202 */ /* 0x000fc80000000f00 */
        /* <DEDUP_REMOVED lines=22> */
.L_x_2889:
[----:B------:R-:W-:Y:S01]  /*19880*/  IMAD R5, R22, 0x8, R16 ;  /* 0x0000000816057824 */ /* 0x000fe200078e0210 */
[----:B------:R-:W-:Y:S01]  /*19890*/  SHF.L.U32 R2, R29, 0x1f, RZ ;  /* 0x0000001f1d027819 */ /* 0x000fe200000006ff */
[----:B------:R-:W-:Y:S03]  /*198a0*/  BSSY B1, `(.L_x_2890) ;  /* 0x0000003000017945 */ /* 0x000fe60003800000 */
[----:B------:R-:W0:Y:S02]  /*198b0*/  SYNCS.PHASECHK.TRANS64.TRYWAIT P0, [R5+URZ+0x16840], R2 ;  /* 0x01684002050075a7 */ /* 0x000e24000800017f */
[----:B0-----:R-:W-:Y:S05]  /*198c0*/  @!P0 BRA `(.L_x_2891) ;  /* 0x0000006400808947 */ /* 0x001fea0003800000 */
.L_x_3073:
[----:B------:R-:W-:Y:S05]  /*198d0*/  BSYNC B1 ;  /* 0x0000000000017941 */ /* 0x000fea0003800000 */
.L_x_2890:
[----:B------:R-:W2:Y:S01]  /*198e0*/  LDL R3, [R1+0x10] ;  /* 0x0000100001037983 */ /* 0x000ea20000100800 */
        /* <DEDUP_REMOVED lines=72> */
.L_x_3091:
        /* <DEDUP_REMOVED lines=8> */
.L_x_2893:
        /* <DEDUP_REMOVED lines=11> */
.L_x_2894:
[----:B------:R1:W-:Y:S01]  /*19ea0*/  SYNCS.ARRIVE.TRANS64.A1T0 RZ, [R5+URZ+0x16830], RZ ;  /* 0x016830ff05ff79a7 */ /* 0x0003e2000810003f */
[----:B------:R-:W-:Y:S05]  /*19eb0*/  @!P3 BRA `(.L_x_2895) ;  /* 0x000000000004b947 */ /* 0x000fea0003800000 */
[----:B------:R-:W-:Y:S01]  /*19ec0*/  BPT.TRAP 0x1 ;  /* 0x000000040000795c */ /* 0x000fe20000300000 */
.L_x_2895:
[----:B------:R-:W-:Y:S01]  /*19ed0*/  SHF.L.U32 R2, R20, 0x1f, RZ ;  /* 0x0000001f14027819 */ /* 0x000fe200000006ff */
[----:B-1----:R-:W-:Y:S01]  /*19ee0*/  IMAD R5, R6, 0x8, R16 ;  /* 0x0000000806057824 */ /* 0x002fe200078e0210 */
[----:B------:R-:W-:Y:S03]  /*19ef0*/  BSSY B1, `(.L_x_2896) ;  /* 0x0000003000017945 */ /* 0x000fe60003800000 */
[----:B------:R-:W1:Y:S02]  /*19f00*/  SYNCS.PHASECHK.TRANS64.TRYWAIT P0, [R5+URZ+0x16860], R2 ;  /* 0x01686002050075a7 */ /* 0x000e64000800017f */
[----:B-1----:R-:W-:Y:S05]  /*19f10*/  @!P0 BRA `(.L_x_2897) ;  /* 0x00000068003c8947 */ /* 0x002fea0003800000 */
.L_x_3092:
[----:B------:R-:W-:Y:S05]  /*19f20*/  BSYNC B1 ;  /* 0x0000000000017941 */ /* 0x000fea0003800000 */
.L_x_2896:
        /* <DEDUP_REMOVED lines=60> */
.L_x_3110:
        /* <DEDUP_REMOVED lines=25> */
.L_x_2899:
        /* <DEDUP_REMOVED lines=12> */
.L_x_2900:
[----:B------:R-:W2:Y:S01]  /*1a540*/  LDL R0, [R1+0x18] ;  /* 0x0000180001007983 */ /* 0x000ea20000100800 */
[----:B------:R0:W-:Y:S01]  /*1a550*/  SYNCS.ARRIVE.TRANS64.A1T0 RZ, [R5+URZ+0x16850], RZ ;  /* 0x016850ff05ff79a7 */ /* 0x0001e2000810003f */
[C---:B------:R-:W-:Y:S02]  /*1a560*/  VIADD R7, R23.reuse, 0xffffffff ;  /* 0xffffffff17077836 */ /* 0x040fe40000000000 */
[----:B------:R-:W-:Y:S02]  /*1a570*/  IMAD.MOV.U32 R6, RZ, RZ, R22 ;  /* 0x000000ffff067224 */ /* 0x000fe400078e0016 */
[----:B------:R-:W-:Y:S02]  /*1a580*/  IMAD.MOV.U32 R20, RZ, RZ, R29 ;  /* 0x000000ffff147224 */ /* 0x000fe400078e001d */
[----:B------:R-:W-:Y:S01]  /*1a590*/  IMAD.MOV.U32 R26, RZ, RZ, R23 ;  /* 0x000000ffff1a7224 */ /* 0x000fe200078e0017 */
[----:B--2---:R-:W-:-:S13]  /*1a5a0*/  ISETP.GT.AND P0, PT, R23, R0, PT ;  /* 0x000000001700720c */ /* 0x004fda0003f04270 */
[----:B0-----:R-:W-:Y:S05]  /*1a5b0*/  @P0 BRA `(.L_x_2901) ;  /* 0xfffffff0000c0947 */ /* 0x001fea000383ffff */
.L_x_2888:
[----:B------:R-:W-:Y:S05]  /*1a5c0*/  BSYNC B0 ;  /* 0x0000000000007941 */ /* 0x000fea0003800000 */
.L_x_2887:
        /* <DEDUP_REMOVED lines=17> */
.L_x_2903:
[----:B------:R-:W-:Y:S05]  /*1a6e0*/  BSYNC B0 ;  /* 0x0000000000007941 */ /* 0x000fea0003800000 */
.L_x_2902:
[----:B------:R-:W2:Y:S02]  /*1a6f0*/  LDL R0, [R1+0x54] ;  /* 0x0000540001007983 */ /* 0x000ea40000100800 */
[----:B--2---:R-:W-:-:S13]  /*1a700*/  ISETP.NE.AND P0, PT, R0, 0x3, PT ;  /* 0x000000030000780c */ /* 0x004fda0003f05270 */
[----:B------:R-:W-:Y:S05]  /*1a710*/  @!P0 BRA `(.L_x_2904) ;  /* 0x0000000000048947 */ /* 0x000fea0003800000 */
[----:B------:R-:W-:Y:S01]  /*1a720*/  BPT.TRAP 0x1 ;  /* 0x000000040000795c */ /* 0x000fe20000300000 */
.L_x_2904:
[----:B------:R-:W2:Y:S01]  /*1a730*/  LDL.LU R2, [R1+0x14] ;  /* 0x0000140001027983 */ /* 0x000ea20000300800 */
[----:B------:R-:W-:Y:S01]  /*1a740*/  IMAD R0, R22, 0x8, R16 ;  /* 0x0000000816007824 */ /* 0x000fe200078e0210 */
[----:B------:R-:W-:Y:S01]  /*1a750*/  SHF.L.U32 R3, R29, 0x1f, RZ ;  /* 0x0000001f1d037819 */ /* 0x000fe200000006ff */
[----:B------:R-:W-:Y:S03]  /*1a760*/  BSSY B0, `(.L_x_2905) ;  /* 0x0000004000007945 */ /* 0x000fe60003800000 */
[----:B------:R-:W0:Y:S01]  /*1a770*/  SYNCS.PHASECHK.TRANS64.TRYWAIT P0, [R0+URZ+0x16860], R3 ;  /* 0x01686003000075a7 */ /* 0x000e22000800017f */
[----:B--2---:R-:W-:Y:S01]  /*1a780*/  IMAD R6, R23, -0x80, R2 ;  /* 0xffffff8017067824 */ /* 0x004fe200078e0202 */
[----:B0-----:R-:W-:Y:S06]  /*1a790*/  @!P0 BRA `(.L_x_2906) ;  /* 0x0000006800788947 */ /* 0x001fec0003800000 */
.L_x_3111:
[----:B------:R-:W-:Y:S05]  /*1a7a0*/  BSYNC B0 ;  /* 0x0000000000007941 */ /* 0x000fea0003800000 */
.L_x_2905:
[----:B------:R-:W1:Y:S01]  /*1a7b0*/  S2R R8, SR_TID.X ;  /* 0x0000000000087919 */ /* 0x000e620000002100 */
[----:B------:R-:W-:Y:S01]  /*1a7c0*/  ULDC UR4, c[0x0][0x2f4] ;  /* 0x0000bd0000047ab9 */ /* 0x000fe20000000800 */
[C---:B-1----:R-:W-:Y:S01]  /*1a7d0*/  IMAD.SHL.U32 R2, R8.reuse, 0x8, RZ ;  /* 0x0000000808027824 */ /* 0x042fe200078e00ff */
[C---:B------:R-:W-:Y:S01]  /*1a7e0*/  LOP3.LUT R5, R8.reuse, 0x7f, RZ, 0xc0, !PT ;  /* 0x0000007f08057812 */ /* 0x040fe200078ec0ff */
[----:B------:R-:W-:-:S03]  /*1a7f0*/  IMAD.SHL.U32 R7, R8, 0x8, RZ ;  /* 0x0000000808077824 */ /* 0x000fc600078e00ff */
[----:B------:R-:W-:Y:S02]  /*1a800*/  LOP3.LUT R2, R2, 0x1f8, RZ, 0xc0, !PT ;  /* 0x000001f802027812 */ /* 0x000fe400078ec0ff */
[----:B------:R-:W-:Y:S02]  /*1a810*/  LOP3.LUT R7, R7, 0x38, RZ, 0xc0, !PT ;  /* 0x0000003807077812 */ /* 0x000fe400078ec0ff */
[----:B------:R-:W-:Y:S02]  /*1a820*/  SHF.L.U32 R4, R5, 0x3, RZ ;  /* 0x0000000305047819 */ /* 0x000fe400000006ff */
[----:B------:R-:W-:Y:S02]  /*1a830*/  LOP3.LUT R2, R2, 0x38, R8, 0x78, !PT ;  /* 0x0000003802027812 */ /* 0x000fe400078e7808 */
[----:B------:R-:W-:Y:S01]  /*1a840*/  ISETP.GE.AND P0, PT, R7, UR4, PT ;  /* 0x0000000407007c0c */ /* 0x000fe2000bf06270 */
[----:B------:R-:W-:Y:S01]  /*1a850*/  UMOV UR4, 0xffffffff ;  /* 0xffffffff00047882 */ /* 0x000fe20000000000 */
[----:B------:R-:W-:-:S02]  /*1a860*/  SHF.R.U32.HI R5, RZ, 0x3, R5 ;  /* 0x00000003ff057819 */ /* 0x000fc40000011605 */
        /* <DEDUP_REMOVED lines=50> */
.L_x_3129:
        /* <DEDUP_REMOVED lines=9> */
.L_x_2908:
        /* <DEDUP_REMOVED lines=11> */
.L_x_2909:
[----:B------:R-:W-:Y:S01]  /*1acd0*/  VIADD R22, R22, 0x1 ;  /* 0x0000000116167836 */ /* 0x000fe20000000000 */
[----:B------:R0:W-:Y:S04]  /*1ace0*/  SYNCS.ARRIVE.TRANS64.A1T0 RZ, [R0+URZ+0x16850], RZ ;  /* 0x016850ff00ff79a7 */ /* 0x0001e8000810003f */
[----:B------:R-:W-:-:S04]  /*1acf0*/  ISETP.NE.AND P0, PT, R22, 0x2, PT ;  /* 0x000000021600780c */ /* 0x000fc80003f05270 */
[----:B0-----:R-:W-:Y:S02]  /*1ad00*/  SEL R0, RZ, 0x1, P0 ;  /* 0x00000001ff007807 */ /* 0x001fe40000000000 */
[----:B------:R-:W-:Y:S02]  /*1ad10*/  SEL R22, R22, RZ, P0 ;  /* 0x000000ff16167207 */ /* 0x000fe40000000000 */
[----:B------:R-:W-:-:S07]  /*1ad20*/  LOP3.LUT R29, R29, R0, RZ, 0x3c, !PT ;  /* 0x000000001d1d7212 */ /* 0x000fce00078e3cff */
.L_x_2868:
[----:B------:R-:W-:Y:S05]  /*1ad30*/  BSYNC B7 ;  /* 0x0000000000077941 */ /* 0x000fea0003800000 */
.L_x_2866:
[----:B------:R-:W4:Y:S02]  /*1ad40*/  LDL R0, [R1+0x10] ;  /* 0x0000100001007983 */ /* 0x000f240000100800 */
[----:B----4-:R-:W-:-:S13]  /*1ad50*/  LOP3.LUT P0, RZ, R0, 0x4, RZ, 0xc0, !PT ;  /* 0x0000000400ff7812 */ /* 0x010fda000780c0ff */
[----:B------:R-:W-:Y:S05]  /*1ad60*/  @!P0 BRA `(.L_x_2910) ;  /* 0x0000000000248947 */ /* 0x000fea0003800000 */
[----:B------:R-:W-:Y:S05]  /*1ad70*/  WARPSYNC.ALL ;  /* 0x0000000000007948 */ /* 0x000fea0003800000 */
[----:B------:R-:W0:Y:S08]  /*1ad80*/  S2UR UR5, SR_CgaCtaId ;  /* 0x00000000000579c3 */ /* 0x000e300000008800 */
[----:B------:R-:W-:Y:S06]  /*1ad90*/  BAR.SYNC.DEFER_BLOCKING 0x5, 0x200 ;  /* 0x0148000000007b1d */ /* 0x000fec0000010000 */
[----:B------:R-:W-:-:S02]  /*1ada0*/  UMOV UR4, 0x400 ;  /* 0x0000040000047882 */ /* 0x000fc40000000000 */
[----:B0-----:R-:W-:-:S06]  /*1adb0*/  ULEA UR4, UR5, UR4, 0x18 ;  /* 0x0000000405047291 */ /* 0x001fcc000f8ec03f */
[----:B------:R-:W-:-:S05]  /*1adc0*/  IMAD.U32 R16, RZ, RZ, UR4 ;  /* 0x00000004ff107e24 */ /* 0x000fca000f8e00ff */
[----:B------:R0:W4:Y:S01]  /*1add0*/  LDS.128 R24, [R16+0x168d0] ;  /* 0x0168d00010187984 */ /* 0x0001220000000c00 */
[----:B------:R-:W-:Y:S06]  /*1ade0*/  BAR.ARV 0x4, 0x200 ;  /* 0x0108000000007b1d */ /* 0x000fec0000002000 */
[----:B------:R-:W-:Y:S05]  /*1adf0*/  BRA `(.L_x_2911) ;  /* 0x0000000c00d87947 */ /* 0x000fea0003800000 */
.L_x_2910:
[----:B------:R-:W0:Y:S01]  /*1ae00*/  S2R R0, SR_TID.X ;  /* 0x0000000000007919 */ /* 0x000e220000002100 */
[----:B------:R-:W-:Y:S01]  /*1ae10*/  UMOV UR4, 0xffffffff ;  /* 0xffffffff00047882 */ /* 0x000fe20000000000 */
[----:B0-----:R-:W-:-:S04]  /*1ae20*/  LOP3.LUT R8, R0, 0x1f, RZ, 0xc0, !PT ;  /* 0x0000001f00087812 */ /* 0x001fc800078ec0ff */
[----:B------:R-:W-:Y:S01]  /*1ae30*/  ISETP.NE.AND P0, PT, R8, 0x1f, PT ;  /* 0x0000001f0800780c */ /* 0x000fe20003f05270 */
[----:B------:R-:W-:-:S12]  /*1ae40*/  BRA.DIV UR4, `(.L_x_2912) ;  /* 0x0000006e040c7947 */ /* 0x000fd8000b800000 */
[----:B--2---:R-:W-:Y:S01]  /*1ae50*/  IMAD.IADD R9, R27, 0x1, R8 ;  /* 0x000000011b097824 */ /* 0x004fe200078e0208 */
[----:B------:R-:W-:-:S04]  /*1ae60*/  ULDC UR4, c[0x0][0xc3c] ;  /* 0x00030f0000047ab9 */ /* 0x000fc80000000800 */
[----:B------:R-:W-:-:S13]  /*1ae70*/  ISETP.GE.OR P1, PT, R9, UR4, !P0 ;  /* 0x0000000409007c0c */ /* 0x000fda000c726670 */
[----:B------:R-:W0:Y:S08]  /*1ae80*/  @!P1 LDC.64 R2, c[0x0][0xc80] ;  /* 0x00032000ff029b82 */ /* 0x000e300000000a00 */
[----:B------:R-:W2:Y:S01]  /*1ae90*/  @!P1 LDC.64 R4, c[0x0][0xc78] ;  /* 0x00031e00ff049b82 */ /* 0x000ea20000000a00 */
[----:B0-----:R-:W-:-:S05]  /*1aea0*/  @!P1 IMAD.WIDE R2, R9, 0x4, R2 ;  /* 0x0000000409029825 */ /* 0x001fca00078e0202 */
[----:B---3--:R2:W3:Y:S02]  /*1aeb0*/  @!P1 LDG.E R7, desc[UR40][R2.64] ;  /* 0x0000002802079981 */ /* 0x0084e4000c1e1900 */
[----:B--2---:R-:W-:-:S05]  /*1aec0*/  @!P1 IMAD.WIDE R2, R9, 0x4, R4 ;  /* 0x0000000409029825 */ /* 0x004fca00078e0204 */
[----:B------:R-:W2:Y:S01]  /*1aed0*/  @!P1 LDG.E R4, desc[UR40][R2.64] ;  /* 0x0000002802049981 */ /* 0x000ea2000c1e1900 */
[----:B------:R-:W-:Y:S01]  /*1aee0*/  IMAD.MOV.U32 R25, RZ, RZ, RZ ;  /* 0x000000ffff197224 */ /* 0x000fe200078e00ff */
[C---:B------:R-:W-:Y:S01]  /*1aef0*/  ISETP.GE.U32.AND P2, PT, R8.reuse, 0x2, PT ;  /* 0x000000020800780c */ /* 0x040fe20003f46070 */
[----:B------:R-:W-:Y:S01]  /*1af00*/  IMAD.MOV.U32 R5, RZ, RZ, RZ ;  /* 0x000000ffff057224 */ /* 0x000fe200078e00ff */
[C---:B------:R-:W-:Y:S01]  /*1af10*/  ISETP.GE.U32.AND P3, PT, R8.reuse, 0x4, PT ;  /* 0x000000040800780c */ /* 0x040fe20003f66070 */
[----:B------:R-:W-:Y:S01]  /*1af20*/  SHFL.IDX PT, R0, R24, RZ, 0x1f ;  /* 0x00001fff18007589 */ /* 0x000fe200000e0000 */
[C---:B------:R-:W-:Y:S02]  /*1af30*/  ISETP.GE.U32.AND P4, PT, R8.reuse, 0x8, PT ;  /* 0x000000080800780c */ /* 0x040fe40003f86070 */
[C---:B------:R-:W-:Y:S01]  /*1af40*/  ISETP.GE.U32.AND P5, PT, R8.reuse, 0x10, PT ;  /* 0x000000100800780c */ /* 0x040fe20003fa6070 */
[----:B------:R0:W-:Y:S02]  /*1af50*/  SHFL.IDX PT, R6, R24, 0x1, 0x1f ;  /* 0x00201f0018067f89 */ /* 0x0001e400000e0000 */
[----:B0-----:R-:W-:Y:S01]  /*1af60*/  IMAD.MOV.U32 R24, RZ, RZ, RZ ;  /* 0x000000ffff187224 */ /* 0x001fe200078e00ff */
[----:B---3--:R-:W-:Y:S01]  /*1af70*/  @!P1 MOV R25, R7 ;  /* 0x0000000700199202 */ /* 0x008fe20000000f00 */
[----:B--2---:R-:W-:Y:S01]  /*1af80*/  @!P1 IMAD.MOV.U32 R5, RZ, RZ, R4 ;  /* 0x000000ffff059224 */ /* 0x004fe200078e0004 */
        /* <DEDUP_REMOVED lines=17> */
[----:B------:R0:W2:Y:S02]  /*1b0a0*/  SHFL.IDX PT, R14, R2, 0x1f, 0x1f ;  /* 0x03e01f00020e7f89 */ /* 0x0000a400000e0000 */
.L_x_3139:
[----:B------:R-:W-:Y:S02]  /*1b0b0*/  ULDC UR4, c[0x0][0xc38] ;  /* 0x00030e0000047ab9 */ /* 0x000fe40000000800 */
[----:B------:R-:W-:-:S05]  /*1b0c0*/  MOV R4, UR4 ;  /* 0x0000000400047c02 */ /* 0x000fca0008000f00 */
[----:B--2---:R-:W-:-:S04]  /*1b0d0*/  IMAD R3, R14, R4, RZ ;  /* 0x000000040e037224 */ /* 0x004fc800078e02ff */
[----:B------:R-:W-:-:S05]  /*1b0e0*/  IMAD.IADD R6, R6, 0x1, R3 ;  /* 0x0000000106067824 */ /* 0x000fca00078e0203 */
[----:B------:R-:W-:-:S13]  /*1b0f0*/  ISETP.GT.AND P6, PT, R6, R0, PT ;  /* 0x000000000600720c */ /* 0x000fda0003fc4270 */
[----:B------:R-:W-:Y:S05]  /*1b100*/  @P6 BRA `(.L_x_2913) ;  /* 0x0000000000a46947 */ /* 0x000fea0003800000 */
.L_x_2916:
        /* <DEDUP_REMOVED lines=9> */
[----:B------:R-:W0:Y:S02]  /*1b1a0*/  @!P6 LDC.64 R2, c[0x0][0xc80] ;  /* 0x00032000ff02eb82 */ /* 0x000e240000000a00 */
[----:B0-----:R-:W-:-:S05]  /*1b1b0*/  @!P6 IMAD.WIDE R2, R4, 0x4, R2 ;  /* 0x000000040402e825 */ /* 0x001fca00078e0202 */
[----:B------:R0:W2:Y:S01]  /*1b1c0*/  @!P6 LDG.E R25, desc[UR40][R2.64] ;  /* 0x000000280219e981 */ /* 0x0000a2000c1e1900 */
[----:B------:R-:W-:Y:S01]  /*1b1d0*/  IMAD.MOV.U32 R5, RZ, RZ, RZ ;  /* 0x000000ffff057224 */ /* 0x000fe200078e00ff */
[----:B0-----:R-:W0:Y:S02]  /*1b1e0*/  @!P6 LDC.64 R2, c[0x0][0xc78] ;  /* 0x00031e00ff02eb82 */ /* 0x001e240000000a00 */
[----:B0-----:R-:W-:-:S05]  /*1b1f0*/  @!P6 IMAD.WIDE R2, R4, 0x4, R2 ;  /* 0x000000040402e825 */ /* 0x001fca00078e0202 */
        /* <DEDUP_REMOVED lines=19> */
[----:B------:R0:W2:Y:S02]  /*1b330*/  SHFL.IDX PT, R14, R2, 0x1f, 0x1f ;  /* 0x03e01f00020e7f89 */ /* 0x0000a400000e0000 */
.L_x_3147:
[----:B------:R-:W-:Y:S02]  /*1b340*/  ULDC UR4, c[0x0][0xc38] ;  /* 0x00030e0000047ab9 */ /* 0x000fe40000000800 */
[----:B------:R-:W-:-:S04]  /*1b350*/  IMAD.U32 R4, RZ, RZ, UR4 ;  /* 0x00000004ff047e24 */ /* 0x000fc8000f8e00ff */
[----:B--2---:R-:W-:-:S04]  /*1b360*/  IMAD R3, R14, R4, RZ ;  /* 0x000000040e037224 */ /* 0x004fc800078e02ff */
[----:B------:R-:W-:-:S05]  /*1b370*/  IMAD.IADD R6, R3, 0x1, R6 ;  /* 0x0000000103067824 */ /* 0x000fca00078e0206 */
[----:B------:R-:W-:-:S13]  /*1b380*/  ISETP.GT.AND P6, PT, R6, R0, PT ;  /* 0x000000000600720c */ /* 0x000fda0003fc4270 */
[----:B------:R-:W-:Y:S05]  /*1b390*/  @!P6 BRA `(.L_x_2916) ;  /* 0xfffffffc005ce947 */ /* 0x000fea000383ffff */
.L_x_2913:
[----:B------:R-:W-:Y:S01]  /*1b3a0*/  IMAD.IADD R6, R6, 0x1, -R3 ;  /* 0x0000000106067824 */ /* 0x000fe200078e0a03 */
[----:B------:R-:W-:-:S03]  /*1b3b0*/  UMOV UR4, 0xffffffff ;  /* 0xffffffff00047882 */ /* 0x000fc60000000000 */
[----:B------:R-:W-:-:S05]  /*1b3c0*/  IMAD R3, R2, R4, R6 ;  /* 0x0000000402037224 */ /* 0x000fca00078e0206 */
[----:B------:R-:W-:Y:S01]  /*1b3d0*/  ISETP.GT.AND P6, PT, R3, R0, PT ;  /* 0x000000000300720c */ /* 0x000fe20003fc4270 */
[----:B------:R-:W-:-:S12]  /*1b3e0*/  BRA.DIV UR4, `(.L_x_2917) ;  /* 0x0000006e04947947 */ /* 0x000fd8000b800000 */
[----:B------:R-:W-:-:S04]  /*1b3f0*/  VOTE.ANY R3, PT, !P6 ;  /* 0x0000000000037806 */ /* 0x000fc800070e0100 */
[----:B------:R-:W2:Y:S02]  /*1b400*/  POPC R7, R3 ;  /* 0x0000000300077309 */ /* 0x000ea40000000000 */
[----:B--2---:R2:W3:Y:S01]  /*1b410*/  SHFL.IDX PT, R25, R25, R7, 0x1f ;  /* 0x00001f0719197589 */ /* 0x0044e200000e0000 */
[----:B------:R-:W-:-:S03]  /*1b420*/  IMAD.IADD R27, R7, 0x1, R27 ;  /* 0x00000001071b7824 */ /* 0x000fc600078e021b */
[----:B------:R2:W4:Y:S04]  /*1b430*/  SHFL.IDX PT, R5, R5, R7, 0x1f ;  /* 0x00001f0705057589 */ /* 0x00052800000e0000 */
.L_x_3152:
[----:B------:R-:W-:-:S13]  /*1b440*/  ISETP.NE.AND P0, PT, R3, RZ, PT ;  /* 0x000000ff0300720c */ /* 0x000fda0003f05270 */
[----:B------:R-:W-:Y:S05]  /*1b450*/  @!P0 BRA `(.L_x_2918) ;  /* 0x0000000000108947 */ /* 0x000fea0003800000 */
[----:B------:R-:W-:Y:S01]  /*1b460*/  UMOV UR4, 0xffffffff ;  /* 0xffffffff00047882 */ /* 0x000fe20000000000 */
[----:B------:R-:W-:Y:S02]  /*1b470*/  VIADD R12, R7, 0xffffffff ;  /* 0xffffffff070c7836 */ /* 0x000fe40000000000 */
[----:B------:R-:W-:Y:S05]  /*1b480*/  BRA.DIV UR4, `(.L_x_2919) ;  /* 0x0000006e04cc7947 */ /* 0x000fea000b800000 */
[----:B------:R0:W0:Y:S02]  /*1b490*/  SHFL.IDX PT, R24, R2, R12, 0x1f ;  /* 0x00001f0c02187589 */ /* 0x00002400000e0000 */
.L_x_2918:
[----:B----4-:R-:W-:Y:S01]  /*1b4a0*/  ISETP.NE.AND P0, PT, R5, 0x1, PT ;  /* 0x000000010500780c */ /* 0x010fe20003f05270 */
[----:B0-----:R-:W-:-:S04]  /*1b4b0*/  IMAD R24, R24, R4, R6 ;  /* 0x0000000418187224 */ /* 0x001fc800078e0206 */
[----:B------:R-:W-:-:S08]  /*1b4c0*/  IMAD.IADD R0, R0, 0x1, -R24 ;  /* 0x0000000100007824 */ /* 0x000fd000078e0a18 */
[----:B------:R-:W-:Y:S05]  /*1b4d0*/  @!P0 BRA `(.L_x_2920) ;  /* 0x0000000000dc8947 */ /* 0x000fea0003800000 */
[-C--:B---3--:R-:W-:Y:S01]  /*1b4e0*/  IABS R6, R25.reuse ;  /* 0x0000001900067213 */ /* 0x088fe20000000000 */
[----:B------:R-:W-:Y:S01]  /*1b4f0*/  IMAD.MOV.U32 R2, RZ, RZ, RZ ;  /* 0x000000ffff027224 */ /* 0x000fe200078e00ff */
[----:B------:R-:W-:Y:S02]  /*1b500*/  IABS R8, R25 ;  /* 0x0000001900087213 */ /* 0x000fe40000000000 */
[----:B------:R-:W0:Y:S03]  /*1b510*/  I2F.RP R4, R6 ;  /* 0x0000000600047306 */ /* 0x000e260000209400 */
[----:B------:R-:W-:-:S05]  /*1b520*/  IMAD.MOV R8, RZ, RZ, -R8 ;  /* 0x000000ffff087224 */ /* 0x000fca00078e0a08 */
[----:B0-----:R-:W2:Y:S02]  /*1b530*/  MUFU.RCP R4, R4 ;  /* 0x0000000400047308 */ /* 0x001ea40000001000 */
[----:B--2---:R-:W-:-:S06]  /*1b540*/  VIADD R7, R4, 0xffffffe ;  /* 0x0ffffffe04077836 */ /* 0x004fcc0000000000 */
[----:B------:R-:W0:Y:S02]  /*1b550*/  F2I.FTZ.U32.TRUNC.NTZ R3, R7 ;  /* 0x0000000700037305 */ /* 0x000e24000021f000 */
[----:B0-----:R-:W-:-:S05]  /*1b560*/  IADD3 R9, RZ, -R3, RZ ;  /* 0x80000003ff097210 */ /* 0x001fca0007ffe0ff */
[----:B------:R-:W-:-:S04]  /*1b570*/  IMAD R9, R9, R6, RZ ;  /* 0x0000000609097224 */ /* 0x000fc800078e02ff */
[----:B------:R-:W-:Y:S01]  /*1b580*/  IMAD.HI.U32 R2, R3, R9, R2 ;  /* 0x0000000903027227 */ /* 0x000fe200078e0002 */
[----:B------:R-:W-:-:S05]  /*1b590*/  IABS R3, R0 ;  /* 0x0000000000037213 */ /* 0x000fca0000000000 */
[----:B------:R-:W-:-:S04]  /*1b5a0*/  IMAD.HI.U32 R4, R2, R3, RZ ;  /* 0x0000000302047227 */ /* 0x000fc800078e00ff */
[----:B------:R-:W-:Y:S02]  /*1b5b0*/  IMAD R3, R4, R8, R3 ;  /* 0x0000000804037224 */ /* 0x000fe400078e0203 */
[----:B------:R-:W-:-:S03]  /*1b5c0*/  IMAD.MOV.U32 R2, RZ, RZ, RZ ;  /* 0x000000ffff027224 */ /* 0x000fc600078e00ff */
[----:B------:R-:W-:-:S13]  /*1b5d0*/  ISETP.GT.U32.AND P1, PT, R6, R3, PT ;  /* 0x000000030600720c */ /* 0x000fda0003f24070 */
[----:B------:R-:W-:Y:S02]  /*1b5e0*/  @!P1 IMAD.IADD R3, R3, 0x1, -R6 ;  /* 0x0000000103039824 */ /* 0x000fe400078e0a06 */
[----:B------:R-:W-:Y:S01]  /*1b5f0*/  @!P1 VIADD R4, R4, 0x1 ;  /* 0x0000000104049836 */ /* 0x000fe20000000000 */
[----:B------:R-:W-:Y:S02]  /*1b600*/  ISETP.NE.AND P1, PT, R25, RZ, PT ;  /* 0x000000ff1900720c */ /* 0x000fe40003f25270 */
[----:B------:R-:W-:Y:S02]  /*1b610*/  ISETP.GE.U32.AND P0, PT, R3, R6, PT ;  /* 0x000000060300720c */ /* 0x000fe40003f06070 */
[----:B------:R-:W-:-:S04]  /*1b620*/  IABS R6, R5 ;  /* 0x0000000500067213 */ /* 0x000fc80000000000 */
[----:B------:R-:W0:Y:S07]  /*1b630*/  I2F.RP R7, R6 ;  /* 0x0000000600077306 */ /* 0x000e2e0000209400 */
[----:B------:R-:W-:Y:S01]  /*1b640*/  @P0 VIADD R4, R4, 0x1 ;  /* 0x0000000104040836 */ /* 0x000fe20000000000 */
[----:B0-----:R-:W0:Y:S02]  /*1b650*/  MUFU.RCP R7, R7 ;  /* 0x0000000700077308 */ /* 0x001e240000001000 */
[----:B0-----:R-:W-:Y:S01]  /*1b660*/  VIADD R8, R7, 0xffffffe ;  /* 0x0ffffffe07087836 */ /* 0x001fe20000000000 */
[----:B------:R-:W-:-:S05]  /*1b670*/  IABS R7, R5 ;  /* 0x0000000500077213 */ /* 0x000fca0000000000 */
[----:B------:R-:W0:Y:S01]  /*1b680*/  F2I.FTZ.U32.TRUNC.NTZ R3, R8 ;  /* 0x0000000800037305 */ /* 0x000e22000021f000 */
[----:B------:R-:W-:Y:S02]  /*1b690*/  IMAD.MOV R7, RZ, RZ, -R7 ;  /* 0x000000ffff077224 */ /* 0x000fe400078e0a07 */
[----:B0-----:R-:W-:-:S04]  /*1b6a0*/  IMAD.MOV R9, RZ, RZ, -R3 ;  /* 0x000000ffff097224 */ /* 0x001fc800078e0a03 */
[----:B------:R-:W-:-:S04]  /*1b6b0*/  IMAD R9, R9, R6, RZ ;  /* 0x0000000609097224 */ /* 0x000fc800078e02ff */
[----:B------:R-:W-:Y:S01]  /*1b6c0*/  IMAD.HI.U32 R2, R3, R9, R2 ;  /* 0x0000000903027227 */ /* 0x000fe200078e0002 */
[----:B------:R-:W-:-:S04]  /*1b6d0*/  LOP3.LUT R3, R0, R25, RZ, 0x3c, !PT ;  /* 0x0000001900037212 */ /* 0x000fc800078e3cff */
[----:B------:R-:W-:-:S13]  /*1b6e0*/  ISETP.GE.AND P2, PT, R3, RZ, PT ;  /* 0x000000ff0300720c */ /* 0x000fda0003f46270 */
[----:B------:R-:W-:Y:S02]  /*1b6f0*/  @!P2 IADD3 R4, -R4, RZ, RZ ;  /* 0x000000ff0404a210 */ /* 0x000fe40007ffe1ff */
        /* <DEDUP_REMOVED lines=17> */
[----:B------:R-:W-:-:S03]  /*1b810*/  IMAD.MOV R2, RZ, RZ, -R4 ;  /* 0x000000ffff027224 */ /* 0x000fc600078e0a04 */
[----:B------:R-:W-:Y:S01]  /*1b820*/  LEA R26, R5, R26, 0x10 ;  /* 0x0000001a051a7211 */ /* 0x000fe200078e80ff */
[----:B------:R-:W-:Y:S01]  /*1b830*/  IMAD R2, R25, R2, R0 ;  /* 0x0000000219027224 */ /* 0x000fe200078e0200 */
[----:B------:R-:W-:Y:S06]  /*1b840*/  BRA `(.L_x_2921) ;  /* 0x0000000000f47947 */ /* 0x000fec0003800000 */
.L_x_2920:
[----:B------:R-:W0:Y:S02]  /*1b850*/  LDC.64 R2, c[0x0][0xc90] ;  /* 0x00032400ff027b82 */ /* 0x000e240000000a00 */
[----:B0-----:R-:W-:-:S05]  /*1b860*/  IMAD.WIDE R2, R27, 0x4, R2 ;  /* 0x000000041b027825 */ /* 0x001fca00078e0202 */
[----:B------:R0:W3:Y:S02]  /*1b870*/  LDG.E R6, desc[UR40][R2.64] ;  /* 0x0000002802067981 */ /* 0x0000e4000c1e1900 */
[----:B0-----:R-:W-:Y:S02]  /*1b880*/  IMAD.MOV.U32 R2, RZ, RZ, RZ ;  /* 0x000000ffff027224 */ /* 0x001fe400078e00ff */
[----:B---3--:R-:W-:-:S05]  /*1b890*/  IMAD R5, R25, R6, RZ ;  /* 0x0000000619057224 */ /* 0x008fca00078e02ff */
[----:B--2---:R-:W-:-:S04]  /*1b8a0*/  IABS R7, R5 ;  /* 0x0000000500077213 */ /* 0x004fc80000000000 */
[----:B------:R-:W0:Y:S08]  /*1b8b0*/  I2F.RP R8, R7 ;  /* 0x0000000700087306 */ /* 0x000e300000209400 */
[----:B0-----:R-:W1:Y:S02]  /*1b8c0*/  MUFU.RCP R8, R8 ;  /* 0x0000000800087308 */ /* 0x001e640000001000 */
[----:B-1----:R-:W-:-:S06]  /*1b8d0*/  VIADD R10, R8, 0xffffffe ;  /* 0x0ffffffe080a7836 */ /* 0x002fcc0000000000 */
        /* <DEDUP_REMOVED lines=16> */
[----:B------:R-:W-:-:S06]  /*1b9e0*/  IMAD.MOV.U32 R2, RZ, RZ, RZ ;  /* 0x000000ffff027224 */ /* 0x000fcc00078e00ff */
[----:B------:R-:W-:-:S04]  /*1b9f0*/  @P0 VIADD R9, R9, 0x1 ;  /* 0x0000000109090836 */ /* 0x000fc80000000000 */
[----:B------:R-:W-:-:S05]  /*1ba00*/  IMAD.MOV.U32 R7, RZ, RZ, R9 ;  /* 0x000000ffff077224 */ /* 0x000fca00078e0009 */
[----:B------:R-:W-:Y:S02]  /*1ba10*/  @!P2 IADD3 R7, -R7, RZ, RZ ;  /* 0x000000ff0707a210 */ /* 0x000fe40007ffe1ff */
[----:B------:R-:W-:-:S05]  /*1ba20*/  @!P1 LOP3.LUT R7, RZ, R5, RZ, 0x33, !PT ;  /* 0x00000005ff079212 */ /* 0x000fca00078e33ff */
[----:B------:R-:W-:Y:S02]  /*1ba30*/  IMAD R8, R6, R7, RZ ;  /* 0x0000000706087224 */ /* 0x000fe400078e02ff */
[----:B------:R-:W-:Y:S02]  /*1ba40*/  IMAD.MOV R7, RZ, RZ, -R7 ;  /* 0x000000ffff077224 */ /* 0x000fe400078e0a07 */
[----:B------:R-:W-:Y:S02]  /*1ba50*/  IMAD.MOV R3, RZ, RZ, -R8 ;  /* 0x000000ffff037224 */ /* 0x000fe400078e0a08 */
[----:B------:R-:W-:-:S03]  /*1ba60*/  IMAD R5, R5, R7, R0 ;  /* 0x0000000705057224 */ /* 0x000fc600078e0200 */
[----:B------:R-:W-:-:S04]  /*1ba70*/  VIADDMNMX R4, R3, R4, R6, PT ;  /* 0x0000000403047246 */ /* 0x000fc80003800106 */
[-C--:B------:R-:W-:Y:S02]  /*1ba80*/  IABS R6, R4.reuse ;  /* 0x0000000400067213 */ /* 0x080fe40000000000 */
[----:B------:R-:W-:Y:S02]  /*1ba90*/  IABS R0, R4 ;  /* 0x0000000400007213 */ /* 0x000fe40000000000 */
[----:B------:R-:W0:Y:S03]  /*1baa0*/  I2F.RP R9, R6 ;  /* 0x0000000600097306 */ /* 0x000e260000209400 */
[----:B------:R-:W-:-:S05]  /*1bab0*/  IMAD.MOV R0, RZ, RZ, -R0 ;  /* 0x000000ffff007224 */ /* 0x000fca00078e0a00 */
[----:B0-----:R-:W0:Y:S02]  /*1bac0*/  MUFU.RCP R9, R9 ;  /* 0x0000000900097308 */ /* 0x001e240000001000 */
[----:B0-----:R-:W-:-:S06]  /*1bad0*/  VIADD R10, R9, 0xffffffe ;  /* 0x0ffffffe090a7836 */ /* 0x001fcc0000000000 */
[----:B------:R-:W0:Y:S02]  /*1bae0*/  F2I.FTZ.U32.TRUNC.NTZ R3, R10 ;  /* 0x0000000a00037305 */ /* 0x000e24000021f000 */
[----:B0-----:R-:W-:-:S04]  /*1baf0*/  IMAD.MOV R7, RZ, RZ, -R3 ;  /* 0x000000ffff077224 */ /* 0x001fc800078e0a03 */
[----:B------:R-:W-:-:S04]  /*1bb00*/  IMAD R7, R7, R6, RZ ;  /* 0x0000000607077224 */ /* 0x000fc800078e02ff */
[----:B------:R-:W-:Y:S01]  /*1bb10*/  IMAD.HI.U32 R2, R3, R7, R2 ;  /* 0x0000000703027227 */ /* 0x000fe200078e0002 */
[----:B------:R-:W-:-:S05]  /*1bb20*/  IABS R3, R5 ;  /* 0x0000000500037213 */ /* 0x000fca0000000000 */
[----:B------:R-:W-:-:S04]  /*1bb30*/  IMAD.HI.U32 R2, R2, R3, RZ ;  /* 0x0000000302027227 */ /* 0x000fc800078e00ff */
[----:B------:R-:W-:Y:S01]  /*1bb40*/  IMAD R3, R2, R0, R3 ;  /* 0x0000000002037224 */ /* 0x000fe200078e0203 */
[----:B------:R-:W-:Y:S02]  /*1bb50*/  LOP3.LUT R0, R5, R4, RZ, 0x3c, !PT ;  /* 0x0000000405007212 */ /* 0x000fe400078e3cff */
[----:B------:R-:W-:Y:S02]  /*1bb60*/  IADD3 R5, R8, 0x1000000, R5 ;  /* 0x0100000008057810 */ /* 0x000fe40007ffe005 */
[----:B------:R-:W-:Y:S02]  /*1bb70*/  ISETP.GT.U32.AND P1, PT, R6, R3, PT ;  /* 0x000000030600720c */ /* 0x000fe40003f24070 */
[----:B------:R-:W-:-:S11]  /*1bb80*/  ISETP.GE.AND P2, PT, R0, RZ, PT ;  /* 0x000000ff0000720c */ /* 0x000fd60003f46270 */
        /* <DEDUP_REMOVED lines=9> */
.L_x_2921:
[----:B------:R-:W-:-:S05]  /*1bc20*/  LOP3.LUT R2, RZ, R2, RZ, 0x33, !PT ;  /* 0x00000002ff027212 */ /* 0x000fca00078e33ff */
[----:B------:R-:W-:Y:S01]  /*1bc30*/  IMAD.IADD R25, R25, 0x1, R2 ;  /* 0x0000000119197824 */ /* 0x000fe200078e0202 */
[----:B------:R-:W-:Y:S06]  /*1bc40*/  BRA `(.L_x_2922) ;  /* 0x00000000001c7947 */ /* 0x000fec0003800000 */
.L_x_2914:
[----:B------:R-:W-:Y:S01]  /*1bc50*/  UMOV UR4, URZ ;  /* 0x0000003f00047c82 */ /* 0x000fe20008000000 */
[----:B------:R-:W-:Y:S01]  /*1bc60*/  UMOV UR5, URZ ;  /* 0x0000003f00057c82 */ /* 0x000fe20008000000 */
[----:B------:R-:W-:Y:S01]  /*1bc70*/  ULDC UR6, c[0x0][0xc3c] ;  /* 0x00030f0000067ab9 */ /* 0x000fe20000000800 */
[----:B------:R-:W-:Y:S02]  /*1bc80*/  IMAD.MOV.U32 R24, RZ, RZ, R0 ;  /* 0x000000ffff187224 */ /* 0x000fe400078e0000 */
[----:B------:R-:W-:Y:S02]  /*1bc90*/  IMAD.U32 R25, RZ, RZ, UR4 ;  /* 0x00000004ff197e24 */ /* 0x000fe4000f8e00ff */
[----:B------:R-:W-:Y:S02]  /*1bca0*/  IMAD.U32 R26, RZ, RZ, UR5 ;  /* 0x00000005ff1a7e24 */ /* 0x000fe4000f8e00ff */
[----:B------:R-:W-:-:S07]  /*1bcb0*/  IMAD.U32 R27, RZ, RZ, UR6 ;  /* 0x00000006ff1b7e24 */ /* 0x000fce000f8e00ff */
.L_x_2922:
        /* <DEDUP_REMOVED lines=10> */
.L_x_2911:
[----:B------:R-:W-:Y:S02]  /*1bd60*/  ULDC UR4, c[0x0][0xc3c] ;  /* 0x00030f0000047ab9 */ /* 0x000fe40000000800 */
[----:B----4-:R-:W-:-:S13]  /*1bd70*/  ISETP.GE.AND P0, PT, R27, UR4, PT ;  /* 0x000000041b007c0c */ /* 0x010fda000bf06270 */
[----:B------:R-:W-:Y:S05]  /*1bd80*/  @!P0 BRA `(.L_x_2923) ;  /* 0xffffff9800fc8947 */ /* 0x000fea000383ffff */
[----:B------:R-:W-:Y:S05]  /*1bd90*/  BSYNC B8 ;  /* 0x0000000000087941 */ /* 0x000fea0003800000 */
.L_x_2826:
[----:B0-----:R-:W4:Y:S01]  /*1bda0*/  LDL.LU R0, [R1+0x48] ;  /* 0x0000480001007983 */ /* 0x001f220000300800 */
[----:B------:R-:W-:Y:S01]  /*1bdb0*/  BSSY B0, `(.L_x_2924) ;  /* 0x000000b000007945 */ /* 0x000fe20003800000 */
[----:B------:R-:W0:Y:S01]  /*1bdc0*/  S2R R5, SR_CgaCtaId ;  /* 0x0000000000057919 */ /* 0x000e220000008800 */
[----:B----4-:R-:W-:-:S05]  /*1bdd0*/  VIADD R0, R0, 0x1 ;  /* 0x0000000100007836 */ /* 0x010fca0000000000 */
[----:B------:R-:W-:-:S04]  /*1bde0*/  LEA.HI R2, R0, R0, RZ, 0x1 ;  /* 0x0000000000027211 */ /* 0x000fc800078f08ff */
[----:B------:R-:W-:Y:S02]  /*1bdf0*/  LOP3.LUT R3, R2, 0xfffffffe, RZ, 0xc0, !PT ;  /* 0xfffffffe02037812 */ /* 0x000fe400078ec0ff */
[----:B------:R-:W-:Y:S02]  /*1be00*/  MOV R2, 0x400 ;  /* 0x0000040000027802 */ /* 0x000fe40000000f00 */
[----:B------:R-:W-:Y:S02]  /*1be10*/  IADD3 R0, R0, -R3, RZ ;  /* 0x8000000300007210 */ /* 0x000fe40007ffe0ff */
[----:B0-----:R-:W-:Y:S02]  /*1be20*/  LEA R5, R5, R2, 0x18 ;  /* 0x0000000205057211 */ /* 0x001fe400078ec0ff */
[----:B------:R-:W-:-:S04]  /*1be30*/  SHF.L.U32 R0, R0, 0x1f, RZ ;  /* 0x0000001f00007819 */ /* 0x000fc800000006ff */
[----:B------:R-:W0:Y:S02]  /*1be40*/  SYNCS.PHASECHK.TRANS64.TRYWAIT P0, [R5+URZ+0x16820], R0 ;  /* 0x01682000050075a7 */ /* 0x000e24000800017f */
[----:B0-----:R-:W-:Y:S05]  /*1be50*/  @!P0 BRA `(.L_x_2925) ;  /* 0x0000006400808947 */ /* 0x001fea0003800000 */
.L_x_3155:
[----:B------:R-:W-:Y:S05]  /*1be60*/  BSYNC B0 ;  /* 0x0000000000007941 */ /* 0x000fea0003800000 */
.L_x_2924:
[----:B------:R-:W-:-:S03]  /*1be70*/  UMOV UR4, 0xffffffff ;  /* 0xffffffff00047882 */ /* 0x000fc60000000000 */
[----:B------:R-:W-:Y:S05]  /*1be80*/  BRA.DIV UR4, `(.L_x_2926) ;  /* 0x0000006604887947 */ /* 0x000fea000b800000 */
[----:B0-----:R-:W0:Y:S02]  /*1be90*/  S2R R0, SR_TID.X ;  /* 0x0000000000007919 */ /* 0x001e240000002100 */
[----:B0-----:R-:W-:-:S04]  /*1bea0*/  SHF.R.U32.HI R0, RZ, 0x5, R0 ;  /* 0x00000005ff007819 */ /* 0x001fc80000011600 */
[----:B------:R-:W-:-:S05]  /*1beb0*/  LOP3.LUT R0, R0, 0x3, RZ, 0xc0, !PT ;  /* 0x0000000300007812 */ /* 0x000fca00078ec0ff */
[----:B------:R0:W4:Y:S02]  /*1bec0*/  SHFL.IDX PT, R14, R0, RZ, 0x1f ;  /* 0x00001fff000e7589 */ /* 0x00012400000e0000 */
.L_x_3158:
[----:B----4-:R-:W-:-:S13]  /*1bed0*/  ISETP.NE.AND P0, PT, R14, RZ, PT ;  /* 0x000000ff0e00720c */ /* 0x010fda0003f05270 */
[----:B------:R-:W-:Y:S05]  /*1bee0*/  @P0 BRA `(.L_x_2661) ;  /* 0x0000000000880947 */ /* 0x000fea0003800000 */
[----:B------:R-:W-:-:S03]  /*1bef0*/  UMOV UR4, 0xffffffff ;  /* 0xffffffff00047882 */ /* 0x000fc60000000000 */
[----:B------:R-:W-:Y:S05]  /*1bf00*/  BRA.DIV UR4, `(.L_x_2927) ;  /* 0x00000066049c7947 */ /* 0x000fea000b800000 */
[----:B------:R-:W-:-:S13]  /*1bf10*/  ELECT P6, URZ, PT ;  /* 0x00000000003f782f */ /* 0x000fda00038c0000 */
.L_x_3161:
[----:B------:R-:W-:Y:S05]  /*1bf20*/  @!P6 BRA `(.L_x_2661) ;  /* 0x000000000078e947 */ /* 0x000fea0003800000 */
[----:B0-----:R-:W4:Y:S02]  /*1bf30*/  LDL.LU R0, [R1+0x3c] ;  /* 0x00003c0001007983 */ /* 0x001f240000300800 */
[----:B----4-:R-:W-:-:S04]  /*1bf40*/  LOP3.LUT R0, R0, 0x2, RZ, 0xfc, !PT ;  /* 0x0000000200007812 */ /* 0x010fc800078efcff */
[----:B------:R-:W-:-:S13]  /*1bf50*/  ISETP.NE.AND P0, PT, R0, 0x3, PT ;  /* 0x000000030000780c */ /* 0x000fda0003f05270 */
[----:B------:R-:W-:Y:S05]  /*1bf60*/  @!P0 BRA `(.L_x_2928) ;  /* 0x0000000000048947 */ /* 0x000fea0003800000 */
[----:B------:R-:W-:Y:S01]  /*1bf70*/  BPT.TRAP 0x1 ;  /* 0x000000040000795c */ /* 0x000fe20000300000 */
.L_x_2928:
[C---:B------:R-:W-:Y:S01]  /*1bf80*/  IMAD R3, R22.reuse, 0x8, R5 ;  /* 0x0000000816037824 */ /* 0x040fe200078e0205 */
[----:B------:R-:W-:Y:S01]  /*1bf90*/  SHF.L.U32 R2, R29, 0x1f, RZ ;  /* 0x0000001f1d027819 */ /* 0x000fe200000006ff */
[----:B------:R-:W-:-:S03]  /*1bfa0*/  VIADD R22, R22, 0x1 ;  /* 0x0000000116167836 */ /* 0x000fc60000000000 */
[----:B------:R-:W0:Y:S02]  /*1bfb0*/  SYNCS.PHASECHK.TRANS64.TRYWAIT P1, [R3+URZ+0x16840], R2 ;  /* 0x01684002030075a7 */ /* 0x000e24000802017f */
[----:B------:R-:W-:-:S04]  /*1bfc0*/  ISETP.NE.AND P2, PT, R22, 0x2, PT ;  /* 0x000000021600780c */ /* 0x000fc80003f45270 */
[----:B------:R-:W-:Y:S01]  /*1bfd0*/  SEL R0, RZ, 0x1, P2 ;  /* 0x00000001ff007807 */ /* 0x000fe20001000000 */
[----:B0-----:R-:W-:Y:S08]  /*1bfe0*/  @!P1 BRA `(.L_x_2929) ;  /* 0x0000006400849947 */ /* 0x001ff00003800000 */
.L_x_3162:
[----:B------:R-:W-:Y:S02]  /*1bff0*/  SEL R22, R22, RZ, P2 ;  /* 0x000000ff16167207 */ /* 0x000fe40001000000 */
[----:B------:R-:W-:Y:S01]  /*1c000*/  LOP3.LUT R0, R29, R0, RZ, 0x3c, !PT ;  /* 0x000000001d007212 */ /* 0x000fe200078e3cff */
[----:B------:R-:W-:Y:S06]  /*1c010*/  @!P0 BRA `(.L_x_2930) ;  /* 0x0000000000048947 */ /* 0x000fec0003800000 */
[----:B------:R-:W-:Y:S01]  /*1c020*/  BPT.TRAP 0x1 ;  /* 0x000000040000795c */ /* 0x000fe20000300000 */
.L_x_2930:
[----:B------:R-:W-:Y:S01]  /*1c030*/  IMAD R5, R22, 0x8, R5 ;  /* 0x0000000816057824 */ /* 0x000fe200078e0205 */
[----:B------:R-:W-:-:S04]  /*1c040*/  SHF.L.U32 R0, R0, 0x1f, RZ ;  /* 0x0000001f00007819 */ /* 0x000fc800000006ff */
[----:B------:R-:W4:Y:S02]  /*1c050*/  SYNCS.PHASECHK.TRANS64.TRYWAIT P1, [R5+URZ+0x16840], R0 ;  /* 0x01684000050075a7 */ /* 0x000f24000802017f */
[----:B----4-:R-:W-:Y:S05]  /*1c060*/  @!P1 BRA `(.L_x_2931) ;  /* 0x0000006400789947 */ /* 0x010fea0003800000 */
.L_x_3163:
[----:B------:R-:W-:Y:S05]  /*1c070*/  @!P0 BRA `(.L_x_2932) ;  /* 0x0000000000048947 */ /* 0x000fea0003800000 */
[----:B------:R-:W-:Y:S01]  /*1c080*/  BPT.TRAP 0x1 ;  /* 0x000000040000795c */ /* 0x000fe20000300000 */
.L_x_2932:
[----:B------:R-:W5:Y:S02]  /*1c090*/  SYNCS.PHASECHK.TRANS64.TRYWAIT P1, [R3+URZ+0x16860], R2 ;  /* 0x01686002030075a7 */ /* 0x000f64000802017f */
[----:B-----5:R-:W-:Y:S05]  /*1c0a0*/  @!P1 BRA `(.L_x_2933) ;  /* 0x00000064007c9947 */ /* 0x020fea0003800000 */
.L_x_3164:
[----:B------:R-:W-:Y:S05]  /*1c0b0*/  @!P0 BRA `(.L_x_2934) ;  /* 0x0000000000048947 */ /* 0x000fea0003800000 */
[----:B------:R-:W-:Y:S01]  /*1c0c0*/  BPT.TRAP 0x1 ;  /* 0x000000040000795c */ /* 0x000fe20000300000 */
.L_x_2934:
[----:B------:R0:W0:Y:S02]  /*1c0d0*/  SYNCS.PHASECHK.TRANS64.TRYWAIT P0, [R5+URZ+0x16860], R0 ;  /* 0x01686000050075a7 */ /* 0x000024000800017f */
[----:B0-----:R-:W-:Y:S05]  /*1c0e0*/  @!P0 NANOSLEEP.SYNCS 0x989680 ;  /* 0x009896800000895d */ /* 0x001fea0003900000 */
[----:B------:R-:W0:Y:S02]  /*1c0f0*/  @!P0 SYNCS.PHASECHK.TRANS64 P0, [R5+URZ+0x16860], R0 ;  /* 0x01686000050085a7 */ /* 0x000e24000800007f */
[----:B0-----:R-:W-:Y:S05]  /*1c100*/  @!P0 BRA `(.L_x_2934) ;  /* 0xfffffffc00f08947 */ /* 0x001fea000383ffff */
.L_x_2661:
[----:B------:R-:W-:Y:S05]  /*1c110*/  BSYNC B9 ;  /* 0x0000000000097941 */ /* 0x000fea0003800000 */
.L_x_2658:
[----:B------:R-:W-:Y:S05]  /*1c120*/  EXIT ;  /* 0x000000000000794d */ /* 0x000fea0003800000 */
.L_x_2681:
[----:B0-----:R0:W1:Y:S02]  /*1c130*/  SYNCS.PHASECHK.TRANS64.TRYWAIT P6, [R68+URZ+0x16890], R77 ;  /* 0x0168904d440075a7 */ /* 0x00106400080c017f */
[----:B-1----:R-:W-:Y:S05]  /*1c140*/  @!P6 NANOSLEEP.SYNCS 0x989680 ;  /* 0x009896800000e95d */ /* 0x002fea0003900000 */
[----:B------:R-:W1:Y:S02]  /*1c150*/  @!P6 SYNCS.PHASECHK.TRANS64 P6, [R68+URZ+0x16890], R77 ;  /* 0x0168904d4400e5a7 */ /* 0x000e6400080c007f */
[----:B-1----:R-:W-:Y:S05]  /*1c160*/  @!P6 BRA `(.L_x_2681) ;  /* 0xfffffffc00f0e947 */ /* 0x002fea000383ffff */
[----:B------:R-:W-:Y:S05]  /*1c170*/  BRA `(.L_x_2935) ;  /* 0xfffffe6c00287947 */ /* 0x000fea000383ffff */
.L_x_2682:
        /* <DEDUP_REMOVED lines=8> */
.L_x_2937:
[----:B------:R-:W-:Y:S05]  /*1c200*/  BSYNC B1 ;  /* 0x0000000000017941 */ /* 0x000fea0003800000 */
.L_x_2936:
        /* <DEDUP_REMOVED lines=8> */
.L_x_2938:
[----:B------:R-:W-:Y:S05]  /*1c290*/  BRA `(.L_x_2939) ;  /* 0xfffffe6800f47947 */ /* 0x000fea000383ffff */
.L_x_2691:
        /* <DEDUP_REMOVED lines=8> */
.L_x_2941:
[----:B------:R-:W-:Y:S05]  /*1c320*/  BSYNC B1 ;  /* 0x0000000000017941 */ /* 0x000fea0003800000 */
.L_x_2940:
        /* <DEDUP_REMOVED lines=8> */
.L_x_2942:
[----:B------:R-:W-:Y:S05]  /*1c3b0*/  BRA `(.L_x_2943) ;  /* 0xfffffe7000887947 */ /* 0x000fea000383ffff */
.L_x_2703:
[----:B0-----:R0:W1:Y:S02]  /*1c3c0*/  SYNCS.PHASECHK.TRANS64.TRYWAIT P4, [R68+URZ+0x16890], R77 ;  /* 0x0168904d440075a7 */ /* 0x001064000808017f */
[----:B-1----:R-:W-:Y:S05]  /*1c3d0*/  @!P4 NANOSLEEP.SYNCS 0x989680 ;  /* 0x009896800000c95d */ /* 0x002fea0003900000 */
[----:B------:R-:W1:Y:S02]  /*1c3e0*/  @!P4 SYNCS.PHASECHK.TRANS64 P4, [R68+URZ+0x16890], R77 ;  /* 0x0168904d4400c5a7 */ /* 0x000e64000808007f */
[----:B-1----:R-:W-:Y:S05]  /*1c3f0*/  @!P4 BRA `(.L_x_2703) ;  /* 0xfffffffc00f0c947 */ /* 0x002fea000383ffff */
[----:B------:R-:W-:Y:S05]  /*1c400*/  BRA `(.L_x_2944) ;  /* 0xfffffe7c00ac7947 */ /* 0x000fea000383ffff */
.L_x_2704:
        /* <DEDUP_REMOVED lines=8> */
.L_x_2946:
[----:B------:R-:W-:Y:S05]  /*1c490*/  BSYNC B1 ;  /* 0x0000000000017941 */ /* 0x000fea0003800000 */
.L_x_2945:
        /* <DEDUP_REMOVED lines=8> */
.L_x_2947:
[----:B------:R-:W-:Y:S01]  /*1c520*/  IMAD.MOV.U32 R80, RZ, RZ, R14 ;  /* 0x000000ffff507224 */ /* 0x000fe200078e000e */
[----:B------:R-:W-:Y:S06]  /*1c530*/  BRA `(.L_x_2948) ;  /* 0xfffffe7c00787947 */ /* 0x000fec000383ffff */
.L_x_2709:
[----:B------:R-:W-:Y:S01]  /*1c540*/  BSSY B1, `(.L_x_2949) ;  /* 0x0000008000017945 */ /* 0x000fe20003800000 */
[----:B---3--:R-:W-:Y:S02]  /*1c550*/  IMAD.MOV.U32 R13, RZ, RZ, R85 ;  /* 0x000000ffff0d7224 */ /* 0x008fe400078e0055 */
[----:B------:R-:W-:Y:S02]  /*1c560*/  IMAD.MOV.U32 R12, RZ, RZ, 0x1 ;  /* 0x00000001ff0c7424 */ /* 0x000fe400078e00ff */
[----:B--2---:R-:W-:Y:S02]  /*1c570*/  IMAD.MOV.U32 R11, RZ, RZ, 0x1c1f ;  /* 0x00001c1fff0b7424 */ /* 0x004fe400078e00ff */
[----:B------:R-:W-:-:S07]  /*1c580*/  IMAD.MOV.U32 R15, RZ, RZ, -0x1 ;  /* 0xffffffffff0f7424 */ /* 0x000fce00078e00ff */
[----:B01----:R-:W-:Y:S05]  /*1c590*/  WARPSYNC.COLLECTIVE R15, `(.L_x_2950) ;  /* 0x000000000f087348 */ /* 0x003fea0003c00000 */
[----:B------:R2:W3:Y:S02]  /*1c5a0*/  SHFL.IDX P6, R14, R13, R12, R11 ;  /* 0x0000000c0d0e7389 */ /* 0x0004e400000c000b */
[----:B0123--:R-:W-:Y:S01]  /*1c5b0*/  ENDCOLLECTIVE ;  /* 0x000000000000791b */ /* 0x00ffe20003800000 */
.L_x_2950:
[----:B------:R-:W-:Y:S05]  /*1c5c0*/  BSYNC B1 ;  /* 0x0000000000017941 */ /* 0x000fea0003800000 */
.L_x_2949:
[----:B------:R-:W-:Y:S01]  /*1c5d0*/  IMAD.MOV.U32 R13, RZ, RZ, R84 ;  /* 0x000000ffff0d7224 */ /* 0x000fe200078e0054 */
[----:B------:R-:W-:Y:S01]  /*1c5e0*/  MOV R85, R14 ;  /* 0x0000000e00557202 */ /* 0x000fe20000000f00 */
[----:B------:R-:W-:Y:S02]  /*1c5f0*/  IMAD.MOV.U32 R12, RZ, RZ, 0x1 ;  /* 0x00000001ff0c7424 */ /* 0x000fe400078e00ff */
[----:B------:R-:W-:Y:S02]  /*1c600*/  IMAD.MOV.U32 R11, RZ, RZ, 0x1c1f ;  /* 0x00001c1fff0b7424 */ /* 0x000fe400078e00ff */
[----:B------:R-:W-:-:S07]  /*1c610*/  IMAD.MOV.U32 R15, RZ, RZ, -0x1 ;  /* 0xffffffffff0f7424 */ /* 0x000fce00078e00ff */
[----:B------:R-:W-:Y:S05]  /*1c620*/  WARPSYNC.COLLECTIVE R15, `(.L_x_2951) ;  /* 0x000000000f087348 */ /* 0x000fea0003c00000 */
[----:B------:R0:W1:Y:S02]  /*1c630*/  SHFL.IDX P6, R14, R13, R12, R11 ;  /* 0x0000000c0d0e7389 */ /* 0x00006400000c000b */
[----:B01----:R-:W-:Y:S01]  /*1c640*/  ENDCOLLECTIVE ;  /* 0x000000000000791b */ /* 0x003fe20003800000 */
.L_x_2951:
[----:B------:R-:W-:Y:S01]  /*1c650*/  IMAD.MOV.U32 R84, RZ, RZ, R14 ;  /* 0x000000ffff547224 */ /* 0x000fe200078e000e */
[----:B------:R-:W-:Y:S06]  /*1c660*/  BRA `(.L_x_2952) ;  /* 0xfffffe8400307947 */ /* 0x000fec000383ffff */
.L_x_2714:
[----:B0-----:R0:W1:Y:S02]  /*1c670*/  SYNCS.PHASECHK.TRANS64.TRYWAIT P3, [R68+URZ+0x16890], R77 ;  /* 0x0168904d440075a7 */ /* 0x001064000806017f */
[----:B-1----:R-:W-:Y:S05]  /*1c680*/  @!P3 NANOSLEEP.SYNCS 0x989680 ;  /* 0x009896800000b95d */ /* 0x002fea0003900000 */
[----:B------:R-:W1:Y:S02]  /*1c690*/  @!P3 SYNCS.PHASECHK.TRANS64 P3, [R68+URZ+0x16890], R77 ;  /* 0x0168904d4400b5a7 */ /* 0x000e64000806007f */
[----:B-1----:R-:W-:Y:S05]  /*1c6a0*/  @!P3 BRA `(.L_x_2714) ;  /* 0xfffffffc00f0b947 */ /* 0x002fea000383ffff */
[----:B------:R-:W-:Y:S05]  /*1c6b0*/  BRA `(.L_x_2953) ;  /* 0xfffffe8c00407947 */ /* 0x000fea000383ffff */
.L_x_2715:
        /* <DEDUP_REMOVED lines=8> */
.L_x_2955:
[----:B------:R-:W-:Y:S05]  /*1c740*/  BSYNC B1 ;  /* 0x0000000000017941 */ /* 0x000fea0003800000 */
.L_x_2954:
        /* <DEDUP_REMOVED lines=8> */
.L_x_2956:
[----:B------:R-:W-:Y:S01]  /*1c7d0*/  IMAD.MOV.U32 R7, RZ, RZ, R14 ;  /* 0x000000ffff077224 */ /* 0x000fe200078e000e */
[----:B------:R-:W-:Y:S06]  /*1c7e0*/  BRA `(.L_x_2957) ;  /* 0xfffffe8c005c7947 */ /* 0x000fec000383ffff */
.L_x_2718:
[----:B------:R-:W-:Y:S01]  /*1c7f0*/  BSSY B1, `(.L_x_2958) ;  /* 0x0000008000017945 */ /* 0x000fe20003800000 */
[----:B----4-:R-:W-:Y:S01]  /*1c800*/  IMAD.MOV.U32 R13, RZ, RZ, R33 ;  /* 0x000000ffff0d7224 */ /* 0x010fe200078e0021 */
[----:B------:R-:W-:Y:S01]  /*1c810*/  MOV R11, 0x1c1f ;  /* 0x00001c1f000b7802 */ /* 0x000fe20000000f00 */
[----:B------:R-:W-:Y:S02]  /*1c820*/  IMAD.MOV.U32 R12, RZ, RZ, 0x1 ;  /* 0x00000001ff0c7424 */ /* 0x000fe400078e00ff */
[----:B------:R-:W-:-:S07]  /*1c830*/  IMAD.MOV.U32 R15, RZ, RZ, -0x1 ;  /* 0xffffffffff0f7424 */ /* 0x000fce00078e00ff */
[----:B0123--:R-:W-:Y:S05]  /*1c840*/  WARPSYNC.COLLECTIVE R15, `(.L_x_2959) ;  /* 0x000000000f087348 */ /* 0x00ffea0003c00000 */
[----:B------:R4:W0:Y:S02]  /*1c850*/  SHFL.IDX P6, R14, R13, R12, R11 ;  /* 0x0000000c0d0e7389 */ /* 0x00082400000c000b */
[----:B01234-:R-:W-:Y:S01]  /*1c860*/  ENDCOLLECTIVE ;  /* 0x000000000000791b */ /* 0x01ffe20003800000 */
.L_x_2959:
[----:B------:R-:W-:Y:S05]  /*1c870*/  BSYNC B1 ;  /* 0x0000000000017941 */ /* 0x000fea0003800000 */
.L_x_2958:
        /* <DEDUP_REMOVED lines=8> */
.L_x_2960:
[----:B------:R-:W-:Y:S01]  /*1c900*/  IMAD.MOV.U32 R7, RZ, RZ, R14 ;  /* 0x000000ffff077224 */ /* 0x000fe200078e000e */
[----:B------:R-:W-:Y:S06]  /*1c910*/  BRA `(.L_x_2961) ;  /* 0xfffffe8c00587947 */ /* 0x000fec000383ffff */
.L_x_2722:
[----:B0-----:R0:W2:Y:S02]  /*1c920*/  SYNCS.PHASECHK.TRANS64.TRYWAIT P4, [R68+URZ+0x168b0], R77 ;  /* 0x0168b04d440075a7 */ /* 0x0010a4000808017f */
[----:B--2---:R-:W-:Y:S05]  /*1c930*/  @!P4 NANOSLEEP.SYNCS 0x989680 ;  /* 0x009896800000c95d */ /* 0x004fea0003900000 */
[----:B------:R-:W2:Y:S02]  /*1c940*/  @!P4 SYNCS.PHASECHK.TRANS64 P4, [R68+URZ+0x168b0], R77 ;  /* 0x0168b04d4400c5a7 */ /* 0x000ea4000808007f */
[----:B--2---:R-:W-:Y:S05]  /*1c950*/  @!P4 BRA `(.L_x_2722) ;  /* 0xfffffffc00f0c947 */ /* 0x004fea000383ffff */
[----:B------:R-:W-:Y:S05]  /*1c960*/  BRA `(.L_x_2962) ;  /* 0xfffffe8c00d07947 */ /* 0x000fea000383ffff */
.L_x_2732:
[----:B------:R-:W0:Y:S01]  /*1c970*/  S2R R4, SR_TID.X ;  /* 0x0000000000047919 */ /* 0x000e220000002100 */
[----:B------:R-:W-:Y:S01]  /*1c980*/  BSSY B0, `(.L_x_2963) ;  /* 0x000000c000007945 */ /* 0x000fe20003800000 */
[----:B------:R-:W-:Y:S02]  /*1c990*/  IMAD.MOV.U32 R12, RZ, RZ, RZ ;  /* 0x000000ffff0c7224 */ /* 0x000fe400078e00ff */
[----:B----4-:R-:W-:Y:S02]  /*1c9a0*/  IMAD.MOV.U32 R11, RZ, RZ, 0x1f ;  /* 0x0000001fff0b7424 */ /* 0x010fe400078e00ff */
[----:B------:R-:W-:Y:S02]  /*1c9b0*/  IMAD.MOV.U32 R15, RZ, RZ, -0x1 ;  /* 0xffffffffff0f7424 */ /* 0x000fe400078e00ff */
[----:B0-----:R-:W-:-:S05]  /*1c9c0*/  VIADD R5, R4, 0xffffff80 ;  /* 0xffffff8004057836 */ /* 0x001fca0000000000 */
[----:B------:R-:W-:-:S04]  /*1c9d0*/  SHF.R.S32.HI R4, RZ, 0x1f, R5 ;  /* 0x0000001fff047819 */ /* 0x000fc80000011405 */
[----:B------:R-:W-:-:S04]  /*1c9e0*/  LEA.HI R4, R4, R5, RZ, 0x7 ;  /* 0x0000000504047211 */ /* 0x000fc800078f38ff */
[----:B------:R-:W-:-:S04]  /*1c9f0*/  SHF.R.S32.HI R4, RZ, 0x7, R4 ;  /* 0x00000007ff047819 */ /* 0x000fc80000011404 */
[----:B--2---:R-:W-:-:S07]  /*1ca00*/  MOV R13, R4 ;  /* 0x00000004000d7202 */ /* 0x004fce0000000f00 */
[----:B-----5:R-:W-:Y:S05]  /*1ca10*/  WARPSYNC.COLLECTIVE R15, `(.L_x_2964) ;  /* 0x000000000f087348 */ /* 0x020fea0003c00000 */
[----:B------:R0:W1:Y:S02]  /*1ca20*/  SHFL.IDX P6, R14, R13, R12, R11 ;  /* 0x0000000c0d0e7389 */ /* 0x00006400000c000b */
[----:B01---5:R-:W-:Y:S01]  /*1ca30*/  ENDCOLLECTIVE ;  /* 0x000000000000791b */ /* 0x023fe20003800000 */
.L_x_2964:
[----:B------:R-:W-:Y:S05]  /*1ca40*/  BSYNC B0 ;  /* 0x0000000000007941 */ /* 0x000fea0003800000 */
.L_x_2963:
[----:B------:R1:W-:Y:S01]  /*1ca50*/  STL [R1+0x18], R14 ;  /* 0x0000180e01007387 */ /* 0x0003e20000100800 */
[----:B------:R-:W-:Y:S05]  /*1ca60*/  BRA `(.L_x_2965) ;  /* 0xfffffe9800147947 */ /* 0x000fea000383ffff */
.L_x_2744:
[----:B------:R-:W-:Y:S01]  /*1ca70*/  BSSY B1, `(.L_x_2966) ;  /* 0x0000008000017945 */ /* 0x000fe20003800000 */
[----:B--2---:R-:W-:Y:S02]  /*1ca80*/  IMAD.MOV.U32 R13, RZ, RZ, R6 ;  /* 0x000000ffff0d7224 */ /* 0x004fe400078e0006 */
[----:B------:R-:W-:Y:S02]  /*1ca90*/  IMAD.MOV.U32 R12, RZ, RZ, RZ ;  /* 0x000000ffff0c7224 */ /* 0x000fe400078e00ff */
[----:B------:R-:W-:Y:S02]  /*1caa0*/  IMAD.MOV.U32 R11, RZ, RZ, 0x1c1f ;  /* 0x00001c1fff0b7424 */ /* 0x000fe400078e00ff */
[----:B------:R-:W-:-:S07]  /*1cab0*/  IMAD.MOV.U32 R15, RZ, RZ, -0x1 ;  /* 0xffffffffff0f7424 */ /* 0x000fce00078e00ff */
[----:B-1----:R-:W-:Y:S05]  /*1cac0*/  WARPSYNC.COLLECTIVE R15, `(.L_x_2967) ;  /* 0x000000000f087348 */ /* 0x002fea0003c00000 */
[----:B-1----:R0:W1:Y:S02]  /*1cad0*/  SHFL.IDX P6, R14, R13, R12, R11 ;  /* 0x0000000c0d0e7389 */ /* 0x00206400000c000b */
[----:B01----:R-:W-:Y:S01]  /*1cae0*/  ENDCOLLECTIVE ;  /* 0x000000000000791b */ /* 0x003fe20003800000 */
.L_x_2967:
[----:B------:R-:W-:Y:S05]  /*1caf0*/  BSYNC B1 ;  /* 0x0000000000017941 */ /* 0x000fea0003800000 */
.L_x_2966:
        /* <DEDUP_REMOVED lines=8> */
.L_x_2968:
[----:B------:R-:W-:Y:S02]  /*1cb80*/  IMAD.MOV.U32 R13, RZ, RZ, R8 ;  /* 0x000000ffff0d7224 */ /* 0x000fe400078e0008 */
[----:B------:R-:W-:-:S07]  /*1cb90*/  IMAD.MOV.U32 R0, RZ, RZ, R14 ;  /* 0x000000ffff007224 */ /* 0x000fce00078e000e */
[----:B------:R-:W-:Y:S05]  /*1cba0*/  WARPSYNC.COLLECTIVE R15, `(.L_x_2969) ;  /* 0x000000000f087348 */ /* 0x000fea0003c00000 */
[----:B------:R0:W1:Y:S02]  /*1cbb0*/  SHFL.IDX P6, R14, R13, R12, R11 ;  /* 0x0000000c0d0e7389 */ /* 0x00006400000c000b */
[----:B01----:R-:W-:Y:S01]  /*1cbc0*/  ENDCOLLECTIVE ;  /* 0x000000000000791b */ /* 0x003fe20003800000 */
.L_x_2969:
[----:B------:R-:W-:Y:S02]  /*1cbd0*/  IMAD.MOV.U32 R13, RZ, RZ, R7 ;  /* 0x000000ffff0d7224 */ /* 0x000fe400078e0007 */
[----:B------:R-:W-:-:S07]  /*1cbe0*/  IMAD.MOV.U32 R5, RZ, RZ, R14 ;  /* 0x000000ffff057224 */ /* 0x000fce00078e000e */
[----:B------:R-:W-:Y:S05]  /*1cbf0*/  WARPSYNC.COLLECTIVE R15, `(.L_x_2970) ;  /* 0x000000000f087348 */ /* 0x000fea0003c00000 */
[----:B------:R0:W1:Y:S02]  /*1cc00*/  SHFL.IDX P6, R14, R13, R12, R11 ;  /* 0x0000000c0d0e7389 */ /* 0x00006400000c000b */
[----:B01----:R-:W-:Y:S01]  /*1cc10*/  ENDCOLLECTIVE ;  /* 0x000000000000791b */ /* 0x003fe20003800000 */
.L_x_2970:
[----:B------:R-:W-:Y:S05]  /*1cc20*/  BRA `(.L_x_2971) ;  /* 0xfffffe9c00a07947 */ /* 0x000fea000383ffff */
.L_x_2747:
[----:B------:R-:W-:Y:S01]  /*1cc30*/  BSSY B1, `(.L_x_2972) ;  /* 0x0000008000017945 */ /* 0x000fe20003800000 */
[----:B--2---:R-:W-:Y:S01]  /*1cc40*/  IMAD.MOV.U32 R13, RZ, RZ, R6 ;  /* 0x000000ffff0d7224 */ /* 0x004fe200078e0006 */
[----:B------:R-:W-:Y:S01]  /*1cc50*/  MOV R12, 0x1 ;  /* 0x00000001000c7802 */ /* 0x000fe20000000f00 */
[----:B------:R-:W-:Y:S02]  /*1cc60*/  IMAD.MOV.U32 R11, RZ, RZ, 0x1c1f ;  /* 0x00001c1fff0b7424 */ /* 0x000fe400078e00ff */
[----:B------:R-:W-:-:S07]  /*1cc70*/  IMAD.MOV.U32 R15, RZ, RZ, -0x1 ;  /* 0xffffffffff0f7424 */ /* 0x000fce00078e00ff */
[----:B-1----:R-:W-:Y:S05]  /*1cc80*/  WARPSYNC.COLLECTIVE R15, `(.L_x_2973) ;  /* 0x000000000f087348 */ /* 0x002fea0003c00000 */
[----:B------:R0:W2:Y:S02]  /*1cc90*/  SHFL.IDX P6, R14, R13, R12, R11 ;  /* 0x0000000c0d0e7389 */ /* 0x0000a400000c000b */
[----:B012---:R-:W-:Y:S01]  /*1cca0*/  ENDCOLLECTIVE ;  /* 0x000000000000791b */ /* 0x007fe20003800000 */
.L_x_2973:
[----:B------:R-:W-:Y:S05]  /*1ccb0*/  BSYNC B1 ;  /* 0x0000000000017941 */ /* 0x000fea0003800000 */
.L_x_2972:
        /* <DEDUP_REMOVED lines=8> */
.L_x_2974:
[----:B------:R-:W-:Y:S01]  /*1cd40*/  MOV R13, R8 ;  /* 0x00000008000d7202 */ /* 0x000fe20000000f00 */
[----:B------:R-:W-:-:S07]  /*1cd50*/  IMAD.MOV.U32 R0, RZ, RZ, R14 ;  /* 0x000000ffff007224 */ /* 0x000fce00078e000e */
[----:B------:R-:W-:Y:S05]  /*1cd60*/  WARPSYNC.COLLECTIVE R15, `(.L_x_2975) ;  /* 0x000000000f087348 */ /* 0x000fea0003c00000 */
[----:B------:R0:W1:Y:S02]  /*1cd70*/  SHFL.IDX P6, R14, R13, R12, R11 ;  /* 0x0000000c0d0e7389 */ /* 0x00006400000c000b */
[----:B01----:R-:W-:Y:S01]  /*1cd80*/  ENDCOLLECTIVE ;  /* 0x000000000000791b */ /* 0x003fe20003800000 */
.L_x_2975:
[----:B------:R-:W-:Y:S02]  /*1cd90*/  IMAD.MOV.U32 R13, RZ, RZ, R7 ;  /* 0x000000ffff0d7224 */ /* 0x000fe400078e0007 */
[----:B------:R-:W-:-:S07]  /*1cda0*/  IMAD.MOV.U32 R5, RZ, RZ, R14 ;  /* 0x000000ffff057224 */ /* 0x000fce00078e000e */
[----:B------:R-:W-:Y:S05]  /*1cdb0*/  WARPSYNC.COLLECTIVE R15, `(.L_x_2976) ;  /* 0x000000000f087348 */ /* 0x000fea0003c00000 */
[----:B------:R0:W1:Y:S02]  /*1cdc0*/  SHFL.IDX P6, R14, R13, R12, R11 ;  /* 0x0000000c0d0e7389 */ /* 0x00006400000c000b */
[----:B01----:R-:W-:Y:S01]  /*1cdd0*/  ENDCOLLECTIVE ;  /* 0x000000000000791b */ /* 0x003fe20003800000 */
.L_x_2976:
[----:B------:R-:W-:Y:S05]  /*1cde0*/  BRA `(.L_x_2977) ;  /* 0xfffffea0000c7947 */ /* 0x000fea000383ffff */
.L_x_2751:
[----:B0-----:R0:W1:Y:S02]  /*1cdf0*/  SYNCS.PHASECHK.TRANS64.TRYWAIT P0, [R2+URZ+0x16800], R41 ;  /* 0x01680029020075a7 */ /* 0x001064000800017f */
[----:B-1----:R-:W-:Y:S05]  /*1ce00*/  @!P0 NANOSLEEP.SYNCS 0x989680 ;  /* 0x009896800000895d */ /* 0x002fea0003900000 */
[----:B------:R-:W1:Y:S02]  /*1ce10*/  @!P0 SYNCS.PHASECHK.TRANS64 P0, [R2+URZ+0x16800], R41 ;  /* 0x01680029020085a7 */ /* 0x000e64000800007f */
[----:B-1----:R-:W-:Y:S05]  /*1ce20*/  @!P0 BRA `(.L_x_2751) ;  /* 0xfffffffc00f08947 */ /* 0x002fea000383ffff */
[----:B------:R-:W-:Y:S05]  /*1ce30*/  BRA `(.L_x_2978) ;  /* 0xfffffea400187947 */ /* 0x000fea000383ffff */
.L_x_2759:
[----:B------:R-:W0:Y:S01]  /*1ce40*/  LDC R41, c[0x0][0x3f4] ;  /* 0x0000fd00ff297b82 */ /* 0x000e220000000800 */
[----:B------:R-:W-:Y:S01]  /*1ce50*/  BSSY B1, `(.L_x_2979) ;  /* 0x0000008000017945 */ /* 0x000fe20003800000 */
[----:B--2---:R-:W-:Y:S02]  /*1ce60*/  IMAD.MOV.U32 R13, RZ, RZ, R26 ;  /* 0x000000ffff0d7224 */ /* 0x004fe400078e001a */
[----:B------:R-:W-:Y:S02]  /*1ce70*/  IMAD.MOV.U32 R12, RZ, RZ, RZ ;  /* 0x000000ffff0c7224 */ /* 0x000fe400078e00ff */
[----:B----4-:R-:W-:Y:S02]  /*1ce80*/  IMAD.MOV.U32 R11, RZ, RZ, 0x1c1f ;  /* 0x00001c1fff0b7424 */ /* 0x010fe400078e00ff */
[----:B------:R-:W-:-:S07]  /*1ce90*/  IMAD.MOV.U32 R15, RZ, RZ, -0x1 ;  /* 0xffffffffff0f7424 */ /* 0x000fce00078e00ff */
[----:B01----:R-:W-:Y:S05]  /*1cea0*/  WARPSYNC.COLLECTIVE R15, `(.L_x_2980) ;  /* 0x000000000f087348 */ /* 0x003fea0003c00000 */
[----:B-1----:R1:W2:Y:S02]  /*1ceb0*/  SHFL.IDX P6, R14, R13, R12, R11 ;  /* 0x0000000c0d0e7389 */ /* 0x0022a400000c000b */
[----:B012---:R-:W-:Y:S01]  /*1cec0*/  ENDCOLLECTIVE ;  /* 0x000000000000791b */ /* 0x007fe20003800000 */
.L_x_2980:
[----:B------:R-:W-:Y:S05]  /*1ced0*/  BSYNC B1 ;  /* 0x0000000000017941 */ /* 0x000fea0003800000 */
.L_x_2979:
[----:B------:R0:W5:Y:S01]  /*1cee0*/  LDL R10, [R1+0x14] ;  /* 0x00001400010a7983 */ /* 0x0001620000100800 */
[----:B------:R-:W-:Y:S01]  /*1cef0*/  IMAD.MOV.U32 R13, RZ, RZ, R25 ;  /* 0x000000ffff0d7224 */ /* 0x000fe200078e0019 */
[----:B------:R-:W-:Y:S01]  /*1cf00*/  MOV R12, RZ ;  /* 0x000000ff000c7202 */ /* 0x000fe20000000f00 */
[----:B------:R-:W-:Y:S01]  /*1cf10*/  IMAD.MOV.U32 R11, RZ, RZ, 0x1c1f ;  /* 0x00001c1fff0b7424 */ /* 0x000fe200078e00ff */
[----:B------:R-:W-:Y:S01]  /*1cf20*/  ISETP.GE.AND P0, PT, R16, R41, PT ;  /* 0x000000291000720c */ /* 0x000fe20003f06270 */
[----:B------:R-:W-:Y:S02]  /*1cf30*/  IMAD.MOV.U32 R15, RZ, RZ, -0x1 ;  /* 0xffffffffff0f7424 */ /* 0x000fe400078e00ff */
[----:B------:R-:W-:-:S10]  /*1cf40*/  IMAD.MOV.U32 R0, RZ, RZ, R14 ;  /* 0x000000ffff007224 */ /* 0x000fd400078e000e */
[----:B0----5:R-:W-:Y:S05]  /*1cf50*/  WARPSYNC.COLLECTIVE R15, `(.L_x_2981) ;  /* 0x000000000f087348 */ /* 0x021fea0003c00000 */
[----:B------:R1:W2:Y:S02]  /*1cf60*/  SHFL.IDX P6, R14, R13, R12, R11 ;  /* 0x0000000c0d0e7389 */ /* 0x0002a400000c000b */
[----:B012--5:R-:W-:Y:S01]  /*1cf70*/  ENDCOLLECTIVE ;  /* 0x000000000000791b */ /* 0x027fe20003800000 */
.L_x_2981:
[----:B------:R-:W-:Y:S02]  /*1cf80*/  IMAD.MOV.U32 R13, RZ, RZ, R24 ;  /* 0x000000ffff0d7224 */ /* 0x000fe400078e0018 */
[----:B------:R-:W-:-:S07]  /*1cf90*/  IMAD.MOV.U32 R3, RZ, RZ, R14 ;  /* 0x000000ffff037224 */ /* 0x000fce00078e000e */
[----:B------:R-:W-:Y:S05]  /*1cfa0*/  WARPSYNC.COLLECTIVE R15, `(.L_x_2982) ;  /* 0x000000000f087348 */ /* 0x000fea0003c00000 */
[----:B------:R0:W1:Y:S02]  /*1cfb0*/  SHFL.IDX P6, R14, R13, R12, R11 ;  /* 0x0000000c0d0e7389 */ /* 0x00006400000c000b */
[----:B01----:R-:W-:Y:S01]  /*1cfc0*/  ENDCOLLECTIVE ;  /* 0x000000000000791b */ /* 0x003fe20003800000 */
.L_x_2982:
[----:B------:R-:W-:Y:S02]  /*1cfd0*/  IMAD.MOV.U32 R13, RZ, RZ, R27 ;  /* 0x000000ffff0d7224 */ /* 0x000fe400078e001b */
[----:B------:R-:W-:-:S07]  /*1cfe0*/  IMAD.MOV.U32 R4, RZ, RZ, R14 ;  /* 0x000000ffff047224 */ /* 0x000fce00078e000e */
[----:B------:R-:W-:Y:S05]  /*1cff0*/  WARPSYNC.COLLECTIVE R15, `(.L_x_2983) ;  /* 0x000000000f087348 */ /* 0x000fea0003c00000 */
[----:B------:R0:W1:Y:S02]  /*1d000*/  SHFL.IDX P6, R14, R13, R12, R11 ;  /* 0x0000000c0d0e7389 */ /* 0x00006400000c000b */
[----:B01----:R-:W-:Y:S01]  /*1d010*/  ENDCOLLECTIVE ;  /* 0x000000000000791b */ /* 0x003fe20003800000 */
.L_x_2983:
[----:B------:R-:W-:-:S05]  /*1d020*/  IMAD R32, R10, R32, RZ ;  /* 0x000000200a207224 */ /* 0x000fca00078e02ff */
[----:B------:R-:W-:-:S13]  /*1d030*/  ISETP.GE.OR P1, PT, R35, R32, P0 ;  /* 0x000000202300720c */ /* 0x000fda0000726670 */
[C---:B------:R-:W-:Y:S01]  /*1d040*/  @!P1 IMAD.SHL.U32 R5, R16.reuse, 0x2, RZ ;  /* 0x0000000210059824 */ /* 0x040fe200078e00ff */
[----:B------:R-:W-:-:S04]  /*1d050*/  @!P1 SHF.L.U64.HI R21, R16, 0x1, R17 ;  /* 0x0000000110159819 */ /* 0x000fc80000010211 */
[----:B------:R-:W-:-:S05]  /*1d060*/  @!P1 IADD3 R6, P2, R3, R5, RZ ;  /* 0x0000000503069210 */ /* 0x000fca0007f5e0ff */
[----:B------:R-:W-:-:S05]  /*1d070*/  @!P1 IMAD.X R7, R0, 0x1, R21, P2 ;  /* 0x0000000100079824 */ /* 0x000fca00010e0615 */
[----:B------:R-:W2:Y:S01]  /*1d080*/  @!P1 LD.E.128 R8, desc[UR40][R6.64] ;  /* 0x0000002806089980 */ /* 0x000ea2000c101d00 */
[----:B------:R-:W-:-:S04]  /*1d090*/  @!P1 IADD3 R14, P2, R14, R5, RZ ;  /* 0x000000050e0e9210 */ /* 0x000fc80007f5e0ff */
[----:B------:R-:W-:-:S05]  /*1d0a0*/  @!P1 IADD3.X R3, R4, R21, RZ, P2, !PT ;  /* 0x0000001504039210 */ /* 0x000fca00017fe4ff */
[----:B------:R-:W-:-:S05]  /*1d0b0*/  @!P1 IMAD.MOV.U32 R15, RZ, RZ, R3 ;  /* 0x000000ffff0f9224 */ /* 0x000fca00078e0003 */
[----:B------:R0:W5:Y:S01]  /*1d0c0*/  @!P1 LD.E.128 R4, desc[UR40][R14.64] ;  /* 0x000000280e049980 */ /* 0x000162000c101d00 */
[----:B------:R-:W-:Y:S01]  /*1d0d0*/  CS2R R38, SRZ ;  /* 0x0000000000267805 */ /* 0x000fe2000001ff00 */
[----:B------:R-:W-:Y:S01]  /*1d0e0*/  IMAD.MOV.U32 R13, RZ, RZ, R26 ;  /* 0x000000ffff0d7224 */ /* 0x000fe200078e001a */
[----:B------:R-:W-:Y:S02]  /*1d0f0*/  MOV R12, 0x1 ;  /* 0x00000001000c7802 */ /* 0x000fe40000000f00 */
[----:B------:R-:W-:Y:S02]  /*1d100*/  CS2R R36, SRZ ;  /* 0x0000000000247805 */ /* 0x000fe4000001ff00 */
[----:B------:R-:W-:Y:S02]  /*1d110*/  CS2R R30, SRZ ;  /* 0x00000000001e7805 */ /* 0x000fe4000001ff00 */
[----:B------:R-:W-:Y:S01]  /*1d120*/  CS2R R20, SRZ ;  /* 0x0000000000147805 */ /* 0x000fe2000001ff00 */
[----:B0-----:R-:W-:-:S02]  /*1d130*/  IMAD.MOV.U32 R15, RZ, RZ, -0x1 ;  /* 0xffffffffff0f7424 */ /* 0x001fc400078e00ff */
[----:B--2---:R-:W-:Y:S02]  /*1d140*/  @!P1 IMAD.MOV.U32 R39, RZ, RZ, R11 ;  /* 0x000000ffff279224 */ /* 0x004fe400078e000b */
[----:B------:R-:W-:Y:S02]  /*1d150*/  IMAD.MOV.U32 R11, RZ, RZ, 0x1c1f ;  /* 0x00001c1fff0b7424 */ /* 0x000fe400078e00ff */
[----:B------:R-:W-:Y:S02]  /*1d160*/  @!P1 IMAD.MOV.U32 R36, RZ, RZ, R8 ;  /* 0x000000ffff249224 */ /* 0x000fe400078e0008 */
[----:B------:R-:W-:-:S07]  /*1d170*/  @!P1 IMAD.MOV.U32 R37, RZ, RZ, R9 ;  /* 0x000000ffff259224 */ /* 0x000fce00078e0009 */
[----:B-----5:R-:W-:Y:S05]  /*1d180*/  WARPSYNC.COLLECTIVE R15, `(.L_x_2984) ;  /* 0x000000000f087348 */ /* 0x020fea0003c00000 */
[----:B------:R0:W1:Y:S02]  /*1d190*/  SHFL.IDX P6, R14, R13, R12, R11 ;  /* 0x0000000c0d0e7389 */ /* 0x00006400000c000b */
[----:B01---5:R-:W-:Y:S01]  /*1d1a0*/  ENDCOLLECTIVE ;  /* 0x000000000000791b */ /* 0x023fe20003800000 */
.L_x_2984:
[----:B------:R-:W-:Y:S02]  /*1d1b0*/  IMAD.MOV.U32 R0, RZ, RZ, R36 ;  /* 0x000000ffff007224 */ /* 0x000fe400078e0024 */
[----:B------:R-:W-:Y:S02]  /*1d1c0*/  IMAD.MOV.U32 R3, RZ, RZ, R37 ;  /* 0x000000ffff037224 */ /* 0x000fe400078e0025 */
[----:B------:R-:W-:Y:S01]  /*1d1d0*/  @!P1 IMAD.MOV.U32 R38, RZ, RZ, R10 ;  /* 0x000000ffff269224 */ /* 0x000fe200078e000a */
[----:B------:R-:W-:Y:S01]  /*1d1e0*/  PRMT R48, R0, 0x7610, R48 ;  /* 0x0000761000307816 */ /* 0x000fe20000000030 */
[----:B------:R-:W-:Y:S01]  /*1d1f0*/  IMAD.MOV.U32 R9, RZ, RZ, R39 ;  /* 0x000000ffff097224 */ /* 0x000fe200078e0027 */
[----:B------:R-:W-:Y:S01]  /*1d200*/  PRMT R34, R34, 0x5410, R3 ;  /* 0x0000541022227816 */ /* 0x000fe20000000003 */
[----:B------:R-:W-:Y:S01]  /*1d210*/  @!P1 IMAD.MOV.U32 R30, RZ, RZ, R4 ;  /* 0x000000ffff1e9224 */ /* 0x000fe200078e0004 */
[----:B------:R-:W-:Y:S01]  /*1d220*/  MOV R8, R38 ;  /* 0x0000002600087202 */ /* 0x000fe20000000f00 */
[----:B------:R-:W-:Y:S01]  /*1d230*/  @!P1 IMAD.MOV.U32 R31, RZ, RZ, R5 ;  /* 0x000000ffff1f9224 */ /* 0x000fe200078e0005 */
[----:B------:R-:W-:Y:S01]  /*1d240*/  PRMT R34, R9, 0x7610, R34 ;  /* 0x0000761009227816 */ /* 0x000fe20000000022 */
[----:B------:R-:W-:Y:S01]  /*1d250*/  @!P1 IMAD.MOV.U32 R20, RZ, RZ, R6 ;  /* 0x000000ffff149224 */ /* 0x000fe200078e0006 */
[----:B------:R-:W-:Y:S01]  /*1d260*/  PRMT R33, R8, 0x7610, R33 ;  /* 0x0000761008217816 */ /* 0x000fe20000000021 */
[----:B------:R-:W-:-:S02]  /*1d270*/  IMAD.MOV.U32 R13, RZ, RZ, R25 ;  /* 0x000000ffff0d7224 */ /* 0x000fc400078e0019 */
[----:B------:R-:W-:Y:S02]  /*1d280*/  @!P1 IMAD.MOV.U32 R21, RZ, RZ, R7 ;  /* 0x000000ffff159224 */ /* 0x000fe400078e0007 */
[----:B------:R-:W-:Y:S02]  /*1d290*/  IMAD.MOV.U32 R4, RZ, RZ, R30 ;  /* 0x000000ffff047224 */ /* 0x000fe400078e001e */
[----:B------:R-:W-:Y:S01]  /*1d2a0*/  IMAD.MOV.U32 R5, RZ, RZ, R31 ;  /* 0x000000ffff057224 */ /* 0x000fe200078e001f */
[----:B------:R-:W-:Y:S01]  /*1d2b0*/  MOV R7, R21 ;  /* 0x0000001500077202 */ /* 0x000fe20000000f00 */
[----:B------:R-:W-:Y:S01]  /*1d2c0*/  IMAD.MOV.U32 R6, RZ, RZ, R20 ;  /* 0x000000ffff067224 */ /* 0x000fe200078e0014 */
[----:B------:R-:W-:Y:S01]  /*1d2d0*/  PRMT R50, R4, 0x7610, R50 ;  /* 0x0000761004327816 */ /* 0x000fe20000000032 */
[----:B------:R-:W-:Y:S01]  /*1d2e0*/  IMAD.MOV.U32 R0, RZ, RZ, R14 ;  /* 0x000000ffff007224 */ /* 0x000fe200078e000e */
[----:B------:R-:W-:-:S07]  /*1d2f0*/  PRMT R54, R5, 0x7610, R54 ;  /* 0x0000761005367816 */ /* 0x000fce0000000036 */
[----:B------:R-:W-:Y:S05]  /*1d300*/  WARPSYNC.COLLECTIVE R15, `(.L_x_2985) ;  /* 0x000000000f087348 */ /* 0x000fea0003c00000 */
[----:B------:R0:W1:Y:S02]  /*1d310*/  SHFL.IDX P6, R14, R13, R12, R11 ;  /* 0x0000000c0d0e7389 */ /* 0x00006400000c000b */
[----:B01----:R-:W-:Y:S01]  /*1d320*/  ENDCOLLECTIVE ;  /* 0x000000000000791b */ /* 0x003fe20003800000 */
.L_x_2985:
[----:B------:R-:W-:Y:S02]  /*1d330*/  PRMT R33, R33, 0x5410, R6 ;  /* 0x0000541021217816 */ /* 0x000fe40000000006 */
[----:B------:R-:W-:Y:S02]  /*1d340*/  CS2R R4, SRZ ;  /* 0x0000000000047805 */ /* 0x000fe4000001ff00 */
[----:B------:R-:W-:Y:S01]  /*1d350*/  PRMT R55, R7, 0x7610, R55 ;  /* 0x0000761007377816 */ /* 0x000fe20000000037 */
[----:B------:R-:W-:Y:S02]  /*1d360*/  IMAD.MOV.U32 R13, RZ, RZ, R24 ;  /* 0x000000ffff0d7224 */ /* 0x000fe400078e0018 */
[----:B------:R-:W-:-:S07]  /*1d370*/  IMAD.MOV.U32 R3, RZ, RZ, R14 ;  /* 0x000000ffff037224 */ /* 0x000fce00078e000e */
[----:B------:R-:W-:Y:S05]  /*1d380*/  WARPSYNC.COLLECTIVE R15, `(.L_x_2986) ;  /* 0x000000000f087348 */ /* 0x000fea0003c00000 */
[----:B------:R0:W1:Y:S02]  /*1d390*/  SHFL.IDX P6, R14, R13, R12, R11 ;  /* 0x0000000c0d0e7389 */ /* 0x00006400000c000b */
[----:B01----:R-:W-:Y:S01]  /*1d3a0*/  ENDCOLLECTIVE ;  /* 0x000000000000791b */ /* 0x003fe20003800000 */
.L_x_2986:
[----:B------:R-:W-:Y:S02]  /*1d3b0*/  IMAD.MOV.U32 R13, RZ, RZ, R27 ;  /* 0x000000ffff0d7224 */ /* 0x000fe400078e001b */
[----:B------:R-:W-:-:S07]  /*1d3c0*/  IMAD.MOV.U32 R24, RZ, RZ, R14 ;  /* 0x000000ffff187224 */ /* 0x000fce00078e000e */
[----:B------:R-:W-:Y:S05]  /*1d3d0*/  WARPSYNC.COLLECTIVE R15, `(.L_x_2987) ;  /* 0x000000000f087348 */ /* 0x000fea0003c00000 */
[----:B------:R0:W1:Y:S02]  /*1d3e0*/  SHFL.IDX P6, R14, R13, R12, R11 ;  /* 0x0000000c0d0e7389 */ /* 0x00006400000c000b */
[----:B01----:R-:W-:Y:S01]  /*1d3f0*/  ENDCOLLECTIVE ;  /* 0x000000000000791b */ /* 0x003fe20003800000 */
.L_x_2987:
[----:B------:R-:W-:Y:S05]  /*1d400*/  BRA `(.L_x_2988) ;  /* 0xfffffeb000487947 */ /* 0x000fea000383ffff */
.L_x_2763:
[----:B0-----:R0:W1:Y:S02]  /*1d410*/  SYNCS.PHASECHK.TRANS64.TRYWAIT P1, [R2+URZ+0x16800], R13 ;  /* 0x0168000d020075a7 */ /* 0x001064000802017f */
[----:B-1----:R-:W-:Y:S05]  /*1d420*/  @!P1 NANOSLEEP.SYNCS 0x989680 ;  /* 0x009896800000995d */ /* 0x002fea0003900000 */
[----:B------:R-:W1:Y:S02]  /*1d430*/  @!P1 SYNCS.PHASECHK.TRANS64 P1, [R2+URZ+0x16800], R13 ;  /* 0x0168000d020095a7 */ /* 0x000e64000802007f */
[----:B-1----:R-:W-:Y:S05]  /*1d440*/  @!P1 BRA `(.L_x_2763) ;  /* 0xfffffffc00f09947 */ /* 0x002fea000383ffff */
[----:B------:R-:W-:Y:S05]  /*1d450*/  BRA `(.L_x_2989) ;  /* 0xfffffeb000f07947 */ /* 0x000fea000383ffff */
.L_x_2769:
[----:B--2---:R2:W3:Y:S02]  /*1d460*/  SYNCS.PHASECHK.TRANS64.TRYWAIT P1, [R0+URZ+0x16830], R5 ;  /* 0x01683005000075a7 */ /* 0x0044e4000802017f */
[----:B---3--:R-:W-:Y:S05]  /*1d470*/  @!P1 NANOSLEEP.SYNCS 0x989680 ;  /* 0x009896800000995d */ /* 0x008fea0003900000 */
[----:B------:R-:W3:Y:S02]  /*1d480*/  @!P1 SYNCS.PHASECHK.TRANS64 P1, [R0+URZ+0x16830], R5 ;  /* 0x01683005000095a7 */ /* 0x000ee4000802007f */
[----:B---3--:R-:W-:Y:S05]  /*1d490*/  @!P1 BRA `(.L_x_2769) ;  /* 0xfffffffc00f09947 */ /* 0x008fea000383ffff */
[----:B------:R-:W-:Y:S05]  /*1d4a0*/  BRA `(.L_x_2768) ;  /* 0xfffffec000c47947 */ /* 0x000fea000383ffff */
.L_x_2776:
[----:B-1----:R1:W2:Y:S02]  /*1d4b0*/  SYNCS.PHASECHK.TRANS64.TRYWAIT P2, [R5+URZ+0x16830], R8 ;  /* 0x01683008050075a7 */ /* 0x0022a4000804017f */
[----:B--2---:R-:W-:Y:S05]  /*1d4c0*/  @!P2 NANOSLEEP.SYNCS 0x989680 ;  /* 0x009896800000a95d */ /* 0x004fea0003900000 */
[----:B------:R-:W2:Y:S02]  /*1d4d0*/  @!P2 SYNCS.PHASECHK.TRANS64 P2, [R5+URZ+0x16830], R8 ;  /* 0x016830080500a5a7 */ /* 0x000ea4000804007f */
[----:B--2---:R-:W-:Y:S05]  /*1d4e0*/  @!P2 BRA `(.L_x_2776) ;  /* 0xfffffffc00f0a947 */ /* 0x004fea000383ffff */
[----:B------:R-:W-:Y:S05]  /*1d4f0*/  BRA `(.L_x_2775) ;  /* 0xfffffeec00807947 */ /* 0x000fea000383ffff */
.L_x_2780:
[----:B-1----:R1:W2:Y:S02]  /*1d500*/  SYNCS.PHASECHK.TRANS64.TRYWAIT P1, [R5+URZ+0x16850], R4 ;  /* 0x01685004050075a7 */ /* 0x0022a4000802017f */
[----:B--2---:R-:W-:Y:S05]  /*1d510*/  @!P1 NANOSLEEP.SYNCS 0x989680 ;  /* 0x009896800000995d */ /* 0x004fea0003900000 */
[----:B------:R-:W2:Y:S02]  /*1d520*/  @!P1 SYNCS.PHASECHK.TRANS64 P1, [R5+URZ+0x16850], R4 ;  /* 0x01685004050095a7 */ /* 0x000ea4000802007f */
[----:B--2---:R-:W-:Y:S05]  /*1d530*/  @!P1 BRA `(.L_x_2780) ;  /* 0xfffffffc00f09947 */ /* 0x004fea000383ffff */
[----:B------:R-:W-:Y:S05]  /*1d540*/  BRA `(.L_x_2777) ;  /* 0xfffffef000507947 */ /* 0x000fea000383ffff */
.L_x_2789:
[----:B-1----:R1:W2:Y:S02]  /*1d550*/  SYNCS.PHASECHK.TRANS64.TRYWAIT P1, [R5+URZ+0x16830], R8 ;  /* 0x01683008050075a7 */ /* 0x0022a4000802017f */
[----:B--2---:R-:W-:Y:S05]  /*1d560*/  @!P1 NANOSLEEP.SYNCS 0x989680 ;  /* 0x009896800000995d */ /* 0x004fea0003900000 */
[----:B------:R-:W2:Y:S02]  /*1d570*/  @!P1 SYNCS.PHASECHK.TRANS64 P1, [R5+URZ+0x16830], R8 ;  /* 0x01683008050095a7 */ /* 0x000ea4000802007f */
[----:B--2---:R-:W-:Y:S05]  /*1d580*/  @!P1 BRA `(.L_x_2789) ;  /* 0xfffffffc00f09947 */ /* 0x004fea000383ffff */
[----:B------:R-:W-:Y:S05]  /*1d590*/  BRA `(.L_x_2788) ;  /* 0xffffff1c00b07947 */ /* 0x000fea000383ffff */
.L_x_2793:
[----:B-1----:R1:W2:Y:S02]  /*1d5a0*/  SYNCS.PHASECHK.TRANS64.TRYWAIT P1, [R5+URZ+0x16850], R4 ;  /* 0x01685004050075a7 */ /* 0x0022a4000802017f */
[----:B--2---:R-:W-:Y:S05]  /*1d5b0*/  @!P1 NANOSLEEP.SYNCS 0x989680 ;  /* 0x009896800000995d */ /* 0x004fea0003900000 */
[----:B------:R-:W2:Y:S02]  /*1d5c0*/  @!P1 SYNCS.PHASECHK.TRANS64 P1, [R5+URZ+0x16850], R4 ;  /* 0x01685004050095a7 */ /* 0x000ea4000802007f */
[----:B--2---:R-:W-:Y:S05]  /*1d5d0*/  @!P1 BRA `(.L_x_2793) ;  /* 0xfffffffc00f09947 */ /* 0x004fea000383ffff */
[----:B------:R-:W-:Y:S05]  /*1d5e0*/  BRA `(.L_x_2790) ;  /* 0xffffff2000747947 */ /* 0x000fea000383ffff */
.L_x_2800:
[----:B-1----:R1:W2:Y:S02]  /*1d5f0*/  SYNCS.PHASECHK.TRANS64.TRYWAIT P1, [R13+URZ+0x16850], R4 ;  /* 0x016850040d0075a7 */ /* 0x0022a4000802017f */
[----:B--2---:R-:W-:Y:S05]  /*1d600*/  @!P1 NANOSLEEP.SYNCS 0x989680 ;  /* 0x009896800000995d */ /* 0x004fea0003900000 */
[----:B------:R-:W2:Y:S02]  /*1d610*/  @!P1 SYNCS.PHASECHK.TRANS64 P1, [R13+URZ+0x16850], R4 ;  /* 0x016850040d0095a7 */ /* 0x000ea4000802007f */
[----:B--2---:R-:W-:Y:S05]  /*1d620*/  @!P1 BRA `(.L_x_2800) ;  /* 0xfffffffc00f09947 */ /* 0x004fea000383ffff */
[----:B------:R-:W-:Y:S05]  /*1d630*/  BRA `(.L_x_2799) ;  /* 0xffffff4400447947 */ /* 0x000fea000383ffff */
.L_x_2806:
        /* <DEDUP_REMOVED lines=8> */
.L_x_2990:
[----:B------:R-:W-:Y:S01]  /*1d6c0*/  IADD3 R20, R41, 0x30, RZ ;  /* 0x0000003029147810 */ /* 0x000fe20007ffe0ff */
[----:B------:R-:W-:Y:S02]  /*1d6d0*/  IMAD.MOV.U32 R13, RZ, RZ, R23 ;  /* 0x000000ffff0d7224 */ /* 0x000fe400078e0017 */
[----:B------:R-:W-:-:S07]  /*1d6e0*/  IMAD.MOV.U32 R0, RZ, RZ, R14 ;  /* 0x000000ffff007224 */ /* 0x000fce00078e000e */
[----:B------:R-:W-:Y:S05]  /*1d6f0*/  WARPSYNC.COLLECTIVE R15, `(.L_x_2991) ;  /* 0x000000000f087348 */ /* 0x000fea0003c00000 */
[----:B------:R0:W1:Y:S02]  /*1d700*/  SHFL.IDX P6, R14, R13, R12, R11 ;  /* 0x0000000c0d0e7389 */ /* 0x00006400000c000b */
[----:B01----:R-:W-:Y:S01]  /*1d710*/  ENDCOLLECTIVE ;  /* 0x000000000000791b */ /* 0x003fe20003800000 */
.L_x_2991:
[----:B------:R-:W-:Y:S02]  /*1d720*/  ULDC UR4, c[0x0][0xac8] ;  /* 0x0002b20000047ab9 */ /* 0x000fe40000000800 */
[----:B------:R-:W-:-:S04]  /*1d730*/  ISETP.GE.AND P0, PT, R43, UR4, PT ;  /* 0x000000042b007c0c */ /* 0x000fc8000bf06270 */
[-C--:B------:R-:W-:Y:S01]  /*1d740*/  ISETP.GE.OR P4, PT, R20, R44.reuse, P0 ;  /* 0x0000002c1400720c */ /* 0x080fe20000786670 */
[C---:B------:R-:W-:Y:S01]  /*1d750*/  VIADD R20, R41.reuse, 0x60 ;  /* 0x0000006029147836 */ /* 0x040fe20000000000 */
[----:B------:R-:W-:-:S04]  /*1d760*/  ISETP.GE.OR P3, PT, R41, R44, P0 ;  /* 0x0000002c2900720c */ /* 0x000fc80000766670 */
[----:B------:R-:W-:Y:S01]  /*1d770*/  ISETP.GE.OR P2, PT, R20, R44, P0 ;  /* 0x0000002c1400720c */ /* 0x000fe20000746670 */
[----:B------:R-:W-:Y:S01]  /*1d780*/  IMAD.MOV.U32 R13, RZ, RZ, R40 ;  /* 0x000000ffff0d7224 */ /* 0x000fe200078e0028 */
[----:B------:R-:W-:Y:S01]  /*1d790*/  MOV R12, 0x1 ;  /* 0x00000001000c7802 */ /* 0x000fe20000000f00 */
[----:B------:R-:W-:-:S10]  /*1d7a0*/  IMAD.MOV.U32 R3, RZ, RZ, R14 ;  /* 0x000000ffff037224 */ /* 0x000fd400078e000e */
[----:B------:R-:W-:Y:S05]  /*1d7b0*/  WARPSYNC.COLLECTIVE R15, `(.L_x_2992) ;  /* 0x000000000f087348 */ /* 0x000fea0003c00000 */
[----:B------:R0:W1:Y:S02]  /*1d7c0*/  SHFL.IDX P6, R14, R13, R12, R11 ;  /* 0x0000000c0d0e7389 */ /* 0x00006400000c000b */
[----:B01----:R-:W-:Y:S01]  /*1d7d0*/  ENDCOLLECTIVE ;  /* 0x000000000000791b */ /* 0x003fe20003800000 */
.L_x_2992:
[----:B------:R-:W-:-:S04]  /*1d7e0*/  @!P3 LEA R28, P5, R43, R3, 0x1 ;  /* 0x000000032b1cb211 */ /* 0x000fc800078a08ff */
[----:B------:R-:W-:Y:S01]  /*1d7f0*/  @!P3 LEA.HI.X R3, R43, R0, R42, 0x1, P5 ;  /* 0x000000002b03b211 */ /* 0x000fe200028f0c2a */
[----:B------:R-:W-:Y:S02]  /*1d800*/  IMAD.MOV.U32 R13, RZ, RZ, R23 ;  /* 0x000000ffff0d7224 */ /* 0x000fe400078e0017 */
[----:B------:R-:W-:-:S07]  /*1d810*/  IMAD.MOV.U32 R8, RZ, RZ, R14 ;  /* 0x000000ffff087224 */ /* 0x000fce00078e000e */
[----:B------:R-:W-:Y:S05]  /*1d820*/  WARPSYNC.COLLECTIVE R15, `(.L_x_2993) ;  /* 0x000000000f087348 */ /* 0x000fea0003c00000 */
[----:B------:R0:W1:Y:S02]  /*1d830*/  SHFL.IDX P6, R14, R13, R12, R11 ;  /* 0x0000000c0d0e7389 */ /* 0x00006400000c000b */
[----:B01----:R-:W-:Y:S01]  /*1d840*/  ENDCOLLECTIVE ;  /* 0x000000000000791b */ /* 0x003fe20003800000 */
.L_x_2993:
[----:B------:R-:W-:Y:S02]  /*1d850*/  IMAD.MOV.U32 R13, RZ, RZ, R40 ;  /* 0x000000ffff0d7224 */ /* 0x000fe400078e0028 */
[----:B------:R-:W-:Y:S02]  /*1d860*/  IMAD.MOV.U32 R12, RZ, RZ, 0x2 ;  /* 0x00000002ff0c7424 */ /* 0x000fe400078e00ff */
[----:B------:R-:W-:-:S07]  /*1d870*/  IMAD.MOV.U32 R9, RZ, RZ, R14 ;  /* 0x000000ffff097224 */ /* 0x000fce00078e000e */
[----:B------:R-:W-:Y:S05]  /*1d880*/  WARPSYNC.COLLECTIVE R15, `(.L_x_2994) ;  /* 0x000000000f087348 */ /* 0x000fea0003c00000 */
[----:B------:R0:W1:Y:S02]  /*1d890*/  SHFL.IDX P6, R14, R13, R12, R11 ;  /* 0x0000000c0d0e7389 */ /* 0x00006400000c000b */
[----:B01----:R-:W-:Y:S01]  /*1d8a0*/  ENDCOLLECTIVE ;  /* 0x000000000000791b */ /* 0x003fe20003800000 */
.L_x_2994:
        /* <DEDUP_REMOVED lines=11> */
.L_x_2995:
[----:B------:R-:W-:Y:S02]  /*1d960*/  IMAD.MOV.U32 R13, RZ, RZ, R40 ;  /* 0x000000ffff0d7224 */ /* 0x000fe400078e0028 */
[----:B------:R-:W-:Y:S01]  /*1d970*/  IMAD.MOV.U32 R12, RZ, RZ, 0x3 ;  /* 0x00000003ff0c7424 */ /* 0x000fe200078e00ff */
[----:B------:R-:W-:-:S13]  /*1d980*/  @!P2 LEA R45, P5, R43, R14, 0x1 ;  /* 0x0000000e2b2da211 */ /* 0x000fda00078a08ff */
[----:B------:R-:W-:Y:S05]  /*1d990*/  WARPSYNC.COLLECTIVE R15, `(.L_x_2996) ;  /* 0x000000000f087348 */ /* 0x000fea0003c00000 */
[----:B------:R0:W1:Y:S02]  /*1d9a0*/  SHFL.IDX P6, R14, R13, R12, R11 ;  /* 0x0000000c0d0e7389 */ /* 0x00006400000c000b */
[----:B01----:R-:W-:Y:S01]  /*1d9b0*/  ENDCOLLECTIVE ;  /* 0x000000000000791b */ /* 0x003fe20003800000 */
.L_x_2996:
[----:B------:R-:W-:Y:S01]  /*1d9c0*/  @!P2 LEA.HI.X R10, R43, R10, R42, 0x1, P5 ;  /* 0x0000000a2b0aa211 */ /* 0x000fe200028f0c2a */
[----:B------:R-:W-:-:S03]  /*1d9d0*/  @!P2 IMAD.MOV.U32 R4, RZ, RZ, R45 ;  /* 0x000000ffff04a224 */ /* 0x000fc600078e002d */
[----:B------:R-:W-:-:S05]  /*1d9e0*/  @!P2 MOV R5, R10 ;  /* 0x0000000a0005a202 */ /* 0x000fca0000000f00 */
[----:B------:R0:W-:Y:S01]  /*1d9f0*/  @!P2 ST.E.128 desc[UR40][R4.64], R32 ;  /* 0x000000200400a985 */ /* 0x0001e2000c101d28 */
[----:B------:R-:W-:Y:S02]  /*1da00*/  IMAD.MOV.U32 R13, RZ, RZ, R23 ;  /* 0x000000ffff0d7224 */ /* 0x000fe400078e0017 */
[----:B------:R-:W-:-:S07]  /*1da10*/  IMAD.MOV.U32 R0, RZ, RZ, R14 ;  /* 0x000000ffff007224 */ /* 0x000fce00078e000e */
[----:B0-----:R-:W-:Y:S05]  /*1da20*/  WARPSYNC.COLLECTIVE R15, `(.L_x_2997) ;  /* 0x000000000f087348 */ /* 0x001fea0003c00000 */
[----:B------:R1:W2:Y:S02]  /*1da30*/  SHFL.IDX P6, R14, R13, R12, R11 ;  /* 0x0000000c0d0e7389 */ /* 0x0002a400000c000b */
[----:B012---:R-:W-:Y:S01]  /*1da40*/  ENDCOLLECTIVE ;  /* 0x000000000000791b */ /* 0x007fe20003800000 */
.L_x_2997:
[----:B------:R-:W-:Y:S05]  /*1da50*/  BRA `(.L_x_2998) ;  /* 0xffffff58007c7947 */ /* 0x000fea000383ffff */
.L_x_2808:
[----:B------:R-:W-:Y:S02]  /*1da60*/  IMAD.MOV.U32 R13, RZ, RZ, R4 ;  /* 0x000000ffff0d7224 */ /* 0x000fe400078e0004 */
[----:B------:R-:W-:Y:S02]  /*1da70*/  IMAD.MOV.U32 R12, RZ, RZ, RZ ;  /* 0x000000ffff0c7224 */ /* 0x000fe400078e00ff */
[----:B------:R-:W-:Y:S02]  /*1da80*/  IMAD.MOV.U32 R11, RZ, RZ, 0x1c1f ;  /* 0x00001c1fff0b7424 */ /* 0x000fe400078e00ff */
[----:B------:R-:W-:-:S07]  /*1da90*/  IMAD.MOV.U32 R15, RZ, RZ, -0x1 ;  /* 0xffffffffff0f7424 */ /* 0x000fce00078e00ff */
[----:B------:R-:W-:Y:S05]  /*1daa0*/  WARPSYNC.COLLECTIVE R15, `(.L_x_2999) ;  /* 0x000000000f087348 */ /* 0x000fea0003c00000 */
[----:B------:R0:W1:Y:S02]  /*1dab0*/  SHFL.IDX P6, R14, R13, R12, R11 ;  /* 0x0000000c0d0e7389 */ /* 0x00006400000c000b */
[----:B01----:R-:W-:Y:S01]  /*1dac0*/  ENDCOLLECTIVE ;  /* 0x000000000000791b */ /* 0x003fe20003800000 */
.L_x_2999:
[----:B------:R-:W-:Y:S02]  /*1dad0*/  IMAD.MOV.U32 R13, RZ, RZ, R0 ;  /* 0x000000ffff0d7224 */ /* 0x000fe400078e0000 */
[----:B------:R-:W-:-:S07]  /*1dae0*/  IMAD.MOV.U32 R3, RZ, RZ, R14 ;  /* 0x000000ffff037224 */ /* 0x000fce00078e000e */
[----:B------:R-:W-:Y:S05]  /*1daf0*/  WARPSYNC.COLLECTIVE R15, `(.L_x_3000) ;  /* 0x000000000f087348 */ /* 0x000fea0003c00000 */
[----:B------:R0:W1:Y:S02]  /*1db00*/  SHFL.IDX P6, R14, R13, R12, R11 ;  /* 0x0000000c0d0e7389 */ /* 0x00006400000c000b */
[----:B01----:R-:W-:Y:S01]  /*1db10*/  ENDCOLLECTIVE ;  /* 0x000000000000791b */ /* 0x003fe20003800000 */
.L_x_3000:
[----:B------:R-:W-:Y:S05]  /*1db20*/  BRA `(.L_x_3001) ;  /* 0xffffff5c00587947 */ /* 0x000fea000383ffff */
.L_x_2811:
        /* <DEDUP_REMOVED lines=8> */
.L_x_3003:
[----:B------:R-:W-:Y:S05]  /*1dbb0*/  BSYNC B1 ;  /* 0x0000000000017941 */ /* 0x000fea0003800000 */
.L_x_3002:
        /* <DEDUP_REMOVED lines=8> */
.L_x_3004:
[----:B------:R-:W-:Y:S05]  /*1dc40*/  BRA `(.L_x_3005) ;  /* 0xffffff5c00b47947 */ /* 0x000fea000383ffff */
.L_x_2815:
[----:B------:R-:W-:Y:S01]  /*1dc50*/  IMAD.MOV.U32 R13, RZ, RZ, R20 ;  /* 0x000000ffff0d7224 */ /* 0x000fe200078e0014 */
[----:B------:R-:W-:Y:S01]  /*1dc60*/  MOV R11, 0x181f ;  /* 0x0000181f000b7802 */ /* 0x000fe20000000f00 */
[----:B------:R-:W-:Y:S02]  /*1dc70*/  IMAD.MOV.U32 R12, RZ, RZ, RZ ;  /* 0x000000ffff0c7224 */ /* 0x000fe400078e00ff */
[----:B------:R-:W-:Y:S02]  /*1dc80*/  IMAD.MOV.U32 R15, RZ, RZ, -0x1 ;  /* 0xffffffffff0f7424 */ /* 0x000fe400078e00ff */
[----:B------:R-:W-:Y:S02]  /*1dc90*/  IMAD R21, R24, R25, RZ ;  /* 0x0000001918157224 */ /* 0x000fe400078e02ff */
[----:B------:R-:W-:-:S07]  /*1dca0*/  IMAD.IADD R24, R27, 0x1, R28 ;  /* 0x000000011b187824 */ /* 0x000fce00078e021c */
[----:B------:R-:W-:Y:S05]  /*1dcb0*/  WARPSYNC.COLLECTIVE R15, `(.L_x_3006) ;  /* 0x000000000f087348 */ /* 0x000fea0003c00000 */
[----:B------:R0:W1:Y:S02]  /*1dcc0*/  SHFL.IDX P6, R14, R13, R12, R11 ;  /* 0x0000000c0d0e7389 */ /* 0x00006400000c000b */
[----:B01----:R-:W-:Y:S01]  /*1dcd0*/  ENDCOLLECTIVE ;  /* 0x000000000000791b */ /* 0x003fe20003800000 */
.L_x_3006:
        /* <DEDUP_REMOVED lines=10> */
.L_x_3007:
[----:B------:R-:W-:Y:S02]  /*1dd80*/  IMAD.MOV.U32 R13, RZ, RZ, R20 ;  /* 0x000000ffff0d7224 */ /* 0x000fe400078e0014 */
[----:B------:R-:W-:Y:S02]  /*1dd90*/  IMAD.MOV.U32 R12, RZ, RZ, 0x1 ;  /* 0x00000001ff0c7424 */ /* 0x000fe400078e00ff */
[----:B------:R-:W-:-:S07]  /*1dda0*/  IMAD.MOV.U32 R3, RZ, RZ, R14 ;  /* 0x000000ffff037224 */ /* 0x000fce00078e000e */
[----:B------:R-:W-:Y:S05]  /*1ddb0*/  WARPSYNC.COLLECTIVE R15, `(.L_x_3008) ;  /* 0x000000000f087348 */ /* 0x000fea0003c00000 */
[----:B------:R0:W1:Y:S02]  /*1ddc0*/  SHFL.IDX P6, R14, R13, R12, R11 ;  /* 0x0000000c0d0e7389 */ /* 0x00006400000c000b */
[----:B01----:R-:W-:Y:S01]  /*1ddd0*/  ENDCOLLECTIVE ;  /* 0x000000000000791b */ /* 0x003fe20003800000 */
.L_x_3008:
[----:B------:R-:W-:-:S04]  /*1dde0*/  @!P3 LEA R10, P5, R43, R3, 0x1 ;  /* 0x000000032b0ab211 */ /* 0x000fc800078a08ff */
[----:B------:R-:W-:Y:S01]  /*1ddf0*/  @!P3 LEA.HI.X R3, R43, R0, R42, 0x1, P5 ;  /* 0x000000002b03b211 */ /* 0x000fe200028f0c2a */
[----:B------:R-:W-:Y:S02]  /*1de00*/  IMAD.MOV.U32 R13, RZ, RZ, R7 ;  /* 0x000000ffff0d7224 */ /* 0x000fe400078e0007 */
[----:B------:R-:W-:-:S07]  /*1de10*/  IMAD.MOV.U32 R4, RZ, RZ, R14 ;  /* 0x000000ffff047224 */ /* 0x000fce00078e000e */
[----:B------:R-:W-:Y:S05]  /*1de20*/  WARPSYNC.COLLECTIVE R15, `(.L_x_3009) ;  /* 0x000000000f087348 */ /* 0x000fea0003c00000 */
[----:B------:R0:W1:Y:S02]  /*1de30*/  SHFL.IDX P6, R14, R13, R12, R11 ;  /* 0x0000000c0d0e7389 */ /* 0x00006400000c000b */
[----:B01----:R-:W-:Y:S01]  /*1de40*/  ENDCOLLECTIVE ;  /* 0x000000000000791b */ /* 0x003fe20003800000 */
.L_x_3009:
[----:B------:R-:W-:Y:S02]  /*1de50*/  IMAD.MOV.U32 R13, RZ, RZ, R20 ;  /* 0x000000ffff0d7224 */ /* 0x000fe400078e0014 */
[----:B------:R-:W-:Y:S01]  /*1de60*/  IMAD.MOV.U32 R12, RZ, RZ, 0x2 ;  /* 0x00000002ff0c7424 */ /* 0x000fe200078e00ff */
[----:B------:R-:W-:-:S07]  /*1de70*/  MOV R5, R14 ;  /* 0x0000000e00057202 */ /* 0x000fce0000000f00 */
[----:B------:R-:W-:Y:S05]  /*1de80*/  WARPSYNC.COLLECTIVE R15, `(.L_x_3010) ;  /* 0x000000000f087348 */ /* 0x000fea0003c00000 */
[----:B------:R0:W1:Y:S02]  /*1de90*/  SHFL.IDX P6, R14, R13, R12, R11 ;  /* 0x0000000c0d0e7389 */ /* 0x00006400000c000b */
[----:B01----:R-:W-:Y:S01]  /*1dea0*/  ENDCOLLECTIVE ;  /* 0x000000000000791b */ /* 0x003fe20003800000 */
.L_x_3010:
[----:B------:R-:W-:-:S04]  /*1deb0*/  @!P4 LEA R8, P1, R43, R5, 0x1 ;  /* 0x000000052b08c211 */ /* 0x000fc800078208ff */
[----:B------:R-:W-:Y:S01]  /*1dec0*/  @!P4 LEA.HI.X R9, R43, R4, R42, 0x1, P1 ;  /* 0x000000042b09c211 */ /* 0x000fe200008f0c2a */
[----:B------:R-:W-:Y:S02]  /*1ded0*/  IMAD.MOV.U32 R13, RZ, RZ, R7 ;  /* 0x000000ffff0d7224 */ /* 0x000fe400078e0007 */
[----:B------:R-:W-:-:S07]  /*1dee0*/  IMAD.MOV.U32 R6, RZ, RZ, R14 ;  /* 0x000000ffff067224 */ /* 0x000fce00078e000e */
[----:B------:R-:W-:Y:S05]  /*1def0*/  WARPSYNC.COLLECTIVE R15, `(.L_x_3011) ;  /* 0x000000000f087348 */ /* 0x000fea0003c00000 */
[----:B------:R0:W1:Y:S02]  /*1df00*/  SHFL.IDX P6, R14, R13, R12, R11 ;  /* 0x0000000c0d0e7389 */ /* 0x00006400000c000b */
[----:B01----:R-:W-:Y:S01]  /*1df10*/  ENDCOLLECTIVE ;  /* 0x000000000000791b */ /* 0x003fe20003800000 */
.L_x_3011:
[----:B------:R-:W-:Y:S01]  /*1df20*/  @!P3 IMAD.MOV.U32 R11, RZ, RZ, R3 ;  /* 0x000000ffff0bb224 */ /* 0x000fe200078e0003 */
[----:B------:R-:W-:Y:S01]  /*1df30*/  MOV R13, R20 ;  /* 0x00000014000d7202 */ /* 0x000fe20000000f00 */
[----:B------:R-:W-:-:S03]  /*1df40*/  IMAD.MOV.U32 R12, RZ, RZ, 0x3 ;  /* 0x00000003ff0c7424 */ /* 0x000fc600078e00ff */
        /* <DEDUP_REMOVED lines=9> */
.L_x_3012:
[----:B------:R0:W-:Y:S01]  /*1dfe0*/  @!P2 ST.E.128 desc[UR40][R4.64], RZ ;  /* 0x000000ff0400a985 */ /* 0x0001e2000c101d28 */
[----:B------:R-:W-:Y:S02]  /*1dff0*/  IMAD.MOV.U32 R13, RZ, RZ, R7 ;  /* 0x000000ffff0d7224 */ /* 0x000fe400078e0007 */
[----:B------:R-:W-:-:S07]  /*1e000*/  IMAD.MOV.U32 R0, RZ, RZ, R14 ;  /* 0x000000ffff007224 */ /* 0x000fce00078e000e */
[----:B0-----:R-:W-:Y:S05]  /*1e010*/  WARPSYNC.COLLECTIVE R15, `(.L_x_3013) ;  /* 0x000000000f087348 */ /* 0x001fea0003c00000 */
[----:B------:R1:W2:Y:S02]  /*1e020*/  SHFL.IDX P6, R14, R13, R12, R11 ;  /* 0x0000000c0d0e7389 */ /* 0x0002a400000c000b */
[----:B012---:R-:W-:Y:S01]  /*1e030*/  ENDCOLLECTIVE ;  /* 0x000000000000791b */ /* 0x007fe20003800000 */
.L_x_3013:
[----:B------:R-:W-:Y:S05]  /*1e040*/  BRA `(.L_x_3014) ;  /* 0xffffff6400c47947 */ /* 0x000fea000383ffff */
.L_x_2834:
[----:B------:R-:W2:Y:S01]  /*1e050*/  S2R R7, SR_TID.X ;  /* 0x0000000000077919 */ /* 0x000ea20000002100 */
[----:B------:R-:W-:Y:S01]  /*1e060*/  BSSY B1, `(.L_x_3015) ;  /* 0x000000a000017945 */ /* 0x000fe20003800000 */
[----:B------:R-:W-:Y:S01]  /*1e070*/  IMAD.MOV.U32 R12, RZ, RZ, RZ ;  /* 0x000000ffff0c7224 */ /* 0x000fe200078e00ff */
[----:B------:R-:W-:Y:S01]  /*1e080*/  MOV R15, 0xffffffff ;  /* 0xffffffff000f7802 */ /* 0x000fe20000000f00 */
[----:B------:R-:W-:Y:S01]  /*1e090*/  IMAD.MOV.U32 R11, RZ, RZ, 0x1f ;  /* 0x0000001fff0b7424 */ /* 0x000fe200078e00ff */
[----:B--2---:R-:W-:-:S04]  /*1e0a0*/  SHF.R.U32.HI R7, RZ, 0x5, R7 ;  /* 0x00000005ff077819 */ /* 0x004fc80000011607 */
[----:B------:R-:W-:-:S05]  /*1e0b0*/  LOP3.LUT R7, R7, 0x3, RZ, 0xc0, !PT ;  /* 0x0000000307077812 */ /* 0x000fca00078ec0ff */
[----:B------:R-:W-:-:S07]  /*1e0c0*/  IMAD.MOV.U32 R13, RZ, RZ, R7 ;  /* 0x000000ffff0d7224 */ /* 0x000fce00078e0007 */
[----:B01----:R-:W-:Y:S05]  /*1e0d0*/  WARPSYNC.COLLECTIVE R15, `(.L_x_3016) ;  /* 0x000000000f087348 */ /* 0x003fea0003c00000 */
[----:B------:R2:W3:Y:S02]  /*1e0e0*/  SHFL.IDX P6, R14, R13, R12, R11 ;  /* 0x0000000c0d0e7389 */ /* 0x0004e400000c000b */
[----:B0123--:R-:W-:Y:S01]  /*1e0f0*/  ENDCOLLECTIVE ;  /* 0x000000000000791b */ /* 0x00ffe20003800000 */
.L_x_3016:
[----:B------:R-:W-:Y:S05]  /*1e100*/  BSYNC B1 ;  /* 0x0000000000017941 */ /* 0x000fea0003800000 */
.L_x_3015:
[----:B------:R-:W-:Y:S05]  /*1e110*/  BRA `(.L_x_3017) ;  /* 0xffffff8000b07947 */ /* 0x000fea000383ffff */
.L_x_2836:
[----:B------:R-:W-:Y:S01]  /*1e120*/  BSSY B1, `(.L_x_3018) ;  /* 0x0000006000017945 */ /* 0x000fe20003800000 */
[----:B------:R-:W-:-:S07]  /*1e130*/  IMAD.MOV.U32 R15, RZ, RZ, -0x1 ;  /* 0xffffffffff0f7424 */ /* 0x000fce00078e00ff */
[----:B012---:R-:W-:Y:S05]  /*1e140*/  WARPSYNC.COLLECTIVE R15, `(.L_x_3019) ;  /* 0x000000000f0c7348 */ /* 0x007fea0003c00000 */
[----:B------:R-:W-:Y:S02]  /*1e150*/  ELECT P6, UR62, PT ;  /* 0x00000000003e782f */ /* 0x000fe400038c0000 */
[----:B------:R-:W-:Y:S01]  /*1e160*/  MOV R14, UR62 ;  /* 0x0000003e000e7c02 */ /* 0x000fe20008000f00 */
[----:B012---:R-:W-:Y:S10]  /*1e170*/  ENDCOLLECTIVE ;  /* 0x000000000000791b */ /* 0x007ff40003800000 */
.L_x_3019:
[----:B------:R-:W-:Y:S05]  /*1e180*/  BSYNC B1 ;  /* 0x0000000000017941 */ /* 0x000fea0003800000 */
.L_x_3018:
[----:B------:R-:W-:Y:S05]  /*1e190*/  BRA `(.L_x_2835) ;  /* 0xffffff8000a87947 */ /* 0x000fea000383ffff */
.L_x_2838:
[----:B--2---:R2:W3:Y:S02]  /*1e1a0*/  SYNCS.PHASECHK.TRANS64.TRYWAIT P0, [R16+URZ+0x16820], R6 ;  /* 0x01682006100075a7 */ /* 0x0044e4000800017f */
[----:B---3--:R-:W-:Y:S05]  /*1e1b0*/  @!P0 NANOSLEEP.SYNCS 0x989680 ;  /* 0x009896800000895d */ /* 0x008fea0003900000 */
[----:B------:R-:W3:Y:S02]  /*1e1c0*/  @!P0 SYNCS.PHASECHK.TRANS64 P0, [R16+URZ+0x16820], R6 ;  /* 0x01682006100085a7 */ /* 0x000ee4000800007f */
[----:B---3--:R-:W-:Y:S05]  /*1e1d0*/  @!P0 BRA `(.L_x_2838) ;  /* 0xfffffffc00f08947 */ /* 0x008fea000383ffff */
[----:B------:R-:W-:Y:S05]  /*1e1e0*/  BRA `(.L_x_3020) ;  /* 0xffffff8000b87947 */ /* 0x000fea000383ffff */
.L_x_2842:
[----:B--2---:R2:W3:Y:S02]  /*1e1f0*/  SYNCS.PHASECHK.TRANS64.TRYWAIT P0, [R6+URZ+0x168a0], R7 ;  /* 0x0168a007060075a7 */ /* 0x0044e4000800017f */
[----:B---3--:R-:W-:Y:S05]  /*1e200*/  @!P0 NANOSLEEP.SYNCS 0x989680 ;  /* 0x009896800000895d */ /* 0x008fea0003900000 */
[----:B------:R-:W3:Y:S02]  /*1e210*/  @!P0 SYNCS.PHASECHK.TRANS64 P0, [R6+URZ+0x168a0], R7 ;  /* 0x0168a007060085a7 */ /* 0x000ee4000800007f */
[----:B---3--:R-:W-:Y:S05]  /*1e220*/  @!P0 BRA `(.L_x_2842) ;  /* 0xfffffffc00f08947 */ /* 0x008fea000383ffff */
[----:B------:R-:W-:Y:S05]  /*1e230*/  BRA `(.L_x_3021) ;  /* 0xffffff8000d47947 */ /* 0x000fea000383ffff */
.L_x_2847:
[----:B0-----:R0:W1:Y:S02]  /*1e240*/  SYNCS.PHASECHK.TRANS64.TRYWAIT P0, [R6+URZ+0x168c0], R7 ;  /* 0x0168c007060075a7 */ /* 0x001064000800017f */
[----:B-1----:R-:W-:Y:S05]  /*1e250*/  @!P0 NANOSLEEP.SYNCS 0x989680 ;  /* 0x009896800000895d */ /* 0x002fea0003900000 */
[----:B------:R-:W1:Y:S02]  /*1e260*/  @!P0 SYNCS.PHASECHK.TRANS64 P0, [R6+URZ+0x168c0], R7 ;  /* 0x0168c007060085a7 */ /* 0x000e64000800007f */
[----:B-1----:R-:W-:Y:S05]  /*1e270*/  @!P0 BRA `(.L_x_2847) ;  /* 0xfffffffc00f08947 */ /* 0x002fea000383ffff */
[----:B------:R-:W-:Y:S05]  /*1e280*/  BRA `(.L_x_3022) ;  /* 0xffffff8400547947 */ /* 0x000fea000383ffff */
.L_x_2854:
[----:B0-----:R0:W3:Y:S02]  /*1e290*/  SYNCS.PHASECHK.TRANS64.TRYWAIT P1, [R6+URZ+0x168a0], R7 ;  /* 0x0168a007060075a7 */ /* 0x0010e4000802017f */
[----:B---3--:R-:W-:Y:S05]  /*1e2a0*/  @!P1 NANOSLEEP.SYNCS 0x989680 ;  /* 0x009896800000995d */ /* 0x008fea0003900000 */
[----:B------:R-:W3:Y:S02]  /*1e2b0*/  @!P1 SYNCS.PHASECHK.TRANS64 P1, [R6+URZ+0x168a0], R7 ;  /* 0x0168a007060095a7 */ /* 0x000ee4000802007f */
[----:B---3--:R-:W-:Y:S05]  /*1e2c0*/  @!P1 BRA `(.L_x_2854) ;  /* 0xfffffffc00f09947 */ /* 0x008fea000383ffff */
[----:B------:R-:W-:Y:S05]  /*1e2d0*/  BRA `(.L_x_3023) ;  /* 0xffffff8800207947 */ /* 0x000fea000383ffff */
.L_x_2859:
[----:B-1----:R1:W2:Y:S02]  /*1e2e0*/  SYNCS.PHASECHK.TRANS64.TRYWAIT P1, [R6+URZ+0x168c0], R7 ;  /* 0x0168c007060075a7 */ /* 0x0022a4000802017f */
[----:B--2---:R-:W-:Y:S05]  /*1e2f0*/  @!P1 NANOSLEEP.SYNCS 0x989680 ;  /* 0x009896800000995d */ /* 0x004fea0003900000 */
[----:B------:R-:W2:Y:S02]  /*1e300*/  @!P1 SYNCS.PHASECHK.TRANS64 P1, [R6+URZ+0x168c0], R7 ;  /* 0x0168c007060095a7 */ /* 0x000ea4000802007f */
[----:B--2---:R-:W-:Y:S05]  /*1e310*/  @!P1 BRA `(.L_x_2859) ;  /* 0xfffffffc00f09947 */ /* 0x004fea000383ffff */
[----:B------:R-:W-:Y:S05]  /*1e320*/  BRA `(.L_x_3024) ;  /* 0xffffff8800987947 */ /* 0x000fea000383ffff */
.L_x_2874:
        /* <DEDUP_REMOVED lines=11> */
.L_x_3026:
[----:B------:R-:W-:Y:S05]  /*1e3e0*/  BSYNC B0 ;  /* 0x0000000000007941 */ /* 0x000fea0003800000 */
.L_x_3025:
[----:B------:R-:W-:Y:S05]  /*1e3f0*/  BRA `(.L_x_3027) ;  /* 0xffffff9400e47947 */ /* 0x000fea000383ffff */
.L_x_2877:
[----:B0-----:R0:W1:Y:S02]  /*1e400*/  SYNCS.PHASECHK.TRANS64.TRYWAIT P0, [R3+URZ+0x16840], R4 ;  /* 0x01684004030075a7 */ /* 0x001064000800017f */
[----:B-1----:R-:W-:Y:S05]  /*1e410*/  @!P0 NANOSLEEP.SYNCS 0x989680 ;  /* 0x009896800000895d */ /* 0x002fea0003900000 */
[----:B------:R-:W1:Y:S02]  /*1e420*/  @!P0 SYNCS.PHASECHK.TRANS64 P0, [R3+URZ+0x16840], R4 ;  /* 0x01684004030085a7 */ /* 0x000e64000800007f */
[----:B-1----:R-:W-:Y:S05]  /*1e430*/  @!P0 BRA `(.L_x_2877) ;  /* 0xfffffffc00f08947 */ /* 0x002fea000383ffff */
[----:B------:R-:W-:Y:S05]  /*1e440*/  BRA `(.L_x_3028) ;  /* 0xffffff9800347947 */ /* 0x000fea000383ffff */
.L_x_2878:
        /* <DEDUP_REMOVED lines=8> */
.L_x_3030:
[----:B------:R-:W-:Y:S05]  /*1e4d0*/  BSYNC B0 ;  /* 0x0000000000007941 */ /* 0x000fea0003800000 */
.L_x_3029:
        /* <DEDUP_REMOVED lines=9> */
.L_x_3031:
[----:B------:R-:W-:Y:S01]  /*1e570*/  MOV R13, R2 ;  /* 0x00000002000d7202 */ /* 0x000fe20000000f00 */
[----:B------:R-:W-:Y:S02]  /*1e580*/  IMAD.MOV.U32 R12, RZ, RZ, 0x1 ;  /* 0x00000001ff0c7424 */ /* 0x000fe400078e00ff */
[----:B------:R-:W-:-:S07]  /*1e590*/  IMAD.MOV.U32 R7, RZ, RZ, R14 ;  /* 0x000000ffff077224 */ /* 0x000fce00078e000e */
[----:B------:R-:W-:Y:S05]  /*1e5a0*/  WARPSYNC.COLLECTIVE R15, `(.L_x_3032) ;  /* 0x000000000f087348 */ /* 0x000fea0003c00000 */
[----:B------:R0:W1:Y:S02]  /*1e5b0*/  SHFL.IDX P6, R14, R13, R12, R11 ;  /* 0x0000000c0d0e7389 */ /* 0x00006400000c000b */
[----:B01----:R-:W-:Y:S01]  /*1e5c0*/  ENDCOLLECTIVE ;  /* 0x000000000000791b */ /* 0x003fe20003800000 */
.L_x_3032:
        /* <DEDUP_REMOVED lines=15> */
.L_x_3033:
[----:B------:R-:W-:Y:S02]  /*1e6c0*/  @P0 IMAD R8, R5, 0x2, R16 ;  /* 0x0000000205080824 */ /* 0x000fe400078e0210 */
[----:B------:R-:W-:Y:S02]  /*1e6d0*/  IMAD.MOV.U32 R13, RZ, RZ, R2 ;  /* 0x000000ffff0d7224 */ /* 0x000fe400078e0002 */
[----:B------:R-:W-:Y:S02]  /*1e6e0*/  IMAD.MOV.U32 R12, RZ, RZ, 0x2 ;  /* 0x00000002ff0c7424 */ /* 0x000fe400078e00ff */
[----:B------:R-:W-:-:S07]  /*1e6f0*/  IMAD.MOV.U32 R7, RZ, RZ, R14 ;  /* 0x000000ffff077224 */ /* 0x000fce00078e000e */
[----:B------:R-:W-:Y:S05]  /*1e700*/  WARPSYNC.COLLECTIVE R15, `(.L_x_3034) ;  /* 0x000000000f087348 */ /* 0x000fea0003c00000 */
[----:B------:R0:W1:Y:S02]  /*1e710*/  SHFL.IDX P6, R14, R13, R12, R11 ;  /* 0x0000000c0d0e7389 */ /* 0x00006400000c000b */
[----:B01----:R-:W-:Y:S01]  /*1e720*/  ENDCOLLECTIVE ;  /* 0x000000000000791b */ /* 0x003fe20003800000 */
.L_x_3034:
        /* <DEDUP_REMOVED lines=15> */
.L_x_3035:
[----:B------:R-:W-:Y:S02]  /*1e820*/  @P0 IMAD R8, R5, 0x2, R16 ;  /* 0x0000000205080824 */ /* 0x000fe400078e0210 */
[----:B------:R-:W-:Y:S02]  /*1e830*/  IMAD.MOV.U32 R13, RZ, RZ, R2 ;  /* 0x000000ffff0d7224 */ /* 0x000fe400078e0002 */
[----:B------:R-:W-:Y:S02]  /*1e840*/  IMAD.MOV.U32 R12, RZ, RZ, 0x3 ;  /* 0x00000003ff0c7424 */ /* 0x000fe400078e00ff */
[----:B------:R-:W-:-:S07]  /*1e850*/  IMAD.MOV.U32 R7, RZ, RZ, R14 ;  /* 0x000000ffff077224 */ /* 0x000fce00078e000e */
[----:B------:R-:W-:Y:S05]  /*1e860*/  WARPSYNC.COLLECTIVE R15, `(.L_x_3036) ;  /* 0x000000000f087348 */ /* 0x000fea0003c00000 */
[----:B------:R0:W1:Y:S02]  /*1e870*/  SHFL.IDX P6, R14, R13, R12, R11 ;  /* 0x0000000c0d0e7389 */ /* 0x00006400000c000b */
[----:B01----:R-:W-:Y:S01]  /*1e880*/  ENDCOLLECTIVE ;  /* 0x000000000000791b */ /* 0x003fe20003800000 */
.L_x_3036:
        /* <DEDUP_REMOVED lines=15> */
.L_x_3037:
[----:B------:R-:W-:Y:S02]  /*1e980*/  @P0 IMAD R8, R5, 0x2, R16 ;  /* 0x0000000205080824 */ /* 0x000fe400078e0210 */
[----:B------:R-:W-:Y:S02]  /*1e990*/  IMAD.MOV.U32 R13, RZ, RZ, R2 ;  /* 0x000000ffff0d7224 */ /* 0x000fe400078e0002 */
[----:B------:R-:W-:Y:S01]  /*1e9a0*/  IMAD.MOV.U32 R12, RZ, RZ, 0x4 ;  /* 0x00000004ff0c7424 */ /* 0x000fe200078e00ff */
[----:B------:R-:W-:-:S07]  /*1e9b0*/  MOV R7, R14 ;  /* 0x0000000e00077202 */ /* 0x000fce0000000f00 */
[----:B------:R-:W-:Y:S05]  /*1e9c0*/  WARPSYNC.COLLECTIVE R15, `(.L_x_3038) ;  /* 0x000000000f087348 */ /* 0x000fea0003c00000 */
[----:B------:R0:W1:Y:S02]  /*1e9d0*/  SHFL.IDX P6, R14, R13, R12, R11 ;  /* 0x0000000c0d0e7389 */ /* 0x00006400000c000b */
[----:B01----:R-:W-:Y:S01]  /*1e9e0*/  ENDCOLLECTIVE ;  /* 0x000000000000791b */ /* 0x003fe20003800000 */
.L_x_3038:
        /* <DEDUP_REMOVED lines=15> */
.L_x_3039:
[----:B------:R-:W-:Y:S01]  /*1eae0*/  @P0 LEA R8, R5, R16, 0x1 ;  /* 0x0000001005080211 */ /* 0x000fe200078e08ff */
[----:B------:R-:W-:Y:S02]  /*1eaf0*/  IMAD.MOV.U32 R13, RZ, RZ, R2 ;  /* 0x000000ffff0d7224 */ /* 0x000fe400078e0002 */
[----:B------:R-:W-:Y:S02]  /*1eb00*/  IMAD.MOV.U32 R12, RZ, RZ, 0x5 ;  /* 0x00000005ff0c7424 */ /* 0x000fe400078e00ff */
[----:B------:R-:W-:-:S07]  /*1eb10*/  IMAD.MOV.U32 R7, RZ, RZ, R14 ;  /* 0x000000ffff077224 */ /* 0x000fce00078e000e */
[----:B------:R-:W-:Y:S05]  /*1eb20*/  WARPSYNC.COLLECTIVE R15, `(.L_x_3040) ;  /* 0x000000000f087348 */ /* 0x000fea0003c00000 */
[----:B------:R0:W1:Y:S02]  /*1eb30*/  SHFL.IDX P6, R14, R13, R12, R11 ;  /* 0x0000000c0d0e7389 */ /* 0x00006400000c000b */
[----:B01----:R-:W-:Y:S01]  /*1eb40*/  ENDCOLLECTIVE ;  /* 0x000000000000791b */ /* 0x003fe20003800000 */
.L_x_3040:
        /* <DEDUP_REMOVED lines=15> */
.L_x_3041:
[----:B------:R-:W-:Y:S02]  /*1ec40*/  @P0 IMAD R8, R5, 0x2, R16 ;  /* 0x0000000205080824 */ /* 0x000fe400078e0210 */
[----:B------:R-:W-:Y:S01]  /*1ec50*/  IMAD.MOV.U32 R13, RZ, RZ, R2 ;  /* 0x000000ffff0d7224 */ /* 0x000fe200078e0002 */
[----:B------:R-:W-:Y:S01]  /*1ec60*/  MOV R12, 0x6 ;  /* 0x00000006000c7802 */ /* 0x000fe20000000f00 */
[----:B------:R-:W-:-:S07]  /*1ec70*/  IMAD.MOV.U32 R7, RZ, RZ, R14 ;  /* 0x000000ffff077224 */ /* 0x000fce00078e000e */
[----:B------:R-:W-:Y:S05]  /*1ec80*/  WARPSYNC.COLLECTIVE R15, `(.L_x_3042) ;  /* 0x000000000f087348 */ /* 0x000fea0003c00000 */
[----:B------:R0:W1:Y:S02]  /*1ec90*/  SHFL.IDX P6, R14, R13, R12, R11 ;  /* 0x0000000c0d0e7389 */ /* 0x00006400000c000b */
[----:B01----:R-:W-:Y:S01]  /*1eca0*/  ENDCOLLECTIVE ;  /* 0x000000000000791b */ /* 0x003fe20003800000 */
.L_x_3042:
        /* <DEDUP_REMOVED lines=15> */
.L_x_3043:
[----:B------:R-:W-:Y:S02]  /*1eda0*/  @P0 IMAD R8, R5, 0x2, R16 ;  /* 0x0000000205080824 */ /* 0x000fe400078e0210 */
[----:B------:R-:W-:Y:S02]  /*1edb0*/  IMAD.MOV.U32 R13, RZ, RZ, R2 ;  /* 0x000000ffff0d7224 */ /* 0x000fe400078e0002 */
[----:B------:R-:W-:Y:S02]  /*1edc0*/  IMAD.MOV.U32 R12, RZ, RZ, 0x7 ;  /* 0x00000007ff0c7424 */ /* 0x000fe400078e00ff */
[----:B------:R-:W-:-:S07]  /*1edd0*/  IMAD.MOV.U32 R7, RZ, RZ, R14 ;  /* 0x000000ffff077224 */ /* 0x000fce00078e000e */
[----:B------:R-:W-:Y:S05]  /*1ede0*/  WARPSYNC.COLLECTIVE R15, `(.L_x_3044) ;  /* 0x000000000f087348 */ /* 0x000fea0003c00000 */
[----:B------:R0:W1:Y:S02]  /*1edf0*/  SHFL.IDX P6, R14, R13, R12, R11 ;  /* 0x0000000c0d0e7389 */ /* 0x00006400000c000b */
[----:B01----:R-:W-:Y:S01]  /*1ee00*/  ENDCOLLECTIVE ;  /* 0x000000000000791b */ /* 0x003fe20003800000 */
.L_x_3044:
[----:B------:R-:W-:-:S05]  /*1ee10*/  @P0 LEA R7, P1, R9, R7, 0x1 ;  /* 0x0000000709070211 */ /* 0x000fca00078208ff */
[----:B------:R-:W-:-:S05]  /*1ee20*/  @P0 IMAD.X R6, RZ, RZ, R6, P1 ;  /* 0x000000ffff060224 */ /* 0x000fca00008e0606 */
[----:B------:R-:W-:Y:S02]  /*1ee30*/  @P0 LOP3.LUT R7, R7, R6, RZ, 0x3c, !PT ;  /* 0x0000000607070212 */ /* 0x000fe400078e3cff */
[----:B------:R-:W-:Y:S02]  /*1ee40*/  MOV R13, R0 ;  /* 0x00000000000d7202 */ /* 0x000fe40000000f00 */
[----:B------:R-:W-:-:S04]  /*1ee50*/  @P0 LOP3.LUT R6, R7, R6, RZ, 0x3c, !PT ;  /* 0x0000000607060212 */ /* 0x000fc800078e3cff */
[----:B------:R-:W-:Y:S01]  /*1ee60*/  @P0 LOP3.LUT R7, R7, R6, RZ, 0x3c, !PT ;  /* 0x0000000607070212 */ /* 0x000fe200078e3cff */
[----:B------:R-:W-:-:S07]  /*1ee70*/  IMAD.MOV.U32 R2, RZ, RZ, R14 ;  /* 0x000000ffff027224 */ /* 0x000fce00078e000e */
[----:B------:R-:W-:Y:S05]  /*1ee80*/  WARPSYNC.COLLECTIVE R15, `(.L_x_3045) ;  /* 0x000000000f087348 */ /* 0x000fea0003c00000 */
[----:B------:R0:W1:Y:S02]  /*1ee90*/  SHFL.IDX P6, R14, R13, R12, R11 ;  /* 0x0000000c0d0e7389 */ /* 0x00006400000c000b */
[----:B01----:R-:W-:Y:S01]  /*1eea0*/  ENDCOLLECTIVE ;  /* 0x000000000000791b */ /* 0x003fe20003800000 */
.L_x_3045:
[----:B------:R-:W-:Y:S01]  /*1eeb0*/  @!PT LDS RZ, [RZ] ;  /* 0x00000000fffff984 */ /* 0x000fe20000000800 */
[----:B------:R-:W-:Y:S01]  /*1eec0*/  @!PT LDS RZ, [RZ] ;  /* 0x00000000fffff984 */ /* 0x000fe20000000800 */
[----:B------:R-:W-:Y:S01]  /*1eed0*/  @!PT LDS RZ, [RZ] ;  /* 0x00000000fffff984 */ /* 0x000fe20000000800 */
[----:B------:R2:W-:Y:S01]  /*1eee0*/  @P0 LDGSTS.E.BYPASS.LTC128B.128 [R8+0x11400], desc[UR40][R6.64], !P2 ;  /* 0x1140000006080fae */ /* 0x0005e2000d101d68 */
[----:B------:R-:W-:Y:S01]  /*1eef0*/  IMAD.MOV.U32 R0, RZ, RZ, R14 ;  /* 0x000000ffff007224 */ /* 0x000fe200078e000e */
[----:B------:R-:W-:Y:S06]  /*1ef00*/  BRA `(.L_x_3046) ;  /* 0xffffff9400447947 */ /* 0x000fec000383ffff */
.L_x_2883:
        /* <DEDUP_REMOVED lines=9> */
.L_x_3047:
[C---:B------:R-:W-:Y:S01]  /*1efa0*/  VIADD R8, R25.reuse, 0x10 ;  /* 0x0000001019087836 */ /* 0x040fe20000000000 */
[----:B------:R-:W-:Y:S01]  /*1efb0*/  ISETP.GE.AND P1, PT, R25, R3, PT ;  /* 0x000000031900720c */ /* 0x000fe20003f26270 */
[----:B------:R-:W-:Y:S02]  /*1efc0*/  IMAD.MOV.U32 R13, RZ, RZ, R2 ;  /* 0x000000ffff0d7224 */ /* 0x000fe400078e0002 */
[----:B------:R-:W-:-:S10]  /*1efd0*/  IMAD.MOV.U32 R7, RZ, RZ, R14 ;  /* 0x000000ffff077224 */ /* 0x000fd400078e000e */
[----:B------:R-:W-:Y:S05]  /*1efe0*/  WARPSYNC.COLLECTIVE R15, `(.L_x_3048) ;  /* 0x000000000f087348 */ /* 0x000fea0003c00000 */
[----:B------:R0:W1:Y:S02]  /*1eff0*/  SHFL.IDX P6, R14, R13, R12, R11 ;  /* 0x0000000c0d0e7389 */ /* 0x00006400000c000b */
[----:B01----:R-:W-:Y:S01]  /*1f000*/  ENDCOLLECTIVE ;  /* 0x000000000000791b */ /* 0x003fe20003800000 */
.L_x_3048:
[----:B------:R-:W-:Y:S02]  /*1f010*/  IMAD.MOV.U32 R13, RZ, RZ, R0 ;  /* 0x000000ffff0d7224 */ /* 0x000fe400078e0000 */
[----:B------:R-:W-:Y:S02]  /*1f020*/  IMAD.MOV.U32 R12, RZ, RZ, 0x1 ;  /* 0x00000001ff0c7424 */ /* 0x000fe400078e00ff */
[----:B------:R-:W-:-:S07]  /*1f030*/  IMAD.MOV.U32 R6, RZ, RZ, R14 ;  /* 0x000000ffff067224 */ /* 0x000fce00078e000e */
[----:B------:R-:W-:Y:S05]  /*1f040*/  WARPSYNC.COLLECTIVE R15, `(.L_x_3049) ;  /* 0x000000000f087348 */ /* 0x000fea0003c00000 */
[----:B------:R0:W1:Y:S02]  /*1f050*/  SHFL.IDX P6, R14, R13, R12, R11 ;  /* 0x0000000c0d0e7389 */ /* 0x00006400000c000b */
[----:B01----:R-:W-:Y:S01]  /*1f060*/  ENDCOLLECTIVE ;  /* 0x000000000000791b */ /* 0x003fe20003800000 */
.L_x_3049:
        /* <DEDUP_REMOVED lines=8> */
[----:B0-----:R-:W-:-:S10]  /*1f0f0*/  IMAD.MOV.U32 R6, RZ, RZ, R14 ;  /* 0x000000ffff067224 */ /* 0x001fd400078e000e */
[----:B------:R-:W-:Y:S05]  /*1f100*/  WARPSYNC.COLLECTIVE R15, `(.L_x_3050) ;  /* 0x000000000f087348 */ /* 0x000fea0003c00000 */
[----:B------:R0:W1:Y:S02]  /*1f110*/  SHFL.IDX P6, R14, R13, R12, R11 ;  /* 0x0000000c0d0e7389 */ /* 0x00006400000c000b */
[----:B01----:R-:W-:Y:S01]  /*1f120*/  ENDCOLLECTIVE ;  /* 0x000000000000791b */ /* 0x003fe20003800000 */
.L_x_3050:
[----:B------:R-:W-:Y:S01]  /*1f130*/  MOV R13, R0 ;  /* 0x00000000000d7202 */ /* 0x000fe20000000f00 */
[----:B------:R-:W-:Y:S02]  /*1f140*/  IMAD.MOV.U32 R12, RZ, RZ, 0x2 ;  /* 0x00000002ff0c7424 */ /* 0x000fe400078e00ff */
[----:B------:R-:W-:-:S07]  /*1f150*/  IMAD.MOV.U32 R7, RZ, RZ, R14 ;  /* 0x000000ffff077224 */ /* 0x000fce00078e000e */
[----:B------:R-:W-:Y:S05]  /*1f160*/  WARPSYNC.COLLECTIVE R15, `(.L_x_3051) ;  /* 0x000000000f087348 */ /* 0x000fea0003c00000 */
[----:B------:R0:W1:Y:S02]  /*1f170*/  SHFL.IDX P6, R14, R13, R12, R11 ;  /* 0x0000000c0d0e7389 */ /* 0x00006400000c000b */
[----:B01----:R-:W-:Y:S01]  /*1f180*/  ENDCOLLECTIVE ;  /* 0x000000000000791b */ /* 0x003fe20003800000 */
.L_x_3051:
        /* <DEDUP_REMOVED lines=16> */
.L_x_3052:
[----:B------:R-:W-:Y:S02]  /*1f290*/  IMAD.MOV.U32 R13, RZ, RZ, R0 ;  /* 0x000000ffff0d7224 */ /* 0x000fe400078e0000 */
[----:B------:R-:W-:Y:S02]  /*1f2a0*/  IMAD.MOV.U32 R12, RZ, RZ, 0x3 ;  /* 0x00000003ff0c7424 */ /* 0x000fe400078e00ff */
[----:B------:R-:W-:-:S07]  /*1f2b0*/  IMAD.MOV.U32 R7, RZ, RZ, R14 ;  /* 0x000000ffff077224 */ /* 0x000fce00078e000e */
[----:B------:R-:W-:Y:S05]  /*1f2c0*/  WARPSYNC.COLLECTIVE R15, `(.L_x_3053) ;  /* 0x000000000f087348 */ /* 0x000fea0003c00000 */
[----:B------:R0:W1:Y:S02]  /*1f2d0*/  SHFL.IDX P6, R14, R13, R12, R11 ;  /* 0x0000000c0d0e7389 */ /* 0x00006400000c000b */
[----:B01----:R-:W-:Y:S01]  /*1f2e0*/  ENDCOLLECTIVE ;  /* 0x000000000000791b */ /* 0x003fe20003800000 */
.L_x_3053:
        /* <DEDUP_REMOVED lines=16> */
.L_x_3054:
[----:B------:R-:W-:Y:S02]  /*1f3f0*/  IMAD.MOV.U32 R13, RZ, RZ, R0 ;  /* 0x000000ffff0d7224 */ /* 0x000fe400078e0000 */
[----:B------:R-:W-:Y:S02]  /*1f400*/  IMAD.MOV.U32 R12, RZ, RZ, 0x4 ;  /* 0x00000004ff0c7424 */ /* 0x000fe400078e00ff */
[----:B------:R-:W-:-:S07]  /*1f410*/  IMAD.MOV.U32 R7, RZ, RZ, R14 ;  /* 0x000000ffff077224 */ /* 0x000fce00078e000e */
[----:B------:R-:W-:Y:S05]  /*1f420*/  WARPSYNC.COLLECTIVE R15, `(.L_x_3055) ;  /* 0x000000000f087348 */ /* 0x000fea0003c00000 */
[----:B------:R0:W1:Y:S02]  /*1f430*/  SHFL.IDX P6, R14, R13, R12, R11 ;  /* 0x0000000c0d0e7389 */ /* 0x00006400000c000b */
[----:B01----:R-:W-:Y:S01]  /*1f440*/  ENDCOLLECTIVE ;  /* 0x000000000000791b */ /* 0x003fe20003800000 */
.L_x_3055:
        /* <DEDUP_REMOVED lines=16> */
.L_x_3056:
[----:B------:R-:W-:Y:S02]  /*1f550*/  IMAD.MOV.U32 R13, RZ, RZ, R0 ;  /* 0x000000ffff0d7224 */ /* 0x000fe400078e0000 */
[----:B------:R-:W-:Y:S01]  /*1f560*/  IMAD.MOV.U32 R12, RZ, RZ, 0x5 ;  /* 0x00000005ff0c7424 */ /* 0x000fe200078e00ff */
[----:B------:R-:W-:-:S07]  /*1f570*/  MOV R7, R14 ;  /* 0x0000000e00077202 */ /* 0x000fce0000000f00 */
[----:B------:R-:W-:Y:S05]  /*1f580*/  WARPSYNC.COLLECTIVE R15, `(.L_x_3057) ;  /* 0x000000000f087348 */ /* 0x000fea0003c00000 */
[----:B------:R0:W1:Y:S02]  /*1f590*/  SHFL.IDX P6, R14, R13, R12, R11 ;  /* 0x0000000c0d0e7389 */ /* 0x00006400000c000b */
[----:B01----:R-:W-:Y:S01]  /*1f5a0*/  ENDCOLLECTIVE ;  /* 0x000000000000791b */ /* 0x003fe20003800000 */
.L_x_3057:
        /* <DEDUP_REMOVED lines=16> */
.L_x_3058:
[----:B------:R-:W-:Y:S02]  /*1f6b0*/  IMAD.MOV.U32 R13, RZ, RZ, R0 ;  /* 0x000000ffff0d7224 */ /* 0x000fe400078e0000 */
[----:B------:R-:W-:Y:S02]  /*1f6c0*/  IMAD.MOV.U32 R12, RZ, RZ, 0x6 ;  /* 0x00000006ff0c7424 */ /* 0x000fe400078e00ff */
[----:B------:R-:W-:-:S07]  /*1f6d0*/  IMAD.MOV.U32 R7, RZ, RZ, R14 ;  /* 0x000000ffff077224 */ /* 0x000fce00078e000e */
[----:B------:R-:W-:Y:S05]  /*1f6e0*/  WARPSYNC.COLLECTIVE R15, `(.L_x_3059) ;  /* 0x000000000f087348 */ /* 0x000fea0003c00000 */
[----:B------:R0:W1:Y:S02]  /*1f6f0*/  SHFL.IDX P6, R14, R13, R12, R11 ;  /* 0x0000000c0d0e7389 */ /* 0x00006400000c000b */
[----:B01----:R-:W-:Y:S01]  /*1f700*/  ENDCOLLECTIVE ;  /* 0x000000000000791b */ /* 0x003fe20003800000 */
.L_x_3059:
        /* <DEDUP_REMOVED lines=16> */
.L_x_3060:
[----:B------:R-:W-:Y:S02]  /*1f810*/  IMAD.MOV.U32 R13, RZ, RZ, R0 ;  /* 0x000000ffff0d7224 */ /* 0x000fe400078e0000 */
[----:B------:R-:W-:Y:S02]  /*1f820*/  IMAD.MOV.U32 R12, RZ, RZ, 0x7 ;  /* 0x00000007ff0c7424 */ /* 0x000fe400078e00ff */
[----:B------:R-:W-:-:S07]  /*1f830*/  IMAD.MOV.U32 R7, RZ, RZ, R14 ;  /* 0x000000ffff077224 */ /* 0x000fce00078e000e */
[----:B------:R-:W-:Y:S05]  /*1f840*/  WARPSYNC.COLLECTIVE R15, `(.L_x_3061) ;  /* 0x000000000f087348 */ /* 0x000fea0003c00000 */
[----:B------:R0:W1:Y:S02]  /*1f850*/  SHFL.IDX P6, R14, R13, R12, R11 ;  /* 0x0000000c0d0e7389 */ /* 0x00006400000c000b */
[----:B01----:R-:W-:Y:S01]  /*1f860*/  ENDCOLLECTIVE ;  /* 0x000000000000791b */ /* 0x003fe20003800000 */
.L_x_3061:
        /* <DEDUP_REMOVED lines=11> */
.L_x_3062:
[----:B------:R-:W-:Y:S01]  /*1f920*/  @!PT LDS RZ, [RZ] ;  /* 0x00000000fffff984 */ /* 0x000fe20000000800 */
[----:B------:R-:W-:Y:S01]  /*1f930*/  @!PT LDS RZ, [RZ] ;  /* 0x00000000fffff984 */ /* 0x000fe20000000800 */
[----:B------:R-:W-:Y:S01]  /*1f940*/  @!PT LDS RZ, [RZ] ;  /* 0x00000000fffff984 */ /* 0x000fe20000000800 */
[----:B------:R0:W-:Y:S01]  /*1f950*/  @!P1 LDGSTS.E.BYPASS.LTC128B.128 [R20+0xb400], desc[UR40][R6.64], !P0 ;  /* 0x0b40000006149fae */ /* 0x0001e2000c101d68 */
[----:B------:R-:W-:Y:S01]  /*1f960*/  ISETP.GE.AND P1, PT, R2, R3, PT ;  /* 0x000000030200720c */ /* 0x000fe20003f26270 */
[----:B------:R-:W-:Y:S02]  /*1f970*/  IMAD.MOV.U32 R13, RZ, RZ, R4 ;  /* 0x000000ffff0d7224 */ /* 0x000fe400078e0004 */
[----:B------:R-:W-:Y:S02]  /*1f980*/  IMAD.MOV.U32 R12, RZ, RZ, RZ ;  /* 0x000000ffff0c7224 */ /* 0x000fe400078e00ff */
[----:B0-----:R-:W-:-:S08]  /*1f990*/  IMAD.MOV.U32 R6, RZ, RZ, R14 ;  /* 0x000000ffff067224 */ /* 0x001fd000078e000e */
[----:B------:R-:W-:Y:S05]  /*1f9a0*/  WARPSYNC.COLLECTIVE R15, `(.L_x_3063) ;  /* 0x000000000f087348 */ /* 0x000fea0003c00000 */
[----:B------:R0:W1:Y:S02]  /*1f9b0*/  SHFL.IDX P6, R14, R13, R12, R11 ;  /* 0x0000000c0d0e7389 */ /* 0x00006400000c000b */
[----:B01----:R-:W-:Y:S01]  /*1f9c0*/  ENDCOLLECTIVE ;  /* 0x000000000000791b */ /* 0x003fe20003800000 */
.L_x_3063:
        /* <DEDUP_REMOVED lines=15> */
.L_x_3064:
[----:B------:R-:W-:Y:S02]  /*1fac0*/  IMAD.MOV.U32 R13, RZ, RZ, R4 ;  /* 0x000000ffff0d7224 */ /* 0x000fe400078e0004 */
[----:B------:R-:W-:Y:S02]  /*1fad0*/  IMAD.MOV.U32 R12, RZ, RZ, 0x1 ;  /* 0x00000001ff0c7424 */ /* 0x000fe400078e00ff */
[----:B------:R-:W-:-:S07]  /*1fae0*/  IMAD.MOV.U32 R2, RZ, RZ, R14 ;  /* 0x000000ffff027224 */ /* 0x000fce00078e000e */
[----:B------:R-:W-:Y:S05]  /*1faf0*/  WARPSYNC.COLLECTIVE R15, `(.L_x_3065) ;  /* 0x000000000f087348 */ /* 0x000fea0003c00000 */
[----:B------:R0:W1:Y:S02]  /*1fb00*/  SHFL.IDX P6, R14, R13, R12, R11 ;  /* 0x0000000c0d0e7389 */ /* 0x00006400000c000b */
[----:B01----:R-:W-:Y:S01]  /*1fb10*/  ENDCOLLECTIVE ;  /* 0x000000000000791b */ /* 0x003fe20003800000 */
.L_x_3065:
[----:B------:R-:W-:-:S05]  /*1fb20*/  @!P1 LEA R2, P2, R21, R2, 0x1 ;  /* 0x0000000215029211 */ /* 0x000fca00078408ff */
[----:B------:R-:W-:-:S04]  /*1fb30*/  @!P1 IMAD.X R6, RZ, RZ, R8, P2 ;  /* 0x000000ffff069224 */ /* 0x000fc800010e0608 */
[----:B------:R-:W-:Y:S02]  /*1fb40*/  @!P1 IMAD.MOV.U32 R7, RZ, RZ, R6 ;  /* 0x000000ffff079224 */ /* 0x000fe400078e0006 */
[----:B------:R-:W-:Y:S02]  /*1fb50*/  @!P1 IMAD.MOV.U32 R6, RZ, RZ, R2 ;  /* 0x000000ffff069224 */ /* 0x000fe400078e0002 */
[----:B------:R-:W-:Y:S02]  /*1fb60*/  IMAD.MOV.U32 R13, RZ, RZ, R5 ;  /* 0x000000ffff0d7224 */ /* 0x000fe400078e0005 */
[----:B------:R-:W-:Y:S01]  /*1fb70*/  VIADD R2, R25, 0xa0 ;  /* 0x000000a019027836 */ /* 0x000fe20000000000 */
[----:B------:R-:W-:Y:S01]  /*1fb80*/  @!PT LDS RZ, [RZ] ;  /* 0x00000000fffff984 */ /* 0x000fe20000000800 */
[----:B------:R-:W-:Y:S01]  /*1fb90*/  @!PT LDS RZ, [RZ] ;  /* 0x00000000fffff984 */ /* 0x000fe20000000800 */
[----:B------:R-:W-:Y:S01]  /*1fba0*/  @!PT LDS RZ, [RZ] ;  /* 0x00000000fffff984 */ /* 0x000fe20000000800 */
[----:B------:R0:W-:Y:S01]  /*1fbb0*/  @!P1 LDGSTS.E.BYPASS.LTC128B.128 [R20+0xc400], desc[UR40][R6.64], !P0 ;  /* 0x0c40000006149fae */ /* 0x0001e2000c101d68 */
[----:B------:R-:W-:Y:S02]  /*1fbc0*/  ISETP.GE.AND P1, PT, R0, R3, PT ;  /* 0x000000030000720c */ /* 0x000fe40003f26270 */
[----:B------:R-:W-:-:S11]  /*1fbd0*/  MOV R0, R14 ;  /* 0x0000000e00007202 */ /* 0x000fd60000000f00 */
[----:B0-----:R-:W-:Y:S05]  /*1fbe0*/  WARPSYNC.COLLECTIVE R15, `(.L_x_3066) ;  /* 0x000000000f087348 */ /* 0x001fea0003c00000 */
[----:B------:R1:W2:Y:S02]  /*1fbf0*/  SHFL.IDX P6, R14, R13, R12, R11 ;  /* 0x0000000c0d0e7389 */ /* 0x0002a400000c000b */
[----:B012---:R-:W-:Y:S01]  /*1fc00*/  ENDCOLLECTIVE ;  /* 0x000000000000791b */ /* 0x007fe20003800000 */
.L_x_3066:
[----:B------:R-:W-:Y:S02]  /*1fc10*/  IMAD.MOV.U32 R13, RZ, RZ, R4 ;  /* 0x000000ffff0d7224 */ /* 0x000fe400078e0004 */
[----:B------:R-:W-:Y:S02]  /*1fc20*/  IMAD.MOV.U32 R12, RZ, RZ, 0x2 ;  /* 0x00000002ff0c7424 */ /* 0x000fe400078e00ff */
[----:B------:R-:W-:-:S07]  /*1fc30*/  IMAD.MOV.U32 R6, RZ, RZ, R14 ;  /* 0x000000ffff067224 */ /* 0x000fce00078e000e */
[----:B------:R-:W-:Y:S05]  /*1fc40*/  WARPSYNC.COLLECTIVE R15, `(.L_x_3067) ;  /* 0x000000000f087348 */ /* 0x000fea0003c00000 */
[----:B------:R0:W1:Y:S02]  /*1fc50*/  SHFL.IDX P6, R14, R13, R12, R11 ;  /* 0x0000000c0d0e7389 */ /* 0x00006400000c000b */
[----:B01----:R-:W-:Y:S01]  /*1fc60*/  ENDCOLLECTIVE ;  /* 0x000000000000791b */ /* 0x003fe20003800000 */
.L_x_3067:
        /* <DEDUP_REMOVED lines=13> */
.L_x_3068:
[----:B------:R-:W-:Y:S02]  /*1fd40*/  IMAD.MOV.U32 R13, RZ, RZ, R4 ;  /* 0x000000ffff0d7224 */ /* 0x000fe400078e0004 */
[----:B------:R-:W-:Y:S01]  /*1fd50*/  IMAD.MOV.U32 R12, RZ, RZ, 0x3 ;  /* 0x00000003ff0c7424 */ /* 0x000fe200078e00ff */
[----:B------:R-:W-:-:S07]  /*1fd60*/  MOV R6, R14 ;  /* 0x0000000e00067202 */ /* 0x000fce0000000f00 */
[----:B------:R-:W-:Y:S05]  /*1fd70*/  WARPSYNC.COLLECTIVE R15, `(.L_x_3069) ;  /* 0x000000000f087348 */ /* 0x000fea0003c00000 */
[----:B------:R0:W1:Y:S02]  /*1fd80*/  SHFL.IDX P6, R14, R13, R12, R11 ;  /* 0x0000000c0d0e7389 */ /* 0x00006400000c000b */
[----:B01----:R-:W-:Y:S01]  /*1fd90*/  ENDCOLLECTIVE ;  /* 0x000000000000791b */ /* 0x003fe20003800000 */
.L_x_3069:
        /* <DEDUP_REMOVED lines=12> */
.L_x_3070:
[----:B------:R-:W-:Y:S01]  /*1fe60*/  IMAD.MOV.U32 R2, RZ, RZ, R14 ;  /* 0x000000ffff027224 */ /* 0x000fe200078e000e */
[----:B------:R-:W-:Y:S06]  /*1fe70*/  BRA `(.L_x_3071) ;  /* 0xffffff9400307947 */ /* 0x000fec000383ffff */
.L_x_2886:
[----:B-1----:R1:W2:Y:S02]  /*1fe80*/  SYNCS.PHASECHK.TRANS64.TRYWAIT P0, [R16+URZ+0x16820], R0 ;  /* 0x01682000100075a7 */ /* 0x0022a4000800017f */
[----:B--2---:R-:W-:Y:S05]  /*1fe90*/  @!P0 NANOSLEEP.SYNCS 0x989680 ;  /* 0x009896800000895d */ /* 0x004fea0003900000 */
[----:B------:R-:W2:Y:S02]  /*1fea0*/  @!P0 SYNCS.PHASECHK.TRANS64 P0, [R16+URZ+0x16820], R0 ;  /* 0x01682000100085a7 */ /* 0x000ea4000800007f */
[----:B--2---:R-:W-:Y:S05]  /*1feb0*/  @!P0 BRA `(.L_x_2886) ;  /* 0xfffffffc00f08947 */ /* 0x004fea000383ffff */
[----:B------:R-:W-:Y:S05]  /*1fec0*/  BRA `(.L_x_3072) ;  /* 0xffffff94008c7947 */ /* 0x000fea000383ffff */
.L_x_2891:
[----:B0-----:R0:W1:Y:S02]  /*1fed0*/  SYNCS.PHASECHK.TRANS64.TRYWAIT P0, [R5+URZ+0x16840], R2 ;  /* 0x01684002050075a7 */ /* 0x001064000800017f */
[----:B-1----:R-:W-:Y:S05]  /*1fee0*/  @!P0 NANOSLEEP.SYNCS 0x989680 ;  /* 0x009896800000895d */ /* 0x002fea0003900000 */
[----:B------:R-:W1:Y:S02]  /*1fef0*/  @!P0 SYNCS.PHASECHK.TRANS64 P0, [R5+URZ+0x16840], R2 ;  /* 0x01684002050085a7 */ /* 0x000e64000800007f */
[----:B-1----:R-:W-:Y:S05]  /*1ff00*/  @!P0 BRA `(.L_x_2891) ;  /* 0xfffffffc00f08947 */ /* 0x002fea000383ffff */
[----:B------:R-:W-:Y:S05]  /*1ff10*/  BRA `(.L_x_3073) ;  /* 0xffffff98006c7947 */ /* 0x000fea000383ffff */
.L_x_2892:
        /* <DEDUP_REMOVED lines=8> */
.L_x_3075:
[----:B------:R-:W-:Y:S05]  /*1ffa0*/  BSYNC B1 ;  /* 0x0000000000017941 */ /* 0x000fea0003800000 */
.L_x_3074:
[----:B------:R-:W0:Y:S01]  /*1ffb0*/  S2R R7, SR_TID.X ;  /* 0x0000000000077919 */ /* 0x000e220000002100 */
[----:B------:R-:W-:Y:S01]  /*1ffc0*/  IMAD.MOV.U32 R13, RZ, RZ, R9 ;  /* 0x000000ffff0d7224 */ /* 0x000fe200078e0009 */
[----:B------:R-:W-:Y:S01]  /*1ffd0*/  MOV R15, 0xffffffff ;  /* 0xffffffff000f7802 */ /* 0x000fe20000000f00 */
[----:B------:R-:W-:Y:S02]  /*1ffe0*/  IMAD.MOV.U32 R12, RZ, RZ, RZ ;  /* 0x000000ffff0c7224 */ /* 0x000fe400078e00ff */
[----:B------:R-:W-:Y:S02]  /*1fff0*/  IMAD.MOV.U32 R11, RZ, RZ, 0x181f ;  /* 0x0000181fff0b7424 */ /* 0x000fe400078e00ff */
[----:B------:R-:W-:Y:S02]  /*20000*/  IMAD.MOV.U32 R3, RZ, RZ, R14 ;  /* 0x000000ffff037224 */ /* 0x000fe400078e000e */
[----:B------:R-:W-:-:S07]  /*20010*/  IMAD R8, R8, 0x2, R16 ;  /* 0x0000000208087824 */ /* 0x000fce00078e0210 */
[----:B0-----:R-:W-:Y:S05]  /*20020*/  WARPSYNC.COLLECTIVE R15, `(.L_x_3076) ;  /* 0x000000000f087348 */ /* 0x001fea0003c00000 */
[----:B------:R1:W2:Y:S02]  /*20030*/  SHFL.IDX P6, R14, R13, R12, R11 ;  /* 0x0000000c0d0e7389 */ /* 0x0002a400000c000b */
[----:B012---:R-:W-:Y:S01]  /*20040*/  ENDCOLLECTIVE ;  /* 0x000000000000791b */ /* 0x007fe20003800000 */
.L_x_3076:
[----:B------:R-:W-:Y:S02]  /*20050*/  IMAD.MOV.U32 R13, RZ, RZ, R10 ;  /* 0x000000ffff0d7224 */ /* 0x000fe400078e000a */
[----:B------:R-:W-:Y:S02]  /*20060*/  IMAD.MOV.U32 R12, RZ, RZ, 0x1 ;  /* 0x00000001ff0c7424 */ /* 0x000fe400078e00ff */
[----:B------:R-:W-:Y:S02]  /*20070*/  IMAD.SHL.U32 R7, R7, 0x8, RZ ;  /* 0x0000000807077824 */ /* 0x000fe400078e00ff */
[----:B------:R-:W-:-:S07]  /*20080*/  IMAD.MOV.U32 R2, RZ, RZ, R14 ;  /* 0x000000ffff027224 */ /* 0x000fce00078e000e */
[----:B------:R-:W-:Y:S05]  /*20090*/  WARPSYNC.COLLECTIVE R15, `(.L_x_3077) ;  /* 0x000000000f087348 */ /* 0x000fea0003c00000 */
[----:B------:R0:W1:Y:S02]  /*200a0*/  SHFL.IDX P6, R14, R13, R12, R11 ;  /* 0x0000000c0d0e7389 */ /* 0x00006400000c000b */
[----:B01----:R-:W-:Y:S01]  /*200b0*/  ENDCOLLECTIVE ;  /* 0x000000000000791b */ /* 0x003fe20003800000 */
.L_x_3077:
        /* <DEDUP_REMOVED lines=13> */
.L_x_3078:
[----:B------:R-:W-:Y:S02]  /*20190*/  IMAD.MOV.U32 R13, RZ, RZ, R10 ;  /* 0x000000ffff0d7224 */ /* 0x000fe400078e000a */
[----:B------:R-:W-:Y:S01]  /*201a0*/  IMAD.MOV.U32 R12, RZ, RZ, 0x2 ;  /* 0x00000002ff0c7424 */ /* 0x000fe200078e00ff */
[----:B------:R-:W-:-:S07]  /*201b0*/  MOV R2, R14 ;  /* 0x0000000e00027202 */ /* 0x000fce0000000f00 */
[----:B------:R-:W-:Y:S05]  /*201c0*/  WARPSYNC.COLLECTIVE R15, `(.L_x_3079) ;  /* 0x000000000f087348 */ /* 0x000fea0003c00000 */
[----:B------:R0:W1:Y:S02]  /*201d0*/  SHFL.IDX P6, R14, R13, R12, R11 ;  /* 0x0000000c0d0e7389 */ /* 0x00006400000c000b */
[----:B01----:R-:W-:Y:S01]  /*201e0*/  ENDCOLLECTIVE ;  /* 0x000000000000791b */ /* 0x003fe20003800000 */
.L_x_3079:
        /* <DEDUP_REMOVED lines=11> */
.L_x_3080:
[----:B------:R-:W-:Y:S01]  /*202a0*/  IMAD.MOV.U32 R13, RZ, RZ, R10 ;  /* 0x000000ffff0d7224 */ /* 0x000fe200078e000a */
[----:B------:R-:W-:Y:S01]  /*202b0*/  MOV R12, 0x3 ;  /* 0x00000003000c7802 */ /* 0x000fe20000000f00 */
[----:B------:R-:W-:-:S07]  /*202c0*/  IMAD.MOV.U32 R2, RZ, RZ, R14 ;  /* 0x000000ffff027224 */ /* 0x000fce00078e000e */
[----:B------:R-:W-:Y:S05]  /*202d0*/  WARPSYNC.COLLECTIVE R15, `(.L_x_3081) ;  /* 0x000000000f087348 */ /* 0x000fea0003c00000 */
[----:B------:R0:W1:Y:S02]  /*202e0*/  SHFL.IDX P6, R14, R13, R12, R11 ;  /* 0x0000000c0d0e7389 */ /* 0x00006400000c000b */
[----:B01----:R-:W-:Y:S01]  /*202f0*/  ENDCOLLECTIVE ;  /* 0x000000000000791b */ /* 0x003fe20003800000 */
.L_x_3081:
        /* <DEDUP_REMOVED lines=11> */
.L_x_3082:
[----:B------:R-:W-:Y:S02]  /*203b0*/  IMAD.MOV.U32 R13, RZ, RZ, R10 ;  /* 0x000000ffff0d7224 */ /* 0x000fe400078e000a */
[----:B------:R-:W-:Y:S02]  /*203c0*/  IMAD.MOV.U32 R12, RZ, RZ, 0x4 ;  /* 0x00000004ff0c7424 */ /* 0x000fe400078e00ff */
[----:B------:R-:W-:-:S07]  /*203d0*/  IMAD.MOV.U32 R2, RZ, RZ, R14 ;  /* 0x000000ffff027224 */ /* 0x000fce00078e000e */
[----:B------:R-:W-:Y:S05]  /*203e0*/  WARPSYNC.COLLECTIVE R15, `(.L_x_3083) ;  /* 0x000000000f087348 */ /* 0x000fea0003c00000 */
[----:B------:R0:W1:Y:S02]  /*203f0*/  SHFL.IDX P6, R14, R13, R12, R11 ;  /* 0x0000000c0d0e7389 */ /* 0x00006400000c000b */
[----:B01----:R-:W-:Y:S01]  /*20400*/  ENDCOLLECTIVE ;  /* 0x000000000000791b */ /* 0x003fe20003800000 */
.L_x_3083:
        /* <DEDUP_REMOVED lines=11> */
.L_x_3084:
[----:B------:R-:W-:Y:S02]  /*204c0*/  IMAD.MOV.U32 R13, RZ, RZ, R10 ;  /* 0x000000ffff0d7224 */ /* 0x000fe400078e000a */
[----:B------:R-:W-:Y:S01]  /*204d0*/  IMAD.MOV.U32 R12, RZ, RZ, 0x5 ;  /* 0x00000005ff0c7424 */ /* 0x000fe200078e00ff */
[----:B------:R-:W-:-:S07]  /*204e0*/  MOV R2, R14 ;  /* 0x0000000e00027202 */ /* 0x000fce0000000f00 */
[----:B------:R-:W-:Y:S05]  /*204f0*/  WARPSYNC.COLLECTIVE R15, `(.L_x_3085) ;  /* 0x000000000f087348 */ /* 0x000fea0003c00000 */
[----:B------:R0:W1:Y:S02]  /*20500*/  SHFL.IDX P6, R14, R13, R12, R11 ;  /* 0x0000000c0d0e7389 */ /* 0x00006400000c000b */
[----:B01----:R-:W-:Y:S01]  /*20510*/  ENDCOLLECTIVE ;  /* 0x000000000000791b */ /* 0x003fe20003800000 */
.L_x_3085:
        /* <DEDUP_REMOVED lines=11> */
.L_x_3086:
[----:B------:R-:W-:Y:S01]  /*205d0*/  IMAD.MOV.U32 R13, RZ, RZ, R10 ;  /* 0x000000ffff0d7224 */ /* 0x000fe200078e000a */
[----:B------:R-:W-:Y:S01]  /*205e0*/  MOV R12, 0x6 ;  /* 0x00000006000c7802 */ /* 0x000fe20000000f00 */
[----:B------:R-:W-:-:S07]  /*205f0*/  IMAD.MOV.U32 R2, RZ, RZ, R14 ;  /* 0x000000ffff027224 */ /* 0x000fce00078e000e */
[----:B------:R-:W-:Y:S05]  /*20600*/  WARPSYNC.COLLECTIVE R15, `(.L_x_3087) ;  /* 0x000000000f087348 */ /* 0x000fea0003c00000 */
[----:B------:R0:W1:Y:S02]  /*20610*/  SHFL.IDX P6, R14, R13, R12, R11 ;  /* 0x0000000c0d0e7389 */ /* 0x00006400000c000b */
[----:B01----:R-:W-:Y:S01]  /*20620*/  ENDCOLLECTIVE ;  /* 0x000000000000791b */ /* 0x003fe20003800000 */
.L_x_3087:
        /* <DEDUP_REMOVED lines=11> */
.L_x_3088:
[----:B------:R-:W-:Y:S02]  /*206e0*/  IMAD.MOV.U32 R13, RZ, RZ, R10 ;  /* 0x000000ffff0d7224 */ /* 0x000fe400078e000a */
[----:B------:R-:W-:Y:S02]  /*206f0*/  IMAD.MOV.U32 R12, RZ, RZ, 0x7 ;  /* 0x00000007ff0c7424 */ /* 0x000fe400078e00ff */
[----:B------:R-:W-:-:S07]  /*20700*/  IMAD.MOV.U32 R2, RZ, RZ, R14 ;  /* 0x000000ffff027224 */ /* 0x000fce00078e000e */
[----:B------:R-:W-:Y:S05]  /*20710*/  WARPSYNC.COLLECTIVE R15, `(.L_x_3089) ;  /* 0x000000000f087348 */ /* 0x000fea0003c00000 */
[----:B------:R0:W1:Y:S02]  /*20720*/  SHFL.IDX P6, R14, R13, R12, R11 ;  /* 0x0000000c0d0e7389 */ /* 0x00006400000c000b */
[----:B01----:R-:W-:Y:S01]  /*20730*/  ENDCOLLECTIVE ;  /* 0x000000000000791b */ /* 0x003fe20003800000 */
.L_x_3089:
        /* <DEDUP_REMOVED lines=11> */
.L_x_3090:
[----:B------:R-:W-:Y:S01]  /*207f0*/  MOV R2, R14 ;  /* 0x0000000e00027202 */ /* 0x000fe20000000f00 */
[----:B------:R-:W-:Y:S06]  /*20800*/  BRA `(.L_x_3091) ;  /* 0xffffff9400587947 */ /* 0x000fec000383ffff */
.L_x_2897:
[----:B-1----:R1:W2:Y:S02]  /*20810*/  SYNCS.PHASECHK.TRANS64.TRYWAIT P0, [R5+URZ+0x16860], R2 ;  /* 0x01686002050075a7 */ /* 0x0022a4000800017f */
[----:B--2---:R-:W-:Y:S05]  /*20820*/  @!P0 NANOSLEEP.SYNCS 0x989680 ;  /* 0x009896800000895d */ /* 0x004fea0003900000 */
[----:B------:R-:W2:Y:S02]  /*20830*/  @!P0 SYNCS.PHASECHK.TRANS64 P0, [R5+URZ+0x16860], R2 ;  /* 0x01686002050085a7 */ /* 0x000ea4000800007f */
[----:B--2---:R-:W-:Y:S05]  /*20840*/  @!P0 BRA `(.L_x_2897) ;  /* 0xfffffffc00f08947 */ /* 0x004fea000383ffff */
[----:B------:R-:W-:Y:S05]  /*20850*/  BRA `(.L_x_3092) ;  /* 0xffffff9400b07947 */ /* 0x000fea000383ffff */
.L_x_2898:
        /* <DEDUP_REMOVED lines=8> */
.L_x_3094:
[----:B------:R-:W-:Y:S05]  /*208e0*/  BSYNC B1 ;  /* 0x0000000000017941 */ /* 0x000fea0003800000 */
.L_x_3093:
[----:B------:R-:W-:Y:S01]  /*208f0*/  IMAD.MOV.U32 R13, RZ, RZ, R18 ;  /* 0x000000ffff0d7224 */ /* 0x000fe200078e0012 */
[----:B------:R-:W-:Y:S01]  /*20900*/  MOV R15, 0xffffffff ;  /* 0xffffffff000f7802 */ /* 0x000fe20000000f00 */
[----:B------:R-:W-:Y:S01]  /*20910*/  IMAD.MOV.U32 R12, RZ, RZ, RZ ;  /* 0x000000ffff0c7224 */ /* 0x000fe200078e00ff */
[----:B------:R-:W-:Y:S01]  /*20920*/  ISETP.LT.OR P2, PT, R8, 0x1, P1 ;  /* 0x000000010800780c */ /* 0x000fe20000f41670 */
[----:B------:R-:W-:Y:S02]  /*20930*/  IMAD.MOV.U32 R11, RZ, RZ, 0x181f ;  /* 0x0000181fff0b7424 */ /* 0x000fe400078e00ff */
[----:B------:R-:W-:Y:S02]  /*20940*/  IMAD.MOV.U32 R3, RZ, RZ, R14 ;  /* 0x000000ffff037224 */ /* 0x000fe400078e000e */
[----:B------:R-:W-:-:S08]  /*20950*/  IMAD R6, R6, 0x2, R16 ;  /* 0x0000000206067824 */ /* 0x000fd000078e0210 */
[----:B------:R-:W-:Y:S05]  /*20960*/  WARPSYNC.COLLECTIVE R15, `(.L_x_3095) ;  /* 0x000000000f087348 */ /* 0x000fea0003c00000 */
[----:B------:R0:W1:Y:S02]  /*20970*/  SHFL.IDX P6, R14, R13, R12, R11 ;  /* 0x0000000c0d0e7389 */ /* 0x00006400000c000b */
[----:B01----:R-:W-:Y:S01]  /*20980*/  ENDCOLLECTIVE ;  /* 0x000000000000791b */ /* 0x003fe20003800000 */
.L_x_3095:
[----:B------:R-:W-:Y:S02]  /*20990*/  IMAD.MOV.U32 R13, RZ, RZ, R19 ;  /* 0x000000ffff0d7224 */ /* 0x000fe400078e0013 */
[----:B------:R-:W-:Y:S02]  /*209a0*/  IMAD.MOV.U32 R12, RZ, RZ, 0x1 ;  /* 0x00000001ff0c7424 */ /* 0x000fe400078e00ff */
[----:B------:R-:W-:-:S07]  /*209b0*/  IMAD.MOV.U32 R2, RZ, RZ, R14 ;  /* 0x000000ffff027224 */ /* 0x000fce00078e000e */
[----:B------:R-:W-:Y:S05]  /*209c0*/  WARPSYNC.COLLECTIVE R15, `(.L_x_3096) ;  /* 0x000000000f087348 */ /* 0x000fea0003c00000 */
[----:B------:R0:W1:Y:S02]  /*209d0*/  SHFL.IDX P6, R14, R13, R12, R11 ;  /* 0x0000000c0d0e7389 */ /* 0x00006400000c000b */
[----:B01----:R-:W-:Y:S01]  /*209e0*/  ENDCOLLECTIVE ;  /* 0x000000000000791b */ /* 0x003fe20003800000 */
.L_x_3096:
        /* <DEDUP_REMOVED lines=12> */
.L_x_3097:
[----:B------:R-:W-:Y:S02]  /*20ab0*/  IMAD.MOV.U32 R13, RZ, RZ, R19 ;  /* 0x000000ffff0d7224 */ /* 0x000fe400078e0013 */
[----:B------:R-:W-:Y:S02]  /*20ac0*/  IMAD.MOV.U32 R12, RZ, RZ, 0x2 ;  /* 0x00000002ff0c7424 */ /* 0x000fe400078e00ff */
[----:B------:R-:W-:-:S07]  /*20ad0*/  IMAD.MOV.U32 R2, RZ, RZ, R14 ;  /* 0x000000ffff027224 */ /* 0x000fce00078e000e */
[----:B------:R-:W-:Y:S05]  /*20ae0*/  WARPSYNC.COLLECTIVE R15, `(.L_x_3098) ;  /* 0x000000000f087348 */ /* 0x000fea0003c00000 */
[----:B------:R0:W1:Y:S02]  /*20af0*/  SHFL.IDX P6, R14, R13, R12, R11 ;  /* 0x0000000c0d0e7389 */ /* 0x00006400000c000b */
[----:B01----:R-:W-:Y:S01]  /*20b00*/  ENDCOLLECTIVE ;  /* 0x000000000000791b */ /* 0x003fe20003800000 */
.L_x_3098:
        /* <DEDUP_REMOVED lines=12> */
.L_x_3099:
[----:B------:R-:W-:Y:S02]  /*20bd0*/  IMAD.MOV.U32 R13, RZ, RZ, R19 ;  /* 0x000000ffff0d7224 */ /* 0x000fe400078e0013 */
[----:B------:R-:W-:Y:S02]  /*20be0*/  IMAD.MOV.U32 R12, RZ, RZ, 0x3 ;  /* 0x00000003ff0c7424 */ /* 0x000fe400078e00ff */
[----:B------:R-:W-:-:S07]  /*20bf0*/  IMAD.MOV.U32 R2, RZ, RZ, R14 ;  /* 0x000000ffff027224 */ /* 0x000fce00078e000e */
[----:B------:R-:W-:Y:S05]  /*20c00*/  WARPSYNC.COLLECTIVE R15, `(.L_x_3100) ;  /* 0x000000000f087348 */ /* 0x000fea0003c00000 */
[----:B------:R0:W1:Y:S02]  /*20c10*/  SHFL.IDX P6, R14, R13, R12, R11 ;  /* 0x0000000c0d0e7389 */ /* 0x00006400000c000b */
[----:B01----:R-:W-:Y:S01]  /*20c20*/  ENDCOLLECTIVE ;  /* 0x000000000000791b */ /* 0x003fe20003800000 */
.L_x_3100:
        /* <DEDUP_REMOVED lines=12> */
.L_x_3101:
[----:B------:R-:W-:Y:S02]  /*20cf0*/  IMAD.MOV.U32 R13, RZ, RZ, R19 ;  /* 0x000000ffff0d7224 */ /* 0x000fe400078e0013 */
[----:B------:R-:W-:Y:S02]  /*20d00*/  IMAD.MOV.U32 R12, RZ, RZ, 0x4 ;  /* 0x00000004ff0c7424 */ /* 0x000fe400078e00ff */
[----:B------:R-:W-:-:S07]  /*20d10*/  IMAD.MOV.U32 R2, RZ, RZ, R14 ;  /* 0x000000ffff027224 */ /* 0x000fce00078e000e */
[----:B------:R-:W-:Y:S05]  /*20d20*/  WARPSYNC.COLLECTIVE R15, `(.L_x_3102) ;  /* 0x000000000f087348 */ /* 0x000fea0003c00000 */
[----:B------:R0:W1:Y:S02]  /*20d30*/  SHFL.IDX P6, R14, R13, R12, R11 ;  /* 0x0000000c0d0e7389 */ /* 0x00006400000c000b */
[----:B01----:R-:W-:Y:S01]  /*20d40*/  ENDCOLLECTIVE ;  /* 0x000000000000791b */ /* 0x003fe20003800000 */
.L_x_3102:
        /* <DEDUP_REMOVED lines=12> */
.L_x_3103:
[----:B------:R-:W-:Y:S02]  /*20e10*/  IMAD.MOV.U32 R13, RZ, RZ, R19 ;  /* 0x000000ffff0d7224 */ /* 0x000fe400078e0013 */
[----:B------:R-:W-:Y:S02]  /*20e20*/  IMAD.MOV.U32 R12, RZ, RZ, 0x5 ;  /* 0x00000005ff0c7424 */ /* 0x000fe400078e00ff */
[----:B------:R-:W-:-:S07]  /*20e30*/  IMAD.MOV.U32 R2, RZ, RZ, R14 ;  /* 0x000000ffff027224 */ /* 0x000fce00078e000e */
[----:B------:R-:W-:Y:S05]  /*20e40*/  WARPSYNC.COLLECTIVE R15, `(.L_x_3104) ;  /* 0x000000000f087348 */ /* 0x000fea0003c00000 */
[----:B------:R0:W1:Y:S02]  /*20e50*/  SHFL.IDX P6, R14, R13, R12, R11 ;  /* 0x0000000c0d0e7389 */ /* 0x00006400000c000b */
[----:B01----:R-:W-:Y:S01]  /*20e60*/  ENDCOLLECTIVE ;  /* 0x000000000000791b */ /* 0x003fe20003800000 */
.L_x_3104:
        /* <DEDUP_REMOVED lines=12> */
.L_x_3105:
[----:B------:R-:W-:Y:S02]  /*20f30*/  IMAD.MOV.U32 R13, RZ, RZ, R19 ;  /* 0x000000ffff0d7224 */ /* 0x000fe400078e0013 */
[----:B------:R-:W-:Y:S02]  /*20f40*/  IMAD.MOV.U32 R12, RZ, RZ, 0x6 ;  /* 0x00000006ff0c7424 */ /* 0x000fe400078e00ff */
[----:B------:R-:W-:-:S07]  /*20f50*/  IMAD.MOV.U32 R2, RZ, RZ, R14 ;  /* 0x000000ffff027224 */ /* 0x000fce00078e000e */
[----:B------:R-:W-:Y:S05]  /*20f60*/  WARPSYNC.COLLECTIVE R15, `(.L_x_3106) ;  /* 0x000000000f087348 */ /* 0x000fea0003c00000 */
[----:B------:R0:W1:Y:S02]  /*20f70*/  SHFL.IDX P6, R14, R13, R12, R11 ;  /* 0x0000000c0d0e7389 */ /* 0x00006400000c000b */
[----:B01----:R-:W-:Y:S01]  /*20f80*/  ENDCOLLECTIVE ;  /* 0x000000000000791b */ /* 0x003fe20003800000 */
.L_x_3106:
        /* <DEDUP_REMOVED lines=12> */
.L_x_3107:
[----:B------:R-:W-:Y:S02]  /*21050*/  IMAD.MOV.U32 R13, RZ, RZ, R19 ;  /* 0x000000ffff0d7224 */ /* 0x000fe400078e0013 */
[----:B------:R-:W-:Y:S02]  /*21060*/  IMAD.MOV.U32 R12, RZ, RZ, 0x7 ;  /* 0x00000007ff0c7424 */ /* 0x000fe400078e00ff */
[----:B------:R-:W-:-:S07]  /*21070*/  IMAD.MOV.U32 R2, RZ, RZ, R14 ;  /* 0x000000ffff027224 */ /* 0x000fce00078e000e */
[----:B------:R-:W-:Y:S05]  /*21080*/  WARPSYNC.COLLECTIVE R15, `(.L_x_3108) ;  /* 0x000000000f087348 */ /* 0x000fea0003c00000 */
[----:B------:R0:W1:Y:S02]  /*21090*/  SHFL.IDX P6, R14, R13, R12, R11 ;  /* 0x0000000c0d0e7389 */ /* 0x00006400000c000b */
[----:B01----:R-:W-:Y:S01]  /*210a0*/  ENDCOLLECTIVE ;  /* 0x000000000000791b */ /* 0x003fe20003800000 */
.L_x_3108:
        /* <DEDUP_REMOVED lines=11> */
.L_x_3109:
[----:B------:R-:W-:Y:S01]  /*21160*/  IMAD.MOV.U32 R2, RZ, RZ, R14 ;  /* 0x000000ffff027224 */ /* 0x000fe200078e000e */
[----:B------:R-:W-:Y:S06]  /*21170*/  BRA `(.L_x_3110) ;  /* 0xffffff90005c7947 */ /* 0x000fec000383ffff */
.L_x_2906:
[----:B0-----:R0:W1:Y:S02]  /*21180*/  SYNCS.PHASECHK.TRANS64.TRYWAIT P0, [R0+URZ+0x16860], R3 ;  /* 0x01686003000075a7 */ /* 0x001064000800017f */
[----:B-1----:R-:W-:Y:S05]  /*21190*/  @!P0 NANOSLEEP.SYNCS 0x989680 ;  /* 0x009896800000895d */ /* 0x002fea0003900000 */
[----:B------:R-:W1:Y:S02]  /*211a0*/  @!P0 SYNCS.PHASECHK.TRANS64 P0, [R0+URZ+0x16860], R3 ;  /* 0x01686003000085a7 */ /* 0x000e64000800007f */
[----:B-1----:R-:W-:Y:S05]  /*211b0*/  @!P0 BRA `(.L_x_2906) ;  /* 0xfffffffc00f08947 */ /* 0x002fea000383ffff */
[----:B------:R-:W-:Y:S05]  /*211c0*/  BRA `(.L_x_3111) ;  /* 0xffffff9400747947 */ /* 0x000fea000383ffff */
.L_x_2907:
        /* <DEDUP_REMOVED lines=8> */
.L_x_3113:
[----:B------:R-:W-:Y:S05]  /*21250*/  BSYNC B0 ;  /* 0x0000000000007941 */ /* 0x000fea0003800000 */
.L_x_3112:
[----:B------:R-:W-:Y:S01]  /*21260*/  IMAD.MOV.U32 R13, RZ, RZ, R18 ;  /* 0x000000ffff0d7224 */ /* 0x000fe200078e0012 */
[----:B------:R-:W-:Y:S01]  /*21270*/  SHF.L.U32 R5, R7, 0x1, RZ ;  /* 0x0000000107057819 */ /* 0x000fe200000006ff */
[----:B------:R-:W-:Y:S01]  /*21280*/  IMAD.MOV.U32 R12, RZ, RZ, RZ ;  /* 0x000000ffff0c7224 */ /* 0x000fe200078e00ff */
[----:B------:R-:W-:Y:S01]  /*21290*/  ISETP.LT.OR P2, PT, R6, 0x1, P0 ;  /* 0x000000010600780c */ /* 0x000fe20000741670 */
[----:B------:R-:W-:Y:S02]  /*212a0*/  IMAD.MOV.U32 R11, RZ, RZ, 0x181f ;  /* 0x0000181fff0b7424 */ /* 0x000fe400078e00ff */
[----:B------:R-:W-:Y:S02]  /*212b0*/  IMAD.MOV.U32 R15, RZ, RZ, -0x1 ;  /* 0xffffffffff0f7424 */ /* 0x000fe400078e00ff */
[----:B------:R-:W-:Y:S02]  /*212c0*/  IMAD.MOV.U32 R3, RZ, RZ, R14 ;  /* 0x000000ffff037224 */ /* 0x000fe400078e000e */
[----:B------:R-:W-:-:S07]  /*212d0*/  IMAD R4, R4, 0x2, R16 ;  /* 0x0000000204047824 */ /* 0x000fce00078e0210 */
[----:B------:R-:W-:Y:S05]  /*212e0*/  WARPSYNC.COLLECTIVE R15, `(.L_x_3114) ;  /* 0x000000000f087348 */ /* 0x000fea0003c00000 */
[----:B------:R0:W1:Y:S02]  /*212f0*/  SHFL.IDX P6, R14, R13, R12, R11 ;  /* 0x0000000c0d0e7389 */ /* 0x00006400000c000b */
[----:B01----:R-:W-:Y:S01]  /*21300*/  ENDCOLLECTIVE ;  /* 0x000000000000791b */ /* 0x003fe20003800000 */
.L_x_3114:
[----:B------:R-:W-:Y:S02]  /*21310*/  IMAD.MOV.U32 R13, RZ, RZ, R19 ;  /* 0x000000ffff0d7224 */ /* 0x000fe400078e0013 */
[----:B------:R-:W-:Y:S01]  /*21320*/  IMAD.MOV.U32 R12, RZ, RZ, 0x1 ;  /* 0x00000001ff0c7424 */ /* 0x000fe200078e00ff */
[----:B------:R-:W-:-:S13]  /*21330*/  IADD3 R2, P1, R14, R5, RZ ;  /* 0x000000050e027210 */ /* 0x000fda0007f3e0ff */
[----:B------:R-:W-:Y:S05]  /*21340*/  WARPSYNC.COLLECTIVE R15, `(.L_x_3115) ;  /* 0x000000000f087348 */ /* 0x000fea0003c00000 */
[----:B------:R0:W1:Y:S02]  /*21350*/  SHFL.IDX P6, R14, R13, R12, R11 ;  /* 0x0000000c0d0e7389 */ /* 0x00006400000c000b */
[----:B01----:R-:W-:Y:S01]  /*21360*/  ENDCOLLECTIVE ;  /* 0x000000000000791b */ /* 0x003fe20003800000 */
.L_x_3115:
        /* <DEDUP_REMOVED lines=11> */
.L_x_3116:
[----:B------:R-:W-:Y:S01]  /*21420*/  IMAD.MOV.U32 R13, RZ, RZ, R19 ;  /* 0x000000ffff0d7224 */ /* 0x000fe200078e0013 */
[----:B------:R-:W-:Y:S02]  /*21430*/  MOV R12, 0x2 ;  /* 0x00000002000c7802 */ /* 0x000fe40000000f00 */
[----:B------:R-:W-:-:S13]  /*21440*/  IADD3 R2, P1, R14, R5, RZ ;  /* 0x000000050e027210 */ /* 0x000fda0007f3e0ff */
[----:B------:R-:W-:Y:S05]  /*21450*/  WARPSYNC.COLLECTIVE R15, `(.L_x_3117) ;  /* 0x000000000f087348 */ /* 0x000fea0003c00000 */
[----:B------:R0:W1:Y:S02]  /*21460*/  SHFL.IDX P6, R14, R13, R12, R11 ;  /* 0x0000000c0d0e7389 */ /* 0x00006400000c000b */
[----:B01----:R-:W-:Y:S01]  /*21470*/  ENDCOLLECTIVE ;  /* 0x000000000000791b */ /* 0x003fe20003800000 */
.L_x_3117:
        /* <DEDUP_REMOVED lines=11> */
.L_x_3118:
[----:B------:R-:W-:Y:S02]  /*21530*/  IMAD.MOV.U32 R13, RZ, RZ, R19 ;  /* 0x000000ffff0d7224 */ /* 0x000fe400078e0013 */
[----:B------:R-:W-:Y:S01]  /*21540*/  IMAD.MOV.U32 R12, RZ, RZ, 0x3 ;  /* 0x00000003ff0c7424 */ /* 0x000fe200078e00ff */
[----:B------:R-:W-:-:S13]  /*21550*/  IADD3 R2, P1, R14, R5, RZ ;  /* 0x000000050e027210 */ /* 0x000fda0007f3e0ff */
[----:B------:R-:W-:Y:S05]  /*21560*/  WARPSYNC.COLLECTIVE R15, `(.L_x_3119) ;  /* 0x000000000f087348 */ /* 0x000fea0003c00000 */
[----:B------:R0:W1:Y:S02]  /*21570*/  SHFL.IDX P6, R14, R13, R12, R11 ;  /* 0x0000000c0d0e7389 */ /* 0x00006400000c000b */
[----:B01----:R-:W-:Y:S01]  /*21580*/  ENDCOLLECTIVE ;  /* 0x000000000000791b */ /* 0x003fe20003800000 */
.L_x_3119:
        /* <DEDUP_REMOVED lines=11> */
.L_x_3120:
[----:B------:R-:W-:Y:S01]  /*21640*/  MOV R13, R19 ;  /* 0x00000013000d7202 */ /* 0x000fe20000000f00 */
[----:B------:R-:W-:Y:S01]  /*21650*/  IMAD.MOV.U32 R12, RZ, RZ, 0x4 ;  /* 0x00000004ff0c7424 */ /* 0x000fe200078e00ff */
[----:B------:R-:W-:-:S13]  /*21660*/  IADD3 R2, P1, R14, R5, RZ ;  /* 0x000000050e027210 */ /* 0x000fda0007f3e0ff */
[----:B------:R-:W-:Y:S05]  /*21670*/  WARPSYNC.COLLECTIVE R15, `(.L_x_3121) ;  /* 0x000000000f087348 */ /* 0x000fea0003c00000 */
[----:B------:R0:W1:Y:S02]  /*21680*/  SHFL.IDX P6, R14, R13, R12, R11 ;  /* 0x0000000c0d0e7389 */ /* 0x00006400000c000b */
[----:B01----:R-:W-:Y:S01]  /*21690*/  ENDCOLLECTIVE ;  /* 0x000000000000791b */ /* 0x003fe20003800000 */
.L_x_3121:
        /* <DEDUP_REMOVED lines=11> */
.L_x_3122:
[----:B------:R-:W-:Y:S02]  /*21750*/  IMAD.MOV.U32 R13, RZ, RZ, R19 ;  /* 0x000000ffff0d7224 */ /* 0x000fe400078e0013 */
[----:B------:R-:W-:Y:S01]  /*21760*/  IMAD.MOV.U32 R12, RZ, RZ, 0x5 ;  /* 0x00000005ff0c7424 */ /* 0x000fe200078e00ff */
[----:B------:R-:W-:-:S13]  /*21770*/  IADD3 R2, P1, R14, R5, RZ ;  /* 0x000000050e027210 */ /* 0x000fda0007f3e0ff */
[----:B------:R-:W-:Y:S05]  /*21780*/  WARPSYNC.COLLECTIVE R15, `(.L_x_3123) ;  /* 0x000000000f087348 */ /* 0x000fea0003c00000 */
[----:B------:R0:W1:Y:S02]  /*21790*/  SHFL.IDX P6, R14, R13, R12, R11 ;  /* 0x0000000c0d0e7389 */ /* 0x00006400000c000b */
[----:B01----:R-:W-:Y:S01]  /*217a0*/  ENDCOLLECTIVE ;  /* 0x000000000000791b */ /* 0x003fe20003800000 */
.L_x_3123:
        /* <DEDUP_REMOVED lines=11> */
.L_x_3124:
[----:B------:R-:W-:Y:S02]  /*21860*/  IMAD.MOV.U32 R13, RZ, RZ, R19 ;  /* 0x000000ffff0d7224 */ /* 0x000fe400078e0013 */
[----:B------:R-:W-:Y:S01]  /*21870*/  IMAD.MOV.U32 R12, RZ, RZ, 0x6 ;  /* 0x00000006ff0c7424 */ /* 0x000fe200078e00ff */
[----:B------:R-:W-:-:S13]  /*21880*/  IADD3 R2, P1, R14, R5, RZ ;  /* 0x000000050e027210 */ /* 0x000fda0007f3e0ff */
[----:B------:R-:W-:Y:S05]  /*21890*/  WARPSYNC.COLLECTIVE R15, `(.L_x_3125) ;  /* 0x000000000f087348 */ /* 0x000fea0003c00000 */
[----:B------:R0:W1:Y:S02]  /*218a0*/  SHFL.IDX P6, R14, R13, R12, R11 ;  /* 0x0000000c0d0e7389 */ /* 0x00006400000c000b */
[----:B01----:R-:W-:Y:S01]  /*218b0*/  ENDCOLLECTIVE ;  /* 0x000000000000791b */ /* 0x003fe20003800000 */
.L_x_3125:
        /* <DEDUP_REMOVED lines=11> */
.L_x_3126:
[----:B------:R-:W-:Y:S02]  /*21970*/  IMAD.MOV.U32 R13, RZ, RZ, R19 ;  /* 0x000000ffff0d7224 */ /* 0x000fe400078e0013 */
[----:B------:R-:W-:Y:S01]  /*21980*/  IMAD.MOV.U32 R12, RZ, RZ, 0x7 ;  /* 0x00000007ff0c7424 */ /* 0x000fe200078e00ff */
[----:B------:R-:W-:-:S13]  /*21990*/  IADD3 R2, P1, R14, R5, RZ ;  /* 0x000000050e027210 */ /* 0x000fda0007f3e0ff */
[----:B------:R-:W-:Y:S05]  /*219a0*/  WARPSYNC.COLLECTIVE R15, `(.L_x_3127) ;  /* 0x000000000f087348 */ /* 0x000fea0003c00000 */
[----:B------:R0:W1:Y:S02]  /*219b0*/  SHFL.IDX P6, R14, R13, R12, R11 ;  /* 0x0000000c0d0e7389 */ /* 0x00006400000c000b */
[----:B01----:R-:W-:Y:S01]  /*219c0*/  ENDCOLLECTIVE ;  /* 0x000000000000791b */ /* 0x003fe20003800000 */
.L_x_3127:
        /* <DEDUP_REMOVED lines=10> */
.L_x_3128:
[----:B------:R-:W-:Y:S05]  /*21a70*/  BRA `(.L_x_3129) ;  /* 0xffffff9000447947 */ /* 0x000fea000383ffff */
.L_x_2912:
[----:B------:R-:W-:Y:S01]  /*21a80*/  BSSY B0, `(.L_x_3130) ;  /* 0x0000008000007945 */ /* 0x000fe20003800000 */
[----:B------:R-:W-:Y:S02]  /*21a90*/  IMAD.MOV.U32 R13, RZ, RZ, R24 ;  /* 0x000000ffff0d7224 */ /* 0x000fe400078e0018 */
[----:B------:R-:W-:Y:S02]  /*21aa0*/  IMAD.MOV.U32 R12, RZ, RZ, RZ ;  /* 0x000000ffff0c7224 */ /* 0x000fe400078e00ff */
[----:B------:R-:W-:Y:S02]  /*21ab0*/  IMAD.MOV.U32 R11, RZ, RZ, 0x1f ;  /* 0x0000001fff0b7424 */ /* 0x000fe400078e00ff */
[----:B------:R-:W-:-:S07]  /*21ac0*/  IMAD.MOV.U32 R15, RZ, RZ, -0x1 ;  /* 0xffffffffff0f7424 */ /* 0x000fce00078e00ff */
[----:B-123--:R-:W-:Y:S05]  /*21ad0*/  WARPSYNC.COLLECTIVE R15, `(.L_x_3131) ;  /* 0x000000000f087348 */ /* 0x00efea0003c00000 */
[----:B------:R0:W4:Y:S02]  /*21ae0*/  SHFL.IDX P6, R14, R13, R12, R11 ;  /* 0x0000000c0d0e7389 */ /* 0x00012400000c000b */
[----:B01234-:R-:W-:Y:S01]  /*21af0*/  ENDCOLLECTIVE ;  /* 0x000000000000791b */ /* 0x01ffe20003800000 */
.L_x_3131:
[----:B------:R-:W-:Y:S05]  /*21b00*/  BSYNC B0 ;  /* 0x0000000000007941 */ /* 0x000fea0003800000 */
.L_x_3130:
        /* <DEDUP_REMOVED lines=9> */
.L_x_3132:
        /* <DEDUP_REMOVED lines=23> */
.L_x_3133:
[----:B------:R-:W-:Y:S02]  /*21d10*/  MOV R12, 0x2 ;  /* 0x00000002000c7802 */ /* 0x000fe40000000f00 */
[----:B------:R-:W-:-:S05]  /*21d20*/  SEL R4, R14, RZ, P1 ;  /* 0x000000ff0e047207 */ /* 0x000fca0000800000 */
[----:B------:R-:W-:-:S04]  /*21d30*/  IMAD.IADD R4, R13, 0x1, R4 ;  /* 0x000000010d047824 */ /* 0x000fc800078e0204 */
[----:B------:R-:W-:-:S07]  /*21d40*/  IMAD.MOV.U32 R13, RZ, RZ, R4 ;  /* 0x000000ffff0d7224 */ /* 0x000fce00078e0004 */
[----:B------:R-:W-:Y:S05]  /*21d50*/  WARPSYNC.COLLECTIVE R15, `(.L_x_3134) ;  /* 0x000000000f087348 */ /* 0x000fea0003c00000 */
[----:B------:R0:W1:Y:S02]  /*21d60*/  SHFL.UP P6, R14, R13, R12, R11 ;  /* 0x0400000c0d0e7389 */ /* 0x00006400000c000b */
[----:B01----:R-:W-:Y:S01]  /*21d70*/  ENDCOLLECTIVE ;  /* 0x000000000000791b */ /* 0x003fe20003800000 */
.L_x_3134:
[----:B------:R-:W-:Y:S01]  /*21d80*/  IMAD.MOV.U32 R12, RZ, RZ, 0x4 ;  /* 0x00000004ff0c7424 */ /* 0x000fe200078e00ff */
[----:B------:R-:W-:-:S05]  /*21d90*/  SEL R3, R14, RZ, P2 ;  /* 0x000000ff0e037207 */ /* 0x000fca0001000000 */
[----:B------:R-:W-:-:S04]  /*21da0*/  IMAD.IADD R2, R4, 0x1, R3 ;  /* 0x0000000104027824 */ /* 0x000fc800078e0203 */
[----:B------:R-:W-:-:S07]  /*21db0*/  IMAD.MOV.U32 R13, RZ, RZ, R2 ;  /* 0x000000ffff0d7224 */ /* 0x000fce00078e0002 */
[----:B------:R-:W-:Y:S05]  /*21dc0*/  WARPSYNC.COLLECTIVE R15, `(.L_x_3135) ;  /* 0x000000000f087348 */ /* 0x000fea0003c00000 */
[----:B------:R0:W1:Y:S02]  /*21dd0*/  SHFL.UP P6, R14, R13, R12, R11 ;  /* 0x0400000c0d0e7389 */ /* 0x00006400000c000b */
[----:B01----:R-:W-:Y:S01]  /*21de0*/  ENDCOLLECTIVE ;  /* 0x000000000000791b */ /* 0x003fe20003800000 */
.L_x_3135:
[----:B------:R-:W-:Y:S01]  /*21df0*/  IMAD.MOV.U32 R12, RZ, RZ, 0x8 ;  /* 0x00000008ff0c7424 */ /* 0x000fe200078e00ff */
[----:B------:R-:W-:-:S05]  /*21e00*/  SEL R3, R14, RZ, P3 ;  /* 0x000000ff0e037207 */ /* 0x000fca0001800000 */
[----:B------:R-:W-:-:S04]  /*21e10*/  IMAD.IADD R3, R2, 0x1, R3 ;  /* 0x0000000102037824 */ /* 0x000fc800078e0203 */
[----:B------:R-:W-:-:S07]  /*21e20*/  IMAD.MOV.U32 R13, RZ, RZ, R3 ;  /* 0x000000ffff0d7224 */ /* 0x000fce00078e0003 */
[----:B------:R-:W-:Y:S05]  /*21e30*/  WARPSYNC.COLLECTIVE R15, `(.L_x_3136) ;  /* 0x000000000f087348 */ /* 0x000fea0003c00000 */
[----:B------:R0:W1:Y:S02]  /*21e40*/  SHFL.UP P6, R14, R13, R12, R11 ;  /* 0x0400000c0d0e7389 */ /* 0x00006400000c000b */
[----:B01----:R-:W-:Y:S01]  /*21e50*/  ENDCOLLECTIVE ;  /* 0x000000000000791b */ /* 0x003fe20003800000 */
.L_x_3136:
[----:B------:R-:W-:Y:S02]  /*21e60*/  MOV R12, 0x10 ;  /* 0x00000010000c7802 */ /* 0x000fe40000000f00 */
[----:B------:R-:W-:-:S05]  /*21e70*/  SEL R4, R14, RZ, P4 ;  /* 0x000000ff0e047207 */ /* 0x000fca0002000000 */
[----:B------:R-:W-:-:S04]  /*21e80*/  IMAD.IADD R4, R3, 0x1, R4 ;  /* 0x0000000103047824 */ /* 0x000fc800078e0204 */
[----:B------:R-:W-:-:S07]  /*21e90*/  IMAD.MOV.U32 R13, RZ, RZ, R4 ;  /* 0x000000ffff0d7224 */ /* 0x000fce00078e0004 */
[----:B------:R-:W-:Y:S05]  /*21ea0*/  WARPSYNC.COLLECTIVE R15, `(.L_x_3137) ;  /* 0x000000000f087348 */ /* 0x000fea0003c00000 */
[----:B------:R0:W1:Y:S02]  /*21eb0*/  SHFL.UP P6, R14, R13, R12, R11 ;  /* 0x0400000c0d0e7389 */ /* 0x00006400000c000b */
[----:B01----:R-:W-:Y:S01]  /*21ec0*/  ENDCOLLECTIVE ;  /* 0x000000000000791b */ /* 0x003fe20003800000 */
.L_x_3137:
        /* <DEDUP_REMOVED lines=8> */
.L_x_3138:
[----:B------:R-:W-:Y:S05]  /*21f50*/  BRA `(.L_x_3139) ;  /* 0xffffff9000547947 */ /* 0x000fea000383ffff */
.L_x_2915:
[----:B------:R-:W-:Y:S01]  /*21f60*/  BSSY B0, `(.L_x_3140) ;  /* 0x0000007000007945 */ /* 0x000fe20003800000 */
[----:B------:R-:W-:Y:S02]  /*21f70*/  IMAD.MOV.U32 R12, RZ, RZ, 0x1 ;  /* 0x00000001ff0c7424 */ /* 0x000fe400078e00ff */
[----:B------:R-:W-:Y:S02]  /*21f80*/  IMAD.MOV.U32 R11, RZ, RZ, RZ ;  /* 0x000000ffff0b7224 */ /* 0x000fe400078e00ff */
[----:B------:R-:W-:-:S07]  /*21f90*/  IMAD.MOV.U32 R15, RZ, RZ, -0x1 ;  /* 0xffffffffff0f7424 */ /* 0x000fce00078e00ff */
[----:B-1----:R-:W-:Y:S05]  /*21fa0*/  WARPSYNC.COLLECTIVE R15, `(.L_x_3141) ;  /* 0x000000000f087348 */ /* 0x002fea0003c00000 */
[----:B------:R0:W2:Y:S02]  /*21fb0*/  SHFL.UP P6, R14, R13, R12, R11 ;  /* 0x0400000c0d0e7389 */ /* 0x0000a400000c000b */
[----:B012---:R-:W-:Y:S01]  /*21fc0*/  ENDCOLLECTIVE ;  /* 0x000000000000791b */ /* 0x007fe20003800000 */
.L_x_3141:
[----:B------:R-:W-:Y:S05]  /*21fd0*/  BSYNC B0 ;  /* 0x0000000000007941 */ /* 0x000fea0003800000 */
.L_x_3140:
        /* <DEDUP_REMOVED lines=8> */
.L_x_3142:
[----:B------:R-:W-:Y:S01]  /*22060*/  IMAD.MOV.U32 R12, RZ, RZ, 0x4 ;  /* 0x00000004ff0c7424 */ /* 0x000fe200078e00ff */
[----:B------:R-:W-:-:S05]  /*22070*/  SEL R14, R14, RZ, P2 ;  /* 0x000000ff0e0e7207 */ /* 0x000fca0001000000 */
[----:B------:R-:W-:-:S04]  /*22080*/  IMAD.IADD R3, R13, 0x1, R14 ;  /* 0x000000010d037824 */ /* 0x000fc800078e020e */
[----:B------:R-:W-:-:S07]  /*22090*/  IMAD.MOV.U32 R13, RZ, RZ, R3 ;  /* 0x000000ffff0d7224 */ /* 0x000fce00078e0003 */
[----:B------:R-:W-:Y:S05]  /*220a0*/  WARPSYNC.COLLECTIVE R15, `(.L_x_3143) ;  /* 0x000000000f087348 */ /* 0x000fea0003c00000 */
[----:B------:R0:W1:Y:S02]  /*220b0*/  SHFL.UP P6, R14, R13, R12, R11 ;  /* 0x0400000c0d0e7389 */ /* 0x00006400000c000b */
[----:B01----:R-:W-:Y:S01]  /*220c0*/  ENDCOLLECTIVE ;  /* 0x000000000000791b */ /* 0x003fe20003800000 */
.L_x_3143:
[----:B------:R-:W-:Y:S01]  /*220d0*/  IMAD.MOV.U32 R12, RZ, RZ, 0x8 ;  /* 0x00000008ff0c7424 */ /* 0x000fe200078e00ff */
[----:B------:R-:W-:-:S05]  /*220e0*/  SEL R4, R14, RZ, P3 ;  /* 0x000000ff0e047207 */ /* 0x000fca0001800000 */
[----:B------:R-:W-:-:S04]  /*220f0*/  IMAD.IADD R4, R3, 0x1, R4 ;  /* 0x0000000103047824 */ /* 0x000fc800078e0204 */
[----:B------:R-:W-:-:S07]  /*22100*/  IMAD.MOV.U32 R13, RZ, RZ, R4 ;  /* 0x000000ffff0d7224 */ /* 0x000fce00078e0004 */
[----:B------:R-:W-:Y:S05]  /*22110*/  WARPSYNC.COLLECTIVE R15, `(.L_x_3144) ;  /* 0x000000000f087348 */ /* 0x000fea0003c00000 */
[----:B------:R0:W1:Y:S02]  /*22120*/  SHFL.UP P6, R14, R13, R12, R11 ;  /* 0x0400000c0d0e7389 */ /* 0x00006400000c000b */
[----:B01----:R-:W-:Y:S01]  /*22130*/  ENDCOLLECTIVE ;  /* 0x000000000000791b */ /* 0x003fe20003800000 */
.L_x_3144:
[----:B------:R-:W-:Y:S01]  /*22140*/  IMAD.MOV.U32 R12, RZ, RZ, 0x10 ;  /* 0x00000010ff0c7424 */ /* 0x000fe200078e00ff */
[----:B------:R-:W-:-:S04]  /*22150*/  SEL R7, R14, RZ, P4 ;  /* 0x000000ff0e077207 */ /* 0x000fc80002000000 */
[----:B------:R-:W-:-:S05]  /*22160*/  IADD3 R7, R4, R7, RZ ;  /* 0x0000000704077210 */ /* 0x000fca0007ffe0ff */
[----:B------:R-:W-:-:S07]  /*22170*/  IMAD.MOV.U32 R13, RZ, RZ, R7 ;  /* 0x000000ffff0d7224 */ /* 0x000fce00078e0007 */
[----:B------:R-:W-:Y:S05]  /*22180*/  WARPSYNC.COLLECTIVE R15, `(.L_x_3145) ;  /* 0x000000000f087348 */ /* 0x000fea0003c00000 */
[----:B------:R0:W1:Y:S02]  /*22190*/  SHFL.UP P6, R14, R13, R12, R11 ;  /* 0x0400000c0d0e7389 */ /* 0x00006400000c000b */
[----:B01----:R-:W-:Y:S01]  /*221a0*/  ENDCOLLECTIVE ;  /* 0x000000000000791b */ /* 0x003fe20003800000 */
.L_x_3145:
        /* <DEDUP_REMOVED lines=8> */
.L_x_3146:
[----:B------:R-:W-:Y:S05]  /*22230*/  BRA `(.L_x_3147) ;  /* 0xffffff9000407947 */ /* 0x000fea000383ffff */
.L_x_2917:
[----:B------:R-:W-:Y:S01]  /*22240*/  BSSY B0, `(.L_x_3148) ;  /* 0x0000006000007945 */ /* 0x000fe20003800000 */
[----:B------:R-:W-:Y:S01]  /*22250*/  PLOP3.LUT P6, PT, P6, PT, PT, 0x8, 0x0 ;  /* 0x000000000000781c */ /* 0x000fe200037ce170 */
[----:B------:R-:W-:-:S12]  /*22260*/  IMAD.MOV.U32 R15, RZ, RZ, -0x1 ;  /* 0xffffffffff0f7424 */ /* 0x000fd800078e00ff */
[----:B01----:R-:W-:Y:S05]  /*22270*/  WARPSYNC.COLLECTIVE R15, `(.L_x_3149) ;  /* 0x000000000f087348 */ /* 0x003fea0003c00000 */
[----:B------:R-:W-:Y:S01]  /*22280*/  VOTE.ANY R14, PT, P6 ;  /* 0x00000000000e7806 */ /* 0x000fe200030e0100 */
[----:B01----:R-:W-:Y:S06]  /*22290*/  ENDCOLLECTIVE ;  /* 0x000000000000791b */ /* 0x003fec0003800000 */
.L_x_3149:
[----:B------:R-:W-:Y:S05]  /*222a0*/  BSYNC B0 ;  /* 0x0000000000007941 */ /* 0x000fea0003800000 */
.L_x_3148:
[----:B------:R-:W-:Y:S01]  /*222b0*/  IMAD.MOV.U32 R3, RZ, RZ, R14 ;  /* 0x000000ffff037224 */ /* 0x000fe200078e000e */
[----:B------:R-:W-:Y:S01]  /*222c0*/  MOV R13, R25 ;  /* 0x00000019000d7202 */ /* 0x000fe20000000f00 */
[----:B------:R-:W-:Y:S02]  /*222d0*/  IMAD.MOV.U32 R11, RZ, RZ, 0x1f ;  /* 0x0000001fff0b7424 */ /* 0x000fe400078e00ff */
[----:B------:R-:W0:Y:S01]  /*222e0*/  POPC R7, R3 ;  /* 0x0000000300077309 */ /* 0x000e220000000000 */
[----:B------:R-:W-:Y:S02]  /*222f0*/  IMAD.MOV.U32 R15, RZ, RZ, -0x1 ;  /* 0xffffffffff0f7424 */ /* 0x000fe400078e00ff */
[----:B0-----:R-:W-:Y:S02]  /*22300*/  IMAD.MOV.U32 R12, RZ, RZ, R7 ;  /* 0x000000ffff0c7224 */ /* 0x001fe400078e0007 */
[----:B------:R-:W-:-:S07]  /*22310*/  IMAD.IADD R27, R7, 0x1, R27 ;  /* 0x00000001071b7824 */ /* 0x000fce00078e021b */
[----:B------:R-:W-:Y:S05]  /*22320*/  WARPSYNC.COLLECTIVE R15, `(.L_x_3150) ;  /* 0x000000000f087348 */ /* 0x000fea0003c00000 */
[----:B------:R0:W1:Y:S02]  /*22330*/  SHFL.IDX P6, R14, R13, R12, R11 ;  /* 0x0000000c0d0e7389 */ /* 0x00006400000c000b */
[----:B01----:R-:W-:Y:S01]  /*22340*/  ENDCOLLECTIVE ;  /* 0x000000000000791b */ /* 0x003fe20003800000 */
.L_x_3150:
[----:B------:R-:W-:Y:S02]  /*22350*/  IMAD.MOV.U32 R13, RZ, RZ, R5 ;  /* 0x000000ffff0d7224 */ /* 0x000fe400078e0005 */
[----:B------:R-:W-:-:S07]  /*22360*/  IMAD.MOV.U32 R25, RZ, RZ, R14 ;  /* 0x000000ffff197224 */ /* 0x000fce00078e000e */
[----:B------:R-:W-:Y:S05]  /*22370*/  WARPSYNC.COLLECTIVE R15, `(.L_x_3151) ;  /* 0x000000000f087348 */ /* 0x000fea0003c00000 */
[----:B------:R0:W1:Y:S02]  /*22380*/  SHFL.IDX P6, R14, R13, R12, R11 ;  /* 0x0000000c0d0e7389 */ /* 0x00006400000c000b */
[----:B01----:R-:W-:Y:S01]  /*22390*/  ENDCOLLECTIVE ;  /* 0x000000000000791b */ /* 0x003fe20003800000 */
.L_x_3151:
[----:B------:R-:W-:Y:S01]  /*223a0*/  IMAD.MOV.U32 R5, RZ, RZ, R14 ;  /* 0x000000ffff057224 */ /* 0x000fe200078e000e */
[----:B------:R-:W-:Y:S06]  /*223b0*/  BRA `(.L_x_3152) ;  /* 0xffffff9000207947 */ /* 0x000fec000383ffff */
.L_x_2919:
[----:B------:R-:W-:Y:S01]  /*223c0*/  BSSY B0, `(.L_x_3153) ;  /* 0x0000007000007945 */ /* 0x000fe20003800000 */
[----:B------:R-:W-:Y:S01]  /*223d0*/  IMAD.MOV.U32 R13, RZ, RZ, R2 ;  /* 0x000000ffff0d7224 */ /* 0x000fe200078e0002 */
[----:B------:R-:W-:Y:S01]  /*223e0*/  MOV R11, 0x1f ;  /* 0x0000001f000b7802 */ /* 0x000fe20000000f00 */
[----:B------:R-:W-:-:S07]  /*223f0*/  IMAD.MOV.U32 R15, RZ, RZ, -0x1 ;  /* 0xffffffffff0f7424 */ /* 0x000fce00078e00ff */
[----:B01234-:R-:W-:Y:S05]  /*22400*/  WARPSYNC.COLLECTIVE R15, `(.L_x_3154) ;  /* 0x000000000f087348 */ /* 0x01ffea0003c00000 */
[----:B------:R0:W0:Y:S02]  /*22410*/  SHFL.IDX P6, R14, R13, R12, R11 ;  /* 0x0000000c0d0e7389 */ /* 0x00002400000c000b */
[----:B01234-:R-:W-:Y:S01]  /*22420*/  ENDCOLLECTIVE ;  /* 0x000000000000791b */ /* 0x01ffe20003800000 */
.L_x_3154:
[----:B------:R-:W-:Y:S05]  /*22430*/  BSYNC B0 ;  /* 0x0000000000007941 */ /* 0x000fea0003800000 */
.L_x_3153:
[----:B------:R-:W-:Y:S01]  /*22440*/  IMAD.MOV.U32 R24, RZ, RZ, R14 ;  /* 0x000000ffff187224 */ /* 0x000fe200078e000e */
[----:B------:R-:W-:Y:S06]  /*22450*/  BRA `(.L_x_2918) ;  /* 0xffffff9000107947 */ /* 0x000fec000383ffff */
.L_x_2925:
[----:B0-----:R0:W4:Y:S02]  /*22460*/  SYNCS.PHASECHK.TRANS64.TRYWAIT P0, [R5+URZ+0x16820], R0 ;  /* 0x01682000050075a7 */ /* 0x001124000800017f */
[----:B----4-:R-:W-:Y:S05]  /*22470*/  @!P0 NANOSLEEP.SYNCS 0x989680 ;  /* 0x009896800000895d */ /* 0x010fea0003900000 */
[----:B------:R-:W4:Y:S02]  /*22480*/  @!P0 SYNCS.PHASECHK.TRANS64 P0, [R5+URZ+0x16820], R0 ;  /* 0x01682000050085a7 */ /* 0x000f24000800007f */
[----:B----4-:R-:W-:Y:S05]  /*22490*/  @!P0 BRA `(.L_x_2925) ;  /* 0xfffffffc00f08947 */ /* 0x010fea000383ffff */
[----:B------:R-:W-:Y:S05]  /*224a0*/  BRA `(.L_x_3155) ;  /* 0xffffff98006c7947 */ /* 0x000fea000383ffff */
.L_x_2926:
[----:B------:R-:W4:Y:S01]  /*224b0*/  S2R R2, SR_TID.X ;  /* 0x0000000000027919 */ /* 0x000f220000002100 */
[----:B------:R-:W-:Y:S01]  /*224c0*/  BSSY B0, `(.L_x_3156) ;  /* 0x000000a000007945 */ /* 0x000fe20003800000 */
[----:B------:R-:W-:Y:S02]  /*224d0*/  IMAD.MOV.U32 R12, RZ, RZ, RZ ;  /* 0x000000ffff0c7224 */ /* 0x000fe400078e00ff */
[----:B------:R-:W-:Y:S02]  /*224e0*/  IMAD.MOV.U32 R11, RZ, RZ, 0x1f ;  /* 0x0000001fff0b7424 */ /* 0x000fe400078e00ff */
[----:B------:R-:W-:Y:S01]  /*224f0*/  IMAD.MOV.U32 R15, RZ, RZ, -0x1 ;  /* 0xffffffffff0f7424 */ /* 0x000fe200078e00ff */
[----:B----4-:R-:W-:-:S04]  /*22500*/  SHF.R.U32.HI R2, RZ, 0x5, R2 ;  /* 0x00000005ff027819 */ /* 0x010fc80000011602 */
[----:B------:R-:W-:-:S05]  /*22510*/  LOP3.LUT R2, R2, 0x3, RZ, 0xc0, !PT ;  /* 0x0000000302027812 */ /* 0x000fca00078ec0ff */
[----:B------:R-:W-:-:S07]  /*22520*/  IMAD.MOV.U32 R13, RZ, RZ, R2 ;  /* 0x000000ffff0d7224 */ /* 0x000fce00078e0002 */
[----:B0123--:R-:W-:Y:S05]  /*22530*/  WARPSYNC.COLLECTIVE R15, `(.L_x_3157) ;  /* 0x000000000f087348 */ /* 0x00ffea0003c00000 */
[----:B------:R4:W0:Y:S02]  /*22540*/  SHFL.IDX P6, R14, R13, R12, R11 ;  /* 0x0000000c0d0e7389 */ /* 0x00082400000c000b */
[----:B01234-:R-:W-:Y:S01]  /*22550*/  ENDCOLLECTIVE ;  /* 0x000000000000791b */ /* 0x01ffe20003800000 */
.L_x_3157:
[----:B------:R-:W-:Y:S05]  /*22560*/  BSYNC B0 ;  /* 0x0000000000007941 */ /* 0x000fea0003800000 */
.L_x_3156:
[----:B------:R-:W-:Y:S05]  /*22570*/  BRA `(.L_x_3158) ;  /* 0xffffff9800547947 */ /* 0x000fea000383ffff */
.L_x_2927:
[----:B------:R-:W-:Y:S01]  /*22580*/  BSSY B0, `(.L_x_3159) ;  /* 0x0000006000007945 */ /* 0x000fe20003800000 */
[----:B------:R-:W-:-:S07]  /*22590*/  IMAD.MOV.U32 R15, RZ, RZ, -0x1 ;  /* 0xffffffffff0f7424 */ /* 0x000fce00078e00ff */
[----:B0123--:R-:W-:Y:S05]  /*225a0*/  WARPSYNC.COLLECTIVE R15, `(.L_x_3160) ;  /* 0x000000000f0c7348 */ /* 0x00ffea0003c00000 */
[----:B------:R-:W-:Y:S02]  /*225b0*/  ELECT P6, UR62, PT ;  /* 0x00000000003e782f */ /* 0x000fe400038c0000 */
[----:B------:R-:W-:Y:S01]  /*225c0*/  MOV R14, UR62 ;  /* 0x0000003e000e7c02 */ /* 0x000fe20008000f00 */
[----:B0123--:R-:W-:Y:S10]  /*225d0*/  ENDCOLLECTIVE ;  /* 0x000000000000791b */ /* 0x00fff40003800000 */
.L_x_3160:
[----:B------:R-:W-:Y:S05]  /*225e0*/  BSYNC B0 ;  /* 0x0000000000007941 */ /* 0x000fea0003800000 */
.L_x_3159:
[----:B------:R-:W-:Y:S05]  /*225f0*/  BRA `(.L_x_3161) ;  /* 0xffffff9800487947 */ /* 0x000fea000383ffff */
.L_x_2929:
[----:B0-----:R0:W4:Y:S02]  /*22600*/  SYNCS.PHASECHK.TRANS64.TRYWAIT P1, [R3+URZ+0x16840], R2 ;  /* 0x01684002030075a7 */ /* 0x001124000802017f */
[----:B----4-:R-:W-:Y:S05]  /*22610*/  @!P1 NANOSLEEP.SYNCS 0x989680 ;  /* 0x009896800000995d */ /* 0x010fea0003900000 */
[----:B------:R-:W4:Y:S02]  /*22620*/  @!P1 SYNCS.PHASECHK.TRANS64 P1, [R3+URZ+0x16840], R2 ;  /* 0x01684002030095a7 */ /* 0x000f24000802007f */
[----:B----4-:R-:W-:Y:S05]  /*22630*/  @!P1 BRA `(.L_x_2929) ;  /* 0xfffffffc00f09947 */ /* 0x010fea000383ffff */
[----:B------:R-:W-:Y:S05]  /*22640*/  BRA `(.L_x_3162) ;  /* 0xffffff9800687947 */ /* 0x000fea000383ffff */
.L_x_2931:
[----:B----4-:R4:W0:Y:S02]  /*22650*/  SYNCS.PHASECHK.TRANS64.TRYWAIT P1, [R5+URZ+0x16840], R0 ;  /* 0x01684000050075a7 */ /* 0x010824000802017f */
[----:B0-----:R-:W-:Y:S05]  /*22660*/  @!P1 NANOSLEEP.SYNCS 0x989680 ;  /* 0x009896800000995d */ /* 0x001fea0003900000 */
[----:B------:R-:W0:Y:S02]  /*22670*/  @!P1 SYNCS.PHASECHK.TRANS64 P1, [R5+URZ+0x16840], R0 ;  /* 0x01684000050095a7 */ /* 0x000e24000802007f */
[----:B0-----:R-:W-:Y:S05]  /*22680*/  @!P1 BRA `(.L_x_2931) ;  /* 0xfffffffc00f09947 */ /* 0x001fea000383ffff */
[----:B------:R-:W-:Y:S05]  /*22690*/  BRA `(.L_x_3163) ;  /* 0xffffff9800747947 */ /* 0x000fea000383ffff */
.L_x_2933:
[----:B------:R0:W0:Y:S02]  /*226a0*/  SYNCS.PHASECHK.TRANS64.TRYWAIT P1, [R3+URZ+0x16860], R2 ;  /* 0x01686002030075a7 */ /* 0x000024000802017f */
[----:B0-----:R-:W-:Y:S05]  /*226b0*/  @!P1 NANOSLEEP.SYNCS 0x989680 ;  /* 0x009896800000995d */ /* 0x001fea0003900000 */
[----:B------:R-:W0:Y:S02]  /*226c0*/  @!P1 SYNCS.PHASECHK.TRANS64 P1, [R3+URZ+0x16860], R2 ;  /* 0x01686002030095a7 */ /* 0x000e24000802007f */
[----:B0-----:R-:W-:Y:S05]  /*226d0*/  @!P1 BRA `(.L_x_2933) ;  /* 0xfffffffc00f09947 */ /* 0x001fea000383ffff */
[----:B------:R-:W-:Y:S05]  /*226e0*/  BRA `(.L_x_3164) ;  /* 0xffffff9800707947 */ /* 0x000fea000383ffff */
.L_x_3165:
        /* <DEDUP_REMOVED lines=9> */
.L_x_3174:


//--------------------- .nv.global.init           --------------------------
	.section	.nv.global.init,"aw",@progbits
.nv.global.init:
	.type		$str$23,@object
	.size		$str$23,($str$24 - $str$23)
$str$23:
        /*0000*/ 	.byte	0x28, 0x61, 0x64, 0x64, 0x72, 0x65, 0x73, 0x73, 0x20, 0x26, 0x20, 0x6d, 0x61, 0x73, 0x6b, 0x29
        /*0010*/ 	.byte	0x20, 0x3d, 0x3d, 0x20, 0x30, 0x00
	.type		$str$24,@object
	.size		$str$24,(__unnamed_4 - $str$24)
$str$24:
        /*0016*/ 	.byte	0x2f, 0x74, 0x6d, 0x70, 0x2f, 0x6f, 0x73, 0x73, 0x5f, 0x6b, 0x65, 0x72, 0x6e, 0x65, 0x6c, 0x73
        /*0026*/ 	.byte	0x5f, 0x73, 0x72, 0x63, 0x2f, 0x66, 0x6c, 0x61, 0x73, 0x68, 0x5f, 0x61, 0x74, 0x74, 0x65, 0x6e
        /*0036*/ 	.byte	0x74, 0x69, 0x6f, 0x6e, 0x2f, 0x63, 0x73, 0x72, 0x63, 0x2f, 0x63, 0x75, 0x74, 0x6c, 0x61, 0x73
        /*0046*/ 	.byte	0x73, 0x2f, 0x69, 0x6e, 0x63, 0x6c, 0x75, 0x64, 0x65, 0x2f, 0x63, 0x75, 0x74, 0x65, 0x2f, 0x70
        /*0056*/ 	.byte	0x6f, 0x69, 0x6e, 0x74, 0x65, 0x72, 0x5f, 0x66, 0x6c, 0x61, 0x67, 0x67, 0x65, 0x64, 0x2e, 0x68
        /*0066*/ 	.byte	0x70, 0x70, 0x00
	.type		__unnamed_4,@object
	.size		__unnamed_4,(__unnamed_5 - __unnamed_4)
__unnamed_4:
        /* <DEDUP_REMOVED lines=24> */
        /*01e9*/ 	.byte	0x00
	.type		__unnamed_5,@object
	.size		__unnamed_5,(__unnamed_3 - __unnamed_5)
__unnamed_5:
        /* <DEDUP_REMOVED lines=24> */
        /*036a*/ 	.byte	0x3e, 0x20, 0x26, 0x5d, 0x00
	.type		__unnamed_3,@object
	.size		__unnamed_3,(__unnamed_2 - __unnamed_3)
__unnamed_3:
        /* <DEDUP_REMOVED lines=29> */
	.type		__unnamed_2,@object
	.size		__unnamed_2,(__unnamed_1 - __unnamed_2)
__unnamed_2:
        /* <DEDUP_REMOVED lines=29> */
	.type		__unnamed_1,@object
	.size		__unnamed_1,(.L_0 - __unnamed_1)
__unnamed_1:
        /* <DEDUP_REMOVED lines=28> */
        /*08c7*/ 	.byte	0x3c, 0x38, 0x31, 0x39, 0x32, 0x3e, 0x3e, 0x3e, 0x3e, 0x3e, 0x20, 0x26, 0x5d, 0x00
.L_0:


//--------------------- .nv.shared._ZN7cutlass13device_kernelIN5flash11enable_sm90INS1_16FlashAttnFwdSm90INS1_25CollectiveMainloopFwdSm90ILi2EN4cute5tupleIJNS5_1CILi1EEES8_S8_EEENS6_IJNS7_ILi192EEENS7_ILi128EEENS7_ILi64EEEEEELi64ENS_10bfloat16_tEfNS_4arch4Sm90ELb0ELb0ELb1ELb0ELb1ELb0ELb0ELb1ELb1ELb1ELb1ELb0EEENS1_21CollectiveEpilogueFwdINS6_IJSA_SC_SB_EEES9_SE_SG_Li384ELb0ELb1ELb1ELb0EEENS1_19SingleTileSchedulerILb0ELb1ELb1ELi192EEEEEEEEEvNT_6ParamsE --------------------------
	.section	.nv.shared._ZN7cutlass13device_kernelIN5flash11enable_sm90INS1_16FlashAttnFwdSm90INS1_25CollectiveMainloopFwdSm90ILi2EN4cute5tupleIJNS5_1CILi1EEES8_S8_EEENS6_IJNS7_ILi192EEENS7_ILi128EEENS7_ILi64EEEEEELi64ENS_10bfloat16_tEfNS_4arch4Sm90ELb0ELb0ELb1ELb0ELb1ELb0ELb0ELb1ELb1ELb1ELb1ELb0EEENS1_21CollectiveEpilogueFwdINS6_IJSA_SC_SB_EEES9_SE_SG_Li384ELb0ELb1ELb1ELb0EEENS1_19SingleTileSchedulerILb0ELb1ELb1ELi192EEEEEEEEEvNT_6ParamsE,"aw",@nobits
	.sectionflags	@""
	.align	16
	.zero		1024


//--------------------- .nv.shared.reserved.0     --------------------------
	.section	.nv.shared.reserved.0,"aw",@nobits
	.weak		__nv_reservedSMEM_offset_0_alias
	.size		__nv_reservedSMEM_offset_0_alias, 0, 0
	.other		__nv_reservedSMEM_offset_0_alias,@"STO_CUDA_RESERVED_SHARED STV_DEFAULT"
__nv_reservedSMEM_offset_0_alias:
	.zero		0


//--------------------- .nv.global                --------------------------
	.section	.nv.global,"aw",@nobits
.nv.global:
	.type		_ZN85_INTERNAL_b346540a_49_flash_fwd_hdim64_bf16_paged_split_softcap_sm90_cu_8e232a79_35714cute1_E,@object
	.size		_ZN85_INTERNAL_b346540a_49_flash_fwd_hdim64_bf16_paged_split_softcap_sm90_cu_8e232a79_35714cute1_E,(_ZN85_INTERNAL_b346540a_49_flash_fwd_hdim64_bf16_paged_split_softcap_sm90_cu_8e232a79_35714cuda3std3__45__cpo6cbeginE - _ZN85_INTERNAL_b346540a_49_flash_fwd_hdim64_bf16_paged_split_softcap_sm90_cu_8e232a79_35714cute1_E)
_ZN85_INTERNAL_b346540a_49_flash_fwd_hdim64_bf16_paged_split_softcap_sm90_cu_8e232a79_35714cute1_E:
	.zero		1
	.type		_ZN85_INTERNAL_b346540a_49_flash_fwd_hdim64_bf16_paged_split_softcap_sm90_cu_8e232a79_35714cuda3std3__45__cpo6cbeginE,@object
	.size		_ZN85_INTERNAL_b346540a_49_flash_fwd_hdim64_bf16_paged_split_softcap_sm90_cu_8e232a79_35714cuda3std3__45__cpo6cbeginE,(_ZN85_INTERNAL_b346540a_49_flash_fwd_hdim64_bf16_paged_split_softcap_sm90_cu_8e232a79_35714cuda3std3__48in_placeE - _ZN85_INTERNAL_b346540a_49_flash_fwd_hdim64_bf16_paged_split_softcap_sm90_cu_8e232a79_35714cuda3std3__45__cpo6cbeginE)
_ZN85_INTERNAL_b346540a_49_flash_fwd_hdim64_bf16_paged_split_softcap_sm90_cu_8e232a79_35714cuda3std3__45__cpo6cbeginE:
	.zero		1
	.type		_ZN85_INTERNAL_b346540a_49_flash_fwd_hdim64_bf16_paged_split_softcap_sm90_cu_8e232a79_35714cuda3std3__48in_placeE,@object
	.size		_ZN85_INTERNAL_b346540a_49_flash_fwd_hdim64_bf16_paged_split_softcap_sm90_cu_8e232a79_35714cuda3std3__48in_placeE,(_ZN85_INTERNAL_b346540a_49_flash_fwd_hdim64_bf16_paged_split_softcap_sm90_cu_8e232a79_35714cuda3std6ranges3__45__cpo9iter_moveE - _ZN85_INTERNAL_b346540a_49_flash_fwd_hdim64_bf16_paged_split_softcap_sm90_cu_8e232a79_35714cuda3std3__48in_placeE)
_ZN85_INTERNAL_b346540a_49_flash_fwd_hdim64_bf16_paged_split_softcap_sm90_cu_8e232a79_35714cuda3std3__48in_placeE:
	.zero		1
	.type		_ZN85_INTERNAL_b346540a_49_flash_fwd_hdim64_bf16_paged_split_softcap_sm90_cu_8e232a79_35714cuda3std6ranges3__45__cpo9iter_moveE,@object
	.size		_ZN85_INTERNAL_b346540a_49_flash_fwd_hdim64_bf16_paged_split_softcap_sm90_cu_8e232a79_35714cuda3std6ranges3__45__cpo9iter_moveE,(_ZN85_INTERNAL_b346540a_49_flash_fwd_hdim64_bf16_paged_split_softcap_sm90_cu_8e232a79_35714cuda3std3__45__cpo5beginE - _ZN85_INTERNAL_b346540a_49_flash_fwd_hdim64_bf16_paged_split_softcap_sm90_cu_8e232a79_35714cuda3std6ranges3__45__cpo9iter_moveE)
_ZN85_INTERNAL_b346540a_49_flash_fwd_hdim64_bf16_paged_split_softcap_sm90_cu_8e232a79_35714cuda3std6ranges3__45__cpo9iter_moveE:
	.zero		1
	.type		_ZN85_INTERNAL_b346540a_49_flash_fwd_hdim64_bf16_paged_split_softcap_sm90_cu_8e232a79_35714cuda3std3__45__cpo5beginE,@object
	.size		_ZN85_INTERNAL_b346540a_49_flash_fwd_hdim64_bf16_paged_split_softcap_sm90_cu_8e232a79_35714cuda3std3__45__cpo5beginE,(_ZN85_INTERNAL_b346540a_49_flash_fwd_hdim64_bf16_paged_split_softcap_sm90_cu_8e232a79_35714cuda3std3__487_GLOBAL__N__b346540a_49_flash_fwd_hdim64_bf16_paged_split_softcap_sm90_cu_8e232a79_35716ignoreE - _ZN85_INTERNAL_b346540a_49_flash_fwd_hdim64_bf16_paged_split_softcap_sm90_cu_8e232a79_35714cuda3std3__45__cpo5beginE)
_ZN85_INTERNAL_b346540a_49_flash_fwd_hdim64_bf16_paged_split_softcap_sm90_cu_8e232a79_35714cuda3std3__45__cpo5beginE:
	.zero		1
	.type		_ZN85_INTERNAL_b346540a_49_flash_fwd_hdim64_bf16_paged_split_softcap_sm90_cu_8e232a79_35714cuda3std3__487_GLOBAL__N__b346540a_49_flash_fwd_hdim64_bf16_paged_split_softcap_sm90_cu_8e232a79_35716ignoreE,@object
	.size		_ZN85_INTERNAL_b346540a_49_flash_fwd_hdim64_bf16_paged_split_softcap_sm90_cu_8e232a79_35714cuda3std3__487_GLOBAL__N__b346540a_49_flash_fwd_hdim64_bf16_paged_split_softcap_sm90_cu_8e232a79_35716ignoreE,(_ZN85_INTERNAL_b346540a_49_flash_fwd_hdim64_bf16_paged_split_softcap_sm90_cu_8e232a79_35714cute7productE - _ZN85_INTERNAL_b346540a_49_flash_fwd_hdim64_bf16_paged_split_softcap_sm90_cu_8e232a79_35714cuda3std3__487_GLOBAL__N__b346540a_49_flash_fwd_hdim64_bf16_paged_split_softcap_sm90_cu_8e232a79_35716ignoreE)
_ZN85_INTERNAL_b346540a_49_flash_fwd_hdim64_bf16_paged_split_softcap_sm90_cu_8e232a79_35714cuda3std3__487_GLOBAL__N__b346540a_49_flash_fwd_hdim64_bf16_paged_split_softcap_sm90_cu_8e232a79_35716ignoreE:
	.zero		1
	.type		_ZN85_INTERNAL_b346540a_49_flash_fwd_hdim64_bf16_paged_split_softcap_sm90_cu_8e232a79_35714cute7productE,@object
	.size		_ZN85_INTERNAL_b346540a_49_flash_fwd_hdim64_bf16_paged_split_softcap_sm90_cu_8e232a79_35714cute7productE,(_ZN85_INTERNAL_b346540a_49_flash_fwd_hdim64_bf16_paged_split_softcap_sm90_cu_8e232a79_35714cuda3std3__45__cpo3endE - _ZN85_INTERNAL_b346540a_49_flash_fwd_hdim64_bf16_paged_split_softcap_sm90_cu_8e232a79_35714cute7productE)
_ZN85_INTERNAL_b346540a_49_flash_fwd_hdim64_bf16_paged_split_softcap_sm90_cu_8e232a79_35714cute7productE:
	.zero		1
	.type		_ZN85_INTERNAL_b346540a_49_flash_fwd_hdim64_bf16_paged_split_softcap_sm90_cu_8e232a79_35714cuda3std3__45__cpo3endE,@object
	.size		_ZN85_INTERNAL_b346540a_49_flash_fwd_hdim64_bf16_paged_split_softcap_sm90_cu_8e232a79_35714cuda3std3__45__cpo3endE,(_ZN85_INTERNAL_b346540a_49_flash_fwd_hdim64_bf16_paged_split_softcap_sm90_cu_8e232a79_35714cuda3std3__419piecewise_constructE - _ZN85_INTERNAL_b346540a_49_flash_fwd_hdim64_bf16_paged_split_softcap_sm90_cu_8e232a79_35714cuda3std3__45__cpo3endE)
_ZN85_INTERNAL_b346540a_49_flash_fwd_hdim64_bf16_paged_split_softcap_sm90_cu_8e232a79_35714cuda3std3__45__cpo3endE:
	.zero		1
	.type		_ZN85_INTERNAL_b346540a_49_flash_fwd_hdim64_bf16_paged_split_softcap_sm90_cu_8e232a79_35714cuda3std3__419piecewise_constructE,@object
	.size		_ZN85_INTERNAL_b346540a_49_flash_fwd_hdim64_bf16_paged_split_softcap_sm90_cu_8e232a79_35714cuda3std3__419piecewise_constructE,(_ZN85_INTERNAL_b346540a_49_flash_fwd_hdim64_bf16_paged_split_softcap_sm90_cu_8e232a79_35714cuda3std3__45__cpo4cendE - _ZN85_INTERNAL_b346540a_49_flash_fwd_hdim64_bf16_paged_split_softcap_sm90_cu_8e232a79_35714cuda3std3__419piecewise_constructE)
_ZN85_INTERNAL_b346540a_49_flash_fwd_hdim64_bf16_paged_split_softcap_sm90_cu_8e232a79_35714cuda3std3__419piecewise_constructE:
	.zero		1
	.type		_ZN85_INTERNAL_b346540a_49_flash_fwd_hdim64_bf16_paged_split_softcap_sm90_cu_8e232a79_35714cuda3std3__45__cpo4cendE,@object
	.size		_ZN85_INTERNAL_b346540a_49_flash_fwd_hdim64_bf16_paged_split_softcap_sm90_cu_8e232a79_35714cuda3std3__45__cpo4cendE,(_ZN85_INTERNAL_b346540a_49_flash_fwd_hdim64_bf16_paged_split_softcap_sm90_cu_8e232a79_35714cuda3std6ranges3__45__cpo4swapE - _ZN85_INTERNAL_b346540a_49_flash_fwd_hdim64_bf16_paged_split_softcap_sm90_cu_8e232a79_35714cuda3std3__45__cpo4cendE)
_ZN85_INTERNAL_b346540a_49_flash_fwd_hdim64_bf16_paged_split_softcap_sm90_cu_8e232a79_35714cuda3std3__45__cpo4cendE:
	.zero		1
	.type		_ZN85_INTERNAL_b346540a_49_flash_fwd_hdim64_bf16_paged_split_softcap_sm90_cu_8e232a79_35714cuda3std6ranges3__45__cpo4swapE,@object
	.size		_ZN85_INTERNAL_b346540a_49_flash_fwd_hdim64_bf16_paged_split_softcap_sm90_cu_8e232a79_35714cuda3std6ranges3__45__cpo4swapE,(.L_12 - _ZN85_INTERNAL_b346540a_49_flash_fwd_hdim64_bf16_paged_split_softcap_sm90_cu_8e232a79_35714cuda3std6ranges3__45__cpo4swapE)
_ZN85_INTERNAL_b346540a_49_flash_fwd_hdim64_bf16_paged_split_softcap_sm90_cu_8e232a79_35714cuda3std6ranges3__45__cpo4swapE:
	.zero		1
.L_12:


//--------------------- .nv.shared._ZN7cutlass13device_kernelIN5flash11enable_sm90INS1_16FlashAttnFwdSm90INS1_25CollectiveMainloopFwdSm90ILi2EN4cute5tupleIJNS5_1CILi1EEES8_S8_EEENS6_IJNS7_ILi192EEENS7_ILi128EEENS7_ILi64EEEEEELi64ENS_10bfloat16_tEfNS_4arch4Sm90ELb0ELb0ELb1ELb1ELb1ELb0ELb0ELb1ELb1ELb1ELb1ELb0EEENS1_21CollectiveEpilogueFwdINS6_IJSA_SC_SB_EEES9_SE_SG_Li384ELb1ELb1ELb1ELb0EEENS1_36VarlenDynamicPersistentTileSchedulerILi192ELi128ELi384ELi128ELb1ELb1ELb1ELb0ELb1ELb1EEEEEEEEEvNT_6ParamsE --------------------------
	.section	.nv.shared._ZN7cutlass13device_kernelIN5flash11enable_sm90INS1_16FlashAttnFwdSm90INS1_25CollectiveMainloopFwdSm90ILi2EN4cute5tupleIJNS5_1CILi1EEES8_S8_EEENS6_IJNS7_ILi192EEENS7_ILi128EEENS7_ILi64EEEEEELi64ENS_10bfloat16_tEfNS_4arch4Sm90ELb0ELb0ELb1ELb1ELb1ELb0ELb0ELb1ELb1ELb1ELb1ELb0EEENS1_21CollectiveEpilogueFwdINS6_IJSA_SC_SB_EEES9_SE_SG_Li384ELb1ELb1ELb1ELb0EEENS1_36VarlenDynamicPersistentTileSchedulerILi192ELi128ELi384ELi128ELb1ELb1ELb1ELb0ELb1ELb1EEEEEEEEEvNT_6ParamsE,"aw",@nobits
	.sectionflags	@""
	.align	16
	.zero		1024


//--------------------- .nv.shared._ZN7cutlass13device_kernelIN5flash11enable_sm90INS1_16FlashAttnFwdSm90INS1_25CollectiveMainloopFwdSm90ILi2EN4cute5tupleIJNS5_1CILi1EEES8_S8_EEENS6_IJNS7_ILi192EEENS7_ILi128EEENS7_ILi64EEEEEELi64ENS_10bfloat16_tEfNS_4arch4Sm90ELb0ELb0ELb1ELb1ELb1ELb1ELb0ELb1ELb1ELb1ELb1ELb0EEENS1_21CollectiveEpilogueFwdINS6_IJSA_SC_SB_EEES9_SE_SG_Li384ELb1ELb1ELb1ELb0EEENS1_36VarlenDynamicPersistentTileSchedulerILi192ELi128ELi384ELi128ELb1ELb1ELb1ELb0ELb1ELb1EEEEEEEEEvNT_6ParamsE --------------------------
	.section	.nv.shared._ZN7cutlass13device_kernelIN5flash11enable_sm90INS1_16FlashAttnFwdSm90INS1_25CollectiveMainloopFwdSm90ILi2EN4cute5tupleIJNS5_1CILi1EEES8_S8_EEENS6_IJNS7_ILi192EEENS7_ILi128EEENS7_ILi64EEEEEELi64ENS_10bfloat16_tEfNS_4arch4Sm90ELb0ELb0ELb1ELb1ELb1ELb1ELb0ELb1ELb1ELb1ELb1ELb0EEENS1_21CollectiveEpilogueFwdINS6_IJSA_SC_SB_EEES9_SE_SG_Li384ELb1ELb1ELb1ELb0EEENS1_36VarlenDynamicPersistentTileSchedulerILi192ELi128ELi384ELi128ELb1ELb1ELb1ELb0ELb1ELb1EEEEEEEEEvNT_6ParamsE,"aw",@nobits
	.sectionflags	@""
	.align	16
	.zero		1024


//--------------------- .nv.shared._ZN7cutlass13device_kernelIN5flash11enable_sm90INS1_16FlashAttnFwdSm90INS1_25CollectiveMainloopFwdSm90ILi2EN4cute5tupleIJNS5_1CILi1EEES8_S8_EEENS6_IJNS7_ILi192EEENS7_ILi128EEENS7_ILi64EEEEEELi64ENS_10bfloat16_tEfNS_4arch4Sm90ELb0ELb1ELb1ELb0ELb1ELb0ELb0ELb1ELb1ELb1ELb1ELb0EEENS1_21CollectiveEpilogueFwdINS6_IJSA_SC_SB_EEES9_SE_SG_Li384ELb0ELb1ELb1ELb0EEENS1_19SingleTileSchedulerILb0ELb1ELb1ELi192EEEEEEEEEvNT_6ParamsE --------------------------
	.section	.nv.shared._ZN7cutlass13device_kernelIN5flash11enable_sm90INS1_16FlashAttnFwdSm90INS1_25CollectiveMainloopFwdSm90ILi2EN4cute5tupleIJNS5_1CILi1EEES8_S8_EEENS6_IJNS7_ILi192EEENS7_ILi128EEENS7_ILi64EEEEEELi64ENS_10bfloat16_tEfNS_4arch4Sm90ELb0ELb1ELb1ELb0ELb1ELb0ELb0ELb1ELb1ELb1ELb1ELb0EEENS1_21CollectiveEpilogueFwdINS6_IJSA_SC_SB_EEES9_SE_SG_Li384ELb0ELb1ELb1ELb0EEENS1_19SingleTileSchedulerILb0ELb1ELb1ELi192EEEEEEEEEvNT_6ParamsE,"aw",@nobits
	.sectionflags	@""
	.align	16
	.zero		1024


//--------------------- .nv.shared._ZN7cutlass13device_kernelIN5flash11enable_sm90INS1_16FlashAttnFwdSm90INS1_25CollectiveMainloopFwdSm90ILi2EN4cute5tupleIJNS5_1CILi1EEES8_S8_EEENS6_IJNS7_ILi192EEENS7_ILi128EEENS7_ILi64EEEEEELi64ENS_10bfloat16_tEfNS_4arch4Sm90ELb0ELb1ELb1ELb1ELb1ELb0ELb0ELb1ELb1ELb1ELb1ELb0EEENS1_21CollectiveEpilogueFwdINS6_IJSA_SC_SB_EEES9_SE_SG_Li384ELb1ELb1ELb1ELb0EEENS1_36VarlenDynamicPersistentTileSchedulerILi192ELi128ELi384ELi128ELb1ELb1ELb1ELb1ELb0ELb1EEEEEEEEEvNT_6ParamsE --------------------------
	.section	.nv.shared._ZN7cutlass13device_kernelIN5flash11enable_sm90INS1_16FlashAttnFwdSm90INS1_25CollectiveMainloopFwdSm90ILi2EN4cute5tupleIJNS5_1CILi1EEES8_S8_EEENS6_IJNS7_ILi192EEENS7_ILi128EEENS7_ILi64EEEEEELi64ENS_10bfloat16_tEfNS_4arch4Sm90ELb0ELb1ELb1ELb1ELb1ELb0ELb0ELb1ELb1ELb1ELb1ELb0EEENS1_21CollectiveEpilogueFwdINS6_IJSA_SC_SB_EEES9_SE_SG_Li384ELb1ELb1ELb1ELb0EEENS1_36VarlenDynamicPersistentTileSchedulerILi192ELi128ELi384ELi128ELb1ELb1ELb1ELb1ELb0ELb1EEEEEEEEEvNT_6ParamsE,"aw",@nobits
	.sectionflags	@""
	.align	16
	.zero		1024


//--------------------- .nv.shared._ZN7cutlass13device_kernelIN5flash11enable_sm90INS1_16FlashAttnFwdSm90INS1_25CollectiveMainloopFwdSm90ILi2EN4cute5tupleIJNS5_1CILi1EEES8_S8_EEENS6_IJNS7_ILi192EEENS7_ILi128EEENS7_ILi64EEEEEELi64ENS_10bfloat16_tEfNS_4arch4Sm90ELb0ELb1ELb1ELb1ELb1ELb1ELb0ELb1ELb1ELb1ELb1ELb0EEENS1_21CollectiveEpilogueFwdINS6_IJSA_SC_SB_EEES9_SE_SG_Li384ELb1ELb1ELb1ELb0EEENS1_36VarlenDynamicPersistentTileSchedulerILi192ELi128ELi384ELi128ELb1ELb1ELb1ELb1ELb0ELb1EEEEEEEEEvNT_6ParamsE --------------------------
	.section	.nv.shared._ZN7cutlass13device_kernelIN5flash11enable_sm90INS1_16FlashAttnFwdSm90INS1_25CollectiveMainloopFwdSm90ILi2EN4cute5tupleIJNS5_1CILi1EEES8_S8_EEENS6_IJNS7_ILi192EEENS7_ILi128EEENS7_ILi64EEEEEELi64ENS_10bfloat16_tEfNS_4arch4Sm90ELb0ELb1ELb1ELb1ELb1ELb1ELb0ELb1ELb1ELb1ELb1ELb0EEENS1_21CollectiveEpilogueFwdINS6_IJSA_SC_SB_EEES9_SE_SG_Li384ELb1ELb1ELb1ELb0EEENS1_36VarlenDynamicPersistentTileSchedulerILi192ELi128ELi384ELi128ELb1ELb1ELb1ELb1ELb0ELb1EEEEEEEEEvNT_6ParamsE,"aw",@nobits
	.sectionflags	@""
	.align	16
	.zero		1024


//--------------------- .nv.shared._ZN7cutlass13device_kernelIN5flash11enable_sm90INS1_16FlashAttnFwdSm90INS1_25CollectiveMainloopFwdSm90ILi2EN4cute5tupleIJNS5_1CILi1EEES8_S8_EEENS6_IJNS7_ILi192EEENS7_ILi128EEENS7_ILi64EEEEEELi64ENS_10bfloat16_tEfNS_4arch4Sm90ELb1ELb0ELb1ELb0ELb1ELb0ELb0ELb1ELb1ELb1ELb1ELb0EEENS1_21CollectiveEpilogueFwdINS6_IJSA_SC_SB_EEES9_SE_SG_Li384ELb0ELb1ELb1ELb0EEENS1_19SingleTileSchedulerILb0ELb1ELb1ELi192EEEEEEEEEvNT_6ParamsE --------------------------
	.section	.nv.shared._ZN7cutlass13device_kernelIN5flash11enable_sm90INS1_16FlashAttnFwdSm90INS1_25CollectiveMainloopFwdSm90ILi2EN4cute5tupleIJNS5_1CILi1EEES8_S8_EEENS6_IJNS7_ILi192EEENS7_ILi128EEENS7_ILi64EEEEEELi64ENS_10bfloat16_tEfNS_4arch4Sm90ELb1ELb0ELb1ELb0ELb1ELb0ELb0ELb1ELb1ELb1ELb1ELb0EEENS1_21CollectiveEpilogueFwdINS6_IJSA_SC_SB_EEES9_SE_SG_Li384ELb0ELb1ELb1ELb0EEENS1_19SingleTileSchedulerILb0ELb1ELb1ELi192EEEEEEEEEvNT_6ParamsE,"aw",@nobits
	.sectionflags	@""
	.align	16
	.zero		1024


//--------------------- .nv.shared._ZN7cutlass13device_kernelIN5flash11enable_sm90INS1_16FlashAttnFwdSm90INS1_25CollectiveMainloopFwdSm90ILi2EN4cute5tupleIJNS5_1CILi1EEES8_S8_EEENS6_IJNS7_ILi192EEENS7_ILi128EEENS7_ILi64EEEEEELi64ENS_10bfloat16_tEfNS_4arch4Sm90ELb1ELb0ELb1ELb1ELb1ELb0ELb0ELb1ELb1ELb1ELb1ELb0EEENS1_21CollectiveEpilogueFwdINS6_IJSA_SC_SB_EEES9_SE_SG_Li384ELb1ELb1ELb1ELb0EEENS1_36VarlenDynamicPersistentTileSchedulerILi192ELi128ELi384ELi128ELb1ELb1ELb1ELb1ELb1ELb1EEEEEEEEEvNT_6ParamsE --------------------------
	.section	.nv.shared._ZN7cutlass13device_kernelIN5flash11enable_sm90INS1_16FlashAttnFwdSm90INS1_25CollectiveMainloopFwdSm90ILi2EN4cute5tupleIJNS5_1CILi1EEES8_S8_EEENS6_IJNS7_ILi192EEENS7_ILi128EEENS7_ILi64EEEEEELi64ENS_10bfloat16_tEfNS_4arch4Sm90ELb1ELb0ELb1ELb1ELb1ELb0ELb0ELb1ELb1ELb1ELb1ELb0EEENS1_21CollectiveEpilogueFwdINS6_IJSA_SC_SB_EEES9_SE_SG_Li384ELb1ELb1ELb1ELb0EEENS1_36VarlenDynamicPersistentTileSchedulerILi192ELi128ELi384ELi128ELb1ELb1ELb1ELb1ELb1ELb1EEEEEEEEEvNT_6ParamsE,"aw",@nobits
	.sectionflags	@""
	.align	16
	.zero		1024


//--------------------- .nv.shared._ZN7cutlass13device_kernelIN5flash11enable_sm90INS1_16FlashAttnFwdSm90INS1_25CollectiveMainloopFwdSm90ILi2EN4cute5tupleIJNS5_1CILi1EEES8_S8_EEENS6_IJNS7_ILi192EEENS7_ILi128EEENS7_ILi64EEEEEELi64ENS_10bfloat16_tEfNS_4arch4Sm90ELb1ELb0ELb1ELb1ELb1ELb1ELb0ELb1ELb1ELb1ELb1ELb0EEENS1_21CollectiveEpilogueFwdINS6_IJSA_SC_SB_EEES9_SE_SG_Li384ELb1ELb1ELb1ELb0EEENS1_36VarlenDynamicPersistentTileSchedulerILi192ELi128ELi384ELi128ELb1ELb1ELb1ELb1ELb1ELb1EEEEEEEEEvNT_6ParamsE --------------------------
	.section	.nv.shared._ZN7cutlass13device_kernelIN5flash11enable_sm90INS1_16FlashAttnFwdSm90INS1_25CollectiveMainloopFwdSm90ILi2EN4cute5tupleIJNS5_1CILi1EEES8_S8_EEENS6_IJNS7_ILi192EEENS7_ILi128EEENS7_ILi64EEEEEELi64ENS_10bfloat16_tEfNS_4arch4Sm90ELb1ELb0ELb1ELb1ELb1ELb1ELb0ELb1ELb1ELb1ELb1ELb0EEENS1_21CollectiveEpilogueFwdINS6_IJSA_SC_SB_EEES9_SE_SG_Li384ELb1ELb1ELb1ELb0EEENS1_36VarlenDynamicPersistentTileSchedulerILi192ELi128ELi384ELi128ELb1ELb1ELb1ELb1ELb1ELb1EEEEEEEEEvNT_6ParamsE,"aw",@nobits
	.sectionflags	@""
	.align	16
	.zero		1024


//--------------------- .nv.constant0._ZN7cutlass13device_kernelIN5flash11enable_sm90INS1_16FlashAttnFwdSm90INS1_25CollectiveMainloopFwdSm90ILi2EN4cute5tupleIJNS5_1CILi1EEES8_S8_EEENS6_IJNS7_ILi192EEENS7_ILi128EEENS7_ILi64EEEEEELi64ENS_10bfloat16_tEfNS_4arch4Sm90ELb0ELb0ELb1ELb0ELb1ELb0ELb0ELb1ELb1ELb1ELb1ELb0EEENS1_21CollectiveEpilogueFwdINS6_IJSA_SC_SB_EEES9_SE_SG_Li384ELb0ELb1ELb1ELb0EEENS1_19SingleTileSchedulerILb0ELb1ELb1ELi192EEEEEEEEEvNT_6ParamsE --------------------------
	.section	.nv.constant0._ZN7cutlass13device_kernelIN5flash11enable_sm90INS1_16FlashAttnFwdSm90INS1_25CollectiveMainloopFwdSm90ILi2EN4cute5tupleIJNS5_1CILi1EEES8_S8_EEENS6_IJNS7_ILi192EEENS7_ILi128EEENS7_ILi64EEEEEELi64ENS_10bfloat16_tEfNS_4arch4Sm90ELb0ELb0ELb1ELb0ELb1ELb0ELb0ELb1ELb1ELb1ELb1ELb0EEENS1_21CollectiveEpilogueFwdINS6_IJSA_SC_SB_EEES9_SE_SG_Li384ELb0ELb1ELb1ELb0EEENS1_19SingleTileSchedulerILb0ELb1ELb1ELi192EEEEEEEEEvNT_6ParamsE,"a",@progbits
	.sectionflags	@""
	.align	4
.nv.constant0._ZN7cutlass13device_kernelIN5flash11enable_sm90INS1_16FlashAttnFwdSm90INS1_25CollectiveMainloopFwdSm90ILi2EN4cute5tupleIJNS5_1CILi1EEES8_S8_EEENS6_IJNS7_ILi192EEENS7_ILi128EEENS7_ILi64EEEEEELi64ENS_10bfloat16_tEfNS_4arch4Sm90ELb0ELb0ELb1ELb0ELb1ELb0ELb0ELb1ELb1ELb1ELb1ELb0EEENS1_21CollectiveEpilogueFwdINS6_IJSA_SC_SB_EEES9_SE_SG_Li384ELb0ELb1ELb1ELb0EEENS1_19SingleTileSchedulerILb0ELb1ELb1ELi192EEEEEEEEEvNT_6ParamsE:
	.zero		3200


//--------------------- .nv.constant0._ZN7cutlass13device_kernelIN5flash11enable_sm90INS1_16FlashAttnFwdSm90INS1_25CollectiveMainloopFwdSm90ILi2EN4cute5tupleIJNS5_1CILi1EEES8_S8_EEENS6_IJNS7_ILi192EEENS7_ILi128EEENS7_ILi64EEEEEELi64ENS_10bfloat16_tEfNS_4arch4Sm90ELb0ELb0ELb1ELb1ELb1ELb0ELb0ELb1ELb1ELb1ELb1ELb0EEENS1_21CollectiveEpilogueFwdINS6_IJSA_SC_SB_EEES9_SE_SG_Li384ELb1ELb1ELb1ELb0EEENS1_36VarlenDynamicPersistentTileSchedulerILi192ELi128ELi384ELi128ELb1ELb1ELb1ELb0ELb1ELb1EEEEEEEEEvNT_6ParamsE --------------------------
	.section	.nv.constant0._ZN7cutlass13device_kernelIN5flash11enable_sm90INS1_16FlashAttnFwdSm90INS1_25CollectiveMainloopFwdSm90ILi2EN4cute5tupleIJNS5_1CILi1EEES8_S8_EEENS6_IJNS7_ILi192EEENS7_ILi128EEENS7_ILi64EEEEEELi64ENS_10bfloat16_tEfNS_4arch4Sm90ELb0ELb0ELb1ELb1ELb1ELb0ELb0ELb1ELb1ELb1ELb1ELb0EEENS1_21CollectiveEpilogueFwdINS6_IJSA_SC_SB_EEES9_SE_SG_Li384ELb1ELb1ELb1ELb0EEENS1_36VarlenDynamicPersistentTileSchedulerILi192ELi128ELi384ELi128ELb1ELb1ELb1ELb0ELb1ELb1EEEEEEEEEvNT_6ParamsE,"a",@progbits
	.sectionflags	@""
	.align	4
.nv.constant0._ZN7cutlass13device_kernelIN5flash11enable_sm90INS1_16FlashAttnFwdSm90INS1_25CollectiveMainloopFwdSm90ILi2EN4cute5tupleIJNS5_1CILi1EEES8_S8_EEENS6_IJNS7_ILi192EEENS7_ILi128EEENS7_ILi64EEEEEELi64ENS_10bfloat16_tEfNS_4arch4Sm90ELb0ELb0ELb1ELb1ELb1ELb0ELb0ELb1ELb1ELb1ELb1ELb0EEENS1_21CollectiveEpilogueFwdINS6_IJSA_SC_SB_EEES9_SE_SG_Li384ELb1ELb1ELb1ELb0EEENS1_36VarlenDynamicPersistentTileSchedulerILi192ELi128ELi384ELi128ELb1ELb1ELb1ELb0ELb1ELb1EEEEEEEEEvNT_6ParamsE:
	.zero		3328


//--------------------- .nv.constant0._ZN7cutlass13device_kernelIN5flash11enable_sm90INS1_16FlashAttnFwdSm90INS1_25CollectiveMainloopFwdSm90ILi2EN4cute5tupleIJNS5_1CILi1EEES8_S8_EEENS6_IJNS7_ILi192EEENS7_ILi128EEENS7_ILi64EEEEEELi64ENS_10bfloat16_tEfNS_4arch4Sm90ELb0ELb0ELb1ELb1ELb1ELb1ELb0ELb1ELb1ELb1ELb1ELb0EEENS1_21CollectiveEpilogueFwdINS6_IJSA_SC_SB_EEES9_SE_SG_Li384ELb1ELb1ELb1ELb0EEENS1_36VarlenDynamicPersistentTileSchedulerILi192ELi128ELi384ELi128ELb1ELb1ELb1ELb0ELb1ELb1EEEEEEEEEvNT_6ParamsE --------------------------
	.section	.nv.constant0._ZN7cutlass13device_kernelIN5flash11enable_sm90INS1_16FlashAttnFwdSm90INS1_25CollectiveMainloopFwdSm90ILi2EN4cute5tupleIJNS5_1CILi1EEES8_S8_EEENS6_IJNS7_ILi192EEENS7_ILi128EEENS7_ILi64EEEEEELi64ENS_10bfloat16_tEfNS_4arch4Sm90ELb0ELb0ELb1ELb1ELb1ELb1ELb0ELb1ELb1ELb1ELb1ELb0EEENS1_21CollectiveEpilogueFwdINS6_IJSA_SC_SB_EEES9_SE_SG_Li384ELb1ELb1ELb1ELb0EEENS1_36VarlenDynamicPersistentTileSchedulerILi192ELi128ELi384ELi128ELb1ELb1ELb1ELb0ELb1ELb1EEEEEEEEEvNT_6ParamsE,"a",@progbits
	.sectionflags	@""
	.align	4
.nv.constant0._ZN7cutlass13device_kernelIN5flash11enable_sm90INS1_16FlashAttnFwdSm90INS1_25CollectiveMainloopFwdSm90ILi2EN4cute5tupleIJNS5_1CILi1EEES8_S8_EEENS6_IJNS7_ILi192EEENS7_ILi128EEENS7_ILi64EEEEEELi64ENS_10bfloat16_tEfNS_4arch4Sm90ELb0ELb0ELb1ELb1ELb1ELb1ELb0ELb1ELb1ELb1ELb1ELb0EEENS1_21CollectiveEpilogueFwdINS6_IJSA_SC_SB_EEES9_SE_SG_Li384ELb1ELb1ELb1ELb0EEENS1_36VarlenDynamicPersistentTileSchedulerILi192ELi128ELi384ELi128ELb1ELb1ELb1ELb0ELb1ELb1EEEEEEEEEvNT_6ParamsE:
	.zero		3328


//--------------------- .nv.constant0._ZN7cutlass13device_kernelIN5flash11enable_sm90INS1_16FlashAttnFwdSm90INS1_25CollectiveMainloopFwdSm90ILi2EN4cute5tupleIJNS5_1CILi1EEES8_S8_EEENS6_IJNS7_ILi192EEENS7_ILi128EEENS7_ILi64EEEEEELi64ENS_10bfloat16_tEfNS_4arch4Sm90ELb0ELb1ELb1ELb0ELb1ELb0ELb0ELb1ELb1ELb1ELb1ELb0EEENS1_21CollectiveEpilogueFwdINS6_IJSA_SC_SB_EEES9_SE_SG_Li384ELb0ELb1ELb1ELb0EEENS1_19SingleTileSchedulerILb0ELb1ELb1ELi192EEEEEEEEEvNT_6ParamsE --------------------------
	.section	.nv.constant0._ZN7cutlass13device_kernelIN5flash11enable_sm90INS1_16FlashAttnFwdSm90INS1_25CollectiveMainloopFwdSm90ILi2EN4cute5tupleIJNS5_1CILi1EEES8_S8_EEENS6_IJNS7_ILi192EEENS7_ILi128EEENS7_ILi64EEEEEELi64ENS_10bfloat16_tEfNS_4arch4Sm90ELb0ELb1ELb1ELb0ELb1ELb0ELb0ELb1ELb1ELb1ELb1ELb0EEENS1_21CollectiveEpilogueFwdINS6_IJSA_SC_SB_EEES9_SE_SG_Li384ELb0ELb1ELb1ELb0EEENS1_19SingleTileSchedulerILb0ELb1ELb1ELi192EEEEEEEEEvNT_6ParamsE,"a",@progbits
	.sectionflags	@""
	.align	4
.nv.constant0._ZN7cutlass13device_kernelIN5flash11enable_sm90INS1_16FlashAttnFwdSm90INS1_25CollectiveMainloopFwdSm90ILi2EN4cute5tupleIJNS5_1CILi1EEES8_S8_EEENS6_IJNS7_ILi192EEENS7_ILi128EEENS7_ILi64EEEEEELi64ENS_10bfloat16_tEfNS_4arch4Sm90ELb0ELb1ELb1ELb0ELb1ELb0ELb0ELb1ELb1ELb1ELb1ELb0EEENS1_21CollectiveEpilogueFwdINS6_IJSA_SC_SB_EEES9_SE_SG_Li384ELb0ELb1ELb1ELb0EEENS1_19SingleTileSchedulerILb0ELb1ELb1ELi192EEEEEEEEEvNT_6ParamsE:
	.zero		3200


//--------------------- .nv.constant0._ZN7cutlass13device_kernelIN5flash11enable_sm90INS1_16FlashAttnFwdSm90INS1_25CollectiveMainloopFwdSm90ILi2EN4cute5tupleIJNS5_1CILi1EEES8_S8_EEENS6_IJNS7_ILi192EEENS7_ILi128EEENS7_ILi64EEEEEELi64ENS_10bfloat16_tEfNS_4arch4Sm90ELb0ELb1ELb1ELb1ELb1ELb0ELb0ELb1ELb1ELb1ELb1ELb0EEENS1_21CollectiveEpilogueFwdINS6_IJSA_SC_SB_EEES9_SE_SG_Li384ELb1ELb1ELb1ELb0EEENS1_36VarlenDynamicPersistentTileSchedulerILi192ELi128ELi384ELi128ELb1ELb1ELb1ELb1ELb0ELb1EEEEEEEEEvNT_6ParamsE --------------------------
	.section	.nv.constant0._ZN7cutlass13device_kernelIN5flash11enable_sm90INS1_16FlashAttnFwdSm90INS1_25CollectiveMainloopFwdSm90ILi2EN4cute5tupleIJNS5_1CILi1EEES8_S8_EEENS6_IJNS7_ILi192EEENS7_ILi128EEENS7_ILi64EEEEEELi64ENS_10bfloat16_tEfNS_4arch4Sm90ELb0ELb1ELb1ELb1ELb1ELb0ELb0ELb1ELb1ELb1ELb1ELb0EEENS1_21CollectiveEpilogueFwdINS6_IJSA_SC_SB_EEES9_SE_SG_Li384ELb1ELb1ELb1ELb0EEENS1_36VarlenDynamicPersistentTileSchedulerILi192ELi128ELi384ELi128ELb1ELb1ELb1ELb1ELb0ELb1EEEEEEEEEvNT_6ParamsE,"a",@progbits
	.sectionflags	@""
	.align	4
.nv.constant0._ZN7cutlass13device_kernelIN5flash11enable_sm90INS1_16FlashAttnFwdSm90INS1_25CollectiveMainloopFwdSm90ILi2EN4cute5tupleIJNS5_1CILi1EEES8_S8_EEENS6_IJNS7_ILi192EEENS7_ILi128EEENS7_ILi64EEEEEELi64ENS_10bfloat16_tEfNS_4arch4Sm90ELb0ELb1ELb1ELb1ELb1ELb0ELb0ELb1ELb1ELb1ELb1ELb0EEENS1_21CollectiveEpilogueFwdINS6_IJSA_SC_SB_EEES9_SE_SG_Li384ELb1ELb1ELb1ELb0EEENS1_36VarlenDynamicPersistentTileSchedulerILi192ELi128ELi384ELi128ELb1ELb1ELb1ELb1ELb0ELb1EEEEEEEEEvNT_6ParamsE:
	.zero		3328


//--------------------- .nv.constant0._ZN7cutlass13device_kernelIN5flash11enable_sm90INS1_16FlashAttnFwdSm90INS1_25CollectiveMainloopFwdSm90ILi2EN4cute5tupleIJNS5_1CILi1EEES8_S8_EEENS6_IJNS7_ILi192EEENS7_ILi128EEENS7_ILi64EEEEEELi64ENS_10bfloat16_tEfNS_4arch4Sm90ELb0ELb1ELb1ELb1ELb1ELb1ELb0ELb1ELb1ELb1ELb1ELb0EEENS1_21CollectiveEpilogueFwdINS6_IJSA_SC_SB_EEES9_SE_SG_Li384ELb1ELb1ELb1ELb0EEENS1_36VarlenDynamicPersistentTileSchedulerILi192ELi128ELi384ELi128ELb1ELb1ELb1ELb1ELb0ELb1EEEEEEEEEvNT_6ParamsE --------------------------
	.section	.nv.constant0._ZN7cutlass13device_kernelIN5flash11enable_sm90INS1_16FlashAttnFwdSm90INS1_25CollectiveMainloopFwdSm90ILi2EN4cute5tupleIJNS5_1CILi1EEES8_S8_EEENS6_IJNS7_ILi192EEENS7_ILi128EEENS7_ILi64EEEEEELi64ENS_10bfloat16_tEfNS_4arch4Sm90ELb0ELb1ELb1ELb1ELb1ELb1ELb0ELb1ELb1ELb1ELb1ELb0EEENS1_21CollectiveEpilogueFwdINS6_IJSA_SC_SB_EEES9_SE_SG_Li384ELb1ELb1ELb1ELb0EEENS1_36VarlenDynamicPersistentTileSchedulerILi192ELi128ELi384ELi128ELb1ELb1ELb1ELb1ELb0ELb1EEEEEEEEEvNT_6ParamsE,"a",@progbits
	.sectionflags	@""
	.align	4
.nv.constant0._ZN7cutlass13device_kernelIN5flash11enable_sm90INS1_16FlashAttnFwdSm90INS1_25CollectiveMainloopFwdSm90ILi2EN4cute5tupleIJNS5_1CILi1EEES8_S8_EEENS6_IJNS7_ILi192EEENS7_ILi128EEENS7_ILi64EEEEEELi64ENS_10bfloat16_tEfNS_4arch4Sm90ELb0ELb1ELb1ELb1ELb1ELb1ELb0ELb1ELb1ELb1ELb1ELb0EEENS1_21CollectiveEpilogueFwdINS6_IJSA_SC_SB_EEES9_SE_SG_Li384ELb1ELb1ELb1ELb0EEENS1_36VarlenDynamicPersistentTileSchedulerILi192ELi128ELi384ELi128ELb1ELb1ELb1ELb1ELb0ELb1EEEEEEEEEvNT_6ParamsE:
	.zero		3328


//--------------------- .nv.constant0._ZN7cutlass13device_kernelIN5flash11enable_sm90INS1_16FlashAttnFwdSm90INS1_25CollectiveMainloopFwdSm90ILi2EN4cute5tupleIJNS5_1CILi1EEES8_S8_EEENS6_IJNS7_ILi192EEENS7_ILi128EEENS7_ILi64EEEEEELi64ENS_10bfloat16_tEfNS_4arch4Sm90ELb1ELb0ELb1ELb0ELb1ELb0ELb0ELb1ELb1ELb1ELb1ELb0EEENS1_21CollectiveEpilogueFwdINS6_IJSA_SC_SB_EEES9_SE_SG_Li384ELb0ELb1ELb1ELb0EEENS1_19SingleTileSchedulerILb0ELb1ELb1ELi192EEEEEEEEEvNT_6ParamsE --------------------------
	.section	.nv.constant0._ZN7cutlass13device_kernelIN5flash11enable_sm90INS1_16FlashAttnFwdSm90INS1_25CollectiveMainloopFwdSm90ILi2EN4cute5tupleIJNS5_1CILi1EEES8_S8_EEENS6_IJNS7_ILi192EEENS7_ILi128EEENS7_ILi64EEEEEELi64ENS_10bfloat16_tEfNS_4arch4Sm90ELb1ELb0ELb1ELb0ELb1ELb0ELb0ELb1ELb1ELb1ELb1ELb0EEENS1_21CollectiveEpilogueFwdINS6_IJSA_SC_SB_EEES9_SE_SG_Li384ELb0ELb1ELb1ELb0EEENS1_19SingleTileSchedulerILb0ELb1ELb1ELi192EEEEEEEEEvNT_6ParamsE,"a",@progbits
	.sectionflags	@""
	.align	4
.nv.constant0._ZN7cutlass13device_kernelIN5flash11enable_sm90INS1_16FlashAttnFwdSm90INS1_25CollectiveMainloopFwdSm90ILi2EN4cute5tupleIJNS5_1CILi1EEES8_S8_EEENS6_IJNS7_ILi192EEENS7_ILi128EEENS7_ILi64EEEEEELi64ENS_10bfloat16_tEfNS_4arch4Sm90ELb1ELb0ELb1ELb0ELb1ELb0ELb0ELb1ELb1ELb1ELb1ELb0EEENS1_21CollectiveEpilogueFwdINS6_IJSA_SC_SB_EEES9_SE_SG_Li384ELb0ELb1ELb1ELb0EEENS1_19SingleTileSchedulerILb0ELb1ELb1ELi192EEEEEEEEEvNT_6ParamsE:
	.zero		3200


//--------------------- .nv.constant0._ZN7cutlass13device_kernelIN5flash11enable_sm90INS1_16FlashAttnFwdSm90INS1_25CollectiveMainloopFwdSm90ILi2EN4cute5tupleIJNS5_1CILi1EEES8_S8_EEENS6_IJNS7_ILi192EEENS7_ILi128EEENS7_ILi64EEEEEELi64ENS_10bfloat16_tEfNS_4arch4Sm90ELb1ELb0ELb1ELb1ELb1ELb0ELb0ELb1ELb1ELb1ELb1ELb0EEENS1_21CollectiveEpilogueFwdINS6_IJSA_SC_SB_EEES9_SE_SG_Li384ELb1ELb1ELb1ELb0EEENS1_36VarlenDynamicPersistentTileSchedulerILi192ELi128ELi384ELi128ELb1ELb1ELb1ELb1ELb1ELb1EEEEEEEEEvNT_6ParamsE --------------------------
	.section	.nv.constant0._ZN7cutlass13device_kernelIN5flash11enable_sm90INS1_16FlashAttnFwdSm90INS1_25CollectiveMainloopFwdSm90ILi2EN4cute5tupleIJNS5_1CILi1EEES8_S8_EEENS6_IJNS7_ILi192EEENS7_ILi128EEENS7_ILi64EEEEEELi64ENS_10bfloat16_tEfNS_4arch4Sm90ELb1ELb0ELb1ELb1ELb1ELb0ELb0ELb1ELb1ELb1ELb1ELb0EEENS1_21CollectiveEpilogueFwdINS6_IJSA_SC_SB_EEES9_SE_SG_Li384ELb1ELb1ELb1ELb0EEENS1_36VarlenDynamicPersistentTileSchedulerILi192ELi128ELi384ELi128ELb1ELb1ELb1ELb1ELb1ELb1EEEEEEEEEvNT_6ParamsE,"a",@progbits
	.sectionflags	@""
	.align	4
.nv.constant0._ZN7cutlass13device_kernelIN5flash11enable_sm90INS1_16FlashAttnFwdSm90INS1_25CollectiveMainloopFwdSm90ILi2EN4cute5tupleIJNS5_1CILi1EEES8_S8_EEENS6_IJNS7_ILi192EEENS7_ILi128EEENS7_ILi64EEEEEELi64ENS_10bfloat16_tEfNS_4arch4Sm90ELb1ELb0ELb1ELb1ELb1ELb0ELb0ELb1ELb1ELb1ELb1ELb0EEENS1_21CollectiveEpilogueFwdINS6_IJSA_SC_SB_EEES9_SE_SG_Li384ELb1ELb1ELb1ELb0EEENS1_36VarlenDynamicPersistentTileSchedulerILi192ELi128ELi384ELi128ELb1ELb1ELb1ELb1ELb1ELb1EEEEEEEEEvNT_6ParamsE:
	.zero		3328


//--------------------- .nv.constant0._ZN7cutlass13device_kernelIN5flash11enable_sm90INS1_16FlashAttnFwdSm90INS1_25CollectiveMainloopFwdSm90ILi2EN4cute5tupleIJNS5_1CILi1EEES8_S8_EEENS6_IJNS7_ILi192EEENS7_ILi128EEENS7_ILi64EEEEEELi64ENS_10bfloat16_tEfNS_4arch4Sm90ELb1ELb0ELb1ELb1ELb1ELb1ELb0ELb1ELb1ELb1ELb1ELb0EEENS1_21CollectiveEpilogueFwdINS6_IJSA_SC_SB_EEES9_SE_SG_Li384ELb1ELb1ELb1ELb0EEENS1_36VarlenDynamicPersistentTileSchedulerILi192ELi128ELi384ELi128ELb1ELb1ELb1ELb1ELb1ELb1EEEEEEEEEvNT_6ParamsE --------------------------
	.section	.nv.constant0._ZN7cutlass13device_kernelIN5flash11enable_sm90INS1_16FlashAttnFwdSm90INS1_25CollectiveMainloopFwdSm90ILi2EN4cute5tupleIJNS5_1CILi1EEES8_S8_EEENS6_IJNS7_ILi192EEENS7_ILi128EEENS7_ILi64EEEEEELi64ENS_10bfloat16_tEfNS_4arch4Sm90ELb1ELb0ELb1ELb1ELb1ELb1ELb0ELb1ELb1ELb1ELb1ELb0EEENS1_21CollectiveEpilogueFwdINS6_IJSA_SC_SB_EEES9_SE_SG_Li384ELb1ELb1ELb1ELb0EEENS1_36VarlenDynamicPersistentTileSchedulerILi192ELi128ELi384ELi128ELb1ELb1ELb1ELb1ELb1ELb1EEEEEEEEEvNT_6ParamsE,"a",@progbits
	.sectionflags	@""
	.align	4
.nv.constant0._ZN7cutlass13device_kernelIN5flash11enable_sm90INS1_16FlashAttnFwdSm90INS1_25CollectiveMainloopFwdSm90ILi2EN4cute5tupleIJNS5_1CILi1EEES8_S8_EEENS6_IJNS7_ILi192EEENS7_ILi128EEENS7_ILi64EEEEEELi64ENS_10bfloat16_tEfNS_4arch4Sm90ELb1ELb0ELb1ELb1ELb1ELb1ELb0ELb1ELb1ELb1ELb1ELb0EEENS1_21CollectiveEpilogueFwdINS6_IJSA_SC_SB_EEES9_SE_SG_Li384ELb1ELb1ELb1ELb0EEENS1_36VarlenDynamicPersistentTileSchedulerILi192ELi128ELi384ELi128ELb1ELb1ELb1ELb1ELb1ELb1EEEEEEEEEvNT_6ParamsE:
	.zero		3328


//--------------------- SYMBOLS --------------------------

	.type		.nv.reservedSmem.offset0,@object
	.size		.nv.reservedSmem.offset0,0x4
	.type		__assertfail,@function
